def matmul_kernel(
    a_ptr,
    b_ptr,
    c_ptr,
    M,
    N,
    K,
    stride_am,
    stride_ak,
    stride_bk,
    stride_bn,
    stride_cm,
    stride_cn,
    BLOCK_M: tl.constexpr,
    BLOCK_N: tl.constexpr,
    BLOCK_K: tl.constexpr,
    GROUP_M: tl.constexpr,
):
    pid = tl.program_id(axis=0)
    num_pid_m = tl.cdiv(M, BLOCK_M)
    num_pid_n = tl.cdiv(N, BLOCK_N)
    num_pid_in_group = GROUP_M * num_pid_n
    group_id = pid // num_pid_in_group
    first_pid_m = group_id * GROUP_M
    group_size_m = min(num_pid_m - first_pid_m, GROUP_M)
    pid_m = first_pid_m + ((pid % num_pid_in_group) % group_size_m)
    pid_n = (pid % num_pid_in_group) // group_size_m

    offs_am = (pid_m * BLOCK_M + tl.arange(0, BLOCK_M)) % M
    offs_bn = (pid_n * BLOCK_N + tl.arange(0, BLOCK_N)) % N
    offs_k = tl.arange(0, BLOCK_K)
    a_ptrs = a_ptr + offs_am[:, None] * stride_am + offs_k[None, :] * stride_ak
    b_ptrs = b_ptr + offs_k[:, None] * stride_bk + offs_bn[None, :] * stride_bn

    acc = tl.zeros((BLOCK_M, BLOCK_N), dtype=tl.float32)
    for kk in range(0, tl.cdiv(K, BLOCK_K)):
        a = tl.load(a_ptrs, mask=offs_k[None, :] < K - kk * BLOCK_K, other=0.0)
        b = tl.load(b_ptrs, mask=offs_k[:, None] < K - kk * BLOCK_K, other=0.0)
        acc = tl.dot(a, b, acc)
        a_ptrs += BLOCK_K * stride_ak
        b_ptrs += BLOCK_K * stride_bk

    c = acc.to(c_ptr.dtype.element_ty)
    offs_cm = pid_m * BLOCK_M + tl.arange(0, BLOCK_M)
    offs_cn = pid_n * BLOCK_N + tl.arange(0, BLOCK_N)
    c_ptrs = c_ptr + offs_cm[:, None] * stride_cm + offs_cn[None, :] * stride_cn
    mask = (offs_cm[:, None] < M) & (offs_cn[None, :] < N)
    tl.store(c_ptrs, c, mask=mask)

# config = {"BLOCK_K": 128, "BLOCK_M": 512, "BLOCK_N": 128, "GROUP_M": 8, "arch": "sm_90", "dtype": "fp8e5m2", "num_ctas": 1, "num_stages": 3, "num_warps": 1}
# arch = sm_90


// ===== COMPILED SASS (sm_90a) =====

	.target	sm_90a

	.elftype	@"ET_EXEC"


//--------------------- .note.nv.tkinfo           --------------------------
	.section	.note.nv.tkinfo,"",@"SHT_NOTE"
	.sectionflags	@"SHF_NOTE_NV_TKINFO"
	.tkinfo
        /*0018*/ 	.word	0x00000002
        /*0030*/ 	.string	""
        /*0030*/ 	.string	"ptxas"
        /*0030*/ 	.string	"Cuda compilation tools, release 13.0, V13.0.88"
        /*0030*/ 	.string	"Build cuda_13.0.r13.0/compiler.36424714_0"
        /*0030*/ 	.string	"-v  -suppress-debug-info  -lineinfo  -arch sm_90a "



//--------------------- .note.nv.cuinfo           --------------------------
	.section	.note.nv.cuinfo,"",@"SHT_NOTE"
	.sectionflags	@"SHF_NOTE_NV_CUINFO"
        /*0018*/ 	.short	0x0002
        /*001a*/ 	.short	0x005a
        /*001c*/ 	.short	0x0082
	.zero		2


//--------------------- .nv.info                  --------------------------
	.section	.nv.info,"",@"SHT_CUDA_INFO"
	.align	4


	//----- nvinfo : EIATTR_REGCOUNT
	.align		4
        /*0000*/ 	.byte	0x04, 0x2f
        /*0002*/ 	.short	(.L_1 - .L_0)
	.align		4
.L_0:
        /*0004*/ 	.word	index@(matmul_kernel)
        /*0008*/ 	.word	0x00000040


	//----- nvinfo : EIATTR_FRAME_SIZE
	.align		4
.L_1:
        /*000c*/ 	.byte	0x04, 0x11
        /*000e*/ 	.short	(.L_3 - .L_2)
	.align		4
.L_2:
        /*0010*/ 	.word	index@(matmul_kernel)
        /*0014*/ 	.word	0x0000f400


	//----- nvinfo : EIATTR_MIN_STACK_SIZE
	.align		4
.L_3:
        /*0018*/ 	.byte	0x04, 0x12
        /*001a*/ 	.short	(.L_5 - .L_4)
	.align		4
.L_4:
        /*001c*/ 	.word	index@(matmul_kernel)
        /*0020*/ 	.word	0x0000f400
.L_5:


//--------------------- .nv.compat                --------------------------
	.section	.nv.compat,"",@"SHT_CUDA_COMPAT_INFO"
	.align	4
        /*0000*/ 	.byte	0x02, 0x09, 0x01, 0x00, 0x02, 0x02, 0x02, 0x00, 0x02, 0x05, 0x05, 0x00, 0x03, 0x07, 0x01, 0x01
        /*0010*/ 	.byte	0x02, 0x03, 0x00, 0x00, 0x02, 0x06, 0x01, 0x00, 0x04, 0x0b, 0x08, 0x00, 0x00, 0x00, 0x00, 0x00
        /*0020*/ 	.byte	0x00, 0x00, 0x00, 0x00


//--------------------- .nv.info.matmul_kernel    --------------------------
	.section	.nv.info.matmul_kernel,"",@"SHT_CUDA_INFO"
	.sectionflags	@""
	.align	4


	//----- nvinfo : EIATTR_CUDA_API_VERSION
	.align		4
        /*0000*/ 	.byte	0x04, 0x37
        /*0002*/ 	.short	(.L_7 - .L_6)
.L_6:
        /*0004*/ 	.word	0x00000082


	//----- nvinfo : EIATTR_KPARAM_INFO
	.align		4
.L_7:
        /*0008*/ 	.byte	0x04, 0x17
        /*000a*/ 	.short	(.L_9 - .L_8)
.L_8:
        /*000c*/ 	.word	0x00000000
        /*0010*/ 	.short	0x000d
        /*0012*/ 	.short	0x0048
        /*0014*/ 	.byte	0x00, 0xf4, 0x21, 0x00


	//----- nvinfo : EIATTR_KPARAM_INFO
	.align		4
.L_9:
        /*0018*/ 	.byte	0x04, 0x17
        /*001a*/ 	.short	(.L_11 - .L_10)
.L_10:
        /*001c*/ 	.word	0x00000000
        /*0020*/ 	.short	0x000c
        /*0022*/ 	.short	0x0040
        /*0024*/ 	.byte	0x00, 0xf4, 0x21, 0x00


	//----- nvinfo : EIATTR_KPARAM_INFO
	.align		4
.L_11:
        /*0028*/ 	.byte	0x04, 0x17
        /*002a*/ 	.short	(.L_13 - .L_12)
.L_12:
        /*002c*/ 	.word	0x00000000
        /*0030*/ 	.short	0x000b
        /*0032*/ 	.short	0x0038
        /*0034*/ 	.byte	0x00, 0xf0, 0x11, 0x00


	//----- nvinfo : EIATTR_KPARAM_INFO
	.align		4
.L_13:
        /*0038*/ 	.byte	0x04, 0x17
        /*003a*/ 	.short	(.L_15 - .L_14)
.L_14:
        /*003c*/ 	.word	0x00000000
        /*0040*/ 	.short	0x000a
        /*0042*/ 	.short	0x0034
        /*0044*/ 	.byte	0x00, 0xf0, 0x11, 0x00


	//----- nvinfo : EIATTR_KPARAM_INFO
	.align		4
.L_15:
        /*0048*/ 	.byte	0x04, 0x17
        /*004a*/ 	.short	(.L_17 - .L_16)
.L_16:
        /*004c*/ 	.word	0x00000000
        /*0050*/ 	.short	0x0009
        /*0052*/ 	.short	0x0030
        /*0054*/ 	.byte	0x00, 0xf0, 0x11, 0x00


	//----- nvinfo : EIATTR_KPARAM_INFO
	.align		4
.L_17:
        /*0058*/ 	.byte	0x04, 0x17
        /*005a*/ 	.short	(.L_19 - .L_18)
.L_18:
        /*005c*/ 	.word	0x00000000
        /*0060*/ 	.short	0x0008
        /*0062*/ 	.short	0x002c
        /*0064*/ 	.byte	0x00, 0xf0, 0x11, 0x00


	//----- nvinfo : EIATTR_KPARAM_INFO
	.align		4
.L_19:
        /*0068*/ 	.byte	0x04, 0x17
        /*006a*/ 	.short	(.L_21 - .L_20)
.L_20:
        /*006c*/ 	.word	0x00000000
        /*0070*/ 	.short	0x0007
        /*0072*/ 	.short	0x0028
        /*0074*/ 	.byte	0x00, 0xf0, 0x11, 0x00


	//----- nvinfo : EIATTR_KPARAM_INFO
	.align		4
.L_21:
        /*0078*/ 	.byte	0x04, 0x17
        /*007a*/ 	.short	(.L_23 - .L_22)
.L_22:
        /*007c*/ 	.word	0x00000000
        /*0080*/ 	.short	0x0006
        /*0082*/ 	.short	0x0024
        /*0084*/ 	.byte	0x00, 0xf0, 0x11, 0x00


	//----- nvinfo : EIATTR_KPARAM_INFO
	.align		4
.L_23:
        /*0088*/ 	.byte	0x04, 0x17
        /*008a*/ 	.short	(.L_25 - .L_24)
.L_24:
        /*008c*/ 	.word	0x00000000
        /*0090*/ 	.short	0x0005
        /*0092*/ 	.short	0x0020
        /*0094*/ 	.byte	0x00, 0xf0, 0x11, 0x00


	//----- nvinfo : EIATTR_KPARAM_INFO
	.align		4
.L_25:
        /*0098*/ 	.byte	0x04, 0x17
        /*009a*/ 	.short	(.L_27 - .L_26)
.L_26:
        /*009c*/ 	.word	0x00000000
        /*00a0*/ 	.short	0x0004
        /*00a2*/ 	.short	0x001c
        /*00a4*/ 	.byte	0x00, 0xf0, 0x11, 0x00


	//----- nvinfo : EIATTR_KPARAM_INFO
	.align		4
.L_27:
        /*00a8*/ 	.byte	0x04, 0x17
        /*00aa*/ 	.short	(.L_29 - .L_28)
.L_28:
        /*00ac*/ 	.word	0x00000000
        /*00b0*/ 	.short	0x0003
        /*00b2*/ 	.short	0x0018
        /*00b4*/ 	.byte	0x00, 0xf0, 0x11, 0x00


	//----- nvinfo : EIATTR_KPARAM_INFO
	.align		4
.L_29:
        /*00b8*/ 	.byte	0x04, 0x17
        /*00ba*/ 	.short	(.L_31 - .L_30)
.L_30:
        /*00bc*/ 	.word	0x00000000
        /*00c0*/ 	.short	0x0002
        /*00c2*/ 	.short	0x0010
        /*00c4*/ 	.byte	0x00, 0xf4, 0x21, 0x00


	//----- nvinfo : EIATTR_KPARAM_INFO
	.align		4
.L_31:
        /*00c8*/ 	.byte	0x04, 0x17
        /*00ca*/ 	.short	(.L_33 - .L_32)
.L_32:
        /*00cc*/ 	.word	0x00000000
        /*00d0*/ 	.short	0x0001
        /*00d2*/ 	.short	0x0008
        /*00d4*/ 	.byte	0x00, 0xf4, 0x21, 0x00


	//----- nvinfo : EIATTR_KPARAM_INFO
	.align		4
.L_33:
        /*00d8*/ 	.byte	0x04, 0x17
        /*00da*/ 	.short	(.L_35 - .L_34)
.L_34:
        /*00dc*/ 	.word	0x00000000
        /*00e0*/ 	.short	0x0000
        /*00e2*/ 	.short	0x0000
        /*00e4*/ 	.byte	0x00, 0xf4, 0x21, 0x00


	//----- nvinfo : EIATTR_SPARSE_MMA_MASK
	.align		4
.L_35:
        /*00e8*/ 	.byte	0x03, 0x50
        /*00ea*/ 	.short	0x0000


	//----- nvinfo : EIATTR_MAXREG_COUNT
	.align		4
        /*00ec*/ 	.byte	0x03, 0x1b
        /*00ee*/ 	.short	0x00ff


	//----- nvinfo : EIATTR_NUM_BARRIERS
	.align		4
        /*00f0*/ 	.byte	0x02, 0x4c
        /*00f2*/ 	.byte	0x01
	.zero		1


	//----- nvinfo : EIATTR_ANNOTATIONS
	.align		4
        /*00f4*/ 	.byte	0x04, 0x55
        /*00f6*/ 	.short	(.L_37 - .L_36)


	//   ....[0]....
.L_36:
        /*00f8*/ 	.word	0x00000001
        /*00fc*/ 	.byte	0x60, 0x00, 0x00, 0x00, 0x01, 0x00, 0x00, 0x00, 0x80, 0x00, 0x00, 0x00, 0x01, 0x00, 0x00, 0x00
        /* <DEDUP_REMOVED lines=451> */
        /*1d3c*/ 	.byte	0x70, 0x3f, 0x00, 0x00, 0x01, 0x00, 0x00, 0x00, 0x80, 0x3f, 0x00, 0x00


	//----- nvinfo : EIATTR_MERCURY_ISA_VERSION
	.align		4
.L_37:
        /*1d48*/ 	.byte	0x03, 0x5f
        /*1d4a*/ 	.short	0x0101


	//----- nvinfo : EIATTR_COOP_GROUP_MASK_REGIDS
	.align		4
        /*1d4c*/ 	.byte	0x04, 0x29
        /*1d4e*/ 	.short	(.L_39 - .L_38)


	//   ....[0]....
.L_38:
        /*1d50*/ 	.word	0xffffffff


	//   ....[1]....
        /*1d54*/ 	.word	0xffffffff


	//   ....[2]....
        /*1d58*/ 	.word	0xffffffff


	//   ....[3]....
        /*1d5c*/ 	.word	0xffffffff


	//   ....[4]....
        /*1d60*/ 	.word	0xffffffff


	//   ....[5]....
        /*1d64*/ 	.word	0xffffffff


	//   ....[6]....
        /*1d68*/ 	.word	0xffffffff


	//   ....[7]....
        /*1d6c*/ 	.word	0xffffffff


	//   ....[8]....
        /*1d70*/ 	.word	0xffffffff


	//   ....[9]....
        /*1d74*/ 	.word	0xffffffff


	//   ....[10]....
        /*1d78*/ 	.word	0xffffffff


	//   ....[11]....
        /*1d7c*/ 	.word	0xffffffff


	//   ....[12]....
        /*1d80*/ 	.word	0xffffffff


	//   ....[13]....
        /*1d84*/ 	.word	0xffffffff


	//   ....[14]....
        /*1d88*/ 	.word	0xffffffff


	//   ....[15]....
        /*1d8c*/ 	.word	0xffffffff


	//   ....[16]....
        /*1d90*/ 	.word	0xffffffff


	//   ....[17]....
        /*1d94*/ 	.word	0xffffffff


	//   ....[18]....
        /*1d98*/ 	.word	0xffffffff


	//   ....[19]....
        /*1d9c*/ 	.word	0xffffffff


	//   ....[20]....
        /*1da0*/ 	.word	0xffffffff


	//   ....[21]....
        /*1da4*/ 	.word	0xffffffff


	//   ....[22]....
        /*1da8*/ 	.word	0xffffffff


	//   ....[23]....
        /*1dac*/ 	.word	0xffffffff


	//   ....[24]....
        /*1db0*/ 	.word	0xffffffff


	//   ....[25]....
        /*1db4*/ 	.word	0xffffffff


	//   ....[26]....
        /*1db8*/ 	.word	0xffffffff


	//   ....[27]....
        /*1dbc*/ 	.word	0xffffffff


	//   ....[28]....
        /*1dc0*/ 	.word	0xffffffff


	//   ....[29]....
        /*1dc4*/ 	.word	0xffffffff


	//   ....[30]....
        /*1dc8*/ 	.word	0xffffffff


	//   ....[31]....
        /*1dcc*/ 	.word	0xffffffff


	//   ....[32]....
        /*1dd0*/ 	.word	0xffffffff


	//   ....[33]....
        /*1dd4*/ 	.word	0xffffffff


	//   ....[34]....
        /*1dd8*/ 	.word	0xffffffff


	//   ....[35]....
        /*1ddc*/ 	.word	0xffffffff


	//   ....[36]....
        /*1de0*/ 	.word	0xffffffff


	//   ....[37]....
        /*1de4*/ 	.word	0xffffffff


	//   ....[38]....
        /*1de8*/ 	.word	0xffffffff


	//   ....[39]....
        /*1dec*/ 	.word	0xffffffff


	//   ....[40]....
        /*1df0*/ 	.word	0xffffffff


	//   ....[41]....
        /*1df4*/ 	.word	0xffffffff


	//   ....[42]....
        /*1df8*/ 	.word	0xffffffff


	//   ....[43]....
        /*1dfc*/ 	.word	0xffffffff


	//   ....[44]....
        /*1e00*/ 	.word	0xffffffff


	//   ....[45]....
        /*1e04*/ 	.word	0xffffffff


	//   ....[46]....
        /*1e08*/ 	.word	0xffffffff


	//   ....[47]....
        /*1e0c*/ 	.word	0xffffffff


	//   ....[48]....
        /*1e10*/ 	.word	0xffffffff


	//   ....[49]....
        /*1e14*/ 	.word	0xffffffff


	//   ....[50]....
        /*1e18*/ 	.word	0xffffffff


	//   ....[51]....
        /*1e1c*/ 	.word	0xffffffff


	//   ....[52]....
        /*1e20*/ 	.word	0xffffffff


	//   ....[53]....
        /*1e24*/ 	.word	0xffffffff


	//   ....[54]....
        /*1e28*/ 	.word	0xffffffff


	//   ....[55]....
        /*1e2c*/ 	.word	0xffffffff


	//   ....[56]....
        /*1e30*/ 	.word	0xffffffff


	//   ....[57]....
        /*1e34*/ 	.word	0xffffffff


	//   ....[58]....
        /*1e38*/ 	.word	0xffffffff


	//   ....[59]....
        /*1e3c*/ 	.word	0xffffffff


	//   ....[60]....
        /*1e40*/ 	.word	0xffffffff


	//   ....[61]....
        /*1e44*/ 	.word	0xffffffff


	//   ....[62]....
        /*1e48*/ 	.word	0xffffffff


	//   ....[63]....
        /*1e4c*/ 	.word	0xffffffff


	//   ....[64]....
        /*1e50*/ 	.word	0xffffffff


	//   ....[65]....
        /*1e54*/ 	.word	0xffffffff


	//   ....[66]....
        /*1e58*/ 	.word	0xffffffff


	//   ....[67]....
        /*1e5c*/ 	.word	0xffffffff


	//   ....[68]....
        /*1e60*/ 	.word	0xffffffff


	//   ....[69]....
        /*1e64*/ 	.word	0xffffffff


	//   ....[70]....
        /*1e68*/ 	.word	0xffffffff


	//   ....[71]....
        /*1e6c*/ 	.word	0xffffffff


	//   ....[72]....
        /*1e70*/ 	.word	0xffffffff


	//   ....[73]....
        /*1e74*/ 	.word	0xffffffff


	//   ....[74]....
        /*1e78*/ 	.word	0xffffffff


	//   ....[75]....
        /*1e7c*/ 	.word	0xffffffff


	//   ....[76]....
        /*1e80*/ 	.word	0xffffffff


	//   ....[77]....
        /*1e84*/ 	.word	0xffffffff


	//   ....[78]....
        /*1e88*/ 	.word	0xffffffff


	//   ....[79]....
        /*1e8c*/ 	.word	0xffffffff


	//   ....[80]....
        /*1e90*/ 	.word	0xffffffff


	//   ....[81]....
        /*1e94*/ 	.word	0xffffffff


	//   ....[82]....
        /*1e98*/ 	.word	0xffffffff


	//   ....[83]....
        /*1e9c*/ 	.word	0xffffffff


	//   ....[84]....
        /*1ea0*/ 	.word	0xffffffff


	//   ....[85]....
        /*1ea4*/ 	.word	0xffffffff


	//   ....[86]....
        /*1ea8*/ 	.word	0xffffffff


	//   ....[87]....
        /*1eac*/ 	.word	0xffffffff


	//   ....[88]....
        /*1eb0*/ 	.word	0xffffffff


	//   ....[89]....
        /*1eb4*/ 	.word	0xffffffff


	//   ....[90]....
        /*1eb8*/ 	.word	0xffffffff


	//   ....[91]....
        /*1ebc*/ 	.word	0xffffffff


	//   ....[92]....
        /*1ec0*/ 	.word	0xffffffff


	//   ....[93]....
        /*1ec4*/ 	.word	0xffffffff


	//   ....[94]....
        /*1ec8*/ 	.word	0xffffffff


	//   ....[95]....
        /*1ecc*/ 	.word	0xffffffff


	//   ....[96]....
        /*1ed0*/ 	.word	0xffffffff


	//   ....[97]....
        /*1ed4*/ 	.word	0xffffffff


	//   ....[98]....
        /*1ed8*/ 	.word	0xffffffff


	//   ....[99]....
        /*1edc*/ 	.word	0xffffffff


	//   ....[100]....
        /*1ee0*/ 	.word	0xffffffff


	//   ....[101]....
        /*1ee4*/ 	.word	0xffffffff


	//   ....[102]....
        /*1ee8*/ 	.word	0xffffffff


	//   ....[103]....
        /*1eec*/ 	.word	0xffffffff


	//   ....[104]....
        /*1ef0*/ 	.word	0xffffffff


	//   ....[105]....
        /*1ef4*/ 	.word	0xffffffff


	//   ....[106]....
        /*1ef8*/ 	.word	0xffffffff


	//   ....[107]....
        /*1efc*/ 	.word	0xffffffff


	//   ....[108]....
        /*1f00*/ 	.word	0xffffffff


	//   ....[109]....
        /*1f04*/ 	.word	0xffffffff


	//   ....[110]....
        /*1f08*/ 	.word	0xffffffff


	//   ....[111]....
        /*1f0c*/ 	.word	0xffffffff


	//   ....[112]....
        /*1f10*/ 	.word	0xffffffff


	//   ....[113]....
        /*1f14*/ 	.word	0xffffffff


	//   ....[114]....
        /*1f18*/ 	.word	0xffffffff


	//   ....[115]....
        /*1f1c*/ 	.word	0xffffffff


	//   ....[116]....
        /*1f20*/ 	.word	0xffffffff


	//   ....[117]....
        /*1f24*/ 	.word	0xffffffff


	//   ....[118]....
        /*1f28*/ 	.word	0xffffffff


	//   ....[119]....
        /*1f2c*/ 	.word	0xffffffff


	//   ....[120]....
        /*1f30*/ 	.word	0xffffffff


	//   ....[121]....
        /*1f34*/ 	.word	0xffffffff


	//   ....[122]....
        /*1f38*/ 	.word	0xffffffff


	//   ....[123]....
        /*1f3c*/ 	.word	0xffffffff


	//   ....[124]....
        /*1f40*/ 	.word	0xffffffff


	//   ....[125]....
        /*1f44*/ 	.word	0xffffffff


	//   ....[126]....
        /*1f48*/ 	.word	0xffffffff


	//   ....[127]....
        /*1f4c*/ 	.word	0xffffffff


	//   ....[128]....
        /*1f50*/ 	.word	0xffffffff


	//   ....[129]....
        /*1f54*/ 	.word	0xffffffff


	//   ....[130]....
        /*1f58*/ 	.word	0xffffffff


	//   ....[131]....
        /*1f5c*/ 	.word	0xffffffff


	//   ....[132]....
        /*1f60*/ 	.word	0xffffffff


	//   ....[133]....
        /*1f64*/ 	.word	0xffffffff


	//   ....[134]....
        /*1f68*/ 	.word	0xffffffff


	//   ....[135]....
        /*1f6c*/ 	.word	0xffffffff


	//   ....[136]....
        /*1f70*/ 	.word	0xffffffff


	//   ....[137]....
        /*1f74*/ 	.word	0xffffffff


	//   ....[138]....
        /*1f78*/ 	.word	0xffffffff


	//   ....[139]....
        /*1f7c*/ 	.word	0xffffffff


	//   ....[140]....
        /*1f80*/ 	.word	0xffffffff


	//   ....[141]....
        /*1f84*/ 	.word	0xffffffff


	//   ....[142]....
        /*1f88*/ 	.word	0xffffffff


	//   ....[143]....
        /*1f8c*/ 	.word	0xffffffff


	//   ....[144]....
        /*1f90*/ 	.word	0xffffffff


	//   ....[145]....
        /*1f94*/ 	.word	0xffffffff


	//   ....[146]....
        /*1f98*/ 	.word	0xffffffff


	//   ....[147]....
        /*1f9c*/ 	.word	0xffffffff


	//   ....[148]....
        /*1fa0*/ 	.word	0xffffffff


	//   ....[149]....
        /*1fa4*/ 	.word	0xffffffff


	//   ....[150]....
        /*1fa8*/ 	.word	0xffffffff


	//   ....[151]....
        /*1fac*/ 	.word	0xffffffff


	//   ....[152]....
        /*1fb0*/ 	.word	0xffffffff


	//   ....[153]....
        /*1fb4*/ 	.word	0xffffffff


	//   ....[154]....
        /*1fb8*/ 	.word	0xffffffff


	//   ....[155]....
        /*1fbc*/ 	.word	0xffffffff


	//   ....[156]....
        /*1fc0*/ 	.word	0xffffffff


	//   ....[157]....
        /*1fc4*/ 	.word	0xffffffff


	//   ....[158]....
        /*1fc8*/ 	.word	0xffffffff


	//   ....[159]....
        /*1fcc*/ 	.word	0xffffffff


	//   ....[160]....
        /*1fd0*/ 	.word	0xffffffff


	//   ....[161]....
        /*1fd4*/ 	.word	0xffffffff


	//   ....[162]....
        /*1fd8*/ 	.word	0xffffffff


	//   ....[163]....
        /*1fdc*/ 	.word	0xffffffff


	//   ....[164]....
        /*1fe0*/ 	.word	0xffffffff


	//   ....[165]....
        /*1fe4*/ 	.word	0xffffffff


	//   ....[166]....
        /*1fe8*/ 	.word	0xffffffff


	//   ....[167]....
        /*1fec*/ 	.word	0xffffffff


	//   ....[168]....
        /*1ff0*/ 	.word	0xffffffff


	//   ....[169]....
        /*1ff4*/ 	.word	0xffffffff


	//   ....[170]....
        /*1ff8*/ 	.word	0xffffffff


	//   ....[171]....
        /*1ffc*/ 	.word	0xffffffff


	//   ....[172]....
        /*2000*/ 	.word	0xffffffff


	//   ....[173]....
        /*2004*/ 	.word	0xffffffff


	//   ....[174]....
        /*2008*/ 	.word	0xffffffff


	//   ....[175]....
        /*200c*/ 	.word	0xffffffff


	//   ....[176]....
        /*2010*/ 	.word	0xffffffff


	//   ....[177]....
        /*2014*/ 	.word	0xffffffff


	//   ....[178]....
        /*2018*/ 	.word	0xffffffff


	//   ....[179]....
        /*201c*/ 	.word	0xffffffff


	//   ....[180]....
        /*2020*/ 	.word	0xffffffff


	//   ....[181]....
        /*2024*/ 	.word	0xffffffff


	//   ....[182]....
        /*2028*/ 	.word	0xffffffff


	//   ....[183]....
        /*202c*/ 	.word	0xffffffff


	//   ....[184]....
        /*2030*/ 	.word	0xffffffff


	//   ....[185]....
        /*2034*/ 	.word	0xffffffff


	//   ....[186]....
        /*2038*/ 	.word	0xffffffff


	//   ....[187]....
        /*203c*/ 	.word	0xffffffff


	//   ....[188]....
        /*2040*/ 	.word	0xffffffff


	//   ....[189]....
        /*2044*/ 	.word	0xffffffff


	//   ....[190]....
        /*2048*/ 	.word	0xffffffff


	//   ....[191]....
        /*204c*/ 	.word	0xffffffff


	//   ....[192]....
        /*2050*/ 	.word	0xffffffff


	//   ....[193]....
        /*2054*/ 	.word	0xffffffff


	//   ....[194]....
        /*2058*/ 	.word	0xffffffff


	//   ....[195]....
        /*205c*/ 	.word	0xffffffff


	//   ....[196]....
        /*2060*/ 	.word	0xffffffff


	//   ....[197]....
        /*2064*/ 	.word	0xffffffff


	//   ....[198]....
        /*2068*/ 	.word	0xffffffff


	//   ....[199]....
        /*206c*/ 	.word	0xffffffff


	//   ....[200]....
        /*2070*/ 	.word	0xffffffff


	//   ....[201]....
        /*2074*/ 	.word	0xffffffff


	//   ....[202]....
        /*2078*/ 	.word	0xffffffff


	//   ....[203]....
        /*207c*/ 	.word	0xffffffff


	//   ....[204]....
        /*2080*/ 	.word	0xffffffff


	//   ....[205]....
        /*2084*/ 	.word	0xffffffff


	//   ....[206]....
        /*2088*/ 	.word	0xffffffff


	//   ....[207]....
        /*208c*/ 	.word	0xffffffff


	//   ....[208]....
        /*2090*/ 	.word	0xffffffff


	//   ....[209]....
        /*2094*/ 	.word	0xffffffff


	//   ....[210]....
        /*2098*/ 	.word	0xffffffff


	//   ....[211]....
        /*209c*/ 	.word	0xffffffff


	//   ....[212]....
        /*20a0*/ 	.word	0xffffffff


	//   ....[213]....
        /*20a4*/ 	.word	0xffffffff


	//   ....[214]....
        /*20a8*/ 	.word	0xffffffff


	//   ....[215]....
        /*20ac*/ 	.word	0xffffffff


	//   ....[216]....
        /*20b0*/ 	.word	0xffffffff


	//   ....[217]....
        /*20b4*/ 	.word	0xffffffff


	//   ....[218]....
        /*20b8*/ 	.word	0xffffffff


	//   ....[219]....
        /*20bc*/ 	.word	0xffffffff


	//   ....[220]....
        /*20c0*/ 	.word	0xffffffff


	//   ....[221]....
        /*20c4*/ 	.word	0xffffffff


	//   ....[222]....
        /*20c8*/ 	.word	0xffffffff


	//   ....[223]....
        /*20cc*/ 	.word	0xffffffff


	//   ....[224]....
        /*20d0*/ 	.word	0xffffffff


	//   ....[225]....
        /*20d4*/ 	.word	0xffffffff


	//   ....[226]....
        /*20d8*/ 	.word	0xffffffff


	//   ....[227]....
        /*20dc*/ 	.word	0xffffffff


	//   ....[228]....
        /*20e0*/ 	.word	0xffffffff


	//   ....[229]....
        /*20e4*/ 	.word	0xffffffff


	//   ....[230]....
        /*20e8*/ 	.word	0xffffffff


	//   ....[231]....
        /*20ec*/ 	.word	0xffffffff


	//   ....[232]....
        /*20f0*/ 	.word	0xffffffff


	//   ....[233]....
        /*20f4*/ 	.word	0xffffffff


	//   ....[234]....
        /*20f8*/ 	.word	0xffffffff


	//   ....[235]....
        /*20fc*/ 	.word	0xffffffff


	//   ....[236]....
        /*2100*/ 	.word	0xffffffff


	//   ....[237]....
        /*2104*/ 	.word	0xffffffff


	//   ....[238]....
        /*2108*/ 	.word	0xffffffff


	//   ....[239]....
        /*210c*/ 	.word	0xffffffff


	//   ....[240]....
        /*2110*/ 	.word	0xffffffff


	//   ....[241]....
        /*2114*/ 	.word	0xffffffff


	//   ....[242]....
        /*2118*/ 	.word	0xffffffff


	//   ....[243]....
        /*211c*/ 	.word	0xffffffff


	//   ....[244]....
        /*2120*/ 	.word	0xffffffff


	//   ....[245]....
        /*2124*/ 	.word	0xffffffff


	//   ....[246]....
        /*2128*/ 	.word	0xffffffff


	//   ....[247]....
        /*212c*/ 	.word	0xffffffff


	//   ....[248]....
        /*2130*/ 	.word	0xffffffff


	//   ....[249]....
        /*2134*/ 	.word	0xffffffff


	//   ....[250]....
        /*2138*/ 	.word	0xffffffff


	//   ....[251]....
        /*213c*/ 	.word	0xffffffff


	//   ....[252]....
        /*2140*/ 	.word	0xffffffff


	//   ....[253]....
        /*2144*/ 	.word	0xffffffff


	//   ....[254]....
        /*2148*/ 	.word	0xffffffff


	//----- nvinfo : EIATTR_COOP_GROUP_INSTR_OFFSETS
	.align		4
.L_39:
        /*214c*/ 	.byte	0x04, 0x28
        /*214e*/ 	.short	(.L_41 - .L_40)


	//   ....[0]....
.L_40:
        /*2150*/ 	.word	0x00211340


	//   ....[1]....
        /*2154*/ 	.word	0x00211400


	//   ....[2]....
        /*2158*/ 	.word	0x002114c0


	//   ....[3]....
        /*215c*/ 	.word	0x00211570


	//   ....[4]....
        /*2160*/ 	.word	0x00211600


	//   ....[5]....
        /*2164*/ 	.word	0x002116d0


	//   ....[6]....
        /*2168*/ 	.word	0x00211750


	//   ....[7]....
        /*216c*/ 	.word	0x00211790


	//   ....[8]....
        /*2170*/ 	.word	0x00211810


	//   ....[9]....
        /*2174*/ 	.word	0x00211890


	//   ....[10]....
        /*2178*/ 	.word	0x00211900


	//   ....[11]....
        /*217c*/ 	.word	0x002119e0


	//   ....[12]....
        /*2180*/ 	.word	0x00211a50


	//   ....[13]....
        /*2184*/ 	.word	0x00211ae0


	//   ....[14]....
        /*2188*/ 	.word	0x00211bf0


	//   ....[15]....
        /*218c*/ 	.word	0x00211c80


	//   ....[16]....
        /*2190*/ 	.word	0x00211da0


	//   ....[17]....
        /*2194*/ 	.word	0x00211e50


	//   ....[18]....
        /*2198*/ 	.word	0x00211ec0


	//   ....[19]....
        /*219c*/ 	.word	0x00211f80


	//   ....[20]....
        /*21a0*/ 	.word	0x00212020


	//   ....[21]....
        /*21a4*/ 	.word	0x00212100


	//   ....[22]....
        /*21a8*/ 	.word	0x00212150


	//   ....[23]....
        /*21ac*/ 	.word	0x002121b0


	//   ....[24]....
        /*21b0*/ 	.word	0x00212220


	//   ....[25]....
        /*21b4*/ 	.word	0x00212280


	//   ....[26]....
        /*21b8*/ 	.word	0x002122c0


	//   ....[27]....
        /*21bc*/ 	.word	0x002123a0


	//   ....[28]....
        /*21c0*/ 	.word	0x002123f0


	//   ....[29]....
        /*21c4*/ 	.word	0x002124e0


	//   ....[30]....
        /*21c8*/ 	.word	0x002125d0


	//   ....[31]....
        /*21cc*/ 	.word	0x002126b0


	//   ....[32]....
        /*21d0*/ 	.word	0x00212720


	//   ....[33]....
        /*21d4*/ 	.word	0x002127e0


	//   ....[34]....
        /*21d8*/ 	.word	0x002128b0


	//   ....[35]....
        /*21dc*/ 	.word	0x002129b0


	//   ....[36]....
        /*21e0*/ 	.word	0x00212a40


	//   ....[37]....
        /*21e4*/ 	.word	0x00212aa0


	//   ....[38]....
        /*21e8*/ 	.word	0x00212af0


	//   ....[39]....
        /*21ec*/ 	.word	0x00212b70


	//   ....[40]....
        /*21f0*/ 	.word	0x00212bd0


	//   ....[41]....
        /*21f4*/ 	.word	0x00212c40


	//   ....[42]....
        /*21f8*/ 	.word	0x00212d30


	//   ....[43]....
        /*21fc*/ 	.word	0x00212d80


	//   ....[44]....
        /*2200*/ 	.word	0x00212e60


	//   ....[45]....
        /*2204*/ 	.word	0x00212e80


	//   ....[46]....
        /*2208*/ 	.word	0x00212f90


	//   ....[47]....
        /*220c*/ 	.word	0x00213040


	//   ....[48]....
        /*2210*/ 	.word	0x00213100


	//   ....[49]....
        /*2214*/ 	.word	0x002131b0


	//   ....[50]....
        /*2218*/ 	.word	0x00213230


	//   ....[51]....
        /*221c*/ 	.word	0x00213340


	//   ....[52]....
        /*2220*/ 	.word	0x002133d0


	//   ....[53]....
        /*2224*/ 	.word	0x00213480


	//   ....[54]....
        /*2228*/ 	.word	0x002134f0


	//   ....[55]....
        /*222c*/ 	.word	0x00213530


	//   ....[56]....
        /*2230*/ 	.word	0x00213580


	//   ....[57]....
        /*2234*/ 	.word	0x00213620


	//   ....[58]....
        /*2238*/ 	.word	0x00213660


	//   ....[59]....
        /*223c*/ 	.word	0x002136f0


	//   ....[60]....
        /*2240*/ 	.word	0x002137b0


	//   ....[61]....
        /*2244*/ 	.word	0x002137d0


	//   ....[62]....
        /*2248*/ 	.word	0x002138b0


	//   ....[63]....
        /*224c*/ 	.word	0x002139d0


	//   ....[64]....
        /*2250*/ 	.word	0x00213a30


	//   ....[65]....
        /*2254*/ 	.word	0x00213b90


	//   ....[66]....
        /*2258*/ 	.word	0x00213c30


	//   ....[67]....
        /*225c*/ 	.word	0x00213d80


	//   ....[68]....
        /*2260*/ 	.word	0x00213dd0


	//   ....[69]....
        /*2264*/ 	.word	0x00213e60


	//   ....[70]....
        /*2268*/ 	.word	0x00213ef0


	//   ....[71]....
        /*226c*/ 	.word	0x00213f20


	//   ....[72]....
        /*2270*/ 	.word	0x00213f80


	//   ....[73]....
        /*2274*/ 	.word	0x00214000


	//   ....[74]....
        /*2278*/ 	.word	0x00214050


	//   ....[75]....
        /*227c*/ 	.word	0x002140f0


	//   ....[76]....
        /*2280*/ 	.word	0x002141f0


	//   ....[77]....
        /*2284*/ 	.word	0x00214210


	//   ....[78]....
        /*2288*/ 	.word	0x00214270


	//   ....[79]....
        /*228c*/ 	.word	0x00214430


	//   ....[80]....
        /*2290*/ 	.word	0x00214490


	//   ....[81]....
        /*2294*/ 	.word	0x00214550


	//   ....[82]....
        /*2298*/ 	.word	0x002145e0


	//   ....[83]....
        /*229c*/ 	.word	0x00214760


	//   ....[84]....
        /*22a0*/ 	.word	0x002147e0


	//   ....[85]....
        /*22a4*/ 	.word	0x00214880


	//   ....[86]....
        /*22a8*/ 	.word	0x00214930


	//   ....[87]....
        /*22ac*/ 	.word	0x00214950


	//   ....[88]....
        /*22b0*/ 	.word	0x00214970


	//   ....[89]....
        /*22b4*/ 	.word	0x00214a60


	//   ....[90]....
        /*22b8*/ 	.word	0x00214b00


	//   ....[91]....
        /*22bc*/ 	.word	0x00214b70


	//   ....[92]....
        /*22c0*/ 	.word	0x00214bd0


	//   ....[93]....
        /*22c4*/ 	.word	0x00214bf0


	//   ....[94]....
        /*22c8*/ 	.word	0x00214ca0


	//   ....[95]....
        /*22cc*/ 	.word	0x00214e30


	//   ....[96]....
        /*22d0*/ 	.word	0x00214ef0


	//   ....[97]....
        /*22d4*/ 	.word	0x002150d0


	//   ....[98]....
        /*22d8*/ 	.word	0x00215110


	//   ....[99]....
        /*22dc*/ 	.word	0x00215180


	//   ....[100]....
        /*22e0*/ 	.word	0x002151f0


	//   ....[101]....
        /*22e4*/ 	.word	0x00215260


	//   ....[102]....
        /*22e8*/ 	.word	0x00215280


	//   ....[103]....
        /*22ec*/ 	.word	0x002153c0


	//   ....[104]....
        /*22f0*/ 	.word	0x00215400


	//   ....[105]....
        /*22f4*/ 	.word	0x00215490


	//   ....[106]....
        /*22f8*/ 	.word	0x002154d0


	//   ....[107]....
        /*22fc*/ 	.word	0x002155b0


	//   ....[108]....
        /*2300*/ 	.word	0x00215660


	//   ....[109]....
        /*2304*/ 	.word	0x00215680


	//   ....[110]....
        /*2308*/ 	.word	0x00215710


	//   ....[111]....
        /*230c*/ 	.word	0x002157d0


	//   ....[112]....
        /*2310*/ 	.word	0x002158d0


	//   ....[113]....
        /*2314*/ 	.word	0x002158f0


	//   ....[114]....
        /*2318*/ 	.word	0x00215910


	//   ....[115]....
        /*231c*/ 	.word	0x00215940


	//   ....[116]....
        /*2320*/ 	.word	0x00215960


	//   ....[117]....
        /*2324*/ 	.word	0x002159d0


	//   ....[118]....
        /*2328*/ 	.word	0x00215ac0


	//   ....[119]....
        /*232c*/ 	.word	0x00215b00


	//   ....[120]....
        /*2330*/ 	.word	0x00215b50


	//   ....[121]....
        /*2334*/ 	.word	0x00215b80


	//   ....[122]....
        /*2338*/ 	.word	0x00215c70


	//   ....[123]....
        /*233c*/ 	.word	0x00215ca0


	//   ....[124]....
        /*2340*/ 	.word	0x00215cc0


	//   ....[125]....
        /*2344*/ 	.word	0x00215cf0


	//   ....[126]....
        /*2348*/ 	.word	0x00215d10


	//   ....[127]....
        /*234c*/ 	.word	0x00215d50


	//   ....[128]....
        /*2350*/ 	.word	0x00215ea0


	//   ....[129]....
        /*2354*/ 	.word	0x00215f60


	//   ....[130]....
        /*2358*/ 	.word	0x00215fe0


	//   ....[131]....
        /*235c*/ 	.word	0x00216060


	//   ....[132]....
        /*2360*/ 	.word	0x00216080


	//   ....[133]....
        /*2364*/ 	.word	0x002160f0


	//   ....[134]....
        /*2368*/ 	.word	0x00216110


	//   ....[135]....
        /*236c*/ 	.word	0x00216130


	//   ....[136]....
        /*2370*/ 	.word	0x002161b0


	//   ....[137]....
        /*2374*/ 	.word	0x002161e0


	//   ....[138]....
        /*2378*/ 	.word	0x00216200


	//   ....[139]....
        /*237c*/ 	.word	0x00216220


	//   ....[140]....
        /*2380*/ 	.word	0x002162f0


	//   ....[141]....
        /*2384*/ 	.word	0x00216370


	//   ....[142]....
        /*2388*/ 	.word	0x002163b0


	//   ....[143]....
        /*238c*/ 	.word	0x00216540


	//   ....[144]....
        /*2390*/ 	.word	0x002165a0


	//   ....[145]....
        /*2394*/ 	.word	0x00216640


	//   ....[146]....
        /*2398*/ 	.word	0x00216690


	//   ....[147]....
        /*239c*/ 	.word	0x002166d0


	//   ....[148]....
        /*23a0*/ 	.word	0x002166f0


	//   ....[149]....
        /*23a4*/ 	.word	0x00216720


	//   ....[150]....
        /*23a8*/ 	.word	0x002167c0


	//   ....[151]....
        /*23ac*/ 	.word	0x002167f0


	//   ....[152]....
        /*23b0*/ 	.word	0x00216810


	//   ....[153]....
        /*23b4*/ 	.word	0x00216830


	//   ....[154]....
        /*23b8*/ 	.word	0x00216850


	//   ....[155]....
        /*23bc*/ 	.word	0x00216870


	//   ....[156]....
        /*23c0*/ 	.word	0x00216890


	//   ....[157]....
        /*23c4*/ 	.word	0x002168d0


	//   ....[158]....
        /*23c8*/ 	.word	0x00216b20


	//   ....[159]....
        /*23cc*/ 	.word	0x00216b40


	//   ....[160]....
        /*23d0*/ 	.word	0x00216bf0


	//   ....[161]....
        /*23d4*/ 	.word	0x00216c20


	//   ....[162]....
        /*23d8*/ 	.word	0x00216c50


	//   ....[163]....
        /*23dc*/ 	.word	0x00216c80


	//   ....[164]....
        /*23e0*/ 	.word	0x00216ca0


	//   ....[165]....
        /*23e4*/ 	.word	0x00216d60


	//   ....[166]....
        /*23e8*/ 	.word	0x00216ee0


	//   ....[167]....
        /*23ec*/ 	.word	0x00216f00


	//   ....[168]....
        /*23f0*/ 	.word	0x00216f40


	//   ....[169]....
        /*23f4*/ 	.word	0x00216f60


	//   ....[170]....
        /*23f8*/ 	.word	0x00216f80


	//   ....[171]....
        /*23fc*/ 	.word	0x00216fc0


	//   ....[172]....
        /*2400*/ 	.word	0x00216fe0


	//   ....[173]....
        /*2404*/ 	.word	0x00217000


	//   ....[174]....
        /*2408*/ 	.word	0x002170c0


	//   ....[175]....
        /*240c*/ 	.word	0x00217180


	//   ....[176]....
        /*2410*/ 	.word	0x00217270


	//   ....[177]....
        /*2414*/ 	.word	0x00217290


	//   ....[178]....
        /*2418*/ 	.word	0x00217390


	//   ....[179]....
        /*241c*/ 	.word	0x002173d0


	//   ....[180]....
        /*2420*/ 	.word	0x002173f0


	//   ....[181]....
        /*2424*/ 	.word	0x00217430


	//   ....[182]....
        /*2428*/ 	.word	0x00217470


	//   ....[183]....
        /*242c*/ 	.word	0x00217520


	//   ....[184]....
        /*2430*/ 	.word	0x00217540


	//   ....[185]....
        /*2434*/ 	.word	0x00217560


	//   ....[186]....
        /*2438*/ 	.word	0x00217590


	//   ....[187]....
        /*243c*/ 	.word	0x002175b0


	//   ....[188]....
        /*2440*/ 	.word	0x002175d0


	//   ....[189]....
        /*2444*/ 	.word	0x00217720


	//   ....[190]....
        /*2448*/ 	.word	0x00217810


	//   ....[191]....
        /*244c*/ 	.word	0x00217840


	//   ....[192]....
        /*2450*/ 	.word	0x00217980


	//   ....[193]....
        /*2454*/ 	.word	0x002179c0


	//   ....[194]....
        /*2458*/ 	.word	0x002179e0


	//   ....[195]....
        /*245c*/ 	.word	0x00217a40


	//   ....[196]....
        /*2460*/ 	.word	0x00217a60


	//   ....[197]....
        /*2464*/ 	.word	0x00217b00


	//   ....[198]....
        /*2468*/ 	.word	0x00217b20


	//   ....[199]....
        /*246c*/ 	.word	0x00217b40


	//   ....[200]....
        /*2470*/ 	.word	0x00217b60


	//   ....[201]....
        /*2474*/ 	.word	0x00217b80


	//   ....[202]....
        /*2478*/ 	.word	0x00217ba0


	//   ....[203]....
        /*247c*/ 	.word	0x00217cd0


	//   ....[204]....
        /*2480*/ 	.word	0x00217d40


	//   ....[205]....
        /*2484*/ 	.word	0x00217d90


	//   ....[206]....
        /*2488*/ 	.word	0x00217f10


	//   ....[207]....
        /*248c*/ 	.word	0x00217f30


	//   ....[208]....
        /*2490*/ 	.word	0x00217f50


	//   ....[209]....
        /*2494*/ 	.word	0x00217f90


	//   ....[210]....
        /*2498*/ 	.word	0x00218040


	//   ....[211]....
        /*249c*/ 	.word	0x00218110


	//   ....[212]....
        /*24a0*/ 	.word	0x00218150


	//   ....[213]....
        /*24a4*/ 	.word	0x00218180


	//   ....[214]....
        /*24a8*/ 	.word	0x002181a0


	//   ....[215]....
        /*24ac*/ 	.word	0x002181d0


	//   ....[216]....
        /*24b0*/ 	.word	0x002182f0


	//   ....[217]....
        /*24b4*/ 	.word	0x00218310


	//   ....[218]....
        /*24b8*/ 	.word	0x00218330


	//   ....[219]....
        /*24bc*/ 	.word	0x00218360


	//   ....[220]....
        /*24c0*/ 	.word	0x00218380


	//   ....[221]....
        /*24c4*/ 	.word	0x002183c0


	//   ....[222]....
        /*24c8*/ 	.word	0x002184d0


	//   ....[223]....
        /*24cc*/ 	.word	0x002185e0


	//   ....[224]....
        /*24d0*/ 	.word	0x00218600


	//   ....[225]....
        /*24d4*/ 	.word	0x00218750


	//   ....[226]....
        /*24d8*/ 	.word	0x00218790


	//   ....[227]....
        /*24dc*/ 	.word	0x00218890


	//   ....[228]....
        /*24e0*/ 	.word	0x002188b0


	//   ....[229]....
        /*24e4*/ 	.word	0x002189b0


	//   ....[230]....
        /*24e8*/ 	.word	0x002189e0


	//   ....[231]....
        /*24ec*/ 	.word	0x00218ab0


	//   ....[232]....
        /*24f0*/ 	.word	0x00218ad0


	//   ....[233]....
        /*24f4*/ 	.word	0x00218b30


	//   ....[234]....
        /*24f8*/ 	.word	0x00218c30


	//   ....[235]....
        /*24fc*/ 	.word	0x00218c70


	//   ....[236]....
        /*2500*/ 	.word	0x00218ce0


	//   ....[237]....
        /*2504*/ 	.word	0x00218d60


	//   ....[238]....
        /*2508*/ 	.word	0x00218d90


	//   ....[239]....
        /*250c*/ 	.word	0x00218ed0


	//   ....[240]....
        /*2510*/ 	.word	0x00218f80


	//   ....[241]....
        /*2514*/ 	.word	0x00219040


	//   ....[242]....
        /*2518*/ 	.word	0x002190c0


	//   ....[243]....
        /*251c*/ 	.word	0x00219170


	//   ....[244]....
        /*2520*/ 	.word	0x002192c0


	//   ....[245]....
        /*2524*/ 	.word	0x002192e0


	//   ....[246]....
        /*2528*/ 	.word	0x00219330


	//   ....[247]....
        /*252c*/ 	.word	0x002193d0


	//   ....[248]....
        /*2530*/ 	.word	0x00219490


	//   ....[249]....
        /*2534*/ 	.word	0x002194d0


	//   ....[250]....
        /*2538*/ 	.word	0x00219510


	//   ....[251]....
        /*253c*/ 	.word	0x00219550


	//   ....[252]....
        /*2540*/ 	.word	0x00219570


	//   ....[253]....
        /*2544*/ 	.word	0x00219660


	//   ....[254]....
        /*2548*/ 	.word	0x00219690


	//----- nvinfo : EIATTR_EXIT_INSTR_OFFSETS
	.align		4
.L_41:
        /*254c*/ 	.byte	0x04, 0x1c
        /*254e*/ 	.short	(.L_43 - .L_42)


	//   ....[0]....
.L_42:
        /*2550*/ 	.word	0x00245500


	//   ....[1]....
        /*2554*/ 	.word	0x00245530


	//----- nvinfo : EIATTR_REQNTID
	.align		4
.L_43:
        /*2558*/ 	.byte	0x04, 0x10
        /*255a*/ 	.short	(.L_45 - .L_44)
.L_44:
        /*255c*/ 	.word	0x00000020
        /*2560*/ 	.word	0x00000001
        /*2564*/ 	.word	0x00000001


	//----- nvinfo : EIATTR_CBANK_PARAM_SIZE
	.align		4
.L_45:
        /*2568*/ 	.byte	0x03, 0x19
        /*256a*/ 	.short	0x0050


	//----- nvinfo : EIATTR_PARAM_CBANK
	.align		4
        /*256c*/ 	.byte	0x04, 0x0a
        /*256e*/ 	.short	(.L_47 - .L_46)
	.align		4
.L_46:
        /*2570*/ 	.word	index@(.nv.constant0.matmul_kernel)
        /*2574*/ 	.short	0x0210
        /*2576*/ 	.short	0x0050


	//----- nvinfo : EIATTR_SW_WAR
	.align		4
.L_47:
        /*2578*/ 	.byte	0x04, 0x36
        /*257a*/ 	.short	(.L_49 - .L_48)
.L_48:
        /*257c*/ 	.word	0x00000008
.L_49:


//--------------------- .nv.callgraph             --------------------------
	.section	.nv.callgraph,"",@"SHT_CUDA_CALLGRAPH"
	.align	4
	.sectionentsize	8
	.align		4
        /*0000*/ 	.word	0x00000000
	.align		4
        /*0004*/ 	.word	0xffffffff
	.align		4
        /*0008*/ 	.word	0x00000000
	.align		4
        /*000c*/ 	.word	0xfffffffe
	.align		4
        /*0010*/ 	.word	0x00000000
	.align		4
        /*0014*/ 	.word	0xfffffffd
	.align		4
        /*0018*/ 	.word	0x00000000
	.align		4
        /*001c*/ 	.word	0xfffffffc


//--------------------- .text.matmul_kernel       --------------------------
	.section	.text.matmul_kernel,"ax",@progbits
	.align	128
        .global         matmul_kernel
        .type           matmul_kernel,@function
        .size           matmul_kernel,(.L_x_3 - matmul_kernel)
        .other          matmul_kernel,@"STO_CUDA_ENTRY STV_DEFAULT"
matmul_kernel:
.text.matmul_kernel:
[----:B------:R-:W0:Y:S02]  /*0000*/  LDC R1, c[0x0][0x28] ;  /* 0x00000a00ff017b82 */ /* 0x000e240000000800 */
[----:B0-----:R-:W-:-:S06]  /*0010*/  VIADD R1, R1, 0xffff0c00 ;  /* 0xffff0c0001017836 */ /* 0x001fcc0000000000 */
[----:B------:R-:W0:Y:S01]  /*0020*/  LDC.64 R2, c[0x0][0x228] ;  /* 0x00008a00ff027b82 */ /* 0x000e220000000a00 */
[----:B------:R-:W1:Y:S01]  /*0030*/  S2R R7, SR_CTAID.X ;  /* 0x0000000000077919 */ /* 0x000e620000002500 */
[----:B------:R-:W-:Y:S01]  /*0040*/  UMOV UR4, 0x400 ;  /* 0x0000040000047882 */ /* 0x000fe20000000000 */
[----:B------:R-:W-:Y:S01]  /*0050*/  ULDC.64 UR28, c[0x0][0x208] ;  /* 0x00008200001c7ab9 */ /* 0x000fe20000000a00 */
[----:B------:R-:W-:Y:S04]  /*0060*/  STL [R1+0x1fd0], RZ ;  /* 0x001fd0ff01007387 */ /* 0x000fe80000100800 */
[----:B------:R-:W2:Y:S01]  /*0070*/  S2UR UR5, SR_CgaCtaId ;  /* 0x00000000000579c3 */ /* 0x000ea20000008800 */
[----:B------:R-:W-:Y:S04]  /*0080*/  STL [R1+0x1fd4], RZ ;  /* 0x001fd4ff01007387 */ /* 0x000fe80000100800 */
[----:B------:R-:W-:Y:S04]  /*0090*/  STL [R1+0x1fd8], RZ ;  /* 0x001fd8ff01007387 */ /* 0x000fe80000100800 */
[----:B------:R-:W-:Y:S04]  /*00a0*/  STL [R1+0x1fdc], RZ ;  /* 0x001fdcff01007387 */ /* 0x000fe80000100800 */
[----:B------:R-:W-:Y:S01]  /*00b0*/  STL [R1+0x1fa0], RZ ;  /* 0x001fa0ff01007387 */ /* 0x000fe20000100800 */
[----:B0-----:R-:W-:-:S03]  /*00c0*/  VIADD R0, R3, 0x7f ;  /* 0x0000007f03007836 */ /* 0x001fc60000000000 */
[----:B------:R-:W-:Y:S04]  /*00d0*/  STL [R1+0x1fa4], RZ ;  /* 0x001fa4ff01007387 */ /* 0x000fe80000100800 */
[----:B------:R-:W-:Y:S01]  /*00e0*/  STL [R1+0x1fa8], RZ ;  /* 0x001fa8ff01007387 */ /* 0x000fe20000100800 */
[----:B------:R-:W-:Y:S01]  /*00f0*/  SHF.R.S32.HI R5, RZ, 0x1f, R0 ;  /* 0x0000001fff057819 */ /* 0x000fe20000011400 */
[----:B--2---:R-:W-:Y:S02]  /*0100*/  ULEA UR4, UR5, UR4, 0x18 ;  /* 0x0000000405047291 */ /* 0x004fe4000f8ec03f */
[----:B------:R-:W-:Y:S01]  /*0110*/  STL [R1+0x1fac], RZ ;  /* 0x001facff01007387 */ /* 0x000fe20000100800 */
[----:B------:R-:W-:Y:S02]  /*0120*/  LEA.HI R5, R5, R0, RZ, 0x7 ;  /* 0x0000000005057211 */ /* 0x000fe400078f38ff */
[----:B-1----:R-:W-:Y:S01]  /*0130*/  IABS R10, R7 ;  /* 0x00000007000a7213 */ /* 0x002fe20000000000 */
[----:B------:R-:W-:Y:S01]  /*0140*/  STL [R1+0x1f70], RZ ;  /* 0x001f70ff01007387 */ /* 0x000fe20000100800 */
[----:B------:R-:W-:-:S03]  /*0150*/  SHF.R.S32.HI R5, RZ, 0x7, R5 ;  /* 0x00000007ff057819 */ /* 0x000fc60000011405 */
[----:B------:R-:W-:Y:S02]  /*0160*/  STL [R1+0x1f74], RZ ;  /* 0x001f74ff01007387 */ /* 0x000fe40000100800 */
[----:B------:R-:W-:Y:S02]  /*0170*/  IMAD.SHL.U32 R6, R5, 0x8, RZ ;  /* 0x0000000805067824 */ /* 0x000fe400078e00ff */
[----:B------:R-:W-:Y:S03]  /*0180*/  STL [R1+0x1f78], RZ ;  /* 0x001f78ff01007387 */ /* 0x000fe60000100800 */
[-C--:B------:R-:W-:Y:S01]  /*0190*/  IABS R9, R6.reuse ;  /* 0x0000000600097213 */ /* 0x080fe20000000000 */
[----:B------:R-:W-:Y:S01]  /*01a0*/  STL [R1+0x1f7c], RZ ;  /* 0x001f7cff01007387 */ /* 0x000fe20000100800 */
[----:B------:R-:W-:Y:S02]  /*01b0*/  IABS R12, R6 ;  /* 0x00000006000c7213 */ /* 0x000fe40000000000 */
[----:B------:R-:W0:Y:S01]  /*01c0*/  I2F.RP R0, R9 ;  /* 0x0000000900007306 */ /* 0x000e220000209400 */
[----:B------:R-:W-:Y:S04]  /*01d0*/  STL [R1+0x1f90], RZ ;  /* 0x001f90ff01007387 */ /* 0x000fe80000100800 */
[----:B------:R-:W-:Y:S04]  /*01e0*/  STL [R1+0x1f94], RZ ;  /* 0x001f94ff01007387 */ /* 0x000fe80000100800 */
[----:B------:R-:W-:Y:S04]  /*01f0*/  STL [R1+0x1f98], RZ ;  /* 0x001f98ff01007387 */ /* 0x000fe80000100800 */
[----:B------:R-:W-:Y:S01]  /*0200*/  STL [R1+0x1f9c], RZ ;  /* 0x001f9cff01007387 */ /* 0x000fe20000100800 */
[----:B0-----:R-:W0:Y:S03]  /*0210*/  MUFU.RCP R0, R0 ;  /* 0x0000000000007308 */ /* 0x001e260000001000 */
[----:B------:R-:W-:Y:S04]  /*0220*/  STL [R1+0x1f50], RZ ;  /* 0x001f50ff01007387 */ /* 0x000fe80000100800 */
[----:B------:R-:W-:Y:S04]  /*0230*/  STL [R1+0x1f54], RZ ;  /* 0x001f54ff01007387 */ /* 0x000fe80000100800 */
[----:B------:R-:W-:Y:S04]  /*0240*/  STL [R1+0x1f58], RZ ;  /* 0x001f58ff01007387 */ /* 0x000fe80000100800 */
[----:B------:R-:W-:Y:S01]  /*0250*/  STL [R1+0x1f5c], RZ ;  /* 0x001f5cff01007387 */ /* 0x000fe20000100800 */
[----:B0-----:R-:W-:-:S03]  /*0260*/  VIADD R4, R0, 0xffffffe ;  /* 0x0ffffffe00047836 */ /* 0x001fc60000000000 */
[----:B------:R-:W-:Y:S01]  /*0270*/  STL [R1+0x1f80], RZ ;  /* 0x001f80ff01007387 */ /* 0x000fe20000100800 */
[----:B------:R-:W-:Y:S01]  /*0280*/  IMAD.MOV R0, RZ, RZ, -R12 ;  /* 0x000000ffff007224 */ /* 0x000fe200078e0a0c */
[----:B------:R0:W1:Y:S02]  /*0290*/  F2I.FTZ.U32.TRUNC.NTZ R5, R4 ;  /* 0x0000000400057305 */ /* 0x000064000021f000 */
[----:B------:R-:W-:Y:S04]  /*02a0*/  STL [R1+0x1f84], RZ ;  /* 0x001f84ff01007387 */ /* 0x000fe80000100800 */
[----:B------:R-:W-:Y:S04]  /*02b0*/  STL [R1+0x1f88], RZ ;  /* 0x001f88ff01007387 */ /* 0x000fe80000100800 */
[----:B------:R-:W-:Y:S01]  /*02c0*/  STL [R1+0x1f8c], RZ ;  /* 0x001f8cff01007387 */ /* 0x000fe20000100800 */
[----:B0-----:R-:W-:-:S03]  /*02d0*/  IMAD.MOV.U32 R4, RZ, RZ, RZ ;  /* 0x000000ffff047224 */ /* 0x001fc600078e00ff */
[----:B------:R-:W-:Y:S01]  /*02e0*/  STL [R1+0x1f30], RZ ;  /* 0x001f30ff01007387 */ /* 0x000fe20000100800 */
[----:B-1----:R-:W-:-:S03]  /*02f0*/  IMAD.MOV R8, RZ, RZ, -R5 ;  /* 0x000000ffff087224 */ /* 0x002fc600078e0a05 */
[----:B------:R-:W-:Y:S01]  /*0300*/  STL [R1+0x1f34], RZ ;  /* 0x001f34ff01007387 */ /* 0x000fe20000100800 */
[----:B------:R-:W-:-:S03]  /*0310*/  IMAD R11, R8, R9, RZ ;  /* 0x00000009080b7224 */ /* 0x000fc600078e02ff */
[----:B------:R-:W-:Y:S01]  /*0320*/  STL [R1+0x1f38], RZ ;  /* 0x001f38ff01007387 */ /* 0x000fe20000100800 */
[----:B------:R-:W-:Y:S02]  /*0330*/  IMAD.MOV.U32 R8, RZ, RZ, R10 ;  /* 0x000000ffff087224 */ /* 0x000fe400078e000a */
[----:B------:R-:W-:Y:S01]  /*0340*/  IMAD.HI.U32 R5, R5, R11, R4 ;  /* 0x0000000b05057227 */ /* 0x000fe200078e0004 */
[----:B------:R-:W-:Y:S04]  /*0350*/  STL [R1+0x1f3c], RZ ;  /* 0x001f3cff01007387 */ /* 0x000fe80000100800 */
[----:B------:R-:W-:Y:S01]  /*0360*/  STL [R1+0x1f60], RZ ;  /* 0x001f60ff01007387 */ /* 0x000fe20000100800 */
[----:B------:R-:W-:-:S03]  /*0370*/  IMAD.HI.U32 R5, R5, R8, RZ ;  /* 0x0000000805057227 */ /* 0x000fc600078e00ff */
[----:B------:R-:W-:Y:S01]  /*0380*/  STL [R1+0x1f64], RZ ;  /* 0x001f64ff01007387 */ /* 0x000fe20000100800 */
[----:B------:R-:W-:-:S03]  /*0390*/  IMAD R0, R5, R0, R8 ;  /* 0x0000000005007224 */ /* 0x000fc600078e0208 */
[----:B------:R-:W-:Y:S02]  /*03a0*/  STL [R1+0x1f68], RZ ;  /* 0x001f68ff01007387 */ /* 0x000fe40000100800 */
[----:B------:R-:W-:Y:S02]  /*03b0*/  ISETP.GT.U32.AND P1, PT, R9, R0, PT ;  /* 0x000000000900720c */ /* 0x000fe40003f24070 */
[----:B------:R-:W-:Y:S04]  /*03c0*/  STL [R1+0x1f6c], RZ ;  /* 0x001f6cff01007387 */ /* 0x000fe80000100800 */
[----:B------:R-:W-:Y:S04]  /*03d0*/  STL [R1+0x1f10], RZ ;  /* 0x001f10ff01007387 */ /* 0x000fe80000100800 */
[----:B------:R-:W-:Y:S03]  /*03e0*/  STL [R1+0x1f14], RZ ;  /* 0x001f14ff01007387 */ /* 0x000fe60000100800 */
[----:B------:R-:W-:Y:S01]  /*03f0*/  @!P1 IMAD.IADD R0, R0, 0x1, -R9 ;  /* 0x0000000100009824 */ /* 0x000fe200078e0a09 */
[----:B------:R-:W-:Y:S01]  /*0400*/  STL [R1+0x1f18], RZ ;  /* 0x001f18ff01007387 */ /* 0x000fe20000100800 */
[----:B------:R-:W-:Y:S01]  /*0410*/  @!P1 VIADD R5, R5, 0x1 ;  /* 0x0000000105059836 */ /* 0x000fe20000000000 */
[----:B------:R-:W-:-:S02]  /*0420*/  ISETP.NE.AND P1, PT, R6, RZ, PT ;  /* 0x000000ff0600720c */ /* 0x000fc40003f25270 */
[----:B------:R-:W-:Y:S01]  /*0430*/  STL [R1+0x1f1c], RZ ;  /* 0x001f1cff01007387 */ /* 0x000fe20000100800 */
[----:B------:R-:W-:Y:S02]  /*0440*/  ISETP.GE.U32.AND P0, PT, R0, R9, PT ;  /* 0x000000090000720c */ /* 0x000fe40003f06070 */
[----:B------:R-:W-:Y:S01]  /*0450*/  LOP3.LUT R0, R7, R6, RZ, 0x3c, !PT ;  /* 0x0000000607007212 */ /* 0x000fe200078e3cff */
[----:B------:R-:W-:Y:S03]  /*0460*/  STL [R1+0x1ff0], RZ ;  /* 0x001ff0ff01007387 */ /* 0x000fe60000100800 */
[----:B------:R-:W-:Y:S01]  /*0470*/  ISETP.GE.AND P2, PT, R0, RZ, PT ;  /* 0x000000ff0000720c */ /* 0x000fe20003f46270 */
[----:B------:R-:W-:Y:S01]  /*0480*/  STL [R1+0x1ff4], RZ ;  /* 0x001ff4ff01007387 */ /* 0x000fe20000100800 */
[----:B------:R-:W-:-:S03]  /*0490*/  VIADD R0, R2, 0x1ff ;  /* 0x000001ff02007836 */ /* 0x000fc60000000000 */
[----:B------:R-:W-:Y:S02]  /*04a0*/  STL [R1+0x1ff8], RZ ;  /* 0x001ff8ff01007387 */ /* 0x000fe40000100800 */
[----:B------:R-:W-:Y:S02]  /*04b0*/  @P0 VIADD R5, R5, 0x1 ;  /* 0x0000000105050836 */ /* 0x000fe40000000000 */
[----:B------:R-:W-:Y:S02]  /*04c0*/  STL [R1+0x1ffc], RZ ;  /* 0x001ffcff01007387 */ /* 0x000fe40000100800 */
[----:B------:R-:W-:Y:S01]  /*04d0*/  IMAD.MOV.U32 R4, RZ, RZ, R5 ;  /* 0x000000ffff047224 */ /* 0x000fe200078e0005 */
[----:B------:R-:W-:Y:S01]  /*04e0*/  SHF.R.S32.HI R5, RZ, 0x1f, R0 ;  /* 0x0000001fff057819 */ /* 0x000fe20000011400 */
[----:B------:R-:W-:Y:S02]  /*04f0*/  STL [R1+0x1f00], RZ ;  /* 0x001f00ff01007387 */ /* 0x000fe40000100800 */
[----:B------:R-:W-:Y:S01]  /*0500*/  @!P2 IMAD.MOV R4, RZ, RZ, -R4 ;  /* 0x000000ffff04a224 */ /* 0x000fe200078e0a04 */
[----:B------:R-:W-:Y:S01]  /*0510*/  @!P1 LOP3.LUT R4, RZ, R6, RZ, 0x33, !PT ;  /* 0x00000006ff049212 */ /* 0x000fe200078e33ff */
[----:B------:R-:W-:Y:S01]  /*0520*/  STL [R1+0x1f04], RZ ;  /* 0x001f04ff01007387 */ /* 0x000fe20000100800 */
[----:B------:R-:W-:-:S03]  /*0530*/  LEA.HI R5, R5, R0, RZ, 0x9 ;  /* 0x0000000005057211 */ /* 0x000fc600078f48ff */
[----:B------:R-:W-:Y:S01]  /*0540*/  STL [R1+0x1f08], RZ ;  /* 0x001f08ff01007387 */ /* 0x000fe20000100800 */
[----:B------:R-:W-:Y:S02]  /*0550*/  IMAD.SHL.U32 R8, R4, 0x8, RZ ;  /* 0x0000000804087824 */ /* 0x000fe400078e00ff */
[----:B------:R-:W-:Y:S01]  /*0560*/  IMAD.MOV R4, RZ, RZ, -R4 ;  /* 0x000000ffff047224 */ /* 0x000fe200078e0a04 */
[----:B------:R-:W-:Y:S02]  /*0570*/  STL [R1+0x1f0c], RZ ;  /* 0x001f0cff01007387 */ /* 0x000fe40000100800 */
[----:B------:R-:W-:Y:S01]  /*0580*/  LEA.HI.SX32 R5, R5, -R8, 0x17 ;  /* 0x8000000805057211 */ /* 0x000fe200078fbaff */
[----:B------:R-:W-:Y:S01]  /*0590*/  IMAD R6, R6, R4, R7 ;  /* 0x0000000406067224 */ /* 0x000fe200078e0207 */
[----:B------:R-:W-:Y:S02]  /*05a0*/  STL [R1+0x1f40], RZ ;  /* 0x001f40ff01007387 */ /* 0x000fe40000100800 */
[----:B------:R-:W-:-:S02]  /*05b0*/  VIMNMX R13, R5, 0x8, PT ;  /* 0x00000008050d7848 */ /* 0x000fc40003fe0100 */
[----:B------:R-:W-:Y:S01]  /*05c0*/  STL [R1+0x1f44], RZ ;  /* 0x001f44ff01007387 */ /* 0x000fe20000100800 */
[----:B------:R-:W-:Y:S02]  /*05d0*/  IABS R11, R6 ;  /* 0x00000006000b7213 */ /* 0x000fe40000000000 */
[----:B------:R-:W-:Y:S01]  /*05e0*/  IABS R9, R13 ;  /* 0x0000000d00097213 */ /* 0x000fe20000000000 */
[----:B------:R-:W-:Y:S03]  /*05f0*/  STL [R1+0x1f48], RZ ;  /* 0x001f48ff01007387 */ /* 0x000fe60000100800 */
        /* <DEDUP_REMOVED lines=11> */
[----:B------:R-:W-:Y:S04]  /*06b0*/  STL [R1+0x1f2c], RZ ;  /* 0x001f2cff01007387 */ /* 0x000fe80000100800 */
[----:B------:R-:W-:Y:S01]  /*06c0*/  STL [R1+0x1ee0], RZ ;  /* 0x001ee0ff01007387 */ /* 0x000fe20000100800 */
[----:B------:R-:W0:Y:S03]  /*06d0*/  F2I.FTZ.U32.TRUNC.NTZ R5, R5 ;  /* 0x0000000500057305 */ /* 0x000e26000021f000 */
[----:B------:R-:W-:Y:S04]  /*06e0*/  STL [R1+0x1ee4], RZ ;  /* 0x001ee4ff01007387 */ /* 0x000fe80000100800 */
[----:B------:R-:W-:Y:S04]  /*06f0*/  STL [R1+0x1ee8], RZ ;  /* 0x001ee8ff01007387 */ /* 0x000fe80000100800 */
[----:B------:R-:W-:Y:S04]  /*0700*/  STL [R1+0x1eec], RZ ;  /* 0x001eecff01007387 */ /* 0x000fe80000100800 */
[----:B------:R-:W-:Y:S01]  /*0710*/  STL [R1+0x1ed0], RZ ;  /* 0x001ed0ff01007387 */ /* 0x000fe20000100800 */
[----:B0-----:R-:W-:-:S03]  /*0720*/  IMAD.MOV R10, RZ, RZ, -R5 ;  /* 0x000000ffff0a7224 */ /* 0x001fc600078e0a05 */
[----:B------:R-:W-:Y:S01]  /*0730*/  STL [R1+0x1ed4], RZ ;  /* 0x001ed4ff01007387 */ /* 0x000fe20000100800 */
[----:B------:R-:W-:Y:S01]  /*0740*/  IMAD.MOV.U32 R4, RZ, RZ, R10 ;  /* 0x000000ffff047224 */ /* 0x000fe200078e000a */
[----:B------:R-:W-:Y:S02]  /*0750*/  IABS R10, R13 ;  /* 0x0000000d000a7213 */ /* 0x000fe40000000000 */
[----:B------:R-:W-:Y:S01]  /*0760*/  STL [R1+0x1ed8], RZ ;  /* 0x001ed8ff01007387 */ /* 0x000fe20000100800 */
[----:B------:R-:W-:Y:S02]  /*0770*/  IMAD R7, R4, R9, RZ ;  /* 0x0000000904077224 */ /* 0x000fe400078e02ff */
[----:B------:R-:W-:Y:S01]  /*0780*/  IMAD.MOV.U32 R4, RZ, RZ, RZ ;  /* 0x000000ffff047224 */ /* 0x000fe200078e00ff */
[----:B------:R-:W-:Y:S03]  /*0790*/  STL [R1+0x1edc], RZ ;  /* 0x001edcff01007387 */ /* 0x000fe60000100800 */
[----:B------:R-:W-:Y:S01]  /*07a0*/  IMAD.HI.U32 R4, R5, R7, R4 ;  /* 0x0000000705047227 */ /* 0x000fe200078e0004 */
[----:B------:R-:W-:Y:S03]  /*07b0*/  STL [R1+0x1ec0], RZ ;  /* 0x001ec0ff01007387 */ /* 0x000fe60000100800 */
[----:B------:R-:W-:Y:S01]  /*07c0*/  IMAD.MOV R5, RZ, RZ, -R10 ;  /* 0x000000ffff057224 */ /* 0x000fe200078e0a0a */
[----:B------:R-:W-:Y:S01]  /*07d0*/  STL [R1+0x1ec4], RZ ;  /* 0x001ec4ff01007387 */ /* 0x000fe20000100800 */
[----:B------:R-:W-:-:S03]  /*07e0*/  IMAD.HI.U32 R0, R4, R11, RZ ;  /* 0x0000000b04007227 */ /* 0x000fc600078e00ff */
[----:B------:R-:W-:Y:S01]  /*07f0*/  STL [R1+0x1ec8], RZ ;  /* 0x001ec8ff01007387 */ /* 0x000fe20000100800 */
[----:B------:R-:W-:Y:S02]  /*0800*/  IMAD R4, R0, R5, R11 ;  /* 0x0000000500047224 */ /* 0x000fe400078e020b */
[----:B------:R-:W0:Y:S01]  /*0810*/  LDC R5, c[0x0][0x230] ;  /* 0x00008c00ff057b82 */ /* 0x000e220000000800 */
        /* <DEDUP_REMOVED lines=11> */
[-C--:B------:R-:W-:Y:S01]  /*08d0*/  LOP3.LUT R4, R6, R13.reuse, RZ, 0x3c, !PT ;  /* 0x0000000d06047212 */ /* 0x080fe200078e3cff */
[----:B------:R-:W-:Y:S01]  /*08e0*/  STL [R1+0x1ea4], RZ ;  /* 0x001ea4ff01007387 */ /* 0x000fe20000100800 */
[----:B0-----:R-:W-:Y:S02]  /*08f0*/  VIADD R5, R5, 0x7f ;  /* 0x0000007f05057836 */ /* 0x001fe40000000000 */
[----:B------:R-:W-:Y:S01]  /*0900*/  ISETP.GE.AND P2, PT, R4, RZ, PT ;  /* 0x000000ff0400720c */ /* 0x000fe20003f46270 */
[----:B------:R-:W-:Y:S04]  /*0910*/  STL [R1+0x1ea8], RZ ;  /* 0x001ea8ff01007387 */ /* 0x000fe80000100800 */
[----:B------:R-:W-:Y:S02]  /*0920*/  STL [R1+0x1eac], RZ ;  /* 0x001eacff01007387 */ /* 0x000fe40000100800 */
[----:B------:R-:W-:Y:S01]  /*0930*/  @P0 VIADD R0, R0, 0x1 ;  /* 0x0000000100000836 */ /* 0x000fe20000000000 */
[----:B------:R-:W-:Y:S01]  /*0940*/  ISETP.GE.AND P0, PT, R5, 0x80, PT ;  /* 0x000000800500780c */ /* 0x000fe20003f06270 */
[----:B------:R-:W-:Y:S04]  /*0950*/  STL [R1+0x1e90], RZ ;  /* 0x001e90ff01007387 */ /* 0x000fe80000100800 */
[----:B------:R-:W-:Y:S01]  /*0960*/  STL [R1+0x1e94], RZ ;  /* 0x001e94ff01007387 */ /* 0x000fe20000100800 */
[----:B------:R-:W-:Y:S01]  /*0970*/  @!P2 IMAD.MOV R0, RZ, RZ, -R0 ;  /* 0x000000ffff00a224 */ /* 0x000fe200078e0a00 */
[----:B------:R-:W-:-:S02]  /*0980*/  @!P1 LOP3.LUT R0, RZ, R13, RZ, 0x33, !PT ;  /* 0x0000000dff009212 */ /* 0x000fc400078e33ff */
[----:B------:R-:W-:Y:S03]  /*0990*/  STL [R1+0x1e98], RZ ;  /* 0x001e98ff01007387 */ /* 0x000fe60000100800 */
[----:B------:R-:W-:Y:S01]  /*09a0*/  IMAD.MOV R4, RZ, RZ, -R0 ;  /* 0x000000ffff047224 */ /* 0x000fe200078e0a00 */
[----:B------:R-:W-:Y:S03]  /*09b0*/  STL [R1+0x1e9c], RZ ;  /* 0x001e9cff01007387 */ /* 0x000fe60000100800 */
[----:B------:R-:W-:Y:S01]  /*09c0*/  IMAD R4, R13, R4, R6 ;  /* 0x000000040d047224 */ /* 0x000fe200078e0206 */
[----:B------:R-:W-:Y:S03]  /*09d0*/  STL [R1+0x1e80], RZ ;  /* 0x001e80ff01007387 */ /* 0x000fe60000100800 */
[----:B------:R-:W-:Y:S01]  /*09e0*/  IMAD.IADD R4, R8, 0x1, R4 ;  /* 0x0000000108047824 */ /* 0x000fe200078e0204 */
[----:B------:R-:W-:Y:S01]  /*09f0*/  STL [R1+0x1e84], RZ ;  /* 0x001e84ff01007387 */ /* 0x000fe20000100800 */
[----:B------:R-:W-:-:S03]  /*0a00*/  IMAD.SHL.U32 R8, R0, 0x80, RZ ;  /* 0x0000008000087824 */ /* 0x000fc600078e00ff */
[----:B------:R-:W-:Y:S01]  /*0a10*/  STL [R1+0x1e88], RZ ;  /* 0x001e88ff01007387 */ /* 0x000fe20000100800 */
[C---:B------:R-:W-:Y:S02]  /*0a20*/  VIADD R7, R8.reuse, 0x1 ;  /* 0x0000000108077836 */ /* 0x040fe40000000000 */
[C---:B------:R-:W-:Y:S01]  /*0a30*/  VIADD R5, R8.reuse, 0x2 ;  /* 0x0000000208057836 */ /* 0x040fe20000000000 */
[----:B------:R-:W-:Y:S01]  /*0a40*/  STL [R1+0x1e8c], RZ ;  /* 0x001e8cff01007387 */ /* 0x000fe20000100800 */
[C---:B------:R-:W-:Y:S02]  /*0a50*/  VIADD R0, R8.reuse, 0x3 ;  /* 0x0000000308007836 */ /* 0x040fe40000000000 */
[C---:B------:R-:W-:Y:S01]  /*0a60*/  VIADD R61, R8.reuse, 0x5e ;  /* 0x0000005e083d7836 */ /* 0x040fe20000000000 */
[----:B------:R-:W-:Y:S01]  /*0a70*/  STL [R1+0x1e70], RZ ;  /* 0x001e70ff01007387 */ /* 0x000fe20000100800 */
[C---:B------:R-:W-:Y:S02]  /*0a80*/  VIADD R60, R8.reuse, 0x5f ;  /* 0x0000005f083c7836 */ /* 0x040fe40000000000 */
[C---:B------:R-:W-:Y:S01]  /*0a90*/  VIADD R59, R8.reuse, 0x60 ;  /* 0x00000060083b7836 */ /* 0x040fe20000000000 */
[----:B------:R-:W-:Y:S01]  /*0aa0*/  STL [R1+0x1e74], RZ ;  /* 0x001e74ff01007387 */ /* 0x000fe20000100800 */
[----:B------:R-:W-:-:S02]  /*0ab0*/  VIADD R58, R8, 0x61 ;  /* 0x00000061083a7836 */ /* 0x000fc40000000000 */
        /* <DEDUP_REMOVED lines=36> */
[----:B------:R-:W-:Y:S01]  /*0d00*/  VIADD R9, R8, 0x7b ;  /* 0x0000007b08097836 */ /* 0x000fe20000000000 */
[----:B------:R-:W-:Y:S04]  /*0d10*/  STL [R1+0x1e48], RZ ;  /* 0x001e48ff01007387 */ /* 0x000fe80000100800 */
        /* <DEDUP_REMOVED lines=1926> */
[----:B------:R-:W-:Y:S01]  /*8580*/  STL [R1+0xac4], RZ ;  /* 0x000ac4ff01007387 */ /* 0x000fe20000100800 */
[----:B------:R-:W0:Y:S03]  /*8590*/  S2R R14, SR_TID.X ;  /* 0x00000000000e7919 */ /* 0x000e260000002100 */
        /* <DEDUP_REMOVED lines=8> */
[----:B0-----:R-:W-:-:S03]  /*8620*/  LOP3.LUT R6, R14, 0x1f, RZ, 0xc0, !PT ;  /* 0x0000001f0e067812 */ /* 0x001fc600078ec0ff */
        /* <DEDUP_REMOVED lines=14> */
[----:B------:R-:W-:Y:S04]  /*8710*/  STL [R1+0x33f8], R8 ;  /* 0x0033f80801007387 */ /* 0x000fe80000100800 */
[----:B------:R0:W-:Y:S04]  /*8720*/  STL [R1+0x208], R7 ;  /* 0x0002080701007387 */ /* 0x0001e80000100800 */
[----:B------:R1:W-:Y:S04]  /*8730*/  STL [R1+0x204], R5 ;  /* 0x0002040501007387 */ /* 0x0003e80000100800 */
[----:B------:R2:W-:Y:S01]  /*8740*/  STL [R1+0x200], R0 ;  /* 0x0002000001007387 */ /* 0x0005e20000100800 */
[----:B0-----:R-:W-:-:S02]  /*8750*/  VIADD R7, R8, 0x4 ;  /* 0x0000000408077836 */ /* 0x001fc40000000000 */
[----:B-1----:R-:W-:-:S03]  /*8760*/  VIADD R5, R8, 0x5 ;  /* 0x0000000508057836 */ /* 0x002fc60000000000 */
[----:B------:R0:W-:Y:S01]  /*8770*/  STL [R1+0x1fc], R7 ;  /* 0x0001fc0701007387 */ /* 0x0001e20000100800 */
[----:B--2---:R-:W-:-:S03]  /*8780*/  IMAD.SHL.U32 R0, R4, 0x200, RZ ;  /* 0x0000020004007824 */ /* 0x004fc600078e00ff */
[----:B------:R1:W-:Y:S01]  /*8790*/  STL [R1+0x1f8], R5 ;  /* 0x0001f80501007387 */ /* 0x0003e20000100800 */
[----:B------:R-:W-:Y:S01]  /*87a0*/  VIADD R4, R8, 0x8 ;  /* 0x0000000808047836 */ /* 0x000fe20000000000 */
[----:B------:R-:W-:Y:S01]  /*87b0*/  LOP3.LUT R26, R0, 0x1f, R14, 0xf8, !PT ;  /* 0x0000001f001a7812 */ /* 0x000fe200078ef80e */
[C---:B------:R-:W-:Y:S02]  /*87c0*/  VIADD R14, R8.reuse, 0x78 ;  /* 0x00000078080e7836 */ /* 0x040fe40000000000 */
[----:B0-----:R-:W-:Y:S01]  /*87d0*/  VIADD R7, R8, 0x6 ;  /* 0x0000000608077836 */ /* 0x001fe20000000000 */
[----:B------:R-:W-:Y:S01]  /*87e0*/  LOP3.LUT R13, R26, 0x80, RZ, 0xfc, !PT ;  /* 0x000000801a0d7812 */ /* 0x000fe200078efcff */
[----:B-1----:R-:W-:-:S03]  /*87f0*/  VIADD R5, R8, 0x7 ;  /* 0x0000000708057836 */ /* 0x002fc60000000000 */
[----:B------:R0:W-:Y:S04]  /*8800*/  STL [R1+0x1f4], R7 ;  /* 0x0001f40701007387 */ /* 0x0001e80000100800 */
[----:B------:R1:W-:Y:S04]  /*8810*/  STL [R1+0x1f0], R5 ;  /* 0x0001f00501007387 */ /* 0x0003e80000100800 */
[----:B------:R2:W-:Y:S01]  /*8820*/  STL [R1+0x1ec], R4 ;  /* 0x0001ec0401007387 */ /* 0x0005e20000100800 */
[C-C-:B0-----:R-:W-:Y:S02]  /*8830*/  LOP3.LUT R7, R0.reuse, 0x20, R6.reuse, 0xfe, !PT ;  /* 0x0000002000077812 */ /* 0x141fe400078efe06 */
[----:B-1----:R-:W-:-:S03]  /*8840*/  LOP3.LUT R5, R0, 0x40, R6, 0xfe, !PT ;  /* 0x0000004000057812 */ /* 0x002fc600078efe06 */
[----:B------:R0:W-:Y:S01]  /*8850*/  STL [R1+0x3fe0], R7 ;  /* 0x003fe00701007387 */ /* 0x0001e20000100800 */
[----:B--2---:R-:W-:Y:S01]  /*8860*/  LOP3.LUT R4, R0, 0x60, R6, 0xfe, !PT ;  /* 0x0000006000047812 */ /* 0x004fe200078efe06 */
[C---:B------:R-:W-:Y:S02]  /*8870*/  VIADD R0, R8.reuse, 0x9 ;  /* 0x0000000908007836 */ /* 0x040fe40000000000 */
[----:B------:R-:W-:Y:S01]  /*8880*/  STL [R1+0x3fd4], R26 ;  /* 0x003fd41a01007387 */ /* 0x000fe20000100800 */
[----:B------:R-:W-:-:S03]  /*8890*/  VIADD R6, R8, 0x7d ;  /* 0x0000007d08067836 */ /* 0x000fc60000000000 */
[----:B------:R1:W-:Y:S01]  /*88a0*/  STL [R1+0x3fdc], R5 ;  /* 0x003fdc0501007387 */ /* 0x0003e20000100800 */
[----:B0-----:R-:W-:-:S03]  /*88b0*/  VIADD R7, R8, 0x7c ;  /* 0x0000007c08077836 */ /* 0x001fc60000000000 */
[----:B------:R0:W-:Y:S04]  /*88c0*/  STL [R1+0x3fd8], R4 ;  /* 0x003fd80401007387 */ /* 0x0001e80000100800 */
[----:B------:R2:W-:Y:S01]  /*88d0*/  STL [R1+0x1e8], R0 ;  /* 0x0001e80001007387 */ /* 0x0005e20000100800 */
[C---:B-1----:R-:W-:Y:S02]  /*88e0*/  VIADD R5, R8.reuse, 0xa ;  /* 0x0000000a08057836 */ /* 0x042fe40000000000 */
[----:B0-----:R-:W-:-:S03]  /*88f0*/  VIADD R4, R8, 0xb ;  /* 0x0000000b08047836 */ /* 0x001fc60000000000 */
[----:B------:R0:W-:Y:S01]  /*8900*/  STL [R1+0x1e4], R5 ;  /* 0x0001e40501007387 */ /* 0x0001e20000100800 */
[----:B--2---:R-:W-:-:S03]  /*8910*/  VIADD R0, R8, 0xc ;  /* 0x0000000c08007836 */ /* 0x004fc60000000000 */
[----:B------:R1:W-:Y:S04]  /*8920*/  STL [R1+0x1e0], R4 ;  /* 0x0001e00401007387 */ /* 0x0003e80000100800 */
[----:B------:R2:W-:Y:S01]  /*8930*/  STL [R1+0x1dc], R0 ;  /* 0x0001dc0001007387 */ /* 0x0005e20000100800 */
[C---:B0-----:R-:W-:Y:S02]  /*8940*/  VIADD R5, R8.reuse, 0xd ;  /* 0x0000000d08057836 */ /* 0x041fe40000000000 */
[----:B-1----:R-:W-:-:S03]  /*8950*/  VIADD R4, R8, 0xe ;  /* 0x0000000e08047836 */ /* 0x002fc60000000000 */
        /* <DEDUP_REMOVED lines=160> */
[----:B0-----:R-:W-:-:S03]  /*9360*/  VIADD R5, R8, 0x7e ;  /* 0x0000007e08057836 */ /* 0x001fc60000000000 */
[----:B------:R0:W-:Y:S01]  /*9370*/  STL [R1+0x4010], R13 ;  /* 0x0040100d01007387 */ /* 0x0001e20000100800 */
[----:B-1----:R-:W-:Y:S01]  /*9380*/  VIADD R4, R8, 0x7f ;  /* 0x0000007f08047836 */ /* 0x002fe20000000000 */
[C---:B------:R-:W-:Y:S02]  /*9390*/  LOP3.LUT R8, R26.reuse, 0xa0, RZ, 0xfc, !PT ;  /* 0x000000a01a087812 */ /* 0x040fe400078efcff */
[----:B--2---:R-:W-:-:S03]  /*93a0*/  LOP3.LUT R0, R26, 0xc0, RZ, 0xfc, !PT ;  /* 0x000000c01a007812 */ /* 0x004fc600078efcff */
[----:B------:R1:W-:Y:S01]  /*93b0*/  STL [R1+0x400c], R8 ;  /* 0x00400c0801007387 */ /* 0x0003e20000100800 */
[----:B0-----:R-:W-:-:S03]  /*93c0*/  LOP3.LUT R13, R26, 0xe0, RZ, 0xfc, !PT ;  /* 0x000000e01a0d7812 */ /* 0x001fc600078efcff */
[----:B------:R0:W-:Y:S04]  /*93d0*/  STL [R1+0x4008], R0 ;  /* 0x0040080001007387 */ /* 0x0001e80000100800 */
[----:B------:R2:W-:Y:S01]  /*93e0*/  STL [R1+0x4004], R13 ;  /* 0x0040040d01007387 */ /* 0x0005e20000100800 */
[C---:B-1----:R-:W-:Y:S02]  /*93f0*/  LOP3.LUT R8, R26.reuse, 0x100, RZ, 0xfc, !PT ;  /* 0x000001001a087812 */ /* 0x042fe400078efcff */
[----:B0-----:R-:W-:-:S03]  /*9400*/  LOP3.LUT R0, R26, 0x120, RZ, 0xfc, !PT ;  /* 0x000001201a007812 */ /* 0x001fc600078efcff */
[----:B------:R0:W-:Y:S01]  /*9410*/  STL [R1+0x4000], R8 ;  /* 0x0040000801007387 */ /* 0x0001e20000100800 */
[----:B--2---:R-:W-:-:S03]  /*9420*/  LOP3.LUT R13, R26, 0x140, RZ, 0xfc, !PT ;  /* 0x000001401a0d7812 */ /* 0x004fc600078efcff */
[----:B------:R1:W-:Y:S04]  /*9430*/  STL [R1+0x3ffc], R0 ;  /* 0x003ffc0001007387 */ /* 0x0003e80000100800 */
[----:B------:R2:W-:Y:S01]  /*9440*/  STL [R1+0x3ff8], R13 ;  /* 0x003ff80d01007387 */ /* 0x0005e20000100800 */
[C---:B0-----:R-:W-:Y:S02]  /*9450*/  LOP3.LUT R8, R26.reuse, 0x160, RZ, 0xfc, !PT ;  /* 0x000001601a087812 */ /* 0x041fe400078efcff */
[----:B-1----:R-:W-:-:S03]  /*9460*/  LOP3.LUT R0, R26, 0x180, RZ, 0xfc, !PT ;  /* 0x000001801a007812 */ /* 0x002fc600078efcff */
[----:B------:R0:W-:Y:S01]  /*9470*/  STL [R1+0x3ff4], R8 ;  /* 0x003ff40801007387 */ /* 0x0001e20000100800 */
[----:B--2---:R-:W-:-:S03]  /*9480*/  LOP3.LUT R13, R26, 0x1a0, RZ, 0xfc, !PT ;  /* 0x000001a01a0d7812 */ /* 0x004fc600078efcff */
[----:B------:R1:W-:Y:S04]  /*9490*/  STL [R1+0x3ff0], R0 ;  /* 0x003ff00001007387 */ /* 0x0003e80000100800 */
[----:B------:R2:W-:Y:S01]  /*94a0*/  STL [R1+0x3fec], R13 ;  /* 0x003fec0d01007387 */ /* 0x0005e20000100800 */
[C---:B0-----:R-:W-:Y:S02]  /*94b0*/  LOP3.LUT R8, R26.reuse, 0x1c0, RZ, 0xfc, !PT ;  /* 0x000001c01a087812 */ /* 0x041fe400078efcff */
[----:B-1----:R-:W-:-:S03]  /*94c0*/  LOP3.LUT R0, R26, 0x1e0, RZ, 0xfc, !PT ;  /* 0x000001e01a007812 */ /* 0x002fc600078efcff */
[----:B------:R2:W-:Y:S04]  /*94d0*/  STL [R1+0x3fe8], R8 ;  /* 0x003fe80801007387 */ /* 0x0005e80000100800 */
[----:B------:R2:W-:Y:S01]  /*94e0*/  STL [R1+0x3fe4], R0 ;  /* 0x003fe40001007387 */ /* 0x0005e20000100800 */
[----:B------:R-:W-:Y:S05]  /*94f0*/  @!P0 BRA `(.L_x_0) ;  /* 0x00001a3c00708947 */ /* 0x000fea0003800000 */
[----:B------:R0:W-:Y:S01]  /*9500*/  STL [R1+0xa0c4], R47 ;  /* 0x00a0c42f01007387 */ /* 0x0001e20000100800 */
[----:B------:R-:W-:Y:S02]  /*9510*/  IABS R25, R2 ;  /* 0x0000000200197213 */ /* 0x000fe40000000000 */
[----:B--2---:R-:W-:Y:S01]  /*9520*/  IABS R0, R3 ;  /* 0x0000000300007213 */ /* 0x004fe20000000000 */
[----:B------:R-:W-:Y:S01]  /*9530*/  IMAD.MOV.U32 R12, RZ, RZ, RZ ;  /* 0x000000ffff0c7224 */ /* 0x000fe200078e00ff */
[----:B------:R-:W-:Y:S01]  /*9540*/  IABS R37, R26 ;  /* 0x0000001a00257213 */ /* 0x000fe20000000000 */
[----:B------:R-:W-:Y:S01]  /*9550*/  ULDC.64 UR6, c[0x0][0x218] ;  /* 0x0000860000067ab9 */ /* 0x000fe20000000a00 */
[----:B------:R-:W-:Y:S01]  /*9560*/  ISETP.GE.AND P3, PT, R4, RZ, PT ;  /* 0x000000ff0400720c */ /* 0x000fe20003f66270 */
[----:B------:R-:W-:Y:S01]  /*9570*/  ULDC UR5, c[0x0][0x240] ;  /* 0x0000900000057ab9 */ /* 0x000fe20000000800 */
[----:B------:R-:W-:Y:S01]  /*9580*/  ULDC UR48, c[0x0][0x234] ;  /* 0x00008d0000307ab9 */ /* 0x000fe20000000800 */
[----:B0-----:R-:W2:Y:S01]  /*9590*/  LDL R47, [R1+0x3fe0] ;  /* 0x003fe000012f7983 */ /* 0x001ea20000100800 */
[----:B------:R-:W-:Y:S01]  /*95a0*/  ULDC.64 UR34, c[0x0][0x210] ;  /* 0x0000840000227ab9 */ /* 0x000fe20000000a00 */
[----:B------:R-:W-:Y:S01]  /*95b0*/  ULDC UR21, c[0x0][0x238] ;  /* 0x00008e0000157ab9 */ /* 0x000fe20000000800 */
[----:B------:R-:W-:Y:S01]  /*95c0*/  ULDC UR49, c[0x0][0x238] ;  /* 0x00008e0000317ab9 */ /* 0x000fe20000000800 */
[----:B------:R0:W-:Y:S01]  /*95d0*/  STL [R1+0xa0c0], R48 ;  /* 0x00a0c03001007387 */ /* 0x0001e20000100800 */
[----:B------:R-:W-:Y:S01]  /*95e0*/  ULDC UR50, c[0x0][0x238] ;  /* 0x00008e0000327ab9 */ /* 0x000fe20000000800 */
        /* <DEDUP_REMOVED lines=8> */
[----:B0-----:R-:W3:Y:S01]  /*9670*/  LDL R48, [R1+0x3fdc] ;  /* 0x003fdc0001307983 */ /* 0x001ee20000100800 */
[----:B------:R-:W-:Y:S01]  /*9680*/  ULDC UR59, c[0x0][0x238] ;  /* 0x00008e00003b7ab9 */ /* 0x000fe20000000800 */
        /* <DEDUP_REMOVED lines=12> */
[----:B0-----:R-:W4:Y:S01]  /*9750*/  LDL R49, [R1+0x3fd8] ;  /* 0x003fd80001317983 */ /* 0x001f220000100800 */
        /* <DEDUP_REMOVED lines=13> */
[----:B0-----:R-:W5:Y:S01]  /*9830*/  LDL R50, [R1+0x4010] ;  /* 0x0040100001327983 */ /* 0x001f620000100800 */
        /* <DEDUP_REMOVED lines=15> */
[----:B------:R-:W-:-:S02]  /*9930*/  ULDC UR47, c[0x0][0x238] ;  /* 0x00008e00002f7ab9 */ /* 0x000fc40000000800 */
[----:B------:R0:W-:Y:S04]  /*9940*/  STL [R1+0xa0b0], R52 ;  /* 0x00a0b03401007387 */ /* 0x0001e80000100800 */
[----:B0-----:R-:W5:Y:S04]  /*9950*/  LDL R52, [R1+0x4008] ;  /* 0x0040080001347983 */ /* 0x001f680000100800 */
        /* <DEDUP_REMOVED lines=17> */
[----:B0-----:R-:W5:Y:S01]  /*9a70*/  LDL R61, [R1+0x3fe4] ;  /* 0x003fe400013d7983 */ /* 0x001f620000100800 */
[----:B------:R-:W0:Y:S03]  /*9a80*/  I2F.RP R8, R25 ;  /* 0x0000001900087306 */ /* 0x000e260000209400 */
[----:B------:R1:W-:Y:S05]  /*9a90*/  STL [R1+0xa05c], R3 ;  /* 0x00a05c0301007387 */ /* 0x0003ea0000100800 */
[----:B------:R-:W0:Y:S01]  /*9aa0*/  I2F.RP R16, R0 ;  /* 0x0000000000107306 */ /* 0x000e220000209400 */
[----:B-1----:R-:W5:Y:S07]  /*9ab0*/  LDL R3, [R1+0x33f8] ;  /* 0x0033f80001037983 */ /* 0x002f6e0000100800 */
[----:B0-----:R-:W0:Y:S08]  /*9ac0*/  MUFU.RCP R8, R8 ;  /* 0x0000000800087308 */ /* 0x001e300000001000 */
[----:B------:R-:W1:Y:S01]  /*9ad0*/  MUFU.RCP R16, R16 ;  /* 0x0000001000107308 */ /* 0x000e620000001000 */
[----:B0-----:R-:W-:-:S07]  /*9ae0*/  VIADD R8, R8, 0xffffffe ;  /* 0x0ffffffe08087836 */ /* 0x001fce0000000000 */
[----:B------:R-:W0:Y:S01]  /*9af0*/  F2I.FTZ.U32.TRUNC.NTZ R13, R8 ;  /* 0x00000008000d7305 */ /* 0x000e22000021f000 */
[----:B-1----:R-:W-:-:S07]  /*9b00*/  VIADD R16, R16, 0xffffffe ;  /* 0x0ffffffe10107836 */ /* 0x002fce0000000000 */
[----:B------:R1:W1:Y:S01]  /*9b10*/  F2I.FTZ.U32.TRUNC.NTZ R17, R16 ;  /* 0x0000001000117305 */ /* 0x000262000021f000 */
[----:B0-----:R-:W-:Y:S02]  /*9b20*/  IMAD.MOV R8, RZ, RZ, -R13 ;  /* 0x000000ffff087224 */ /* 0x001fe400078e0a0d */
[----:B-1----:R-:W-:Y:S02]  /*9b30*/  IMAD.MOV.U32 R16, RZ, RZ, RZ ;  /* 0x000000ffff107224 */ /* 0x002fe400078e00ff */
[----:B------:R-:W-:-:S04]  /*9b40*/  IMAD R8, R8, R25, RZ ;  /* 0x0000001908087224 */ /* 0x000fc800078e02ff */
[----:B------:R-:W-:-:S04]  /*9b50*/  IMAD.HI.U32 R13, R13, R8, R12 ;  /* 0x000000080d0d7227 */ /* 0x000fc800078e000c */
[----:B------:R-:W-:Y:S02]  /*9b60*/  IMAD.MOV R8, RZ, RZ, -R17 ;  /* 0x000000ffff087224 */ /* 0x000fe400078e0a11 */
[----:B------:R-:W-:-:S04]  /*9b70*/  IMAD.HI.U32 R27, R13, R37, RZ ;  /* 0x000000250d1b7227 */ /* 0x000fc800078e00ff */
[----:B------:R-:W-:Y:S02]  /*9b80*/  IMAD R8, R8, R0, RZ ;  /* 0x0000000008087224 */ /* 0x000fe400078e02ff */
[----:B------:R-:W-:Y:S02]  /*9b90*/  IMAD.MOV R27, RZ, RZ, -R27 ;  /* 0x000000ffff1b7224 */ /* 0x000fe400078e0a1b */
[----:B------:R-:W-:-:S04]  /*9ba0*/  IMAD.HI.U32 R8, R17, R8, R16 ;  /* 0x0000000811087227 */ /* 0x000fc800078e0010 */
[----:B------:R-:W-:-:S05]  /*9bb0*/  IMAD R37, R25, R27, R37 ;  /* 0x0000001b19257224 */ /* 0x000fca00078e0225 */
[----:B------:R-:W-:-:S13]  /*9bc0*/  ISETP.GT.U32.AND P4, PT, R25, R37, PT ;  /* 0x000000251900720c */ /* 0x000fda0003f84070 */
[----:B------:R-:W-:Y:S01]  /*9bd0*/  @!P4 IMAD.IADD R37, R37, 0x1, -R25 ;  /* 0x000000012525c824 */ /* 0x000fe200078e0a19 */
[----:B--2---:R-:W-:-:S05]  /*9be0*/  IABS R36, R47 ;  /* 0x0000002f00247213 */ /* 0x004fca0000000000 */
[----:B------:R-:W-:-:S04]  /*9bf0*/  IMAD.HI.U32 R26, R13, R36, RZ ;  /* 0x000000240d1a7227 */ /* 0x000fc800078e00ff */
[----:B------:R-:W-:-:S04]  /*9c00*/  IMAD.MOV R26, RZ, RZ, -R26 ;  /* 0x000000ffff1a7224 */ /* 0x000fc800078e0a1a */
[----:B------:R-:W-:Y:S01]  /*9c10*/  IMAD R36, R25, R26, R36 ;  /* 0x0000001a19247224 */ /* 0x000fe200078e0224 */
[----:B---3--:R-:W-:-:S04]  /*9c20*/  IABS R35, R48 ;  /* 0x0000003000237213 */ /* 0x008fc80000000000 */
[----:B------:R-:W-:Y:S01]  /*9c30*/  ISETP.GT.U32.AND P5, PT, R25, R36, PT ;  /* 0x000000241900720c */ /* 0x000fe20003fa4070 */
[----:B------:R-:W-:-:S04]  /*9c40*/  IMAD.HI.U32 R12, R13, R35, RZ ;  /* 0x000000230d0c7227 */ /* 0x000fc800078e00ff */
[----:B------:R-:W-:-:S04]  /*9c50*/  IMAD.MOV R12, RZ, RZ, -R12 ;  /* 0x000000ffff0c7224 */ /* 0x000fc800078e0a0c */
[----:B------:R-:W-:Y:S01]  /*9c60*/  IMAD R35, R25, R12, R35 ;  /* 0x0000000c19237224 */ /* 0x000fe200078e0223 */
[----:B----4-:R-:W-:-:S03]  /*9c70*/  IABS R34, R49 ;  /* 0x0000003100227213 */ /* 0x010fc60000000000 */
[----:B------:R-:W-:Y:S01]  /*9c80*/  @!P5 IMAD.IADD R36, R36, 0x1, -R25 ;  /* 0x000000012424d824 */ /* 0x000fe200078e0a19 */
[----:B------:R-:W-:Y:S01]  /*9c90*/  ISETP.GT.U32.AND P1, PT, R25, R35, PT ;  /* 0x000000231900720c */ /* 0x000fe20003f24070 */
[----:B------:R-:W-:Y:S01]  /*9ca0*/  IMAD.HI.U32 R12, R13, R34, RZ ;  /* 0x000000220d0c7227 */ /* 0x000fe200078e00ff */
[----:B------:R-:W-:-:S03]  /*9cb0*/  ISETP.GT.U32.AND P5, PT, R25, R37, PT ;  /* 0x000000251900720c */ /* 0x000fc60003fa4070 */
[----:B------:R-:W-:-:S04]  /*9cc0*/  IMAD.MOV R12, RZ, RZ, -R12 ;  /* 0x000000ffff0c7224 */ /* 0x000fc800078e0a0c */
[----:B------:R-:W-:Y:S01]  /*9cd0*/  IMAD R34, R25, R12, R34 ;  /* 0x0000000c19227224 */ /* 0x000fe200078e0222 */
[----:B-----5:R-:W-:-:S03]  /*9ce0*/  IABS R33, R50 ;  /* 0x0000003200217213 */ /* 0x020fc60000000000 */
[----:B------:R-:W-:Y:S01]  /*9cf0*/  @!P1 IMAD.IADD R35, R35, 0x1, -R25 ;  /* 0x0000000123239824 */ /* 0x000fe200078e0a19 */
[----:B------:R-:W-:Y:S01]  /*9d00*/  ISETP.GT.U32.AND P2, PT, R25, R34, PT ;  /* 0x000000221900720c */ /* 0x000fe20003f44070 */
[----:B------:R-:W-:-:S04]  /*9d10*/  IMAD.HI.U32 R26, R13, R33, RZ ;  /* 0x000000210d1a7227 */ /* 0x000fc800078e00ff */
[----:B------:R-:W-:Y:S02]  /*9d20*/  IMAD.MOV R26, RZ, RZ, -R26 ;  /* 0x000000ffff1a7224 */ /* 0x000fe400078e0a1a */
[----:B------:R-:W-:Y:S02]  /*9d30*/  @!P5 IMAD.IADD R37, R37, 0x1, -R25 ;  /* 0x000000012525d824 */ /* 0x000fe400078e0a19 */
[----:B------:R-:W-:Y:S01]  /*9d40*/  IMAD R33, R25, R26, R33 ;  /* 0x0000001a19217224 */ /* 0x000fe200078e0221 */
[----:B------:R-:W-:-:S03]  /*9d50*/  IABS R32, R51 ;  /* 0x0000003300207213 */ /* 0x000fc60000000000 */
[----:B------:R-:W-:Y:S01]  /*9d60*/  @!P2 IMAD.IADD R34, R34, 0x1, -R25 ;  /* 0x000000012222a824 */ /* 0x000fe200078e0a19 */
[----:B------:R-:W-:Y:S01]  /*9d70*/  ISETP.GT.U32.AND P0, PT, R25, R33, PT ;  /* 0x000000211900720c */ /* 0x000fe20003f04070 */
[----:B------:R-:W-:Y:S01]  /*9d80*/  IMAD.HI.U32 R17, R13, R32, RZ ;  /* 0x000000200d117227 */ /* 0x000fe200078e00ff */
[----:B------:R-:W-:-:S03]  /*9d90*/  ISETP.GT.U32.AND P2, PT, R25, R36, PT ;  /* 0x000000241900720c */ /* 0x000fc60003f44070 */
[----:B------:R-:W-:-:S04]  /*9da0*/  IMAD.MOV R17, RZ, RZ, -R17 ;  /* 0x000000ffff117224 */ /* 0x000fc800078e0a11 */
[----:B------:R-:W-:Y:S01]  /*9db0*/  IMAD R32, R25, R17, R32 ;  /* 0x0000001119207224 */ /* 0x000fe200078e0220 */
[----:B------:R-:W-:-:S03]  /*9dc0*/  IABS R31, R52 ;  /* 0x00000034001f7213 */ /* 0x000fc60000000000 */
[----:B------:R-:W-:Y:S01]  /*9dd0*/  @!P0 IMAD.IADD R33, R33, 0x1, -R25 ;  /* 0x0000000121218824 */ /* 0x000fe200078e0a19 */
[----:B------:R-:W-:Y:S01]  /*9de0*/  ISETP.GT.U32.AND P0, PT, R25, R35, PT ;  /* 0x000000231900720c */ /* 0x000fe20003f04070 */
[----:B------:R-:W-:-:S03]  /*9df0*/  IMAD.HI.U32 R16, R13, R31, RZ ;  /* 0x0000001f0d107227 */ /* 0x000fc600078e00ff */
[C---:B------:R-:W-:Y:S01]  /*9e00*/  ISETP.GT.U32.AND P1, PT, R25.reuse, R33, PT ;  /* 0x000000211900720c */ /* 0x040fe20003f24070 */
[----:B------:R-:W-:Y:S02]  /*9e10*/  IMAD.MOV R16, RZ, RZ, -R16 ;  /* 0x000000ffff107224 */ /* 0x000fe400078e0a10 */
[----:B------:R-:W-:Y:S02]  /*9e20*/  @!P2 IMAD.IADD R36, R36, 0x1, -R25 ;  /* 0x000000012424a824 */ /* 0x000fe400078e0a19 */
[----:B------:R-:W-:Y:S01]  /*9e30*/  IMAD R31, R25, R16, R31 ;  /* 0x00000010191f7224 */ /* 0x000fe200078e021f */
[----:B------:R-:W-:-:S03]  /*9e40*/  IABS R30, R53 ;  /* 0x00000035001e7213 */ /* 0x000fc60000000000 */
        /* <DEDUP_REMOVED lines=9> */
[----:B------:R-:W-:-:S04]  /*9ee0*/  IMAD.HI.U32 R16, R13, R29, RZ ;  /* 0x0000001d0d107227 */ /* 0x000fc800078e00ff */
[----:B------:R-:W-:-:S04]  /*9ef0*/  IMAD.MOV R16, RZ, RZ, -R16 ;  /* 0x000000ffff107224 */ /* 0x000fc800078e0a10 */
        /* <DEDUP_REMOVED lines=8> */
[----:B------:R-:W-:Y:S02]  /*9f80*/  @!P0 IMAD.IADD R29, R29, 0x1, -R25 ;  /* 0x000000011d1d8824 */ /* 0x000fe400078e0a19 */
[----:B------:R-:W-:-:S04]  /*9f90*/  IMAD.HI.U32 R38, R13, R27, RZ ;  /* 0x0000001b0d267227 */ /* 0x000fc800078e00ff */
[----:B------:R-:W-:-:S04]  /*9fa0*/  IMAD.MOV R38, RZ, RZ, -R38 ;  /* 0x000000ffff267224 */ /* 0x000fc800078e0a26 */
[----:B------:R-:W-:Y:S01]  /*9fb0*/  IMAD R27, R25, R38, R27 ;  /* 0x00000026191b7224 */ /* 0x000fe200078e021b */
[----:B------:R-:W-:-:S04]  /*9fc0*/  IABS R26, R57 ;  /* 0x00000039001a7213 */ /* 0x000fc80000000000 */
[----:B------:R-:W-:Y:S01]  /*9fd0*/  ISETP.GT.U32.AND P1, PT, R25, R27, PT ;  /* 0x0000001b1900720c */ /* 0x000fe20003f24070 */
[----:B------:R-:W-:-:S04]  /*9fe0*/  IMAD.HI.U32 R17, R13, R26, RZ ;  /* 0x0000001a0d117227 */ /* 0x000fc800078e00ff */
[----:B------:R-:W-:-:S04]  /*9ff0*/  IMAD.MOV R17, RZ, RZ, -R17 ;  /* 0x000000ffff117224 */ /* 0x000fc800078e0a11 */
[----:B------:R-:W-:Y:S01]  /*a000*/  IMAD R26, R25, R17, R26 ;  /* 0x00000011191a7224 */ /* 0x000fe200078e021a */
[----:B------:R-:W-:Y:S02]  /*a010*/  IABS R12, R58 ;  /* 0x0000003a000c7213 */ /* 0x000fe40000000000 */
[----:B------:R-:W-:Y:S01]  /*a020*/  IABS R17, R4 ;  /* 0x0000000400117213 */ /* 0x000fe20000000000 */
        /* <DEDUP_REMOVED lines=13> */
[C---:B------:R-:W-:Y:S02]  /*a100*/  ISETP.GT.U32.AND P2, PT, R25.reuse, R40, PT ;  /* 0x000000281900720c */ /* 0x040fe40003f44070 */
[----:B------:R-:W-:Y:S02]  /*a110*/  ISETP.GT.U32.AND P5, PT, R25, R29, PT ;  /* 0x0000001d1900720c */ /* 0x000fe40003fa4070 */
[----:B------:R-:W-:-:S09]  /*a120*/  IABS R41, R61 ;  /* 0x0000003d00297213 */ /* 0x000fd20000000000 */
[----:B------:R-:W-:Y:S02]  /*a130*/  @!P2 IMAD.IADD R40, R40, 0x1, -R25 ;  /* 0x000000012828a824 */ /* 0x000fe400078e0a19 */
[----:B------:R-:W-:-:S04]  /*a140*/  IMAD.HI.U32 R16, R13, R41, RZ ;  /* 0x000000290d107227 */ /* 0x000fc800078e00ff */
[----:B------:R-:W-:Y:S02]  /*a150*/  IMAD.MOV R4, RZ, RZ, -R16 ;  /* 0x000000ffff047224 */ /* 0x000fe400078e0a10 */
[----:B------:R-:W-:Y:S01]  /*a160*/  IMAD.HI.U32 R16, R13, R39, RZ ;  /* 0x000000270d107227 */ /* 0x000fe200078e00ff */
[----:B------:R-:W-:-:S03]  /*a170*/  IABS R38, R3 ;  /* 0x0000000300267213 */ /* 0x000fc60000000000 */
[----:B------:R-:W-:Y:S02]  /*a180*/  IMAD R41, R25, R4, R41 ;  /* 0x0000000419297224 */ /* 0x000fe400078e0229 */
[----:B------:R-:W-:-:S03]  /*a190*/  IMAD.HI.U32 R4, R8, R17, RZ ;  /* 0x0000001108047227 */ /* 0x000fc600078e00ff */
[C---:B------:R-:W-:Y:S01]  /*a1a0*/  ISETP.GT.U32.AND P6, PT, R25.reuse, R41, PT ;  /* 0x000000291900720c */ /* 0x040fe20003fc4070 */
[----:B------:R-:W-:Y:S02]  /*a1b0*/  IMAD.MOV R4, RZ, RZ, -R4 ;  /* 0x000000ffff047224 */ /* 0x000fe400078e0a04 */
[----:B------:R-:W-:Y:S02]  /*a1c0*/  IMAD.MOV R16, RZ, RZ, -R16 ;  /* 0x000000ffff107224 */ /* 0x000fe400078e0a10 */
[----:B------:R-:W-:Y:S01]  /*a1d0*/  IMAD R17, R0, R4, R17 ;  /* 0x0000000400117224 */ /* 0x000fe200078e0211 */
[----:B------:R-:W-:Y:S01]  /*a1e0*/  IABS R4, R6 ;  /* 0x0000000600047213 */ /* 0x000fe20000000000 */
[----:B------:R-:W-:Y:S01]  /*a1f0*/  IMAD R39, R25, R16, R39 ;  /* 0x0000001019277224 */ /* 0x000fe200078e0227 */
[----:B------:R-:W-:Y:S01]  /*a200*/  IABS R16, R5 ;  /* 0x0000000500107213 */ /* 0x000fe20000000000 */
[----:B------:R-:W-:Y:S01]  /*a210*/  @!P5 IMAD.IADD R29, R29, 0x1, -R25 ;  /* 0x000000011d1dd824 */ /* 0x000fe200078e0a19 */
[C---:B------:R-:W-:Y:S01]  /*a220*/  ISETP.GT.U32.AND P5, PT, R25.reuse, R40, PT ;  /* 0x000000281900720c */ /* 0x040fe20003fa4070 */
[----:B------:R-:W-:Y:S01]  /*a230*/  IMAD.HI.U32 R43, R8, R4, RZ ;  /* 0x00000004082b7227 */ /* 0x000fe200078e00ff */
[----:B------:R-:W-:-:S03]  /*a240*/  ISETP.GT.U32.AND P0, PT, R25, R39, PT ;  /* 0x000000271900720c */ /* 0x000fc60003f04070 */
[----:B------:R-:W-:Y:S02]  /*a250*/  IMAD.MOV R43, RZ, RZ, -R43 ;  /* 0x000000ffff2b7224 */ /* 0x000fe400078e0a2b */
[----:B------:R-:W-:Y:S01]  /*a260*/  @!P6 IMAD.IADD R41, R41, 0x1, -R25 ;  /* 0x000000012929e824 */ /* 0x000fe200078e0a19 */
[C---:B------:R-:W-:Y:S01]  /*a270*/  ISETP.GT.U32.AND P6, PT, R25.reuse, R34, PT ;  /* 0x000000221900720c */ /* 0x040fe20003fc4070 */
[----:B------:R-:W-:Y:S02]  /*a280*/  IMAD R4, R0, R43, R4 ;  /* 0x0000002b00047224 */ /* 0x000fe400078e0204 */
[----:B------:R-:W2:Y:S01]  /*a290*/  LDL R43, [R1+0x3fd4] ;  /* 0x003fd400012b7983 */ /* 0x000ea20000100800 */
[----:B------:R-:W-:Y:S01]  /*a2a0*/  ISETP.GT.U32.AND P4, PT, R25, R41, PT ;  /* 0x000000291900720c */ /* 0x000fe20003f84070 */
[----:B------:R-:W-:-:S04]  /*a2b0*/  IMAD.HI.U32 R13, R8, R38, RZ ;  /* 0x00000026080d7227 */ /* 0x000fc800078e00ff */
[--C-:B------:R-:W-:Y:S01]  /*a2c0*/  @!P0 IMAD.IADD R39, R39, 0x1, -R25.reuse ;  /* 0x0000000127278824 */ /* 0x100fe200078e0a19 */
[C---:B------:R-:W-:Y:S01]  /*a2d0*/  ISETP.GT.U32.AND P0, PT, R25.reuse, R27, PT ;  /* 0x0000001b1900720c */ /* 0x040fe20003f04070 */
[--C-:B------:R-:W-:Y:S02]  /*a2e0*/  @!P5 IMAD.IADD R40, R40, 0x1, -R25.reuse ;  /* 0x000000012828d824 */ /* 0x100fe400078e0a19 */
[----:B------:R-:W-:Y:S01]  /*a2f0*/  @!P6 IMAD.IADD R34, R34, 0x1, -R25 ;  /* 0x000000012222e824 */ /* 0x000fe200078e0a19 */
[----:B------:R-:W-:Y:S01]  /*a300*/  ISETP.GT.U32.AND P6, PT, R25, R28, PT ;  /* 0x0000001c1900720c */ /* 0x000fe20003fc4070 */
[----:B------:R-:W-:Y:S02]  /*a310*/  IMAD.MOV R13, RZ, RZ, -R13 ;  /* 0x000000ffff0d7224 */ /* 0x000fe400078e0a0d */
[----:B------:R-:W-:Y:S01]  /*a320*/  @!P4 IMAD.IADD R41, R41, 0x1, -R25 ;  /* 0x000000012929c824 */ /* 0x000fe200078e0a19 */
[----:B------:R-:W-:Y:S01]  /*a330*/  ISETP.GT.U32.AND P4, PT, R25, R32, PT ;  /* 0x000000201900720c */ /* 0x000fe20003f84070 */
[----:B------:R-:W-:-:S04]  /*a340*/  IMAD.HI.U32 R42, R8, R16, RZ ;  /* 0x00000010082a7227 */ /* 0x000fc800078e00ff */
[--C-:B------:R-:W-:Y:S01]  /*a350*/  @!P0 IMAD.IADD R27, R27, 0x1, -R25.reuse ;  /* 0x000000011b1b8824 */ /* 0x100fe200078e0a19 */
[----:B------:R-:W-:Y:S01]  /*a360*/  ISETP.GE.AND P5, PT, R50, RZ, PT ;  /* 0x000000ff3200720c */ /* 0x000fe20003fa6270 */
[----:B------:R-:W-:Y:S02]  /*a370*/  IMAD R38, R0, R13, R38 ;  /* 0x0000000d00267224 */ /* 0x000fe400078e0226 */
[----:B------:R-:W-:-:S04]  /*a380*/  @!P6 IMAD.IADD R28, R28, 0x1, -R25 ;  /* 0x000000011c1ce824 */ /* 0x000fc800078e0a19 */
[----:B------:R-:W-:Y:S01]  /*a390*/  @!P4 IMAD.IADD R32, R32, 0x1, -R25 ;  /* 0x000000012020c824 */ /* 0x000fe200078e0a19 */
[----:B------:R-:W-:Y:S01]  /*a3a0*/  ISETP.GT.U32.AND P4, PT, R25, R26, PT ;  /* 0x0000001a1900720c */ /* 0x000fe20003f84070 */
[----:B------:R-:W-:Y:S01]  /*a3b0*/  IMAD.MOV R42, RZ, RZ, -R42 ;  /* 0x000000ffff2a7224 */ /* 0x000fe200078e0a2a */
[----:B------:R-:W-:Y:S02]  /*a3c0*/  ISETP.GE.AND P0, PT, R47, RZ, PT ;  /* 0x000000ff2f00720c */ /* 0x000fe40003f06270 */
[----:B------:R-:W3:Y:S01]  /*a3d0*/  LDL.LU R47, [R1+0xa0c4] ;  /* 0x00a0c400012f7983 */ /* 0x000ee20000300800 */
[C---:B------:R-:W-:Y:S01]  /*a3e0*/  ISETP.GT.U32.AND P2, PT, R25.reuse, R28, PT ;  /* 0x0000001c1900720c */ /* 0x040fe20003f44070 */
[----:B------:R-:W-:Y:S01]  /*a3f0*/  @!P5 IMAD.MOV R33, RZ, RZ, -R33 ;  /* 0x000000ffff21d224 */ /* 0x000fe200078e0a21 */
[----:B------:R-:W-:Y:S01]  /*a400*/  ISETP.GT.U32.AND P6, PT, R25, R32, PT ;  /* 0x000000201900720c */ /* 0x000fe20003fc4070 */
[----:B------:R-:W-:Y:S01]  /*a410*/  IMAD R16, R0, R42, R16 ;  /* 0x0000002a00107224 */ /* 0x000fe200078e0210 */
[----:B------:R-:W-:-:S04]  /*a420*/  IABS R13, R7 ;  /* 0x00000007000d7213 */ /* 0x000fc80000000000 */
[----:B------:R-:W-:Y:S01]  /*a430*/  @!P4 IMAD.IADD R26, R26, 0x1, -R25 ;  /* 0x000000011a1ac824 */ /* 0x000fe200078e0a19 */
[----:B------:R-:W-:Y:S01]  /*a440*/  ISETP.GT.U32.AND P4, PT, R25, R30, PT ;  /* 0x0000001e1900720c */ /* 0x000fe20003f84070 */
[----:B------:R-:W-:-:S03]  /*a450*/  @!P0 IMAD.MOV R36, RZ, RZ, -R36 ;  /* 0x000000ffff248224 */ /* 0x000fc600078e0a24 */
[----:B------:R-:W-:Y:S01]  /*a460*/  @!P2 IMAD.IADD R28, R28, 0x1, -R25 ;  /* 0x000000011c1ca824 */ /* 0x000fe200078e0a19 */
[----:B------:R-:W-:Y:S01]  /*a470*/  ISETP.GT.U32.AND P1, PT, R25, R26, PT ;  /* 0x0000001a1900720c */ /* 0x000fe20003f24070 */
[----:B------:R-:W-:Y:S01]  /*a480*/  IMAD.HI.U32 R42, R8, R13, RZ ;  /* 0x0000000d082a7227 */ /* 0x000fe200078e00ff */
[----:B------:R-:W-:-:S03]  /*a490*/  ISETP.GE.AND P5, PT, R55, RZ, PT ;  /* 0x000000ff3700720c */ /* 0x000fc60003fa6270 */
[----:B------:R-:W-:-:S03]  /*a4a0*/  @!P6 IMAD.IADD R32, R32, 0x1, -R25 ;  /* 0x000000012020e824 */ /* 0x000fc600078e0a19 */
[--C-:B------:R-:W-:Y:S01]  /*a4b0*/  @!P4 IMAD.IADD R30, R30, 0x1, -R25.reuse ;  /* 0x000000011e1ec824 */ /* 0x100fe200078e0a19 */
[C---:B------:R-:W-:Y:S01]  /*a4c0*/  ISETP.GT.U32.AND P4, PT, R25.reuse, R12, PT ;  /* 0x0000000c1900720c */ /* 0x040fe20003f84070 */
[----:B------:R-:W-:Y:S01]  /*a4d0*/  IMAD.MOV R42, RZ, RZ, -R42 ;  /* 0x000000ffff2a7224 */ /* 0x000fe200078e0a2a */
[----:B------:R-:W-:Y:S02]  /*a4e0*/  ISETP.GE.AND P0, PT, R52, RZ, PT ;  /* 0x000000ff3400720c */ /* 0x000fe40003f06270 */
[----:B------:R-:W-:Y:S01]  /*a4f0*/  @!P1 IMAD.IADD R26, R26, 0x1, -R25 ;  /* 0x000000011a1a9824 */ /* 0x000fe200078e0a19 */
[----:B------:R-:W-:Y:S02]  /*a500*/  ISETP.GE.AND P1, PT, R48, RZ, PT ;  /* 0x000000ff3000720c */ /* 0x000fe40003f26270 */
[----:B------:R-:W4:Y:S01]  /*a510*/  LDL.LU R48, [R1+0xa0c0] ;  /* 0x00a0c00001307983 */ /* 0x000f220000300800 */
[----:B------:R-:W-:-:S05]  /*a520*/  ISETP.GT.U32.AND P6, PT, R25, R39, PT ;  /* 0x000000271900720c */ /* 0x000fca0003fc4070 */
[----:B------:R-:W-:Y:S01]  /*a530*/  @!P4 IMAD.IADD R12, R12, 0x1, -R25 ;  /* 0x000000010c0cc824 */ /* 0x000fe200078e0a19 */
[----:B------:R-:W-:Y:S02]  /*a540*/  ISETP.GE.AND P4, PT, R49, RZ, PT ;  /* 0x000000ff3100720c */ /* 0x000fe40003f86270 */
[----:B------:R-:W5:Y:S04]  /*a550*/  LDL.LU R49, [R1+0xa0bc] ;  /* 0x00a0bc0001317983 */ /* 0x000f680000300800 */
[----:B------:R-:W4:Y:S01]  /*a560*/  LDL.LU R50, [R1+0xa0b8] ;  /* 0x00a0b80001327983 */ /* 0x000f220000300800 */
[----:B------:R-:W-:Y:S01]  /*a570*/  @!P1 IMAD.MOV R35, RZ, RZ, -R35 ;  /* 0x000000ffff239224 */ /* 0x000fe200078e0a23 */
[----:B------:R-:W-:-:S05]  /*a580*/  ISETP.GE.AND P1, PT, R53, RZ, PT ;  /* 0x000000ff3500720c */ /* 0x000fca0003f26270 */
[----:B------:R-:W-:Y:S01]  /*a590*/  @!P4 IMAD.MOV R34, RZ, RZ, -R34 ;  /* 0x000000ffff22c224 */ /* 0x000fe200078e0a22 */
[----:B------:R-:W-:Y:S01]  /*a5a0*/  ISETP.GE.AND P4, PT, R54, RZ, PT ;  /* 0x000000ff3600720c */ /* 0x000fe20003f86270 */
[----:B------:R-:W-:-:S06]  /*a5b0*/  @!P0 IMAD.MOV R31, RZ, RZ, -R31 ;  /* 0x000000ffff1f8224 */ /* 0x000fcc00078e0a1f */
[----:B------:R-:W-:Y:S01]  /*a5c0*/  @!P1 IMAD.MOV R30, RZ, RZ, -R30 ;  /* 0x000000ffff1e9224 */ /* 0x000fe200078e0a1e */
[----:B------:R-:W-:Y:S02]  /*a5d0*/  ISETP.GE.AND P1, PT, R58, RZ, PT ;  /* 0x000000ff3a00720c */ /* 0x000fe40003f26270 */
[----:B------:R-:W-:Y:S01]  /*a5e0*/  ISETP.GE.AND P0, PT, R57, RZ, PT ;  /* 0x000000ff3900720c */ /* 0x000fe20003f06270 */
[----:B------:R-:W-:Y:S02]  /*a5f0*/  IMAD R13, R0, R42, R13 ;  /* 0x0000002a000d7224 */ /* 0x000fe400078e020d */
[----:B------:R-:W-:Y:S02]  /*a600*/  IMAD.MOV.U32 R42, RZ, RZ, R12 ;  /* 0x000000ffff2a7224 */ /* 0x000fe400078e000c */
[----:B------:R-:W-:Y:S01]  /*a610*/  @!P4 IMAD.MOV R29, RZ, RZ, -R29 ;  /* 0x000000ffff1dc224 */ /* 0x000fe200078e0a1d */
[----:B------:R-:W-:Y:S01]  /*a620*/  ISETP.GE.AND P4, PT, R59, RZ, PT ;  /* 0x000000ff3b00720c */ /* 0x000fe20003f86270 */
[----:B------:R-:W-:Y:S01]  /*a630*/  @!P5 IMAD.MOV R28, RZ, RZ, -R28 ;  /* 0x000000ffff1cd224 */ /* 0x000fe200078e0a1c */
[----:B------:R-:W-:-:S03]  /*a640*/  ISETP.GE.AND P5, PT, R60, RZ, PT ;  /* 0x000000ff3c00720c */ /* 0x000fc60003fa6270 */
[----:B------:R-:W-:Y:S01]  /*a650*/  @!P1 IMAD.MOV R42, RZ, RZ, -R42 ;  /* 0x000000ffff2a9224 */ /* 0x000fe200078e0a2a */
[C---:B------:R-:W-:Y:S01]  /*a660*/  ISETP.GT.U32.AND P1, PT, R0.reuse, R38, PT ;  /* 0x000000260000720c */ /* 0x040fe20003f24070 */
[----:B------:R-:W-:Y:S01]  /*a670*/  @!P6 IMAD.IADD R39, R39, 0x1, -R25 ;  /* 0x000000012727e824 */ /* 0x000fe200078e0a19 */
[----:B------:R-:W-:Y:S01]  /*a680*/  ISETP.GT.U32.AND P6, PT, R0, R17, PT ;  /* 0x000000110000720c */ /* 0x000fe20003fc4070 */
[----:B------:R-:W-:Y:S01]  /*a690*/  @!P0 IMAD.MOV R26, RZ, RZ, -R26 ;  /* 0x000000ffff1a8224 */ /* 0x000fe200078e0a1a */
[----:B------:R-:W-:Y:S02]  /*a6a0*/  ISETP.NE.AND P0, PT, R2, RZ, PT ;  /* 0x000000ff0200720c */ /* 0x000fe40003f05270 */
[----:B------:R-:W-:Y:S01]  /*a6b0*/  LOP3.LUT R2, RZ, R2, RZ, 0x33, !PT ;  /* 0x00000002ff027212 */ /* 0x000fe200078e33ff */
[----:B------:R-:W-:Y:S01]  /*a6c0*/  @!P4 IMAD.MOV R40, RZ, RZ, -R40 ;  /* 0x000000ffff28c224 */ /* 0x000fe200078e0a28 */
[----:B------:R-:W-:Y:S02]  /*a6d0*/  ISETP.GT.U32.AND P4, PT, R0, R16, PT ;  /* 0x000000100000720c */ /* 0x000fe40003f84070 */
[----:B------:R-:W-:-:S02]  /*a6e0*/  SEL R36, R2, R36, !P0 ;  /* 0x0000002402247207 */ /* 0x000fc40004000000 */
[----:B------:R-:W-:Y:S01]  /*a6f0*/  SEL R35, R2, R35, !P0 ;  /* 0x0000002302237207 */ /* 0x000fe20004000000 */
[--C-:B------:R-:W-:Y:S01]  /*a700*/  @!P1 IMAD.IADD R38, R38, 0x1, -R0.reuse ;  /* 0x0000000126269824 */ /* 0x100fe200078e0a00 */
[C---:B------:R-:W-:Y:S02]  /*a710*/  SEL R34, R2.reuse, R34, !P0 ;  /* 0x0000002202227207 */ /* 0x040fe40004000000 */
[----:B------:R-:W-:Y:S01]  /*a720*/  SEL R33, R2, R33, !P0 ;  /* 0x0000002102217207 */ /* 0x000fe20004000000 */
[----:B------:R-:W-:Y:S01]  /*a730*/  @!P6 IMAD.IADD R17, R17, 0x1, -R0 ;  /* 0x000000011111e824 */ /* 0x000fe200078e0a00 */
[----:B------:R-:W-:Y:S02]  /*a740*/  ISETP.GT.U32.AND P1, PT, R0, R13, PT ;  /* 0x0000000d0000720c */ /* 0x000fe40003f24070 */
[C---:B------:R-:W-:Y:S02]  /*a750*/  SEL R31, R2.reuse, R31, !P0 ;  /* 0x0000001f021f7207 */ /* 0x040fe40004000000 */
[----:B------:R-:W-:-:S02]  /*a760*/  SEL R30, R2, R30, !P0 ;  /* 0x0000001e021e7207 */ /* 0x000fc40004000000 */
[----:B------:R-:W-:Y:S02]  /*a770*/  ISETP.GT.U32.AND P6, PT, R0, R38, PT ;  /* 0x000000260000720c */ /* 0x000fe40003fc4070 */
[C---:B------:R-:W-:Y:S02]  /*a780*/  SEL R29, R2.reuse, R29, !P0 ;  /* 0x0000001d021d7207 */ /* 0x040fe40004000000 */
[C---:B------:R-:W-:Y:S02]  /*a790*/  SEL R28, R2.reuse, R28, !P0 ;  /* 0x0000001c021c7207 */ /* 0x040fe40004000000 */
[----:B------:R-:W-:Y:S02]  /*a7a0*/  IABS R12, R9 ;  /* 0x00000009000c7213 */ /* 0x000fe40000000000 */
[----:B------:R-:W-:Y:S01]  /*a7b0*/  SEL R26, R2, R26, !P0 ;  /* 0x0000001a021a7207 */ /* 0x000fe20004000000 */
[--C-:B------:R-:W-:Y:S01]  /*a7c0*/  @!P4 IMAD.IADD R16, R16, 0x1, -R0.reuse ;  /* 0x000000011010c824 */ /* 0x100fe200078e0a00 */
[----:B------:R-:W-:Y:S01]  /*a7d0*/  IABS R25, R10 ;  /* 0x0000000a00197213 */ /* 0x000fe20000000000 */
[----:B------:R-:W-:-:S02]  /*a7e0*/  @!P1 IMAD.IADD R13, R13, 0x1, -R0 ;  /* 0x000000010d0d9824 */ /* 0x000fc400078e0a00 */
[----:B------:R-:W-:Y:S01]  /*a7f0*/  @!P6 IMAD.IADD R38, R38, 0x1, -R0 ;  /* 0x000000012626e824 */ /* 0x000fe200078e0a00 */
[----:B------:R-:W-:Y:S02]  /*a800*/  ISETP.GT.U32.AND P1, PT, R0, R16, PT ;  /* 0x000000100000720c */ /* 0x000fe40003f24070 */
[----:B------:R-:W-:-:S11]  /*a810*/  ISETP.GE.AND P4, PT, R6, RZ, PT ;  /* 0x000000ff0600720c */ /* 0x000fd60003f86270 */
[----:B------:R-:W-:Y:S01]  /*a820*/  @!P1 IMAD.IADD R16, R16, 0x1, -R0 ;  /* 0x0000000110109824 */ /* 0x000fe200078e0a00 */
[----:B------:R-:W-:Y:S02]  /*a830*/  ISETP.GT.U32.AND P6, PT, R0, R13, PT ;  /* 0x0000000d0000720c */ /* 0x000fe40003fc4070 */
[----:B--2---:R-:W-:-:S13]  /*a840*/  ISETP.GE.AND P2, PT, R43, RZ, PT ;  /* 0x000000ff2b00720c */ /* 0x004fda0003f46270 */
[----:B------:R-:W-:Y:S01]  /*a850*/  @!P2 IMAD.MOV R37, RZ, RZ, -R37 ;  /* 0x000000ffff25a224 */ /* 0x000fe200078e0a25 */
[----:B------:R-:W-:Y:S02]  /*a860*/  ISETP.GE.AND P2, PT, R51, RZ, PT ;  /* 0x000000ff3300720c */ /* 0x000fe40003f46270 */
[----:B------:R-:W2:Y:S04]  /*a870*/  LDL.LU R51, [R1+0xa0b4] ;  /* 0x00a0b40001337983 */ /* 0x000ea80000300800 */
[----:B------:R-:W2:Y:S04]  /*a880*/  LDL.LU R52, [R1+0xa0b0] ;  /* 0x00a0b00001347983 */ /* 0x000ea80000300800 */
[----:B------:R-:W2:Y:S04]  /*a890*/  LDL.LU R53, [R1+0xa0ac] ;  /* 0x00a0ac0001357983 */ /* 0x000ea80000300800 */
[----:B------:R-:W2:Y:S01]  /*a8a0*/  LDL.LU R54, [R1+0xa0a8] ;  /* 0x00a0a80001367983 */ /* 0x000ea20000300800 */
[----:B------:R-:W-:Y:S01]  /*a8b0*/  @!P2 IMAD.MOV R32, RZ, RZ, -R32 ;  /* 0x000000ffff20a224 */ /* 0x000fe200078e0a20 */
[----:B------:R-:W-:-:S02]  /*a8c0*/  ISETP.GE.AND P2, PT, R56, RZ, PT ;  /* 0x000000ff3800720c */ /* 0x000fc40003f46270 */
[----:B------:R-:W2:Y:S04]  /*a8d0*/  LDL.LU R55, [R1+0xa0a4] ;  /* 0x00a0a40001377983 */ /* 0x000ea80000300800 */
[----:B------:R-:W2:Y:S04]  /*a8e0*/  LDL.LU R56, [R1+0xa0a0] ;  /* 0x00a0a00001387983 */ /* 0x000ea80000300800 */
[----:B------:R-:W2:Y:S01]  /*a8f0*/  LDL.LU R57, [R1+0xa09c] ;  /* 0x00a09c0001397983 */ /* 0x000ea20000300800 */
[----:B------:R-:W-:Y:S01]  /*a900*/  IMAD.MOV.U32 R43, RZ, RZ, R39 ;  /* 0x000000ffff2b7224 */ /* 0x000fe200078e0027 */
[----:B------:R-:W-:Y:S01]  /*a910*/  SEL R37, R2, R37, !P0 ;  /* 0x0000002502257207 */ /* 0x000fe20004000000 */
[----:B------:R-:W-:Y:S01]  /*a920*/  @!P2 IMAD.MOV R27, RZ, RZ, -R27 ;  /* 0x000000ffff1ba224 */ /* 0x000fe200078e0a1b */
[----:B------:R-:W-:Y:S01]  /*a930*/  ISETP.GE.AND P2, PT, R61, RZ, PT ;  /* 0x000000ff3d00720c */ /* 0x000fe20003f46270 */
[----:B------:R-:W2:Y:S01]  /*a940*/  LDL.LU R58, [R1+0xa098] ;  /* 0x00a09800013a7983 */ /* 0x000ea20000300800 */
[----:B------:R-:W-:Y:S01]  /*a950*/  @!P5 IMAD.MOV R43, RZ, RZ, -R43 ;  /* 0x000000ffff2bd224 */ /* 0x000fe200078e0a2b */
[----:B------:R-:W-:-:S02]  /*a960*/  ISETP.GT.U32.AND P5, PT, R0, R4, PT ;  /* 0x000000040000720c */ /* 0x000fc40003fa4070 */
[----:B------:R-:W2:Y:S01]  /*a970*/  LDL.LU R59, [R1+0xa094] ;  /* 0x00a09400013b7983 */ /* 0x000ea20000300800 */
[----:B------:R-:W-:-:S03]  /*a980*/  SEL R32, R2, R32, !P0 ;  /* 0x0000002002207207 */ /* 0x000fc60004000000 */
[----:B------:R-:W2:Y:S04]  /*a990*/  LDL.LU R60, [R1+0xa090] ;  /* 0x00a09000013c7983 */ /* 0x000ea80000300800 */
[----:B------:R-:W2:Y:S04]  /*a9a0*/  LDL.LU R61, [R1+0xa08c] ;  /* 0x00a08c00013d7983 */ /* 0x000ea80000300800 */
[----:B------:R-:W-:Y:S04]  /*a9b0*/  STL [R1+0x364], R37 ;  /* 0x0003642501007387 */ /* 0x000fe80000100800 */
[----:B------:R-:W-:Y:S01]  /*a9c0*/  STL [R1+0x360], R36 ;  /* 0x0003602401007387 */ /* 0x000fe20000100800 */
[----:B------:R-:W-:-:S03]  /*a9d0*/  SEL R27, R2, R27, !P0 ;  /* 0x0000001b021b7207 */ /* 0x000fc60004000000 */
[----:B------:R-:W-:Y:S04]  /*a9e0*/  STL [R1+0x35c], R35 ;  /* 0x00035c2301007387 */ /* 0x000fe80000100800 */
[----:B------:R-:W-:Y:S04]  /*a9f0*/  STL [R1+0x358], R34 ;  /* 0x0003582201007387 */ /* 0x000fe80000100800 */
[----:B------:R-:W-:Y:S01]  /*aa00*/  STL [R1+0x354], R33 ;  /* 0x0003542101007387 */ /* 0x000fe20000100800 */
[----:B------:R-:W-:-:S03]  /*aa10*/  @!P2 IMAD.MOV R41, RZ, RZ, -R41 ;  /* 0x000000ffff29a224 */ /* 0x000fc600078e0a29 */
[----:B------:R-:W-:Y:S01]  /*aa20*/  STL [R1+0x350], R32 ;  /* 0x0003502001007387 */ /* 0x000fe20000100800 */
[----:B------:R-:W-:-:S03]  /*aa30*/  ISETP.GT.U32.AND P2, PT, R0, R17, PT ;  /* 0x000000110000720c */ /* 0x000fc60003f44070 */
[----:B------:R-:W-:Y:S01]  /*aa40*/  STL [R1+0x34c], R31 ;  /* 0x00034c1f01007387 */ /* 0x000fe20000100800 */
[----:B------:R-:W-:-:S03]  /*aa50*/  @!P5 IMAD.IADD R4, R4, 0x1, -R0 ;  /* 0x000000010404d824 */ /* 0x000fc600078e0a00 */
[----:B------:R-:W-:Y:S01]  /*aa60*/  STL [R1+0x348], R30 ;  /* 0x0003481e01007387 */ /* 0x000fe20000100800 */
[----:B------:R-:W-:-:S03]  /*aa70*/  IMAD.HI.U32 R39, R8, R12, RZ ;  /* 0x0000000c08277227 */ /* 0x000fc600078e00ff */
[----:B------:R-:W-:Y:S01]  /*aa80*/  STL [R1+0x344], R29 ;  /* 0x0003441d01007387 */ /* 0x000fe20000100800 */
[----:B------:R-:W-:-:S03]  /*aa90*/  ISETP.GE.AND P5, PT, R3, RZ, PT ;  /* 0x000000ff0300720c */ /* 0x000fc60003fa6270 */
[----:B------:R0:W-:Y:S04]  /*aaa0*/  STL [R1+0x340], R28 ;  /* 0x0003401c01007387 */ /* 0x0001e80000100800 */
[----:B------:R1:W-:Y:S04]  /*aab0*/  STL [R1+0x33c], R27 ;  /* 0x00033c1b01007387 */ /* 0x0003e80000100800 */
[----:B------:R3:W-:Y:S01]  /*aac0*/  STL [R1+0x338], R26 ;  /* 0x0003381a01007387 */ /* 0x0007e20000100800 */
[C---:B0-----:R-:W-:Y:S02]  /*aad0*/  SEL R28, R2.reuse, R42, !P0 ;  /* 0x0000002a021c7207 */ /* 0x041fe40004000000 */
[----:B-1----:R-:W-:-:S03]  /*aae0*/  SEL R27, R2, R40, !P0 ;  /* 0x00000028021b7207 */ /* 0x002fc60004000000 */
[----:B------:R-:W-:Y:S01]  /*aaf0*/  STL [R1+0x334], R28 ;  /* 0x0003341c01007387 */ /* 0x000fe20000100800 */
[C---:B---3--:R-:W-:Y:S02]  /*ab00*/  SEL R26, R2.reuse, R43, !P0 ;  /* 0x0000002b021a7207 */ /* 0x048fe40004000000 */
[----:B------:R-:W-:Y:S01]  /*ab10*/  SEL R2, R2, R41, !P0 ;  /* 0x0000002902027207 */ /* 0x000fe20004000000 */
[----:B------:R-:W-:Y:S01]  /*ab20*/  IMAD.MOV R39, RZ, RZ, -R39 ;  /* 0x000000ffff277224 */ /* 0x000fe200078e0a27 */
[----:B------:R-:W-:Y:S01]  /*ab30*/  ISETP.GE.AND P0, PT, R5, RZ, PT ;  /* 0x000000ff0500720c */ /* 0x000fe20003f06270 */
[----:B------:R-:W-:Y:S01]  /*ab40*/  STL [R1+0x330], R27 ;  /* 0x0003301b01007387 */ /* 0x000fe20000100800 */
[----:B------:R-:W-:-:S03]  /*ab50*/  IMAD.HI.U32 R5, R8, R25, RZ ;  /* 0x0000001908057227 */ /* 0x000fc600078e00ff */
[----:B------:R-:W-:Y:S01]  /*ab60*/  STL [R1+0x32c], R26 ;  /* 0x00032c1a01007387 */ /* 0x000fe20000100800 */
[----:B------:R-:W-:-:S03]  /*ab70*/  IMAD.MOV R5, RZ, RZ, -R5 ;  /* 0x000000ffff057224 */ /* 0x000fc600078e0a05 */
[----:B------:R0:W-:Y:S01]  /*ab80*/  STL [R1+0x328], R2 ;  /* 0x0003280201007387 */ /* 0x0001e20000100800 */
[----:B------:R-:W-:Y:S02]  /*ab90*/  @!P2 IMAD.IADD R17, R17, 0x1, -R0 ;  /* 0x000000011111a824 */ /* 0x000fe400078e0a00 */
[C---:B------:R-:W-:Y:S02]  /*aba0*/  IMAD R25, R0.reuse, R5, R25 ;  /* 0x0000000500197224 */ /* 0x040fe400078e0219 */
[C---:B0-----:R-:W-:Y:S02]  /*abb0*/  IMAD R2, R0.reuse, R39, R12 ;  /* 0x0000002700027224 */ /* 0x041fe400078e020c */
[----:B------:R-:W-:Y:S02]  /*abc0*/  IMAD.MOV.U32 R12, RZ, RZ, R38 ;  /* 0x000000ffff0c7224 */ /* 0x000fe400078e0026 */
[----:B------:R-:W-:Y:S02]  /*abd0*/  IMAD.MOV.U32 R3, RZ, RZ, R17 ;  /* 0x000000ffff037224 */ /* 0x000fe400078e0011 */
[----:B------:R-:W-:Y:S01]  /*abe0*/  @!P5 IMAD.MOV R12, RZ, RZ, -R12 ;  /* 0x000000ffff0cd224 */ /* 0x000fe200078e0a0c */
[C---:B------:R-:W-:Y:S01]  /*abf0*/  ISETP.GT.U32.AND P5, PT, R0.reuse, R2, PT ;  /* 0x000000020000720c */ /* 0x040fe20003fa4070 */
[----:B------:R-:W-:Y:S01]  /*ac00*/  @!P3 IMAD.MOV R3, RZ, RZ, -R3 ;  /* 0x000000ffff03b224 */ /* 0x000fe200078e0a03 */
[----:B------:R-:W-:-:S02]  /*ac10*/  ISETP.GT.U32.AND P2, PT, R0, R4, PT ;  /* 0x000000040000720c */ /* 0x000fc40003f44070 */
[----:B------:R-:W-:Y:S01]  /*ac20*/  ISETP.GT.U32.AND P1, PT, R0, R25, PT ;  /* 0x000000190000720c */ /* 0x000fe20003f24070 */
[----:B------:R-:W-:Y:S01]  /*ac30*/  STL [R1+0xa054], R12 ;  /* 0x00a0540c01007387 */ /* 0x000fe20000100800 */
[----:B------:R-:W-:-:S03]  /*ac40*/  IABS R5, R11 ;  /* 0x0000000b00057213 */ /* 0x000fc60000000000 */
[----:B------:R0:W-:Y:S01]  /*ac50*/  STL [R1+0x8], R3 ;  /* 0x0000080301007387 */ /* 0x0001e20000100800 */
[----:B------:R-:W-:Y:S01]  /*ac60*/  IABS R17, R14 ;  /* 0x0000000e00117213 */ /* 0x000fe20000000000 */
[----:B------:R-:W-:-:S04]  /*ac70*/  IMAD.HI.U32 R6, R8, R5, RZ ;  /* 0x0000000508067227 */ /* 0x000fc800078e00ff */
[----:B------:R-:W-:Y:S02]  /*ac80*/  @!P5 IMAD.IADD R2, R2, 0x1, -R0 ;  /* 0x000000010202d824 */ /* 0x000fe400078e0a00 */
[----:B0-----:R-:W-:Y:S02]  /*ac90*/  IMAD.MOV.U32 R3, RZ, RZ, R16 ;  /* 0x000000ffff037224 */ /* 0x001fe400078e0010 */
[----:B------:R-:W-:Y:S02]  /*aca0*/  @!P2 IMAD.IADD R4, R4, 0x1, -R0 ;  /* 0x000000010404a824 */ /* 0x000fe400078e0a00 */
[----:B------:R-:W-:Y:S02]  /*acb0*/  @!P0 IMAD.MOV R3, RZ, RZ, -R3 ;  /* 0x000000ffff038224 */ /* 0x000fe400078e0a03 */
[----:B------:R-:W-:Y:S02]  /*acc0*/  IMAD.MOV R16, RZ, RZ, -R6 ;  /* 0x000000ffff107224 */ /* 0x000fe400078e0a06 */
[----:B------:R-:W-:Y:S01]  /*acd0*/  @!P1 IMAD.IADD R25, R25, 0x1, -R0 ;  /* 0x0000000119199824 */ /* 0x000fe200078e0a00 */
[----:B------:R-:W-:Y:S01]  /*ace0*/  ISETP.GT.U32.AND P1, PT, R0, R2, PT ;  /* 0x000000020000720c */ /* 0x000fe20003f24070 */
[----:B------:R-:W-:Y:S01]  /*acf0*/  IMAD.HI.U32 R6, R8, R17, RZ ;  /* 0x0000001108067227 */ /* 0x000fe200078e00ff */
[----:B------:R0:W-:Y:S01]  /*ad00*/  STL [R1+0x4], R3 ;  /* 0x0000040301007387 */ /* 0x0001e20000100800 */
[----:B------:R-:W-:-:S02]  /*ad10*/  ISETP.GE.AND P3, PT, R7, RZ, PT ;  /* 0x000000ff0700720c */ /* 0x000fc40003f66270 */
[C---:B------:R-:W-:Y:S02]  /*ad20*/  IMAD R16, R0.reuse, R16, R5 ;  /* 0x0000001000107224 */ /* 0x040fe400078e0205 */
[----:B------:R-:W-:Y:S02]  /*ad30*/  IMAD.MOV R6, RZ, RZ, -R6 ;  /* 0x000000ffff067224 */ /* 0x000fe400078e0a06 */
[----:B0-----:R-:W-:Y:S01]  /*ad40*/  IMAD.MOV.U32 R3, RZ, RZ, R4 ;  /* 0x000000ffff037224 */ /* 0x001fe200078e0004 */
[----:B------:R-:W-:Y:S01]  /*ad50*/  ISETP.GE.AND P2, PT, R9, RZ, PT ;  /* 0x000000ff0900720c */ /* 0x000fe20003f46270 */
[C---:B------:R-:W-:Y:S02]  /*ad60*/  IMAD R17, R0.reuse, R6, R17 ;  /* 0x0000000600117224 */ /* 0x040fe400078e0211 */
[----:B------:R-:W-:Y:S01]  /*ad70*/  @!P4 IMAD.MOV R3, RZ, RZ, -R3 ;  /* 0x000000ffff03c224 */ /* 0x000fe200078e0a03 */
[----:B------:R-:W-:Y:S01]  /*ad80*/  ISETP.GT.U32.AND P4, PT, R0, R16, PT ;  /* 0x000000100000720c */ /* 0x000fe20003f84070 */
[----:B------:R-:W-:-:S02]  /*ad90*/  @!P6 IMAD.IADD R13, R13, 0x1, -R0 ;  /* 0x000000010d0de824 */ /* 0x000fc400078e0a00 */
[----:B------:R-:W-:Y:S01]  /*ada0*/  @!P1 IMAD.IADD R2, R2, 0x1, -R0 ;  /* 0x0000000102029824 */ /* 0x000fe200078e0a00 */
[C---:B------:R-:W-:Y:S01]  /*adb0*/  ISETP.GT.U32.AND P1, PT, R0.reuse, R17, PT ;  /* 0x000000110000720c */ /* 0x040fe20003f24070 */
[----:B------:R-:W-:Y:S01]  /*adc0*/  @!P3 IMAD.MOV R13, RZ, RZ, -R13 ;  /* 0x000000ffff0db224 */ /* 0x000fe200078e0a0d */
[----:B------:R-:W-:Y:S02]  /*add0*/  ISETP.GT.U32.AND P0, PT, R0, R25, PT ;  /* 0x000000190000720c */ /* 0x000fe40003f04070 */
[----:B------:R-:W-:Y:S01]  /*ade0*/  ISETP.GE.AND P3, PT, R14, RZ, PT ;  /* 0x000000ff0e00720c */ /* 0x000fe20003f66270 */
[----:B------:R-:W-:Y:S01]  /*adf0*/  IMAD.MOV.U32 R14, RZ, RZ, R2 ;  /* 0x000000ffff0e7224 */ /* 0x000fe200078e0002 */
[----:B------:R-:W-:Y:S02]  /*ae00*/  ISETP.GE.AND P5, PT, R11, RZ, PT ;  /* 0x000000ff0b00720c */ /* 0x000fe40003fa6270 */
[----:B------:R-:W-:Y:S01]  /*ae10*/  IABS R4, R15 ;  /* 0x0000000f00047213 */ /* 0x000fe20000000000 */
[----:B------:R-:W3:Y:S01]  /*ae20*/  LDL.LU R11, [R1+0x14] ;  /* 0x00001400010b7983 */ /* 0x000ee20000300800 */
[----:B------:R-:W-:Y:S01]  /*ae30*/  ISETP.GE.AND P6, PT, R10, RZ, PT ;  /* 0x000000ff0a00720c */ /* 0x000fe20003fc6270 */
[----:B------:R-:W-:-:S02]  /*ae40*/  @!P4 IMAD.IADD R16, R16, 0x1, -R0 ;  /* 0x000000011010c824 */ /* 0x000fc400078e0a00 */
[----:B------:R-:W3:Y:S01]  /*ae50*/  LDL.LU R12, [R1+0x18] ;  /* 0x00001800010c7983 */ /* 0x000ee20000300800 */
[----:B------:R-:W-:-:S03]  /*ae60*/  @!P2 IMAD.MOV R14, RZ, RZ, -R14 ;  /* 0x000000ffff0ea224 */ /* 0x000fc600078e0a0e */
[----:B------:R-:W3:Y:S01]  /*ae70*/  LDL.LU R10, [R1+0x1c] ;  /* 0x00001c00010a7983 */ /* 0x000ee20000300800 */
[----:B------:R-:W-:-:S03]  /*ae80*/  IMAD.HI.U32 R5, R8, R4, RZ ;  /* 0x0000000408057227 */ /* 0x000fc600078e00ff */
[----:B------:R0:W-:Y:S01]  /*ae90*/  STL [R1], R3 ;  /* 0x0000000301007387 */ /* 0x0001e20000100800 */
[----:B------:R-:W-:Y:S01]  /*aea0*/  ISETP.GT.U32.AND P4, PT, R0, R16, PT ;  /* 0x000000100000720c */ /* 0x000fe20003f84070 */
[--C-:B------:R-:W-:Y:S01]  /*aeb0*/  @!P1 IMAD.IADD R17, R17, 0x1, -R0.reuse ;  /* 0x0000000111119824 */ /* 0x100fe200078e0a00 */
[----:B------:R-:W-:Y:S01]  /*aec0*/  IABS R6, R18 ;  /* 0x0000001200067213 */ /* 0x000fe20000000000 */
[----:B------:R-:W-:Y:S01]  /*aed0*/  @!P0 IMAD.IADD R25, R25, 0x1, -R0 ;  /* 0x0000000119198824 */ /* 0x000fe200078e0a00 */
[----:B0-----:R-:W3:Y:S04]  /*aee0*/  LDL.LU R3, [R1+0x20] ;  /* 0x0000200001037983 */ /* 0x001ee80000300800 */
[----:B------:R0:W-:Y:S01]  /*aef0*/  STL [R1+0xa058], R13 ;  /* 0x00a0580d01007387 */ /* 0x0001e20000100800 */
[----:B------:R-:W-:Y:S01]  /*af00*/  IMAD.MOV R5, RZ, RZ, -R5 ;  /* 0x000000ffff057224 */ /* 0x000fe200078e0a05 */
[----:B------:R-:W-:Y:S01]  /*af10*/  ISETP.GE.AND P0, PT, R15, RZ, PT ;  /* 0x000000ff0f00720c */ /* 0x000fe20003f06270 */
[----:B------:R-:W-:Y:S01]  /*af20*/  IMAD.HI.U32 R7, R8, R6, RZ ;  /* 0x0000000608077227 */ /* 0x000fe200078e00ff */
[----:B------:R-:W-:Y:S01]  /*af30*/  ISETP.GE.AND P2, PT, R18, RZ, PT ;  /* 0x000000ff1200720c */ /* 0x000fe20003f46270 */
[----:B0-----:R-:W3:Y:S04]  /*af40*/  LDL.LU R13, [R1+0x10] ;  /* 0x00001000010d7983 */ /* 0x001ee80000300800 */
[----:B------:R0:W-:Y:S01]  /*af50*/  STL [R1+0xa060], R14 ;  /* 0x00a0600e01007387 */ /* 0x0001e20000100800 */
[C---:B------:R-:W-:Y:S01]  /*af60*/  ISETP.GT.U32.AND P1, PT, R0.reuse, R17, PT ;  /* 0x000000110000720c */ /* 0x040fe20003f24070 */
[----:B------:R-:W-:-:S02]  /*af70*/  IMAD R18, R0, R5, R4 ;  /* 0x0000000500127224 */ /* 0x000fc400078e0204 */
[----:B------:R-:W-:Y:S01]  /*af80*/  IMAD.MOV.U32 R15, RZ, RZ, R25 ;  /* 0x000000ffff0f7224 */ /* 0x000fe200078e0019 */
[----:B0-----:R-:W3:Y:S03]  /*af90*/  LDL.LU R14, [R1+0xc] ;  /* 0x00000c00010e7983 */ /* 0x001ee60000300800 */
[----:B------:R-:W-:Y:S01]  /*afa0*/  @!P6 IMAD.MOV R15, RZ, RZ, -R15 ;  /* 0x000000ffff0fe224 */ /* 0x000fe200078e0a0f */
[----:B------:R-:W-:Y:S01]  /*afb0*/  ISETP.GT.U32.AND P6, PT, R0, R18, PT ;  /* 0x000000120000720c */ /* 0x000fe20003fc4070 */
[----:B------:R-:W-:Y:S01]  /*afc0*/  IMAD.MOV R7, RZ, RZ, -R7 ;  /* 0x000000ffff077224 */ /* 0x000fe200078e0a07 */
[----:B------:R-:W-:Y:S01]  /*afd0*/  IABS R2, R19 ;  /* 0x0000001300027213 */ /* 0x000fe20000000000 */
[----:B------:R-:W-:Y:S01]  /*afe0*/  @!P4 IMAD.IADD R16, R16, 0x1, -R0 ;  /* 0x000000011010c824 */ /* 0x000fe200078e0a00 */
[----:B------:R-:W-:Y:S01]  /*aff0*/  ISETP.GE.AND P4, PT, R19, RZ, PT ;  /* 0x000000ff1300720c */ /* 0x000fe20003f86270 */
[----:B------:R-:W-:-:S02]  /*b000*/  IMAD R19, R0, R7, R6 ;  /* 0x0000000700137224 */ /* 0x000fc400078e0206 */
[----:B------:R-:W-:-:S03]  /*b010*/  @!P1 IMAD.IADD R17, R17, 0x1, -R0 ;  /* 0x0000000111119824 */ /* 0x000fc600078e0a00 */
[----:B------:R-:W-:Y:S02]  /*b020*/  ISETP.GT.U32.AND P1, PT, R0, R19, PT ;  /* 0x000000130000720c */ /* 0x000fe40003f24070 */
[----:B------:R-:W-:Y:S01]  /*b030*/  IABS R5, R20 ;  /* 0x0000001400057213 */ /* 0x000fe20000000000 */
[----:B------:R-:W-:Y:S02]  /*b040*/  @!P6 IMAD.IADD R18, R18, 0x1, -R0 ;  /* 0x000000011212e824 */ /* 0x000fe400078e0a00 */
[----:B------:R-:W-:-:S03]  /*b050*/  IMAD.HI.U32 R4, R8, R2, RZ ;  /* 0x0000000208047227 */ /* 0x000fc600078e00ff */
[----:B------:R-:W-:Y:S01]  /*b060*/  ISETP.GT.U32.AND P6, PT, R0, R18, PT ;  /* 0x000000120000720c */ /* 0x000fe20003fc4070 */
[----:B------:R-:W-:-:S04]  /*b070*/  IMAD.HI.U32 R6, R8, R5, RZ ;  /* 0x0000000508067227 */ /* 0x000fc800078e00ff */
[----:B------:R-:W-:Y:S02]  /*b080*/  @!P1 IMAD.IADD R19, R19, 0x1, -R0 ;  /* 0x0000000113139824 */ /* 0x000fe400078e0a00 */
[----:B------:R-:W-:Y:S02]  /*b090*/  IMAD.MOV R4, RZ, RZ, -R4 ;  /* 0x000000ffff047224 */ /* 0x000fe400078e0a04 */
[----:B------:R-:W-:Y:S01]  /*b0a0*/  IMAD.MOV R6, RZ, RZ, -R6 ;  /* 0x000000ffff067224 */ /* 0x000fe200078e0a06 */
[----:B------:R-:W-:Y:S01]  /*b0b0*/  ISETP.GT.U32.AND P1, PT, R0, R19, PT ;  /* 0x000000130000720c */ /* 0x000fe20003f24070 */
[----:B------:R-:W-:Y:S01]  /*b0c0*/  @!P5 IMAD.MOV R16, RZ, RZ, -R16 ;  /* 0x000000ffff10d224 */ /* 0x000fe200078e0a10 */
[----:B------:R-:W-:Y:S01]  /*b0d0*/  ISETP.GE.AND P5, PT, R20, RZ, PT ;  /* 0x000000ff1400720c */ /* 0x000fe20003fa6270 */
[C---:B------:R-:W-:Y:S02]  /*b0e0*/  IMAD R20, R0.reuse, R4, R2 ;  /* 0x0000000400147224 */ /* 0x040fe400078e0202 */
[----:B------:R-:W-:Y:S01]  /*b0f0*/  IMAD R5, R0, R6, R5 ;  /* 0x0000000600057224 */ /* 0x000fe200078e0205 */
[----:B------:R-:W-:Y:S01]  /*b100*/  IABS R6, R21 ;  /* 0x0000001500067213 */ /* 0x000fe20000000000 */
[----:B------:R-:W-:Y:S01]  /*b110*/  @!P6 IMAD.IADD R18, R18, 0x1, -R0 ;  /* 0x000000011212e824 */ /* 0x000fe200078e0a00 */
[----:B------:R-:W-:-:S03]  /*b120*/  ISETP.GT.U32.AND P6, PT, R0, R20, PT ;  /* 0x000000140000720c */ /* 0x000fc60003fc4070 */
[----:B------:R-:W-:Y:S01]  /*b130*/  IMAD.HI.U32 R7, R8, R6, RZ ;  /* 0x0000000608077227 */ /* 0x000fe200078e00ff */
[----:B------:R-:W-:-:S03]  /*b140*/  IABS R4, R22 ;  /* 0x0000001600047213 */ /* 0x000fc60000000000 */
[----:B------:R-:W-:Y:S02]  /*b150*/  IMAD.MOV R7, RZ, RZ, -R7 ;  /* 0x000000ffff077224 */ /* 0x000fe400078e0a07 */
[----:B------:R-:W-:Y:S01]  /*b160*/  @!P1 IMAD.IADD R19, R19, 0x1, -R0 ;  /* 0x0000000113139824 */ /* 0x000fe200078e0a00 */
[----:B------:R-:W-:Y:S01]  /*b170*/  ISETP.GE.AND P1, PT, R22, RZ, PT ;  /* 0x000000ff1600720c */ /* 0x000fe20003f26270 */
[----:B------:R-:W-:Y:S01]  /*b180*/  @!P0 IMAD.MOV R18, RZ, RZ, -R18 ;  /* 0x000000ffff128224 */ /* 0x000fe200078e0a12 */
[C---:B------:R-:W-:Y:S01]  /*b190*/  ISETP.GT.U32.AND P0, PT, R0.reuse, R5, PT ;  /* 0x000000050000720c */ /* 0x040fe20003f04070 */
[----:B------:R-:W-:Y:S02]  /*b1a0*/  IMAD R22, R0, R7, R6 ;  /* 0x0000000700167224 */ /* 0x000fe400078e0206 */
[----:B------:R-:W-:-:S03]  /*b1b0*/  @!P6 IMAD.IADD R20, R20, 0x1, -R0 ;  /* 0x000000011414e824 */ /* 0x000fc600078e0a00 */
[----:B------:R-:W-:Y:S02]  /*b1c0*/  ISETP.GT.U32.AND P6, PT, R0, R22, PT ;  /* 0x000000160000720c */ /* 0x000fe40003fc4070 */
[----:B------:R-:W-:Y:S02]  /*b1d0*/  IABS R25, R24 ;  /* 0x0000001800197213 */ /* 0x000fe40000000000 */
[----:B------:R-:W-:-:S03]  /*b1e0*/  IABS R2, R23 ;  /* 0x0000001700027213 */ /* 0x000fc60000000000 */
[----:B------:R-:W-:Y:S01]  /*b1f0*/  @!P0 IMAD.IADD R5, R5, 0x1, -R0 ;  /* 0x0000000105058824 */ /* 0x000fe200078e0a00 */
[----:B------:R-:W-:Y:S01]  /*b200*/  ISETP.GT.U32.AND P0, PT, R0, R20, PT ;  /* 0x000000140000720c */ /* 0x000fe20003f04070 */
[----:B------:R-:W-:Y:S01]  /*b210*/  IMAD.HI.U32 R6, R8, R25, RZ ;  /* 0x0000001908067227 */ /* 0x000fe200078e00ff */
[----:B------:R-:W-:-:S03]  /*b220*/  IABS R26, R44 ;  /* 0x0000002c001a7213 */ /* 0x000fc60000000000 */
[----:B------:R-:W-:Y:S02]  /*b230*/  @!P6 IMAD.IADD R22, R22, 0x1, -R0 ;  /* 0x000000011616e824 */ /* 0x000fe400078e0a00 */
[----:B------:R-:W-:Y:S02]  /*b240*/  IMAD.MOV R6, RZ, RZ, -R6 ;  /* 0x000000ffff067224 */ /* 0x000fe400078e0a06 */
[----:B------:R-:W-:Y:S01]  /*b250*/  IMAD.HI.U32 R7, R8, R2, RZ ;  /* 0x0000000208077227 */ /* 0x000fe200078e00ff */
[----:B------:R-:W-:-:S03]  /*b260*/  ISETP.GT.U32.AND P6, PT, R0, R22, PT ;  /* 0x000000160000720c */ /* 0x000fc60003fc4070 */
[----:B------:R-:W-:Y:S01]  /*b270*/  @!P2 IMAD.MOV R19, RZ, RZ, -R19 ;  /* 0x000000ffff13a224 */ /* 0x000fe200078e0a13 */
[C---:B------:R-:W-:Y:S01]  /*b280*/  ISETP.GT.U32.AND P2, PT, R0.reuse, R5, PT ;  /* 0x000000050000720c */ /* 0x040fe20003f44070 */
[----:B------:R-:W-:Y:S02]  /*b290*/  IMAD R25, R0, R6, R25 ;  /* 0x0000000600197224 */ /* 0x000fe400078e0219 */
[----:B------:R-:W-:Y:S02]  /*b2a0*/  IMAD.MOV R7, RZ, RZ, -R7 ;  /* 0x000000ffff077224 */ /* 0x000fe400078e0a07 */
[----:B------:R-:W-:-:S04]  /*b2b0*/  IMAD.HI.U32 R6, R8, R26, RZ ;  /* 0x0000001a08067227 */ /* 0x000fc800078e00ff */
[----:B------:R-:W-:Y:S02]  /*b2c0*/  IMAD R2, R0, R7, R2 ;  /* 0x0000000700027224 */ /* 0x000fe400078e0202 */
[----:B------:R-:W-:Y:S02]  /*b2d0*/  IMAD.MOV R6, RZ, RZ, -R6 ;  /* 0x000000ffff067224 */ /* 0x000fe400078e0a06 */
[----:B------:R-:W-:Y:S02]  /*b2e0*/  @!P0 IMAD.IADD R20, R20, 0x1, -R0 ;  /* 0x0000000114148824 */ /* 0x000fe400078e0a00 */
[C---:B------:R-:W-:Y:S02]  /*b2f0*/  IMAD R26, R0.reuse, R6, R26 ;  /* 0x00000006001a7224 */ /* 0x040fe400078e021a */
[----:B------:R-:W-:Y:S01]  /*b300*/  @!P4 IMAD.MOV R20, RZ, RZ, -R20 ;  /* 0x000000ffff14c224 */ /* 0x000fe200078e0a14 */
[----:B------:R-:W-:Y:S01]  /*b310*/  ISETP.GT.U32.AND P4, PT, R0, R2, PT ;  /* 0x000000020000720c */ /* 0x000fe20003f84070 */
[----:B------:R-:W-:-:S04]  /*b320*/  IMAD.HI.U32 R9, R8, R4, RZ ;  /* 0x0000000408097227 */ /* 0x000fc800078e00ff */
[--C-:B------:R-:W-:Y:S01]  /*b330*/  @!P2 IMAD.IADD R5, R5, 0x1, -R0.reuse ;  /* 0x000000010505a824 */ /* 0x100fe200078e0a00 */
[----:B------:R-:W-:Y:S01]  /*b340*/  ISETP.GT.U32.AND P2, PT, R0, R25, PT ;  /* 0x000000190000720c */ /* 0x000fe20003f44070 */
[----:B------:R-:W-:Y:S01]  /*b350*/  @!P6 IMAD.IADD R22, R22, 0x1, -R0 ;  /* 0x000000011616e824 */ /* 0x000fe200078e0a00 */
[----:B------:R-:W-:Y:S01]  /*b360*/  ISETP.GT.U32.AND P6, PT, R0, R26, PT ;  /* 0x0000001a0000720c */ /* 0x000fe20003fc4070 */
[----:B------:R-:W-:Y:S01]  /*b370*/  IMAD.MOV R9, RZ, RZ, -R9 ;  /* 0x000000ffff097224 */ /* 0x000fe200078e0a09 */
[----:B------:R-:W-:-:S03]  /*b380*/  IABS R28, R46 ;  /* 0x0000002e001c7213 */ /* 0x000fc60000000000 */
[----:B------:R-:W-:Y:S02]  /*b390*/  IMAD R4, R0, R9, R4 ;  /* 0x0000000900047224 */ /* 0x000fe400078e0204 */
[--C-:B------:R-:W-:Y:S02]  /*b3a0*/  @!P4 IMAD.IADD R2, R2, 0x1, -R0.reuse ;  /* 0x000000010202c824 */ /* 0x100fe400078e0a00 */
[----:B------:R-:W-:Y:S01]  /*b3b0*/  IMAD.HI.U32 R6, R8, R28, RZ ;  /* 0x0000001c08067227 */ /* 0x000fe200078e00ff */
[C---:B------:R-:W-:Y:S02]  /*b3c0*/  ISETP.GT.U32.AND P0, PT, R0.reuse, R4, PT ;  /* 0x000000040000720c */ /* 0x040fe40003f04070 */
[----:B------:R-:W-:Y:S01]  /*b3d0*/  IABS R29, R47 ;  /* 0x0000002f001d7213 */ /* 0x000fe20000000000 */
[--C-:B------:R-:W-:Y:S01]  /*b3e0*/  @!P2 IMAD.IADD R25, R25, 0x1, -R0.reuse ;  /* 0x000000011919a824 */ /* 0x100fe200078e0a00 */
[----:B------:R-:W-:Y:S01]  /*b3f0*/  ISETP.GT.U32.AND P2, PT, R0, R2, PT ;  /* 0x000000020000720c */ /* 0x000fe20003f44070 */
[----:B------:R-:W-:-:S02]  /*b400*/  @!P6 IMAD.IADD R26, R26, 0x1, -R0 ;  /* 0x000000011a1ae824 */ /* 0x000fc400078e0a00 */
[----:B------:R-:W-:-:S03]  /*b410*/  IMAD.MOV R6, RZ, RZ, -R6 ;  /* 0x000000ffff067224 */ /* 0x000fc600078e0a06 */
[C---:B------:R-:W-:Y:S01]  /*b420*/  ISETP.GT.U32.AND P6, PT, R0.reuse, R26, PT ;  /* 0x0000001a0000720c */ /* 0x040fe20003fc4070 */
[----:B------:R-:W-:Y:S02]  /*b430*/  IMAD R28, R0, R6, R28 ;  /* 0x00000006001c7224 */ /* 0x000fe400078e021c */
[----:B------:R-:W-:-:S04]  /*b440*/  IMAD.HI.U32 R6, R8, R29, RZ ;  /* 0x0000001d08067227 */ /* 0x000fc800078e00ff */
[----:B------:R-:W-:Y:S02]  /*b450*/  IMAD.MOV R6, RZ, RZ, -R6 ;  /* 0x000000ffff067224 */ /* 0x000fe400078e0a06 */
[--C-:B------:R-:W-:Y:S02]  /*b460*/  @!P0 IMAD.IADD R4, R4, 0x1, -R0.reuse ;  /* 0x0000000104048824 */ /* 0x100fe400078e0a00 */
[--C-:B------:R-:W-:Y:S01]  /*b470*/  @!P2 IMAD.IADD R2, R2, 0x1, -R0.reuse ;  /* 0x000000010202a824 */ /* 0x100fe200078e0a00 */
[C---:B------:R-:W-:Y:S01]  /*b480*/  ISETP.GT.U32.AND P2, PT, R0.reuse, R28, PT ;  /* 0x0000001c0000720c */ /* 0x040fe20003f44070 */
[C---:B------:R-:W-:Y:S01]  /*b490*/  IMAD R29, R0.reuse, R6, R29 ;  /* 0x00000006001d7224 */ /* 0x040fe200078e021d */
[----:B------:R-:W-:Y:S01]  /*b4a0*/  ISETP.GT.U32.AND P4, PT, R0, R4, PT ;  /* 0x000000040000720c */ /* 0x000fe20003f84070 */
[----:B------:R-:W-:Y:S01]  /*b4b0*/  @!P6 IMAD.IADD R26, R26, 0x1, -R0 ;  /* 0x000000011a1ae824 */ /* 0x000fe200078e0a00 */
[----:B------:R-:W-:Y:S02]  /*b4c0*/  IABS R27, R45 ;  /* 0x0000002d001b7213 */ /* 0x000fe40000000000 */
[----:B------:R-:W-:Y:S01]  /*b4d0*/  ISETP.GT.U32.AND P6, PT, R0, R29, PT ;  /* 0x0000001d0000720c */ /* 0x000fe20003fc4070 */
[----:B------:R-:W-:Y:S01]  /*b4e0*/  @!P3 IMAD.MOV R17, RZ, RZ, -R17 ;  /* 0x000000ffff11b224 */ /* 0x000fe200078e0a11 */
[----:B------:R-:W-:Y:S01]  /*b4f0*/  ISETP.GE.AND P3, PT, R21, RZ, PT ;  /* 0x000000ff1500720c */ /* 0x000fe20003f66270 */
[----:B------:R-:W-:Y:S01]  /*b500*/  IMAD.HI.U32 R7, R8, R27, RZ ;  /* 0x0000001b08077227 */ /* 0x000fe200078e00ff */
[----:B-----5:R-:W-:-:S03]  /*b510*/  IABS R31, R49 ;  /* 0x00000031001f7213 */ /* 0x020fc60000000000 */
[--C-:B------:R-:W-:Y:S02]  /*b520*/  @!P2 IMAD.IADD R28, R28, 0x1, -R0.reuse ;  /* 0x000000011c1ca824 */ /* 0x100fe400078e0a00 */
[--C-:B------:R-:W-:Y:S02]  /*b530*/  @!P4 IMAD.IADD R4, R4, 0x1, -R0.reuse ;  /* 0x000000010404c824 */ /* 0x100fe400078e0a00 */
[----:B------:R-:W-:Y:S01]  /*b540*/  IMAD.MOV R7, RZ, RZ, -R7 ;  /* 0x000000ffff077224 */ /* 0x000fe200078e0a07 */
[----:B------:R-:W-:Y:S01]  /*b550*/  ISETP.GE.AND P0, PT, R23, RZ, PT ;  /* 0x000000ff1700720c */ /* 0x000fe20003f06270 */
[----:B------:R-:W-:Y:S01]  /*b560*/  @!P6 IMAD.IADD R29, R29, 0x1, -R0 ;  /* 0x000000011d1de824 */ /* 0x000fe200078e0a00 */
[C---:B------:R-:W-:Y:S01]  /*b570*/  ISETP.GT.U32.AND P6, PT, R0.reuse, R28, PT ;  /* 0x0000001c0000720c */ /* 0x040fe20003fc4070 */
[----:B------:R-:W-:Y:S02]  /*b580*/  IMAD.MOV.U32 R23, RZ, RZ, R4 ;  /* 0x000000ffff177224 */ /* 0x000fe400078e0004 */
[----:B------:R-:W-:-:S02]  /*b590*/  IMAD R27, R0, R7, R27 ;  /* 0x00000007001b7224 */ /* 0x000fc400078e021b */
[----:B------:R-:W-:Y:S02]  /*b5a0*/  IMAD.MOV.U32 R21, RZ, RZ, R5 ;  /* 0x000000ffff157224 */ /* 0x000fe400078e0005 */
[----:B------:R-:W-:Y:S01]  /*b5b0*/  IMAD.HI.U32 R4, R8, R31, RZ ;  /* 0x0000001f08047227 */ /* 0x000fe200078e00ff */
[----:B----4-:R-:W-:-:S03]  /*b5c0*/  IABS R5, R48 ;  /* 0x0000003000057213 */ /* 0x010fc60000000000 */
[----:B------:R-:W-:Y:S01]  /*b5d0*/  @!P5 IMAD.MOV R21, RZ, RZ, -R21 ;  /* 0x000000ffff15d224 */ /* 0x000fe200078e0a15 */
[C---:B------:R-:W-:Y:S01]  /*b5e0*/  ISETP.GT.U32.AND P5, PT, R0.reuse, R25, PT ;  /* 0x000000190000720c */ /* 0x040fe20003fa4070 */
[----:B------:R-:W-:Y:S01]  /*b5f0*/  @!P3 IMAD.MOV R22, RZ, RZ, -R22 ;  /* 0x000000ffff16b224 */ /* 0x000fe200078e0a16 */
[----:B------:R-:W-:Y:S01]  /*b600*/  ISETP.GT.U32.AND P3, PT, R0, R27, PT ;  /* 0x0000001b0000720c */ /* 0x000fe20003f64070 */
[----:B------:R-:W-:Y:S01]  /*b610*/  IMAD.MOV R4, RZ, RZ, -R4 ;  /* 0x000000ffff047224 */ /* 0x000fe200078e0a04 */
[----:B------:R-:W-:Y:S01]  /*b620*/  ISETP.GE.AND P4, PT, R24, RZ, PT ;  /* 0x000000ff1800720c */ /* 0x000fe20003f86270 */
[----:B------:R-:W-:-:S04]  /*b630*/  IMAD.HI.U32 R30, R8, R5, RZ ;  /* 0x00000005081e7227 */ /* 0x000fc800078e00ff */
[----:B------:R-:W-:Y:S02]  /*b640*/  IMAD R31, R0, R4, R31 ;  /* 0x00000004001f7224 */ /* 0x000fe400078e021f */
[----:B------:R-:W-:Y:S02]  /*b650*/  @!P6 IMAD.IADD R28, R28, 0x1, -R0 ;  /* 0x000000011c1ce824 */ /* 0x000fe400078e0a00 */
[----:B------:R-:W-:Y:S01]  /*b660*/  IMAD.MOV R30, RZ, RZ, -R30 ;  /* 0x000000ffff1e7224 */ /* 0x000fe200078e0a1e */
[C---:B------:R-:W-:Y:S01]  /*b670*/  ISETP.GT.U32.AND P6, PT, R0.reuse, R31, PT ;  /* 0x0000001f0000720c */ /* 0x040fe20003fc4070 */
[--C-:B------:R-:W-:Y:S02]  /*b680*/  @!P5 IMAD.IADD R25, R25, 0x1, -R0.reuse ;  /* 0x000000011919d824 */ /* 0x100fe400078e0a00 */
[----:B------:R-:W-:Y:S02]  /*b690*/  @!P3 IMAD.IADD R27, R27, 0x1, -R0 ;  /* 0x000000011b1bb824 */ /* 0x000fe400078e0a00 */
[C---:B------:R-:W-:Y:S01]  /*b6a0*/  IMAD R30, R0.reuse, R30, R5 ;  /* 0x0000001e001e7224 */ /* 0x040fe200078e0205 */
[----:B------:R-:W-:Y:S01]  /*b6b0*/  IABS R32, R50 ;  /* 0x0000003200207213 */ /* 0x000fe20000000000 */
[----:B------:R-:W-:Y:S01]  /*b6c0*/  @!P1 IMAD.MOV R23, RZ, RZ, -R23 ;  /* 0x000000ffff179224 */ /* 0x000fe200078e0a17 */
[C---:B------:R-:W-:Y:S01]  /*b6d0*/  ISETP.GT.U32.AND P1, PT, R0.reuse, R27, PT ;  /* 0x0000001b0000720c */ /* 0x040fe20003f24070 */
[----:B------:R-:W-:Y:S01]  /*b6e0*/  @!P4 IMAD.MOV R25, RZ, RZ, -R25 ;  /* 0x000000ffff19c224 */ /* 0x000fe200078e0a19 */
[----:B------:R-:W-:Y:S01]  /*b6f0*/  ISETP.GT.U32.AND P4, PT, R0, R30, PT ;  /* 0x0000001e0000720c */ /* 0x000fe20003f84070 */
[----:B------:R-:W-:Y:S01]  /*b700*/  IMAD.MOV.U32 R24, RZ, RZ, R2 ;  /* 0x000000ffff187224 */ /* 0x000fe200078e0002 */
[----:B------:R-:W-:Y:S01]  /*b710*/  ISETP.GE.AND P3, PT, R45, RZ, PT ;  /* 0x000000ff2d00720c */ /* 0x000fe20003f66270 */
[----:B------:R-:W-:Y:S01]  /*b720*/  @!P6 IMAD.IADD R31, R31, 0x1, -R0 ;  /* 0x000000011f1fe824 */ /* 0x000fe200078e0a00 */
[----:B------:R-:W-:Y:S01]  /*b730*/  ISETP.GE.AND P2, PT, R46, RZ, PT ;  /* 0x000000ff2e00720c */ /* 0x000fe20003f46270 */
[----:B------:R-:W-:Y:S01]  /*b740*/  IMAD.HI.U32 R2, R8, R32, RZ ;  /* 0x0000002008027227 */ /* 0x000fe200078e00ff */
[----:B--2---:R-:W-:-:S02]  /*b750*/  IABS R33, R51 ;  /* 0x0000003300217213 */ /* 0x004fc40000000000 */
[----:B------:R-:W-:Y:S01]  /*b760*/  ISETP.GT.U32.AND P6, PT, R0, R31, PT ;  /* 0x0000001f0000720c */ /* 0x000fe20003fc4070 */
[----:B------:R-:W-:Y:S02]  /*b770*/  IMAD.MOV R2, RZ, RZ, -R2 ;  /* 0x000000ffff027224 */ /* 0x000fe400078e0a02 */
[----:B------:R-:W-:-:S04]  /*b780*/  IMAD.HI.U32 R4, R8, R33, RZ ;  /* 0x0000002108047227 */ /* 0x000fc800078e00ff */
[--C-:B------:R-:W-:Y:S02]  /*b790*/  @!P1 IMAD.IADD R27, R27, 0x1, -R0.reuse ;  /* 0x000000011b1b9824 */ /* 0x100fe400078e0a00 */
[----:B------:R-:W-:Y:S02]  /*b7a0*/  @!P4 IMAD.IADD R30, R30, 0x1, -R0 ;  /* 0x000000011e1ec824 */ /* 0x000fe400078e0a00 */
[C---:B------:R-:W-:Y:S02]  /*b7b0*/  IMAD R32, R0.reuse, R2, R32 ;  /* 0x0000000200207224 */ /* 0x040fe400078e0220 */
[----:B------:R-:W-:Y:S02]  /*b7c0*/  IMAD.MOV R4, RZ, RZ, -R4 ;  /* 0x000000ffff047224 */ /* 0x000fe400078e0a04 */
[----:B------:R-:W-:Y:S01]  /*b7d0*/  @!P3 IMAD.MOV R27, RZ, RZ, -R27 ;  /* 0x000000ffff1bb224 */ /* 0x000fe200078e0a1b */
[C---:B------:R-:W-:Y:S01]  /*b7e0*/  ISETP.GT.U32.AND P3, PT, R0.reuse, R30, PT ;  /* 0x0000001e0000720c */ /* 0x040fe20003f64070 */
[----:B------:R-:W-:Y:S01]  /*b7f0*/  @!P2 IMAD.MOV R28, RZ, RZ, -R28 ;  /* 0x000000ffff1ca224 */ /* 0x000fe200078e0a1c */
[C---:B------:R-:W-:Y:S01]  /*b800*/  ISETP.GT.U32.AND P2, PT, R0.reuse, R32, PT ;  /* 0x000000200000720c */ /* 0x040fe20003f44070 */
[----:B------:R-:W-:Y:S01]  /*b810*/  IMAD R33, R0, R4, R33 ;  /* 0x0000000400217224 */ /* 0x000fe200078e0221 */
[----:B------:R-:W-:Y:S01]  /*b820*/  ISETP.GE.AND P1, PT, R48, RZ, PT ;  /* 0x000000ff3000720c */ /* 0x000fe20003f26270 */
[----:B------:R-:W-:-:S03]  /*b830*/  @!P6 IMAD.IADD R31, R31, 0x1, -R0 ;  /* 0x000000011f1fe824 */ /* 0x000fc600078e0a00 */
[----:B------:R-:W-:Y:S02]  /*b840*/  ISETP.GT.U32.AND P6, PT, R0, R33, PT ;  /* 0x000000210000720c */ /* 0x000fe40003fc4070 */
[----:B------:R-:W-:Y:S01]  /*b850*/  IABS R2, R53 ;  /* 0x0000003500027213 */ /* 0x000fe20000000000 */
[----:B------:R-:W-:Y:S01]  /*b860*/  @!P0 IMAD.MOV R24, RZ, RZ, -R24 ;  /* 0x000000ffff188224 */ /* 0x000fe200078e0a18 */
[----:B------:R-:W-:Y:S01]  /*b870*/  ISETP.GE.AND P5, PT, R44, RZ, PT ;  /* 0x000000ff2c00720c */ /* 0x000fe20003fa6270 */
[--C-:B------:R-:W-:Y:S01]  /*b880*/  @!P3 IMAD.IADD R30, R30, 0x1, -R0.reuse ;  /* 0x000000011e1eb824 */ /* 0x100fe200078e0a00 */
[----:B------:R-:W-:Y:S01]  /*b890*/  ISETP.GT.U32.AND P0, PT, R0, R29, PT ;  /* 0x0000001d0000720c */ /* 0x000fe20003f04070 */
[----:B------:R-:W-:Y:S02]  /*b8a0*/  @!P2 IMAD.IADD R32, R32, 0x1, -R0 ;  /* 0x000000012020a824 */ /* 0x000fe400078e0a00 */
[----:B------:R-:W-:Y:S01]  /*b8b0*/  IMAD.HI.U32 R35, R8, R2, RZ ;  /* 0x0000000208237227 */ /* 0x000fe200078e00ff */
[----:B------:R-:W-:-:S03]  /*b8c0*/  IABS R36, R54 ;  /* 0x0000003600247213 */ /* 0x000fc60000000000 */
[----:B------:R-:W-:Y:S02]  /*b8d0*/  @!P6 IMAD.IADD R33, R33, 0x1, -R0 ;  /* 0x000000012121e824 */ /* 0x000fe400078e0a00 */
[----:B------:R-:W-:Y:S01]  /*b8e0*/  @!P1 IMAD.MOV R30, RZ, RZ, -R30 ;  /* 0x000000ffff1e9224 */ /* 0x000fe200078e0a1e */
[C---:B------:R-:W-:Y:S01]  /*b8f0*/  ISETP.GT.U32.AND P1, PT, R0.reuse, R32, PT ;  /* 0x000000200000720c */ /* 0x040fe20003f24070 */
[----:B------:R-:W-:Y:S01]  /*b900*/  IMAD.MOV R35, RZ, RZ, -R35 ;  /* 0x000000ffff237224 */ /* 0x000fe200078e0a23 */
[----:B------:R-:W-:-:S03]  /*b910*/  ISETP.GT.U32.AND P6, PT, R0, R33, PT ;  /* 0x000000210000720c */ /* 0x000fc60003fc4070 */
[----:B------:R-:W-:Y:S01]  /*b920*/  IMAD R35, R0, R35, R2 ;  /* 0x0000002300237224 */ /* 0x000fe200078e0202 */
[----:B------:R-:W-:Y:S01]  /*b930*/  IABS R34, R52 ;  /* 0x0000003400227213 */ /* 0x000fe20000000000 */
[----:B------:R-:W-:-:S04]  /*b940*/  IMAD.HI.U32 R2, R8, R36, RZ ;  /* 0x0000002408027227 */ /* 0x000fc800078e00ff */
[----:B------:R-:W-:Y:S01]  /*b950*/  @!P5 IMAD.MOV R26, RZ, RZ, -R26 ;  /* 0x000000ffff1ad224 */ /* 0x000fe200078e0a1a */
[----:B------:R-:W-:Y:S01]  /*b960*/  ISETP.GE.AND P5, PT, R47, RZ, PT ;  /* 0x000000ff2f00720c */ /* 0x000fe20003fa6270 */
[----:B------:R-:W-:Y:S01]  /*b970*/  @!P0 IMAD.IADD R29, R29, 0x1, -R0 ;  /* 0x000000011d1d8824 */ /* 0x000fe200078e0a00 */
[----:B------:R-:W-:Y:S01]  /*b980*/  ISETP.GE.AND P0, PT, R49, RZ, PT ;  /* 0x000000ff3100720c */ /* 0x000fe20003f06270 */
[----:B------:R-:W-:Y:S02]  /*b990*/  IMAD.MOV R2, RZ, RZ, -R2 ;  /* 0x000000ffff027224 */ /* 0x000fe400078e0a02 */
[----:B------:R-:W-:-:S04]  /*b9a0*/  IMAD.HI.U32 R4, R8, R34, RZ ;  /* 0x0000002208047227 */ /* 0x000fc800078e00ff */
[----:B------:R-:W-:Y:S02]  /*b9b0*/  IMAD R36, R0, R2, R36 ;  /* 0x0000000200247224 */ /* 0x000fe400078e0224 */
[----:B------:R-:W-:Y:S01]  /*b9c0*/  @!P1 IMAD.IADD R32, R32, 0x1, -R0 ;  /* 0x0000000120209824 */ /* 0x000fe200078e0a00 */
[C---:B------:R-:W-:Y:S01]  /*b9d0*/  ISETP.GT.U32.AND P1, PT, R0.reuse, R35, PT ;  /* 0x000000230000720c */ /* 0x040fe20003f24070 */
[----:B------:R-:W-:Y:S01]  /*b9e0*/  IMAD.MOV R4, RZ, RZ, -R4 ;  /* 0x000000ffff047224 */ /* 0x000fe200078e0a04 */
[----:B------:R-:W-:Y:S01]  /*b9f0*/  IABS R37, R55 ;  /* 0x0000003700257213 */ /* 0x000fe20000000000 */
[----:B------:R-:W-:Y:S01]  /*ba00*/  @!P6 IMAD.IADD R33, R33, 0x1, -R0 ;  /* 0x000000012121e824 */ /* 0x000fe200078e0a00 */
[C---:B------:R-:W-:Y:S01]  /*ba10*/  ISETP.GT.U32.AND P6, PT, R0.reuse, R36, PT ;  /* 0x000000240000720c */ /* 0x040fe20003fc4070 */
[----:B------:R-:W-:Y:S02]  /*ba20*/  IMAD R34, R0, R4, R34 ;  /* 0x0000000400227224 */ /* 0x000fe400078e0222 */
[----:B------:R-:W-:Y:S01]  /*ba30*/  @!P5 IMAD.MOV R29, RZ, RZ, -R29 ;  /* 0x000000ffff1dd224 */ /* 0x000fe200078e0a1d */
[----:B------:R-:W-:Y:S01]  /*ba40*/  ISETP.GE.AND P5, PT, R51, RZ, PT ;  /* 0x000000ff3300720c */ /* 0x000fe20003fa6270 */
[----:B------:R-:W-:Y:S01]  /*ba50*/  @!P0 IMAD.MOV R31, RZ, RZ, -R31 ;  /* 0x000000ffff1f8224 */ /* 0x000fe200078e0a1f */
[----:B------:R-:W-:Y:S01]  /*ba60*/  IABS R39, R57 ;  /* 0x0000003900277213 */ /* 0x000fe20000000000 */
[----:B------:R-:W-:Y:S01]  /*ba70*/  IMAD.HI.U32 R5, R8, R37, RZ ;  /* 0x0000002508057227 */ /* 0x000fe200078e00ff */
[----:B------:R-:W-:-:S03]  /*ba80*/  ISETP.GT.U32.AND P0, PT, R0, R34, PT ;  /* 0x000000220000720c */ /* 0x000fc60003f04070 */
[----:B------:R-:W-:Y:S02]  /*ba90*/  IMAD.MOV R5, RZ, RZ, -R5 ;  /* 0x000000ffff057224 */ /* 0x000fe400078e0a05 */
[----:B------:R-:W-:Y:S02]  /*baa0*/  @!P1 IMAD.IADD R35, R35, 0x1, -R0 ;  /* 0x0000000123239824 */ /* 0x000fe400078e0a00 */
[----:B------:R-:W-:Y:S01]  /*bab0*/  IMAD.HI.U32 R2, R8, R39, RZ ;  /* 0x0000002708027227 */ /* 0x000fe200078e00ff */
[----:B------:R-:W-:-:S03]  /*bac0*/  IABS R40, R58 ;  /* 0x0000003a00287213 */ /* 0x000fc60000000000 */
[----:B------:R-:W-:Y:S02]  /*bad0*/  IMAD R37, R0, R5, R37 ;  /* 0x0000000500257224 */ /* 0x000fe400078e0225 */
[----:B------:R-:W-:Y:S01]  /*bae0*/  @!P6 IMAD.IADD R36, R36, 0x1, -R0 ;  /* 0x000000012424e824 */ /* 0x000fe200078e0a00 */
[C---:B------:R-:W-:Y:S01]  /*baf0*/  ISETP.GT.U32.AND P6, PT, R0.reuse, R35, PT ;  /* 0x000000230000720c */ /* 0x040fe20003fc4070 */
[----:B------:R-:W-:Y:S02]  /*bb00*/  IMAD.MOV R2, RZ, RZ, -R2 ;  /* 0x000000ffff027224 */ /* 0x000fe400078e0a02 */
[----:B------:R-:W-:Y:S01]  /*bb10*/  @!P5 IMAD.MOV R33, RZ, RZ, -R33 ;  /* 0x000000ffff21d224 */ /* 0x000fe200078e0a21 */
[C---:B------:R-:W-:Y:S01]  /*bb20*/  ISETP.GT.U32.AND P5, PT, R0.reuse, R37, PT ;  /* 0x000000250000720c */ /* 0x040fe20003fa4070 */
[----:B------:R-:W-:Y:S02]  /*bb30*/  IMAD R39, R0, R2, R39 ;  /* 0x0000000200277224 */ /* 0x000fe400078e0227 */
[----:B------:R-:W-:-:S02]  /*bb40*/  @!P0 IMAD.IADD R34, R34, 0x1, -R0 ;  /* 0x0000000122228824 */ /* 0x000fc400078e0a00 */
[----:B------:R-:W-:-:S03]  /*bb50*/  IMAD.HI.U32 R2, R8, R40, RZ ;  /* 0x0000002808027227 */ /* 0x000fc600078e00ff */
[----:B------:R-:W-:Y:S01]  /*bb60*/  ISETP.GT.U32.AND P1, PT, R0, R34, PT ;  /* 0x000000220000720c */ /* 0x000fe20003f24070 */
[----:B------:R-:W-:Y:S01]  /*bb70*/  IMAD.MOV R2, RZ, RZ, -R2 ;  /* 0x000000ffff027224 */ /* 0x000fe200078e0a02 */
[----:B------:R-:W-:Y:S01]  /*bb80*/  ISETP.GE.AND P3, PT, R52, RZ, PT ;  /* 0x000000ff3400720c */ /* 0x000fe20003f66270 */
[----:B------:R-:W-:Y:S01]  /*bb90*/  @!P6 IMAD.IADD R35, R35, 0x1, -R0 ;  /* 0x000000012323e824 */ /* 0x000fe200078e0a00 */
[C---:B------:R-:W-:Y:S01]  /*bba0*/  ISETP.GT.U32.AND P6, PT, R0.reuse, R39, PT ;  /* 0x000000270000720c */ /* 0x040fe20003fc4070 */
[----:B------:R-:W-:Y:S01]  /*bbb0*/  IMAD R40, R0, R2, R40 ;  /* 0x0000000200287224 */ /* 0x000fe200078e0228 */
[----:B------:R-:W-:Y:S01]  /*bbc0*/  IABS R38, R56 ;  /* 0x0000003800267213 */ /* 0x000fe20000000000 */
[----:B------:R-:W-:-:S03]  /*bbd0*/  @!P5 IMAD.IADD R37, R37, 0x1, -R0 ;  /* 0x000000012525d824 */ /* 0x000fc600078e0a00 */
[----:B------:R-:W-:Y:S01]  /*bbe0*/  ISETP.GT.U32.AND P5, PT, R0, R40, PT ;  /* 0x000000280000720c */ /* 0x000fe20003fa4070 */
[----:B------:R-:W-:Y:S01]  /*bbf0*/  IMAD.HI.U32 R4, R8, R38, RZ ;  /* 0x0000002608047227 */ /* 0x000fe200078e00ff */
[----:B------:R-:W-:-:S03]  /*bc00*/  IABS R41, R59 ;  /* 0x0000003b00297213 */ /* 0x000fc60000000000 */
[----:B------:R-:W-:Y:S02]  /*bc10*/  @!P1 IMAD.IADD R34, R34, 0x1, -R0 ;  /* 0x0000000122229824 */ /* 0x000fe400078e0a00 */
[----:B------:R-:W-:Y:S01]  /*bc20*/  IMAD.MOV R4, RZ, RZ, -R4 ;  /* 0x000000ffff047224 */ /* 0x000fe200078e0a04 */
[----:B------:R-:W-:Y:S01]  /*bc30*/  IABS R42, R60 ;  /* 0x0000003c002a7213 */ /* 0x000fe20000000000 */
[----:B------:R-:W-:Y:S02]  /*bc40*/  @!P6 IMAD.IADD R39, R39, 0x1, -R0 ;  /* 0x000000012727e824 */ /* 0x000fe400078e0a00 */
[----:B------:R-:W-:Y:S01]  /*bc50*/  @!P3 IMAD.MOV R34, RZ, RZ, -R34 ;  /* 0x000000ffff22b224 */ /* 0x000fe200078e0a22 */
[C---:B------:R-:W-:Y:S01]  /*bc60*/  ISETP.GT.U32.AND P3, PT, R0.reuse, R37, PT ;  /* 0x000000250000720c */ /* 0x040fe20003f64070 */
[----:B------:R-:W-:Y:S02]  /*bc70*/  IMAD R38, R0, R4, R38 ;  /* 0x0000000400267224 */ /* 0x000fe400078e0226 */
[----:B------:R-:W-:Y:S01]  /*bc80*/  IMAD.HI.U32 R4, R8, R41, RZ ;  /* 0x0000002908047227 */ /* 0x000fe200078e00ff */
[----:B------:R-:W-:-:S03]  /*bc90*/  ISETP.GE.AND P4, PT, R50, RZ, PT ;  /* 0x000000ff3200720c */ /* 0x000fc60003f86270 */
[----:B------:R-:W-:Y:S01]  /*bca0*/  @!P5 IMAD.IADD R40, R40, 0x1, -R0 ;  /* 0x000000012828d824 */ /* 0x000fe200078e0a00 */
[----:B------:R-:W-:Y:S01]  /*bcb0*/  ISETP.GT.U32.AND P5, PT, R0, R39, PT ;  /* 0x000000270000720c */ /* 0x000fe20003fa4070 */
[----:B------:R-:W-:Y:S02]  /*bcc0*/  IMAD.MOV R4, RZ, RZ, -R4 ;  /* 0x000000ffff047224 */ /* 0x000fe400078e0a04 */
[----:B------:R-:W-:-:S04]  /*bcd0*/  IMAD.HI.U32 R2, R8, R42, RZ ;  /* 0x0000002a08027227 */ /* 0x000fc800078e00ff */
[C---:B------:R-:W-:Y:S02]  /*bce0*/  IMAD R41, R0.reuse, R4, R41 ;  /* 0x0000000400297224 */ /* 0x040fe400078e0229 */
[----:B------:R-:W-:Y:S02]  /*bcf0*/  IMAD.MOV R2, RZ, RZ, -R2 ;  /* 0x000000ffff027224 */ /* 0x000fe400078e0a02 */
[----:B------:R-:W-:Y:S01]  /*bd00*/  @!P3 IMAD.IADD R37, R37, 0x1, -R0 ;  /* 0x000000012525b824 */ /* 0x000fe200078e0a00 */
[C---:B------:R-:W-:Y:S01]  /*bd10*/  ISETP.GT.U32.AND P3, PT, R0.reuse, R41, PT ;  /* 0x000000290000720c */ /* 0x040fe20003f64070 */
[C---:B------:R-:W-:Y:S02]  /*bd20*/  IMAD R42, R0.reuse, R2, R42 ;  /* 0x00000002002a7224 */ /* 0x040fe400078e022a */
[----:B------:R-:W-:Y:S01]  /*bd30*/  @!P4 IMAD.MOV R32, RZ, RZ, -R32 ;  /* 0x000000ffff20c224 */ /* 0x000fe200078e0a20 */
[C---:B------:R-:W-:Y:S01]  /*bd40*/  ISETP.GT.U32.AND P4, PT, R0.reuse, R36, PT ;  /* 0x000000240000720c */ /* 0x040fe20003f84070 */
[----:B------:R-:W-:Y:S01]  /*bd50*/  @!P5 IMAD.IADD R39, R39, 0x1, -R0 ;  /* 0x000000012727d824 */ /* 0x000fe200078e0a00 */
[----:B------:R-:W-:-:S02]  /*bd60*/  ISETP.GT.U32.AND P5, PT, R0, R42, PT ;  /* 0x0000002a0000720c */ /* 0x000fc40003fa4070 */
[----:B------:R-:W-:Y:S02]  /*bd70*/  ISETP.GE.AND P2, PT, R53, RZ, PT ;  /* 0x000000ff3500720c */ /* 0x000fe40003f46270 */
[----:B------:R-:W-:-:S03]  /*bd80*/  IABS R4, R61 ;  /* 0x0000003d00047213 */ /* 0x000fc60000000000 */
[----:B------:R-:W-:Y:S02]  /*bd90*/  @!P3 IMAD.IADD R41, R41, 0x1, -R0 ;  /* 0x000000012929b824 */ /* 0x000fe400078e0a00 */
[----:B------:R-:W-:-:S04]  /*bda0*/  IMAD.HI.U32 R43, R8, R4, RZ ;  /* 0x00000004082b7227 */ /* 0x000fc800078e00ff */
[--C-:B------:R-:W-:Y:S01]  /*bdb0*/  @!P4 IMAD.IADD R36, R36, 0x1, -R0.reuse ;  /* 0x000000012424c824 */ /* 0x100fe200078e0a00 */
[----:B------:R-:W-:Y:S01]  /*bdc0*/  ISETP.GE.AND P4, PT, R55, RZ, PT ;  /* 0x000000ff3700720c */ /* 0x000fe20003f86270 */
[----:B------:R-:W-:Y:S01]  /*bdd0*/  @!P5 IMAD.IADD R42, R42, 0x1, -R0 ;  /* 0x000000012a2ad824 */ /* 0x000fe200078e0a00 */
[C---:B------:R-:W-:Y:S01]  /*bde0*/  ISETP.GT.U32.AND P5, PT, R0.reuse, R41, PT ;  /* 0x000000290000720c */ /* 0x040fe20003fa4070 */
[----:B------:R-:W-:Y:S01]  /*bdf0*/  @!P2 IMAD.MOV R35, RZ, RZ, -R35 ;  /* 0x000000ffff23a224 */ /* 0x000fe200078e0a23 */
[----:B------:R0:W-:Y:S01]  /*be00*/  STL [R1+0xa064], R15 ;  /* 0x00a0640f01007387 */ /* 0x0001e20000100800 */
[C---:B------:R-:W-:Y:S01]  /*be10*/  ISETP.GT.U32.AND P2, PT, R0.reuse, R40, PT ;  /* 0x000000280000720c */ /* 0x040fe20003f44070 */
[----:B------:R-:W-:Y:S02]  /*be20*/  IMAD.MOV R43, RZ, RZ, -R43 ;  /* 0x000000ffff2b7224 */ /* 0x000fe400078e0a2b */
[----:B------:R-:W-:Y:S04]  /*be30*/  STL [R1+0xa068], R16 ;  /* 0x00a0681001007387 */ /* 0x000fe80000100800 */
[----:B------:R1:W-:Y:S01]  /*be40*/  STL [R1+0xa06c], R17 ;  /* 0x00a06c1101007387 */ /* 0x0003e20000100800 */
[----:B------:R-:W-:-:S03]  /*be50*/  IMAD R43, R0, R43, R4 ;  /* 0x0000002b002b7224 */ /* 0x000fc600078e0204 */
[----:B------:R-:W-:Y:S04]  /*be60*/  STL [R1+0xa070], R18 ;  /* 0x00a0701201007387 */ /* 0x000fe80000100800 */
[----:B------:R-:W-:Y:S04]  /*be70*/  STL [R1+0xa074], R19 ;  /* 0x00a0741301007387 */ /* 0x000fe80000100800 */
[----:B------:R2:W-:Y:S01]  /*be80*/  STL [R1+0xa078], R20 ;  /* 0x00a0781401007387 */ /* 0x0005e20000100800 */
[----:B------:R-:W-:-:S03]  /*be90*/  @!P4 IMAD.MOV R37, RZ, RZ, -R37 ;  /* 0x000000ffff25c224 */ /* 0x000fc600078e0a25 */
[----:B------:R-:W-:Y:S01]  /*bea0*/  STL [R1+0xa07c], R21 ;  /* 0x00a07c1501007387 */ /* 0x000fe20000100800 */
[----:B------:R-:W-:-:S03]  /*beb0*/  @!P5 IMAD.IADD R41, R41, 0x1, -R0 ;  /* 0x000000012929d824 */ /* 0x000fc600078e0a00 */
[----:B------:R-:W-:Y:S01]  /*bec0*/  STL [R1+0xa080], R22 ;  /* 0x00a0801601007387 */ /* 0x000fe20000100800 */
[----:B---3--:R-:W-:-:S03]  /*bed0*/  IABS R44, R14 ;  /* 0x0000000e002c7213 */ /* 0x008fc60000000000 */
[----:B------:R-:W-:Y:S01]  /*bee0*/  STL [R1+0xa084], R23 ;  /* 0x00a0841701007387 */ /* 0x000fe20000100800 */
[----:B------:R-:W-:Y:S02]  /*bef0*/  ISETP.GT.U32.AND P4, PT, R0, R43, PT ;  /* 0x0000002b0000720c */ /* 0x000fe40003f84070 */
[----:B------:R-:W-:Y:S01]  /*bf00*/  ISETP.GE.AND P5, PT, R14, RZ, PT ;  /* 0x000000ff0e00720c */ /* 0x000fe20003fa6270 */
[----:B------:R-:W-:Y:S01]  /*bf10*/  STL [R1+0xa088], R24 ;  /* 0x00a0881801007387 */ /* 0x000fe20000100800 */
[----:B------:R-:W-:-:S03]  /*bf20*/  @!P2 IMAD.IADD R40, R40, 0x1, -R0 ;  /* 0x000000012828a824 */ /* 0x000fc600078e0a00 */
[----:B0-----:R-:W3:Y:S01]  /*bf30*/  LDL.LU R15, [R1+0x24] ;  /* 0x00002400010f7983 */ /* 0x001ee20000300800 */
[----:B------:R-:W-:-:S03]  /*bf40*/  ISETP.GE.AND P2, PT, R59, RZ, PT ;  /* 0x000000ff3b00720c */ /* 0x000fc60003f46270 */
[----:B------:R-:W4:Y:S02]  /*bf50*/  LDL.LU R14, [R1+0x28] ;  /* 0x00002800010e7983 */ /* 0x000f240000300800 */
[----:B------:R-:W-:-:S08]  /*bf60*/  @!P4 IMAD.IADD R43, R43, 0x1, -R0 ;  /* 0x000000012b2bc824 */ /* 0x000fd000078e0a00 */
[----:B------:R-:W-:Y:S01]  /*bf70*/  @!P2 IMAD.MOV R41, RZ, RZ, -R41 ;  /* 0x000000ffff29a224 */ /* 0x000fe200078e0a29 */
[C---:B------:R-:W-:Y:S02]  /*bf80*/  ISETP.GT.U32.AND P2, PT, R0.reuse, R43, PT ;  /* 0x0000002b0000720c */ /* 0x040fe40003f44070 */
[----:B------:R-:W-:Y:S02]  /*bf90*/  ISETP.GT.U32.AND P1, PT, R0, R38, PT ;  /* 0x000000260000720c */ /* 0x000fe40003f24070 */
[----:B------:R-:W-:-:S09]  /*bfa0*/  IABS R47, R12 ;  /* 0x0000000c002f7213 */ /* 0x000fd20000000000 */
[--C-:B------:R-:W-:Y:S01]  /*bfb0*/  @!P2 IMAD.IADD R43, R43, 0x1, -R0.reuse ;  /* 0x000000012b2ba824 */ /* 0x100fe200078e0a00 */
[----:B------:R-:W-:Y:S02]  /*bfc0*/  ISETP.GE.AND P2, PT, R12, RZ, PT ;  /* 0x000000ff0c00720c */ /* 0x000fe40003f46270 */
[----:B------:R-:W5:Y:S01]  /*bfd0*/  LDL.LU R12, [R1+0x2c] ;  /* 0x00002c00010c7983 */ /* 0x000f620000300800 */
[----:B------:R-:W-:-:S05]  /*bfe0*/  @!P1 IMAD.IADD R38, R38, 0x1, -R0 ;  /* 0x0000000126269824 */ /* 0x000fca00078e0a00 */
[----:B------:R-:W-:Y:S01]  /*bff0*/  ISETP.GT.U32.AND P6, PT, R0, R38, PT ;  /* 0x000000260000720c */ /* 0x000fe20003fc4070 */
[----:B------:R-:W-:Y:S01]  /*c000*/  IMAD.HI.U32 R2, R8, R44, RZ ;  /* 0x0000002c08027227 */ /* 0x000fe200078e00ff */
[----:B------:R-:W-:-:S03]  /*c010*/  ISETP.GE.AND P1, PT, R56, RZ, PT ;  /* 0x000000ff3800720c */ /* 0x000fc60003f26270 */
[----:B------:R-:W-:-:S08]  /*c020*/  IMAD.MOV R2, RZ, RZ, -R2 ;  /* 0x000000ffff027224 */ /* 0x000fd000078e0a02 */
[----:B------:R-:W-:Y:S01]  /*c030*/  @!P6 IMAD.IADD R38, R38, 0x1, -R0 ;  /* 0x000000012626e824 */ /* 0x000fe200078e0a00 */
[----:B------:R-:W-:Y:S01]  /*c040*/  ISETP.GE.AND P6, PT, R58, RZ, PT ;  /* 0x000000ff3a00720c */ /* 0x000fe20003fc6270 */
[C---:B------:R-:W-:Y:S02]  /*c050*/  IMAD R44, R0.reuse, R2, R44 ;  /* 0x00000002002c7224 */ /* 0x040fe400078e022c */
[----:B------:R-:W-:Y:S01]  /*c060*/  @!P1 IMAD.MOV R38, RZ, RZ, -R38 ;  /* 0x000000ffff269224 */ /* 0x000fe200078e0a26 */
[----:B------:R-:W-:Y:S02]  /*c070*/  ISETP.GT.U32.AND P1, PT, R0, R42, PT ;  /* 0x0000002a0000720c */ /* 0x000fe40003f24070 */
[----:B------:R-:W-:-:S07]  /*c080*/  ISETP.GE.AND P3, PT, R60, RZ, PT ;  /* 0x000000ff3c00720c */ /* 0x000fce0003f66270 */
[----:B------:R-:W-:Y:S01]  /*c090*/  @!P6 IMAD.MOV R40, RZ, RZ, -R40 ;  /* 0x000000ffff28e224 */ /* 0x000fe200078e0a28 */
[----:B------:R-:W-:-:S03]  /*c0a0*/  ISETP.GT.U32.AND P6, PT, R0, R44, PT ;  /* 0x0000002c0000720c */ /* 0x000fc60003fc4070 */
[----:B------:R-:W-:-:S04]  /*c0b0*/  @!P1 IMAD.IADD R42, R42, 0x1, -R0 ;  /* 0x000000012a2a9824 */ /* 0x000fc800078e0a00 */
[----:B------:R-:W-:-:S06]  /*c0c0*/  @!P3 IMAD.MOV R42, RZ, RZ, -R42 ;  /* 0x000000ffff2ab224 */ /* 0x000fcc00078e0a2a */
[----:B------:R-:W-:-:S05]  /*c0d0*/  @!P6 IMAD.IADD R44, R44, 0x1, -R0 ;  /* 0x000000012c2ce824 */ /* 0x000fca00078e0a00 */
[----:B------:R-:W-:Y:S02]  /*c0e0*/  ISETP.GT.U32.AND P3, PT, R0, R44, PT ;  /* 0x0000002c0000720c */ /* 0x000fe40003f64070 */
[----:B------:R-:W-:Y:S02]  /*c0f0*/  IABS R45, R13 ;  /* 0x0000000d002d7213 */ /* 0x000fe40000000000 */
[----:B------:R-:W-:Y:S02]  /*c100*/  ISETP.GE.AND P4, PT, R13, RZ, PT ;  /* 0x000000ff0d00720c */ /* 0x000fe40003f86270 */
[----:B------:R-:W2:Y:S01]  /*c110*/  LDL.LU R13, [R1+0x30] ;  /* 0x00003000010d7983 */ /* 0x000ea20000300800 */
[----:B------:R-:W-:-:S06]  /*c120*/  IABS R49, R3 ;  /* 0x0000000300317213 */ /* 0x000fcc0000000000 */
[----:B------:R-:W-:-:S04]  /*c130*/  @!P3 IMAD.IADD R44, R44, 0x1, -R0 ;  /* 0x000000012c2cb824 */ /* 0x000fc800078e0a00 */
[----:B------:R-:W-:Y:S01]  /*c140*/  @!P5 IMAD.MOV R44, RZ, RZ, -R44 ;  /* 0x000000ffff2cd224 */ /* 0x000fe200078e0a2c */
[----:B------:R-:W-:Y:S02]  /*c150*/  ISETP.GE.AND P5, PT, R3, RZ, PT ;  /* 0x000000ff0300720c */ /* 0x000fe40003fa6270 */
[----:B------:R-:W2:Y:S01]  /*c160*/  LDL.LU R3, [R1+0x34] ;  /* 0x0000340001037983 */ /* 0x000ea20000300800 */
[----:B------:R-:W-:Y:S01]  /*c170*/  ISETP.GE.AND P0, PT, R54, RZ, PT ;  /* 0x000000ff3600720c */ /* 0x000fe20003f06270 */
[----:B------:R-:W-:Y:S01]  /*c180*/  IMAD.HI.U32 R2, R8, R45, RZ ;  /* 0x0000002d08027227 */ /* 0x000fe200078e00ff */
[----:B------:R-:W-:-:S03]  /*c190*/  IABS R46, R11 ;  /* 0x0000000b002e7213 */ /* 0x000fc60000000000 */
[----:B------:R-:W-:-:S04]  /*c1a0*/  IMAD.MOV R2, RZ, RZ, -R2 ;  /* 0x000000ffff027224 */ /* 0x000fc800078e0a02 */
[----:B------:R-:W-:Y:S02]  /*c1b0*/  IMAD R45, R0, R2, R45 ;  /* 0x00000002002d7224 */ /* 0x000fe400078e022d */
[----:B------:R-:W-:-:S04]  /*c1c0*/  IMAD.HI.U32 R2, R8, R46, RZ ;  /* 0x0000002e08027227 */ /* 0x000fc800078e00ff */
[----:B------:R-:W-:Y:S01]  /*c1d0*/  @!P0 IMAD.MOV R36, RZ, RZ, -R36 ;  /* 0x000000ffff248224 */ /* 0x000fe200078e0a24 */
[----:B------:R-:W-:Y:S01]  /*c1e0*/  ISETP.GE.AND P0, PT, R57, RZ, PT ;  /* 0x000000ff3900720c */ /* 0x000fe20003f06270 */
[----:B------:R-:W-:-:S04]  /*c1f0*/  IMAD.MOV R2, RZ, RZ, -R2 ;  /* 0x000000ffff027224 */ /* 0x000fc800078e0a02 */
[C---:B------:R-:W-:Y:S01]  /*c200*/  IMAD R46, R0.reuse, R2, R46 ;  /* 0x00000002002e7224 */ /* 0x040fe200078e022e */
[----:B------:R-:W-:-:S04]  /*c210*/  ISETP.GT.U32.AND P1, PT, R0, R45, PT ;  /* 0x0000002d0000720c */ /* 0x000fc80003f24070 */
[----:B------:R-:W-:Y:S01]  /*c220*/  ISETP.GT.U32.AND P3, PT, R0, R46, PT ;  /* 0x0000002e0000720c */ /* 0x000fe20003f64070 */
[----:B------:R-:W-:-:S04]  /*c230*/  IMAD.HI.U32 R5, R8, R47, RZ ;  /* 0x0000002f08057227 */ /* 0x000fc800078e00ff */
[----:B------:R-:W-:Y:S01]  /*c240*/  @!P0 IMAD.MOV R39, RZ, RZ, -R39 ;  /* 0x000000ffff278224 */ /* 0x000fe200078e0a27 */
[----:B------:R-:W-:Y:S01]  /*c250*/  ISETP.GE.AND P0, PT, R61, RZ, PT ;  /* 0x000000ff3d00720c */ /* 0x000fe20003f06270 */
[----:B------:R-:W-:Y:S02]  /*c260*/  IMAD.MOV R5, RZ, RZ, -R5 ;  /* 0x000000ffff057224 */ /* 0x000fe400078e0a05 */
[--C-:B------:R-:W-:Y:S02]  /*c270*/  @!P1 IMAD.IADD R45, R45, 0x1, -R0.reuse ;  /* 0x000000012d2d9824 */ /* 0x100fe400078e0a00 */
[----:B------:R-:W-:Y:S02]  /*c280*/  IMAD R47, R0, R5, R47 ;  /* 0x00000005002f7224 */ /* 0x000fe400078e022f */
[----:B------:R-:W-:Y:S01]  /*c290*/  @!P3 IMAD.IADD R46, R46, 0x1, -R0 ;  /* 0x000000012e2eb824 */ /* 0x000fe200078e0a00 */
[----:B------:R-:W-:Y:S01]  /*c2a0*/  ISETP.GT.U32.AND P1, PT, R0, R45, PT ;  /* 0x0000002d0000720c */ /* 0x000fe20003f24070 */
[----:B------:R-:W-:-:S03]  /*c2b0*/  IMAD.HI.U32 R5, R8, R49, RZ ;  /* 0x0000003108057227 */ /* 0x000fc600078e00ff */
[C---:B------:R-:W-:Y:S01]  /*c2c0*/  ISETP.GT.U32.AND P3, PT, R0.reuse, R46, PT ;  /* 0x0000002e0000720c */ /* 0x040fe20003f64070 */
[----:B------:R-:W-:Y:S01]  /*c2d0*/  @!P0 IMAD.MOV R43, RZ, RZ, -R43 ;  /* 0x000000ffff2b8224 */ /* 0x000fe200078e0a2b */
[----:B------:R-:W-:Y:S01]  /*c2e0*/  ISETP.GT.U32.AND P0, PT, R0, R47, PT ;  /* 0x0000002f0000720c */ /* 0x000fe20003f04070 */
[----:B------:R-:W-:-:S04]  /*c2f0*/  IMAD.MOV R5, RZ, RZ, -R5 ;  /* 0x000000ffff057224 */ /* 0x000fc800078e0a05 */
[----:B------:R-:W-:Y:S01]  /*c300*/  IMAD R49, R0, R5, R49 ;  /* 0x0000000500317224 */ /* 0x000fe200078e0231 */
[----:B------:R-:W-:Y:S01]  /*c310*/  IABS R48, R10 ;  /* 0x0000000a00307213 */ /* 0x000fe20000000000 */
[----:B------:R-:W-:Y:S01]  /*c320*/  @!P1 IMAD.IADD R45, R45, 0x1, -R0 ;  /* 0x000000012d2d9824 */ /* 0x000fe200078e0a00 */
[----:B------:R-:W-:-:S03]  /*c330*/  ISETP.GE.AND P1, PT, R10, RZ, PT ;  /* 0x000000ff0a00720c */ /* 0x000fc60003f26270 */
[--C-:B------:R-:W-:Y:S01]  /*c340*/  @!P3 IMAD.IADD R46, R46, 0x1, -R0.reuse ;  /* 0x000000012e2eb824 */ /* 0x100fe200078e0a00 */
[----:B------:R-:W-:Y:S01]  /*c350*/  ISETP.GT.U32.AND P3, PT, R0, R49, PT ;  /* 0x000000310000720c */ /* 0x000fe20003f64070 */
[----:B------:R-:W-:-:S05]  /*c360*/  @!P0 IMAD.IADD R47, R47, 0x1, -R0 ;  /* 0x000000012f2f8824 */ /* 0x000fca00078e0a00 */
[----:B------:R-:W-:-:S07]  /*c370*/  ISETP.GT.U32.AND P0, PT, R0, R47, PT ;  /* 0x0000002f0000720c */ /* 0x000fce0003f04070 */
[----:B------:R-:W-:-:S05]  /*c380*/  @!P3 IMAD.IADD R49, R49, 0x1, -R0 ;  /* 0x000000013131b824 */ /* 0x000fca00078e0a00 */
[----:B------:R-:W-:Y:S01]  /*c390*/  ISETP.GT.U32.AND P3, PT, R0, R49, PT ;  /* 0x000000310000720c */ /* 0x000fe20003f64070 */
[--C-:B------:R-:W-:Y:S01]  /*c3a0*/  @!P0 IMAD.IADD R47, R47, 0x1, -R0.reuse ;  /* 0x000000012f2f8824 */ /* 0x100fe200078e0a00 */
[----:B------:R-:W-:Y:S02]  /*c3b0*/  ISETP.GE.AND P6, PT, R11, RZ, PT ;  /* 0x000000ff0b00720c */ /* 0x000fe40003fc6270 */
[----:B------:R-:W2:Y:S09]  /*c3c0*/  LDL.LU R11, [R1+0x38] ;  /* 0x00003800010b7983 */ /* 0x000eb20000300800 */
[----:B------:R-:W-:-:S02]  /*c3d0*/  @!P3 IMAD.IADD R49, R49, 0x1, -R0 ;  /* 0x000000013131b824 */ /* 0x000fc400078e0a00 */
[----:B------:R-:W-:-:S04]  /*c3e0*/  IMAD.HI.U32 R2, R8, R48, RZ ;  /* 0x0000003008027227 */ /* 0x000fc800078e00ff */
[----:B------:R-:W-:-:S04]  /*c3f0*/  IMAD.MOV R2, RZ, RZ, -R2 ;  /* 0x000000ffff027224 */ /* 0x000fc800078e0a02 */
[----:B------:R-:W-:Y:S02]  /*c400*/  IMAD R48, R0, R2, R48 ;  /* 0x0000000200307224 */ /* 0x000fe400078e0230 */
[----:B------:R-:W-:Y:S02]  /*c410*/  @!P6 IMAD.MOV R46, RZ, RZ, -R46 ;  /* 0x000000ffff2ee224 */ /* 0x000fe400078e0a2e */
[----:B------:R-:W-:Y:S01]  /*c420*/  @!P2 IMAD.MOV R47, RZ, RZ, -R47 ;  /* 0x000000ffff2fa224 */ /* 0x000fe200078e0a2f */
[----:B----4-:R-:W-:-:S05]  /*c430*/  IABS R10, R14 ;  /* 0x0000000e000a7213 */ /* 0x010fca0000000000 */
[----:B------:R-:W-:-:S04]  /*c440*/  IMAD.HI.U32 R5, R8, R10, RZ ;  /* 0x0000000a08057227 */ /* 0x000fc800078e00ff */
[----:B------:R-:W-:-:S04]  /*c450*/  IMAD.MOV R5, RZ, RZ, -R5 ;  /* 0x000000ffff057224 */ /* 0x000fc800078e0a05 */
[----:B------:R-:W-:-:S05]  /*c460*/  IMAD R10, R0, R5, R10 ;  /* 0x00000005000a7224 */ /* 0x000fca00078e020a */
[----:B------:R-:W-:Y:S02]  /*c470*/  ISETP.GT.U32.AND P0, PT, R0, R10, PT ;  /* 0x0000000a0000720c */ /* 0x000fe40003f04070 */
[----:B------:R-:W-:Y:S02]  /*c480*/  ISETP.GE.AND P3, PT, R14, RZ, PT ;  /* 0x000000ff0e00720c */ /* 0x000fe40003f66270 */
[----:B------:R-:W4:Y:S01]  /*c490*/  LDL.LU R14, [R1+0x3c] ;  /* 0x00003c00010e7983 */ /* 0x000f220000300800 */
[----:B-----5:R-:W-:-:S08]  /*c4a0*/  IABS R7, R12 ;  /* 0x0000000c00077213 */ /* 0x020fd00000000000 */
[----:B------:R-:W-:Y:S01]  /*c4b0*/  @!P0 IMAD.IADD R10, R10, 0x1, -R0 ;  /* 0x000000010a0a8824 */ /* 0x000fe200078e0a00 */
[----:B------:R-:W-:Y:S02]  /*c4c0*/  ISETP.GE.AND P0, PT, R12, RZ, PT ;  /* 0x000000ff0c00720c */ /* 0x000fe40003f06270 */
[----:B------:R-:W5:Y:S01]  /*c4d0*/  LDL.LU R12, [R1+0x40] ;  /* 0x00004000010c7983 */ /* 0x000f620000300800 */
[----:B---3--:R-:W-:-:S05]  /*c4e0*/  IABS R4, R15 ;  /* 0x0000000f00047213 */ /* 0x008fca0000000000 */
[----:B------:R-:W-:-:S04]  /*c4f0*/  IMAD.HI.U32 R2, R8, R4, RZ ;  /* 0x0000000408027227 */ /* 0x000fc800078e00ff */
[----:B------:R-:W-:-:S04]  /*c500*/  IMAD.MOV R2, RZ, RZ, -R2 ;  /* 0x000000ffff027224 */ /* 0x000fc800078e0a02 */
[----:B------:R-:W-:-:S05]  /*c510*/  IMAD R4, R0, R2, R4 ;  /* 0x0000000200047224 */ /* 0x000fca00078e0204 */
[----:B------:R-:W-:-:S13]  /*c520*/  ISETP.GT.U32.AND P6, PT, R0, R4, PT ;  /* 0x000000040000720c */ /* 0x000fda0003fc4070 */
[----:B------:R-:W-:-:S05]  /*c530*/  @!P6 IMAD.IADD R4, R4, 0x1, -R0 ;  /* 0x000000010404e824 */ /* 0x000fca00078e0a00 */
[----:B------:R-:W-:Y:S02]  /*c540*/  ISETP.GT.U32.AND P6, PT, R0, R4, PT ;  /* 0x000000040000720c */ /* 0x000fe40003fc4070 */
[----:B------:R-:W-:Y:S01]  /*c550*/  ISETP.GE.AND P2, PT, R15, RZ, PT ;  /* 0x000000ff0f00720c */ /* 0x000fe20003f46270 */
[----:B------:R-:W-:-:S10]  /*c560*/  @!P5 IMAD.MOV R49, RZ, RZ, -R49 ;  /* 0x000000ffff31d224 */ /* 0x000fd400078e0a31 */
[----:B------:R-:W-:-:S04]  /*c570*/  @!P6 IMAD.IADD R4, R4, 0x1, -R0 ;  /* 0x000000010404e824 */ /* 0x000fc800078e0a00 */
[----:B------:R-:W-:Y:S01]  /*c580*/  IMAD.MOV.U32 R15, RZ, RZ, R4 ;  /* 0x000000ffff0f7224 */ /* 0x000fe200078e0004 */
[----:B--2---:R-:W-:Y:S02]  /*c590*/  IABS R9, R13 ;  /* 0x0000000d00097213 */ /* 0x004fe40000000000 */
[----:B------:R-:W-:Y:S01]  /*c5a0*/  ISETP.GE.AND P5, PT, R13, RZ, PT ;  /* 0x000000ff0d00720c */ /* 0x000fe20003fa6270 */
[----:B------:R-:W-:Y:S01]  /*c5b0*/  @!P2 IMAD.MOV R15, RZ, RZ, -R15 ;  /* 0x000000ffff0fa224 */ /* 0x000fe200078e0a0f */
[----:B------:R-:W2:Y:S01]  /*c5c0*/  LDL.LU R13, [R1+0x44] ;  /* 0x00004400010d7983 */ /* 0x000ea20000300800 */
[----:B------:R-:W-:Y:S02]  /*c5d0*/  IABS R6, R3 ;  /* 0x0000000300067213 */ /* 0x000fe40000000000 */
[----:B------:R-:W-:Y:S02]  /*c5e0*/  ISETP.GE.AND P2, PT, R3, RZ, PT ;  /* 0x000000ff0300720c */ /* 0x000fe40003f46270 */
[----:B------:R-:W3:Y:S01]  /*c5f0*/  LDL.LU R3, [R1+0x48] ;  /* 0x0000480001037983 */ /* 0x000ee20000300800 */
[----:B------:R-:W-:Y:S01]  /*c600*/  @!P4 IMAD.MOV R45, RZ, RZ, -R45 ;  /* 0x000000ffff2dc224 */ /* 0x000fe200078e0a2d */
[----:B------:R-:W-:Y:S01]  /*c610*/  ISETP.GT.U32.AND P4, PT, R0, R48, PT ;  /* 0x000000300000720c */ /* 0x000fe20003f84070 */
[----:B------:R-:W-:Y:S01]  /*c620*/  IMAD.HI.U32 R2, R8, R7, RZ ;  /* 0x0000000708027227 */ /* 0x000fe200078e00ff */
[----:B-1----:R-:W2:Y:S11]  /*c630*/  LDL.LU R17, [R1+0x4c] ;  /* 0x00004c0001117983 */ /* 0x002eb60000300800 */
[----:B------:R-:W-:-:S05]  /*c640*/  @!P4 IMAD.IADD R48, R48, 0x1, -R0 ;  /* 0x000000013030c824 */ /* 0x000fca00078e0a00 */
[----:B------:R-:W-:Y:S01]  /*c650*/  ISETP.GT.U32.AND P4, PT, R0, R48, PT ;  /* 0x000000300000720c */ /* 0x000fe20003f84070 */
[----:B------:R-:W-:-:S04]  /*c660*/  IMAD.MOV R2, RZ, RZ, -R2 ;  /* 0x000000ffff027224 */ /* 0x000fc800078e0a02 */
[----:B------:R-:W-:-:S08]  /*c670*/  IMAD R7, R0, R2, R7 ;  /* 0x0000000200077224 */ /* 0x000fd000078e0207 */
[----:B------:R-:W-:Y:S01]  /*c680*/  @!P4 IMAD.IADD R48, R48, 0x1, -R0 ;  /* 0x000000013030c824 */ /* 0x000fe200078e0a00 */
[----:B------:R-:W-:Y:S01]  /*c690*/  ISETP.GT.U32.AND P4, PT, R0, R7, PT ;  /* 0x000000070000720c */ /* 0x000fe20003f84070 */
[----:B------:R0:W-:Y:S04]  /*c6a0*/  STL [R1+0xe0], R15 ;  /* 0x0000e00f01007387 */ /* 0x0001e80000100800 */
[----:B------:R-:W2:Y:S01]  /*c6b0*/  LDL.LU R16, [R1+0x50] ;  /* 0x0000500001107983 */ /* 0x000ea20000300800 */
[----:B------:R-:W-:-:S07]  /*c6c0*/  @!P1 IMAD.MOV R48, RZ, RZ, -R48 ;  /* 0x000000ffff309224 */ /* 0x000fce00078e0a30 */
[----:B------:R-:W-:Y:S01]  /*c6d0*/  @!P4 IMAD.IADD R7, R7, 0x1, -R0 ;  /* 0x000000010707c824 */ /* 0x000fe200078e0a00 */
[----:B------:R-:W-:-:S04]  /*c6e0*/  ISETP.GT.U32.AND P1, PT, R0, R10, PT ;  /* 0x0000000a0000720c */ /* 0x000fc80003f24070 */
[----:B------:R-:W-:Y:S01]  /*c6f0*/  ISETP.GT.U32.AND P4, PT, R0, R7, PT ;  /* 0x000000070000720c */ /* 0x000fe20003f84070 */
[----:B------:R-:W-:-:S04]  /*c700*/  IMAD.HI.U32 R2, R8, R9, RZ ;  /* 0x0000000908027227 */ /* 0x000fc800078e00ff */
[----:B------:R-:W-:-:S04]  /*c710*/  IMAD.MOV R2, RZ, RZ, -R2 ;  /* 0x000000ffff027224 */ /* 0x000fc800078e0a02 */
[----:B------:R-:W-:-:S04]  /*c720*/  @!P1 IMAD.IADD R10, R10, 0x1, -R0 ;  /* 0x000000010a0a9824 */ /* 0x000fc800078e0a00 */
[----:B------:R-:W-:Y:S02]  /*c730*/  @!P4 IMAD.IADD R7, R7, 0x1, -R0 ;  /* 0x000000010707c824 */ /* 0x000fe400078e0a00 */
[----:B------:R-:W-:Y:S02]  /*c740*/  @!P3 IMAD.MOV R10, RZ, RZ, -R10 ;  /* 0x000000ffff0ab224 */ /* 0x000fe400078e0a0a */
[----:B------:R-:W-:Y:S01]  /*c750*/  IMAD R9, R0, R2, R9 ;  /* 0x0000000200097224 */ /* 0x000fe200078e0209 */
[----:B------:R-:W-:Y:S02]  /*c760*/  IABS R5, R11 ;  /* 0x0000000b00057213 */ /* 0x000fe40000000000 */
[----:B------:R-:W-:Y:S01]  /*c770*/  ISETP.GE.AND P1, PT, R11, RZ, PT ;  /* 0x000000ff0b00720c */ /* 0x000fe20003f26270 */
[----:B------:R-:W-:-:S04]  /*c780*/  IMAD.MOV.U32 R11, RZ, RZ, R7 ;  /* 0x000000ffff0b7224 */ /* 0x000fc800078e0007 */
[----:B------:R-:W-:Y:S01]  /*c790*/  @!P0 IMAD.MOV R11, RZ, RZ, -R11 ;  /* 0x000000ffff0b8224 */ /* 0x000fe200078e0a0b */
[----:B------:R1:W-:Y:S01]  /*c7a0*/  STL [R1+0xe4], R10 ;  /* 0x0000e40a01007387 */ /* 0x0003e20000100800 */
[----:B------:R-:W-:-:S03]  /*c7b0*/  ISETP.GT.U32.AND P6, PT, R0, R9, PT ;  /* 0x000000090000720c */ /* 0x000fc60003fc4070 */
[----:B------:R1:W-:Y:S01]  /*c7c0*/  STL [R1+0x144], R11 ;  /* 0x0001440b01007387 */ /* 0x0003e20000100800 */
[----:B------:R-:W-:-:S04]  /*c7d0*/  IMAD.HI.U32 R2, R8, R6, RZ ;  /* 0x0000000608027227 */ /* 0x000fc800078e00ff */
[----:B------:R-:W-:-:S05]  /*c7e0*/  IMAD.MOV R2, RZ, RZ, -R2 ;  /* 0x000000ffff027224 */ /* 0x000fca00078e0a02 */
[----:B------:R-:W-:Y:S02]  /*c7f0*/  @!P6 IMAD.IADD R9, R9, 0x1, -R0 ;  /* 0x000000010909e824 */ /* 0x000fe400078e0a00 */
[----:B------:R-:W-:Y:S02]  /*c800*/  IMAD R6, R0, R2, R6 ;  /* 0x0000000200067224 */ /* 0x000fe400078e0206 */
[----:B------:R-:W-:Y:S01]  /*c810*/  IMAD.HI.U32 R2, R8, R5, RZ ;  /* 0x0000000508027227 */ /* 0x000fe200078e00ff */
[----:B------:R-:W-:-:S03]  /*c820*/  ISETP.GT.U32.AND P6, PT, R0, R9, PT ;  /* 0x000000090000720c */ /* 0x000fc60003fc4070 */
[----:B------:R-:W-:-:S04]  /*c830*/  IMAD.MOV R2, RZ, RZ, -R2 ;  /* 0x000000ffff027224 */ /* 0x000fc800078e0a02 */
[C---:B------:R-:W-:Y:S01]  /*c840*/  IMAD R5, R0.reuse, R2, R5 ;  /* 0x0000000200057224 */ /* 0x040fe200078e0205 */
[----:B------:R-:W-:-:S05]  /*c850*/  ISETP.GT.U32.AND P4, PT, R0, R6, PT ;  /* 0x000000060000720c */ /* 0x000fca0003f84070 */
[----:B------:R-:W-:Y:S01]  /*c860*/  @!P6 IMAD.IADD R9, R9, 0x1, -R0 ;  /* 0x000000010909e824 */ /* 0x000fe200078e0a00 */
[----:B------:R-:W-:-:S07]  /*c870*/  ISETP.GT.U32.AND P6, PT, R0, R5, PT ;  /* 0x000000050000720c */ /* 0x000fce0003fc4070 */
[----:B------:R-:W-:-:S06]  /*c880*/  @!P4 IMAD.IADD R6, R6, 0x1, -R0 ;  /* 0x000000010606c824 */ /* 0x000fcc00078e0a00 */
[----:B------:R-:W-:Y:S01]  /*c890*/  @!P6 IMAD.IADD R5, R5, 0x1, -R0 ;  /* 0x000000010505e824 */ /* 0x000fe200078e0a00 */
[----:B------:R-:W-:-:S04]  /*c8a0*/  ISETP.GT.U32.AND P4, PT, R0, R6, PT ;  /* 0x000000060000720c */ /* 0x000fc80003f84070 */
[----:B------:R-:W-:Y:S01]  /*c8b0*/  ISETP.GT.U32.AND P6, PT, R0, R5, PT ;  /* 0x000000050000720c */ /* 0x000fe20003fc4070 */
[----:B------:R-:W-:-:S08]  /*c8c0*/  IMAD.MOV.U32 R20, RZ, RZ, R9 ;  /* 0x000000ffff147224 */ /* 0x000fd000078e0009 */
[----:B------:R-:W-:-:S04]  /*c8d0*/  @!P4 IMAD.IADD R6, R6, 0x1, -R0 ;  /* 0x000000010606c824 */ /* 0x000fc800078e0a00 */
[----:B------:R-:W-:Y:S02]  /*c8e0*/  @!P6 IMAD.IADD R5, R5, 0x1, -R0 ;  /* 0x000000010505e824 */ /* 0x000fe400078e0a00 */
[----:B------:R-:W-:Y:S02]  /*c8f0*/  IMAD.MOV.U32 R19, RZ, RZ, R6 ;  /* 0x000000ffff137224 */ /* 0x000fe400078e0006 */
[----:B------:R-:W-:Y:S02]  /*c900*/  IMAD.MOV.U32 R18, RZ, RZ, R5 ;  /* 0x000000ffff127224 */ /* 0x000fe400078e0005 */
[----:B------:R-:W-:Y:S02]  /*c910*/  @!P5 IMAD.MOV R20, RZ, RZ, -R20 ;  /* 0x000000ffff14d224 */ /* 0x000fe400078e0a14 */
[----:B------:R-:W-:Y:S01]  /*c920*/  @!P2 IMAD.MOV R19, RZ, RZ, -R19 ;  /* 0x000000ffff13a224 */ /* 0x000fe200078e0a13 */
[----:B-----5:R-:W-:Y:S02]  /*c930*/  ISETP.GE.AND P0, PT, R12, RZ, PT ;  /* 0x000000ff0c00720c */ /* 0x020fe40003f06270 */
[----:B------:R-:W-:-:S02]  /*c940*/  IABS R51, R12 ;  /* 0x0000000c00337213 */ /* 0x000fc40000000000 */
[----:B------:R-:W5:Y:S04]  /*c950*/  LDL.LU R12, [R1+0x54] ;  /* 0x00005400010c7983 */ /* 0x000f680000300800 */
[----:B0-----:R-:W5:Y:S01]  /*c960*/  LDL.LU R15, [R1+0x58] ;  /* 0x00005800010f7983 */ /* 0x001f620000300800 */
[----:B------:R-:W-:-:S04]  /*c970*/  IMAD.HI.U32 R54, R8, R51, RZ ;  /* 0x0000003308367227 */ /* 0x000fc800078e00ff */
[----:B------:R-:W-:-:S04]  /*c980*/  IMAD.MOV R54, RZ, RZ, -R54 ;  /* 0x000000ffff367224 */ /* 0x000fc800078e0a36 */
[----:B------:R-:W-:-:S05]  /*c990*/  IMAD R51, R0, R54, R51 ;  /* 0x0000003600337224 */ /* 0x000fca00078e0233 */
[----:B------:R-:W-:Y:S01]  /*c9a0*/  ISETP.GT.U32.AND P6, PT, R0, R51, PT ;  /* 0x000000330000720c */ /* 0x000fe20003fc4070 */
[----:B------:R-:W-:Y:S01]  /*c9b0*/  @!P1 IMAD.MOV R18, RZ, RZ, -R18 ;  /* 0x000000ffff129224 */ /* 0x000fe200078e0a12 */
[----:B----4-:R-:W-:Y:S02]  /*c9c0*/  IABS R4, R14 ;  /* 0x0000000e00047213 */ /* 0x010fe40000000000 */
[----:B------:R-:W-:Y:S02]  /*c9d0*/  ISETP.GE.AND P3, PT, R14, RZ, PT ;  /* 0x000000ff0e00720c */ /* 0x000fe40003f66270 */
[----:B------:R-:W4:Y:S04]  /*c9e0*/  LDL.LU R14, [R1+0x5c] ;  /* 0x00005c00010e7983 */ /* 0x000f280000300800 */
[----:B------:R-:W-:Y:S03]  /*c9f0*/  STL [R1+0x108], R20 ;  /* 0x0001081401007387 */ /* 0x000fe60000100800 */
[----:B------:R-:W-:Y:S01]  /*ca00*/  @!P6 IMAD.IADD R51, R51, 0x1, -R0 ;  /* 0x000000013333e824 */ /* 0x000fe200078e0a00 */
[----:B------:R-:W-:Y:S04]  /*ca10*/  STL [R1+0x114], R19 ;  /* 0x0001141301007387 */ /* 0x000fe80000100800 */
[----:B------:R-:W-:Y:S01]  /*ca20*/  STL [R1+0x13c], R18 ;  /* 0x00013c1201007387 */ /* 0x000fe20000100800 */
[----:B---3--:R-:W-:-:S02]  /*ca30*/  IABS R50, R3 ;  /* 0x0000000300327213 */ /* 0x008fc40000000000 */
[----:B------:R-:W-:Y:S02]  /*ca40*/  ISETP.GE.AND P6, PT, R3, RZ, PT ;  /* 0x000000ff0300720c */ /* 0x000fe40003fc6270 */
[----:B------:R-:W3:Y:S01]  /*ca50*/  LDL.LU R3, [R1+0x60] ;  /* 0x0000600001037983 */ /* 0x000ee20000300800 */
[----:B--2---:R-:W-:Y:S01]  /*ca60*/  IABS R2, R13 ;  /* 0x0000000d00027213 */ /* 0x004fe20000000000 */
[----:B------:R-:W-:-:S04]  /*ca70*/  IMAD.HI.U32 R7, R8, R4, RZ ;  /* 0x0000000408077227 */ /* 0x000fc800078e00ff */
[----:B------:R-:W-:-:S04]  /*ca80*/  IMAD.HI.U32 R53, R8, R2, RZ ;  /* 0x0000000208357227 */ /* 0x000fc800078e00ff */
[----:B------:R-:W-:Y:S02]  /*ca90*/  IMAD.MOV R7, RZ, RZ, -R7 ;  /* 0x000000ffff077224 */ /* 0x000fe400078e0a07 */
[----:B------:R-:W-:Y:S02]  /*caa0*/  IMAD.MOV R53, RZ, RZ, -R53 ;  /* 0x000000ffff357224 */ /* 0x000fe400078e0a35 */
[C---:B------:R-:W-:Y:S02]  /*cab0*/  IMAD R4, R0.reuse, R7, R4 ;  /* 0x0000000700047224 */ /* 0x040fe400078e0204 */
[----:B------:R-:W-:-:S03]  /*cac0*/  IMAD R2, R0, R53, R2 ;  /* 0x0000003500027224 */ /* 0x000fc600078e0202 */
[C---:B------:R-:W-:Y:S02]  /*cad0*/  ISETP.GT.U32.AND P4, PT, R0.reuse, R4, PT ;  /* 0x000000040000720c */ /* 0x040fe40003f84070 */
[----:B------:R-:W-:Y:S02]  /*cae0*/  ISETP.GT.U32.AND P5, PT, R0, R2, PT ;  /* 0x000000020000720c */ /* 0x000fe40003fa4070 */
[----:B-1----:R-:W-:-:S05]  /*caf0*/  IABS R10, R17 ;  /* 0x00000011000a7213 */ /* 0x002fca0000000000 */
[----:B------:R-:W-:-:S04]  /*cb00*/  IMAD.HI.U32 R11, R8, R10, RZ ;  /* 0x0000000a080b7227 */ /* 0x000fc800078e00ff */
[----:B------:R-:W-:Y:S02]  /*cb10*/  IMAD.MOV R11, RZ, RZ, -R11 ;  /* 0x000000ffff0b7224 */ /* 0x000fe400078e0a0b */
[--C-:B------:R-:W-:Y:S01]  /*cb20*/  @!P4 IMAD.IADD R4, R4, 0x1, -R0.reuse ;  /* 0x000000010404c824 */ /* 0x100fe200078e0a00 */
[----:B------:R-:W-:Y:S01]  /*cb30*/  IABS R7, R16 ;  /* 0x0000001000077213 */ /* 0x000fe20000000000 */
[----:B------:R-:W-:Y:S01]  /*cb40*/  @!P5 IMAD.IADD R2, R2, 0x1, -R0 ;  /* 0x000000010202d824 */ /* 0x000fe200078e0a00 */
[C---:B------:R-:W-:Y:S01]  /*cb50*/  ISETP.GT.U32.AND P5, PT, R0.reuse, R51, PT ;  /* 0x000000330000720c */ /* 0x040fe20003fa4070 */
[C---:B------:R-:W-:Y:S01]  /*cb60*/  IMAD R10, R0.reuse, R11, R10 ;  /* 0x0000000b000a7224 */ /* 0x040fe200078e020a */
[----:B------:R-:W-:Y:S01]  /*cb70*/  ISETP.GT.U32.AND P4, PT, R0, R4, PT ;  /* 0x000000040000720c */ /* 0x000fe20003f84070 */
[----:B------:R-:W-:-:S04]  /*cb80*/  IMAD.HI.U32 R11, R8, R7, RZ ;  /* 0x00000007080b7227 */ /* 0x000fc800078e00ff */
[----:B------:R-:W-:-:S04]  /*cb90*/  IMAD.MOV R11, RZ, RZ, -R11 ;  /* 0x000000ffff0b7224 */ /* 0x000fc800078e0a0b */
[----:B------:R-:W-:Y:S02]  /*cba0*/  IMAD R7, R0, R11, R7 ;  /* 0x0000000b00077224 */ /* 0x000fe400078e0207 */
[--C-:B------:R-:W-:Y:S02]  /*cbb0*/  @!P5 IMAD.IADD R51, R51, 0x1, -R0.reuse ;  /* 0x000000013333d824 */ /* 0x100fe400078e0a00 */
[----:B------:R-:W-:Y:S01]  /*cbc0*/  @!P4 IMAD.IADD R4, R4, 0x1, -R0 ;  /* 0x000000010404c824 */ /* 0x000fe200078e0a00 */
[----:B------:R-:W-:Y:S01]  /*cbd0*/  ISETP.GT.U32.AND P5, PT, R0, R7, PT ;  /* 0x000000070000720c */ /* 0x000fe20003fa4070 */
[----:B------:R-:W-:-:S04]  /*cbe0*/  IMAD.HI.U32 R52, R8, R50, RZ ;  /* 0x0000003208347227 */ /* 0x000fc800078e00ff */
[----:B------:R-:W-:Y:S01]  /*cbf0*/  IMAD.MOV.U32 R5, RZ, RZ, R4 ;  /* 0x000000ffff057224 */ /* 0x000fe200078e0004 */
[----:B------:R-:W-:Y:S01]  /*cc00*/  ISETP.GE.AND P1, PT, R13, RZ, PT ;  /* 0x000000ff0d00720c */ /* 0x000fe20003f26270 */
[----:B------:R-:W-:Y:S01]  /*cc10*/  IMAD.MOV R52, RZ, RZ, -R52 ;  /* 0x000000ffff347224 */ /* 0x000fe200078e0a34 */
[----:B------:R-:W2:Y:S01]  /*cc20*/  LDL.LU R13, [R1+0x64] ;  /* 0x00006400010d7983 */ /* 0x000ea20000300800 */
[----:B------:R-:W-:Y:S01]  /*cc30*/  @!P3 IMAD.MOV R5, RZ, RZ, -R5 ;  /* 0x000000ffff05b224 */ /* 0x000fe200078e0a05 */
[C---:B------:R-:W-:Y:S01]  /*cc40*/  ISETP.GT.U32.AND P4, PT, R0.reuse, R10, PT ;  /* 0x0000000a0000720c */ /* 0x040fe20003f84070 */
[C---:B------:R-:W-:Y:S02]  /*cc50*/  IMAD R50, R0.reuse, R52, R50 ;  /* 0x0000003400327224 */ /* 0x040fe400078e0232 */
[----:B------:R-:W-:Y:S01]  /*cc60*/  @!P5 IMAD.IADD R7, R7, 0x1, -R0 ;  /* 0x000000010707d824 */ /* 0x000fe200078e0a00 */
[----:B------:R-:W-:Y:S02]  /*cc70*/  STL [R1+0x140], R5 ;  /* 0x0001400501007387 */ /* 0x000fe40000100800 */
[----:B------:R-:W-:-:S07]  /*cc80*/  ISETP.GT.U32.AND P2, PT, R0, R50, PT ;  /* 0x000000320000720c */ /* 0x000fce0003f44070 */
[----:B------:R-:W-:-:S05]  /*cc90*/  @!P4 IMAD.IADD R10, R10, 0x1, -R0 ;  /* 0x000000010a0ac824 */ /* 0x000fca00078e0a00 */
[----:B------:R-:W-:Y:S01]  /*cca0*/  ISETP.GT.U32.AND P3, PT, R0, R10, PT ;  /* 0x0000000a0000720c */ /* 0x000fe20003f64070 */
[----:B------:R-:W-:Y:S01]  /*ccb0*/  @!P2 IMAD.IADD R50, R50, 0x1, -R0 ;  /* 0x000000013232a824 */ /* 0x000fe200078e0a00 */
[----:B------:R-:W-:-:S04]  /*ccc0*/  ISETP.GT.U32.AND P2, PT, R0, R2, PT ;  /* 0x000000020000720c */ /* 0x000fc80003f44070 */
[----:B------:R-:W-:-:S07]  /*ccd0*/  ISETP.GT.U32.AND P4, PT, R0, R50, PT ;  /* 0x000000320000720c */ /* 0x000fce0003f84070 */
[--C-:B------:R-:W-:Y:S01]  /*cce0*/  @!P3 IMAD.IADD R10, R10, 0x1, -R0.reuse ;  /* 0x000000010a0ab824 */ /* 0x100fe200078e0a00 */
[----:B------:R-:W-:Y:S01]  /*ccf0*/  ISETP.GE.AND P3, PT, R16, RZ, PT ;  /* 0x000000ff1000720c */ /* 0x000fe20003f66270 */
[----:B------:R-:W-:Y:S01]  /*cd00*/  @!P2 IMAD.IADD R2, R2, 0x1, -R0 ;  /* 0x000000010202a824 */ /* 0x000fe200078e0a00 */
[----:B------:R-:W-:Y:S01]  /*cd10*/  ISETP.GE.AND P2, PT, R17, RZ, PT ;  /* 0x000000ff1100720c */ /* 0x000fe20003f46270 */
[----:B------:R-:W-:Y:S02]  /*cd20*/  IMAD.MOV.U32 R16, RZ, RZ, R51 ;  /* 0x000000ffff107224 */ /* 0x000fe400078e0033 */
[----:B------:R-:W-:Y:S02]  /*cd30*/  IMAD.MOV.U32 R17, RZ, RZ, R2 ;  /* 0x000000ffff117224 */ /* 0x000fe400078e0002 */
[----:B------:R-:W-:Y:S02]  /*cd40*/  @!P0 IMAD.MOV R16, RZ, RZ, -R16 ;  /* 0x000000ffff108224 */ /* 0x000fe400078e0a10 */
[----:B------:R-:W-:-:S02]  /*cd50*/  @!P1 IMAD.MOV R17, RZ, RZ, -R17 ;  /* 0x000000ffff119224 */ /* 0x000fc400078e0a11 */
[----:B------:R-:W-:-:S04]  /*cd60*/  @!P4 IMAD.IADD R50, R50, 0x1, -R0 ;  /* 0x000000013232c824 */ /* 0x000fc800078e0a00 */
[----:B------:R-:W-:Y:S01]  /*cd70*/  @!P2 IMAD.MOV R10, RZ, RZ, -R10 ;  /* 0x000000ffff0aa224 */ /* 0x000fe200078e0a0a */
[----:B------:R-:W-:-:S13]  /*cd80*/  ISETP.GT.U32.AND P0, PT, R0, R7, PT ;  /* 0x000000070000720c */ /* 0x000fda0003f04070 */
[----:B------:R-:W-:Y:S01]  /*cd90*/  @!P0 IMAD.IADD R7, R7, 0x1, -R0 ;  /* 0x0000000107078824 */ /* 0x000fe200078e0a00 */
[----:B-----5:R-:W-:Y:S02]  /*cda0*/  IABS R6, R12 ;  /* 0x0000000c00067213 */ /* 0x020fe40000000000 */
[----:B------:R-:W-:Y:S02]  /*cdb0*/  ISETP.GE.AND P5, PT, R12, RZ, PT ;  /* 0x000000ff0c00720c */ /* 0x000fe40003fa6270 */
[----:B------:R-:W5:Y:S01]  /*cdc0*/  LDL.LU R12, [R1+0x68] ;  /* 0x00006800010c7983 */ /* 0x000f620000300800 */
[----:B------:R-:W-:-:S03]  /*cdd0*/  IABS R11, R15 ;  /* 0x0000000f000b7213 */ /* 0x000fc60000000000 */
[----:B------:R0:W-:Y:S02]  /*cde0*/  STL [R1+0x118], R16 ;  /* 0x0001181001007387 */ /* 0x0001e40000100800 */
[----:B------:R-:W-:Y:S02]  /*cdf0*/  IMAD.HI.U32 R9, R8, R11, RZ ;  /* 0x0000000b08097227 */ /* 0x000fe400078e00ff */
[----:B0-----:R-:W5:Y:S04]  /*ce00*/  LDL.LU R16, [R1+0x6c] ;  /* 0x00006c0001107983 */ /* 0x001f680000300800 */
[----:B------:R0:W-:Y:S01]  /*ce10*/  STL [R1+0x11c], R17 ;  /* 0x00011c1101007387 */ /* 0x0001e20000100800 */
[----:B------:R-:W-:Y:S02]  /*ce20*/  IMAD.MOV R9, RZ, RZ, -R9 ;  /* 0x000000ffff097224 */ /* 0x000fe400078e0a09 */
[----:B0-----:R-:W-:-:S04]  /*ce30*/  IMAD.MOV.U32 R17, RZ, RZ, R50 ;  /* 0x000000ffff117224 */ /* 0x001fc800078e0032 */
[----:B------:R-:W-:Y:S01]  /*ce40*/  @!P6 IMAD.MOV R17, RZ, RZ, -R17 ;  /* 0x000000ffff11e224 */ /* 0x000fe200078e0a11 */
[----:B------:R-:W-:-:S04]  /*ce50*/  ISETP.GE.AND P2, PT, R15, RZ, PT ;  /* 0x000000ff0f00720c */ /* 0x000fc80003f46270 */
[----:B------:R-:W-:Y:S01]  /*ce60*/  STL [R1+0x120], R17 ;  /* 0x0001201101007387 */ /* 0x000fe20000100800 */
[----:B------:R-:W-:-:S03]  /*ce70*/  IMAD R11, R0, R9, R11 ;  /* 0x00000009000b7224 */ /* 0x000fc600078e020b */
[----:B------:R-:W-:Y:S04]  /*ce80*/  STL [R1+0x130], R10 ;  /* 0x0001300a01007387 */ /* 0x000fe80000100800 */
[----:B------:R-:W5:Y:S01]  /*ce90*/  LDL.LU R15, [R1+0x70] ;  /* 0x00007000010f7983 */ /* 0x000f620000300800 */
[----:B------:R-:W-:Y:S01]  /*cea0*/  ISETP.GT.U32.AND P1, PT, R0, R11, PT ;  /* 0x0000000b0000720c */ /* 0x000fe20003f24070 */
[----:B------:R-:W-:-:S04]  /*ceb0*/  IMAD.HI.U32 R4, R8, R6, RZ ;  /* 0x0000000608047227 */ /* 0x000fc800078e00ff */
[----:B------:R-:W-:-:S04]  /*cec0*/  IMAD.MOV R4, RZ, RZ, -R4 ;  /* 0x000000ffff047224 */ /* 0x000fc800078e0a04 */
[----:B------:R-:W-:-:S04]  /*ced0*/  IMAD R6, R0, R4, R6 ;  /* 0x0000000400067224 */ /* 0x000fc800078e0206 */
[----:B------:R-:W-:Y:S01]  /*cee0*/  @!P1 IMAD.IADD R11, R11, 0x1, -R0 ;  /* 0x000000010b0b9824 */ /* 0x000fe200078e0a00 */
[----:B---3--:R-:W-:Y:S02]  /*cef0*/  IABS R4, R3 ;  /* 0x0000000300047213 */ /* 0x008fe40000000000 */
[----:B------:R-:W-:Y:S01]  /*cf00*/  ISETP.GE.AND P1, PT, R3, RZ, PT ;  /* 0x000000ff0300720c */ /* 0x000fe20003f26270 */
[----:B------:R-:W-:-:S04]  /*cf10*/  IMAD.MOV.U32 R3, RZ, RZ, R7 ;  /* 0x000000ffff037224 */ /* 0x000fc800078e0007 */
[----:B------:R-:W-:-:S05]  /*cf20*/  @!P3 IMAD.MOV R3, RZ, RZ, -R3 ;  /* 0x000000ffff03b224 */ /* 0x000fca00078e0a03 */
[----:B------:R0:W-:Y:S04]  /*cf30*/  STL [R1+0x138], R3 ;  /* 0x0001380301007387 */ /* 0x0001e80000100800 */
[----:B0-----:R-:W3:Y:S01]  /*cf40*/  LDL.LU R3, [R1+0x74] ;  /* 0x0000740001037983 */ /* 0x001ee20000300800 */
[----:B----4-:R-:W-:Y:S02]  /*cf50*/  IABS R5, R14 ;  /* 0x0000000e00057213 */ /* 0x010fe40000000000 */
[----:B------:R-:W-:-:S03]  /*cf60*/  ISETP.GT.U32.AND P4, PT, R0, R6, PT ;  /* 0x000000060000720c */ /* 0x000fc60003f84070 */
[----:B------:R-:W-:-:S04]  /*cf70*/  IMAD.HI.U32 R52, R8, R5, RZ ;  /* 0x0000000508347227 */ /* 0x000fc800078e00ff */
[----:B------:R-:W-:-:S04]  /*cf80*/  IMAD.MOV R52, RZ, RZ, -R52 ;  /* 0x000000ffff347224 */ /* 0x000fc800078e0a34 */
[----:B------:R-:W-:Y:S02]  /*cf90*/  IMAD R5, R0, R52, R5 ;  /* 0x0000003400057224 */ /* 0x000fe400078e0205 */
[----:B------:R-:W-:-:S03]  /*cfa0*/  @!P4 IMAD.IADD R6, R6, 0x1, -R0 ;  /* 0x000000010606c824 */ /* 0x000fc600078e0a00 */
[C---:B------:R-:W-:Y:S02]  /*cfb0*/  ISETP.GT.U32.AND P6, PT, R0.reuse, R5, PT ;  /* 0x000000050000720c */ /* 0x040fe40003fc4070 */
[----:B------:R-:W-:Y:S02]  /*cfc0*/  ISETP.GT.U32.AND P4, PT, R0, R6, PT ;  /* 0x000000060000720c */ /* 0x000fe40003f84070 */
[----:B------:R-:W-:Y:S02]  /*cfd0*/  ISETP.GE.AND P0, PT, R14, RZ, PT ;  /* 0x000000ff0e00720c */ /* 0x000fe40003f06270 */
[----:B------:R-:W4:Y:S07]  /*cfe0*/  LDL.LU R14, [R1+0x78] ;  /* 0x00007800010e7983 */ /* 0x000f2e0000300800 */
[--C-:B------:R-:W-:Y:S01]  /*cff0*/  @!P6 IMAD.IADD R5, R5, 0x1, -R0.reuse ;  /* 0x000000010505e824 */ /* 0x100fe200078e0a00 */
[----:B------:R-:W-:Y:S01]  /*d000*/  ISETP.GT.U32.AND P6, PT, R0, R11, PT ;  /* 0x0000000b0000720c */ /* 0x000fe20003fc4070 */
[----:B------:R-:W-:-:S03]  /*d010*/  @!P4 IMAD.IADD R6, R6, 0x1, -R0 ;  /* 0x000000010606c824 */ /* 0x000fc600078e0a00 */
[----:B------:R-:W-:Y:S01]  /*d020*/  ISETP.GT.U32.AND P3, PT, R0, R5, PT ;  /* 0x000000050000720c */ /* 0x000fe20003f64070 */
[----:B------:R-:W-:-:S04]  /*d030*/  IMAD.MOV.U32 R10, RZ, RZ, R6 ;  /* 0x000000ffff0a7224 */ /* 0x000fc800078e0006 */
[----:B------:R-:W-:Y:S01]  /*d040*/  @!P5 IMAD.MOV R10, RZ, RZ, -R10 ;  /* 0x000000ffff0ad224 */ /* 0x000fe200078e0a0a */
[----:B--2---:R-:W-:-:S03]  /*d050*/  IABS R9, R13 ;  /* 0x0000000d00097213 */ /* 0x004fc60000000000 */
[--C-:B------:R-:W-:Y:S01]  /*d060*/  @!P6 IMAD.IADD R11, R11, 0x1, -R0.reuse ;  /* 0x000000010b0be824 */ /* 0x100fe200078e0a00 */
[----:B------:R-:W-:Y:S01]  /*d070*/  STL [R1+0x134], R10 ;  /* 0x0001340a01007387 */ /* 0x000fe20000100800 */
[----:B------:R-:W-:Y:S02]  /*d080*/  ISETP.GE.AND P6, PT, R13, RZ, PT ;  /* 0x000000ff0d00720c */ /* 0x000fe40003fc6270 */
[----:B------:R-:W-:Y:S01]  /*d090*/  @!P3 IMAD.IADD R5, R5, 0x1, -R0 ;  /* 0x000000010505b824 */ /* 0x000fe200078e0a00 */
[----:B------:R-:W2:Y:S01]  /*d0a0*/  LDL.LU R13, [R1+0x7c] ;  /* 0x00007c00010d7983 */ /* 0x000ea20000300800 */
[----:B------:R-:W-:-:S04]  /*d0b0*/  IMAD.HI.U32 R2, R8, R4, RZ ;  /* 0x0000000408027227 */ /* 0x000fc800078e00ff */
[----:B------:R-:W-:-:S04]  /*d0c0*/  IMAD.MOV R2, RZ, RZ, -R2 ;  /* 0x000000ffff027224 */ /* 0x000fc800078e0a02 */
[----:B------:R-:W-:-:S05]  /*d0d0*/  IMAD R4, R0, R2, R4 ;  /* 0x0000000200047224 */ /* 0x000fca00078e0204 */
[----:B------:R-:W-:Y:S01]  /*d0e0*/  ISETP.GT.U32.AND P4, PT, R0, R4, PT ;  /* 0x000000040000720c */ /* 0x000fe20003f84070 */
[----:B------:R-:W-:-:S12]  /*d0f0*/  @!P2 IMAD.MOV R11, RZ, RZ, -R11 ;  /* 0x000000ffff0ba224 */ /* 0x000fd800078e0a0b */
[----:B------:R-:W-:-:S05]  /*d100*/  @!P4 IMAD.IADD R4, R4, 0x1, -R0 ;  /* 0x000000010404c824 */ /* 0x000fca00078e0a00 */
[----:B------:R-:W-:Y:S01]  /*d110*/  ISETP.GT.U32.AND P4, PT, R0, R4, PT ;  /* 0x000000040000720c */ /* 0x000fe20003f84070 */
[----:B------:R-:W-:-:S04]  /*d120*/  IMAD.HI.U32 R2, R8, R9, RZ ;  /* 0x0000000908027227 */ /* 0x000fc800078e00ff */
[----:B------:R-:W-:-:S08]  /*d130*/  IMAD.MOV R2, RZ, RZ, -R2 ;  /* 0x000000ffff027224 */ /* 0x000fd000078e0a02 */
[----:B------:R-:W-:Y:S02]  /*d140*/  @!P4 IMAD.IADD R4, R4, 0x1, -R0 ;  /* 0x000000010404c824 */ /* 0x000fe400078e0a00 */
[----:B------:R-:W-:Y:S02]  /*d150*/  IMAD R9, R0, R2, R9 ;  /* 0x0000000200097224 */ /* 0x000fe400078e0209 */
[----:B------:R-:W-:-:S03]  /*d160*/  @!P1 IMAD.MOV R4, RZ, RZ, -R4 ;  /* 0x000000ffff049224 */ /* 0x000fc600078e0a04 */
[----:B------:R-:W-:-:S13]  /*d170*/  ISETP.GT.U32.AND P5, PT, R0, R9, PT ;  /* 0x000000090000720c */ /* 0x000fda0003fa4070 */
[----:B------:R-:W-:-:S05]  /*d180*/  @!P5 IMAD.IADD R9, R9, 0x1, -R0 ;  /* 0x000000010909d824 */ /* 0x000fca00078e0a00 */
[----:B------:R-:W-:Y:S02]  /*d190*/  ISETP.GT.U32.AND P2, PT, R0, R9, PT ;  /* 0x000000090000720c */ /* 0x000fe40003f44070 */
[----:B-----5:R-:W-:Y:S02]  /*d1a0*/  IABS R7, R12 ;  /* 0x0000000c00077213 */ /* 0x020fe40000000000 */
[----:B------:R-:W-:Y:S02]  /*d1b0*/  ISETP.GE.AND P3, PT, R12, RZ, PT ;  /* 0x000000ff0c00720c */ /* 0x000fe40003f66270 */
[----:B------:R-:W5:Y:S04]  /*d1c0*/  LDL.LU R12, [R1+0x80] ;  /* 0x00008000010c7983 */ /* 0x000f680000300800 */
[----:B------:R-:W5:Y:S01]  /*d1d0*/  LDL.LU R20, [R1+0x84] ;  /* 0x0000840001147983 */ /* 0x000f620000300800 */
[----:B------:R-:W-:-:S03]  /*d1e0*/  IMAD.HI.U32 R6, R8, R7, RZ ;  /* 0x0000000708067227 */ /* 0x000fc600078e00ff */
[----:B------:R0:W-:Y:S01]  /*d1f0*/  STL [R1+0x12c], R11 ;  /* 0x00012c0b01007387 */ /* 0x0001e20000100800 */
[----:B------:R-:W-:Y:S02]  /*d200*/  IMAD.MOV R6, RZ, RZ, -R6 ;  /* 0x000000ffff067224 */ /* 0x000fe400078e0a06 */
[----:B0-----:R-:W-:-:S04]  /*d210*/  IMAD.MOV.U32 R11, RZ, RZ, R5 ;  /* 0x000000ffff0b7224 */ /* 0x001fc800078e0005 */
[----:B------:R-:W-:Y:S02]  /*d220*/  @!P0 IMAD.MOV R11, RZ, RZ, -R11 ;  /* 0x000000ffff0b8224 */ /* 0x000fe400078e0a0b */
[----:B------:R-:W-:-:S03]  /*d230*/  IMAD R7, R0, R6, R7 ;  /* 0x0000000600077224 */ /* 0x000fc600078e0207 */
[----:B------:R-:W-:Y:S04]  /*d240*/  STL [R1+0x128], R11 ;  /* 0x0001280b01007387 */ /* 0x000fe80000100800 */
[----:B------:R4:W-:Y:S04]  /*d250*/  STL [R1+0x124], R4 ;  /* 0x0001240401007387 */ /* 0x0009e80000100800 */
[----:B------:R-:W5:Y:S01]  /*d260*/  LDL.LU R19, [R1+0x88] ;  /* 0x0000880001137983 */ /* 0x000f620000300800 */
[----:B------:R-:W-:Y:S02]  /*d270*/  IABS R6, R15 ;  /* 0x0000000f00067213 */ /* 0x000fe40000000000 */
[----:B------:R-:W-:-:S02]  /*d280*/  ISETP.GE.AND P1, PT, R15, RZ, PT ;  /* 0x000000ff0f00720c */ /* 0x000fc40003f26270 */
[----:B------:R-:W5:Y:S01]  /*d290*/  LDL.LU R15, [R1+0x8c] ;  /* 0x00008c00010f7983 */ /* 0x000f620000300800 */
[----:B------:R-:W-:Y:S01]  /*d2a0*/  @!P2 IMAD.IADD R9, R9, 0x1, -R0 ;  /* 0x000000010909a824 */ /* 0x000fe200078e0a00 */
[----:B---3--:R-:W-:Y:S02]  /*d2b0*/  IABS R5, R3 ;  /* 0x0000000300057213 */ /* 0x008fe40000000000 */
[----:B------:R-:W-:Y:S02]  /*d2c0*/  ISETP.GE.AND P2, PT, R3, RZ, PT ;  /* 0x000000ff0300720c */ /* 0x000fe40003f46270 */
[----:B------:R-:W3:Y:S01]  /*d2d0*/  LDL.LU R3, [R1+0x90] ;  /* 0x0000900001037983 */ /* 0x000ee20000300800 */
[----:B------:R-:W-:Y:S02]  /*d2e0*/  IABS R2, R16 ;  /* 0x0000001000027213 */ /* 0x000fe40000000000 */
[----:B------:R-:W-:Y:S01]  /*d2f0*/  ISETP.GT.U32.AND P4, PT, R0, R7, PT ;  /* 0x000000070000720c */ /* 0x000fe20003f84070 */
[----:B------:R-:W3:Y:S02]  /*d300*/  LDL.LU R18, [R1+0x94] ;  /* 0x0000940001127983 */ /* 0x000ee40000300800 */
[----:B------:R-:W-:-:S04]  /*d310*/  IMAD.HI.U32 R10, R8, R2, RZ ;  /* 0x00000002080a7227 */ /* 0x000fc800078e00ff */
[----:B------:R-:W-:-:S04]  /*d320*/  IMAD.MOV R10, RZ, RZ, -R10 ;  /* 0x000000ffff0a7224 */ /* 0x000fc800078e0a0a */
[----:B------:R-:W-:-:S05]  /*d330*/  IMAD R2, R0, R10, R2 ;  /* 0x0000000a00027224 */ /* 0x000fca00078e0202 */
[----:B------:R-:W-:Y:S01]  /*d340*/  ISETP.GT.U32.AND P0, PT, R0, R2, PT ;  /* 0x000000020000720c */ /* 0x000fe20003f04070 */
[----:B------:R-:W-:Y:S01]  /*d350*/  IMAD.HI.U32 R10, R8, R6, RZ ;  /* 0x00000006080a7227 */ /* 0x000fe200078e00ff */
[----:B----4-:R-:W-:-:S03]  /*d360*/  IABS R4, R14 ;  /* 0x0000000e00047213 */ /* 0x010fc60000000000 */
[----:B------:R-:W-:Y:S02]  /*d370*/  IMAD.MOV R10, RZ, RZ, -R10 ;  /* 0x000000ffff0a7224 */ /* 0x000fe400078e0a0a */
[----:B------:R-:W-:Y:S02]  /*d380*/  @!P4 IMAD.IADD R7, R7, 0x1, -R0 ;  /* 0x000000010707c824 */ /* 0x000fe400078e0a00 */
[----:B------:R-:W-:Y:S02]  /*d390*/  IMAD R6, R0, R10, R6 ;  /* 0x0000000a00067224 */ /* 0x000fe400078e0206 */
[----:B------:R-:W-:-:S04]  /*d3a0*/  IMAD.HI.U32 R10, R8, R4, RZ ;  /* 0x00000004080a7227 */ /* 0x000fc800078e00ff */
[----:B------:R-:W-:Y:S01]  /*d3b0*/  @!P0 IMAD.IADD R2, R2, 0x1, -R0 ;  /* 0x0000000102028824 */ /* 0x000fe200078e0a00 */
[----:B------:R-:W-:Y:S01]  /*d3c0*/  ISETP.GT.U32.AND P4, PT, R0, R7, PT ;  /* 0x000000070000720c */ /* 0x000fe20003f84070 */
[----:B------:R-:W-:-:S03]  /*d3d0*/  IMAD.MOV R10, RZ, RZ, -R10 ;  /* 0x000000ffff0a7224 */ /* 0x000fc600078e0a0a */
[C---:B------:R-:W-:Y:S01]  /*d3e0*/  ISETP.GT.U32.AND P0, PT, R0.reuse, R2, PT ;  /* 0x000000020000720c */ /* 0x040fe20003f04070 */
[----:B------:R-:W-:Y:S01]  /*d3f0*/  IMAD R4, R0, R10, R4 ;  /* 0x0000000a00047224 */ /* 0x000fe200078e0204 */
[----:B------:R-:W-:Y:S02]  /*d400*/  ISETP.GE.AND P5, PT, R16, RZ, PT ;  /* 0x000000ff1000720c */ /* 0x000fe40003fa6270 */
[----:B--2---:R-:W-:-:S05]  /*d410*/  IABS R54, R13 ;  /* 0x0000000d00367213 */ /* 0x004fca0000000000 */
[----:B------:R-:W-:-:S04]  /*d420*/  IMAD.HI.U32 R10, R8, R54, RZ ;  /* 0x00000036080a7227 */ /* 0x000fc800078e00ff */
[----:B------:R-:W-:Y:S02]  /*d430*/  IMAD.MOV R10, RZ, RZ, -R10 ;  /* 0x000000ffff0a7224 */ /* 0x000fe400078e0a0a */
[----:B------:R-:W-:Y:S02]  /*d440*/  @!P4 IMAD.IADD R7, R7, 0x1, -R0 ;  /* 0x000000010707c824 */ /* 0x000fe400078e0a00 */
[----:B------:R-:W-:Y:S02]  /*d450*/  IMAD R54, R0, R10, R54 ;  /* 0x0000000a00367224 */ /* 0x000fe400078e0236 */
[----:B------:R-:W-:Y:S02]  /*d460*/  @!P0 IMAD.IADD R2, R2, 0x1, -R0 ;  /* 0x0000000102028824 */ /* 0x000fe400078e0a00 */
[----:B------:R-:W-:Y:S01]  /*d470*/  @!P3 IMAD.MOV R7, RZ, RZ, -R7 ;  /* 0x000000ffff07b224 */ /* 0x000fe200078e0a07 */
[----:B------:R-:W-:Y:S01]  /*d480*/  ISETP.GT.U32.AND P3, PT, R0, R54, PT ;  /* 0x000000360000720c */ /* 0x000fe20003f64070 */
[----:B------:R-:W-:-:S02]  /*d490*/  @!P5 IMAD.MOV R2, RZ, RZ, -R2 ;  /* 0x000000ffff02d224 */ /* 0x000fc400078e0a02 */
[----:B------:R-:W-:Y:S01]  /*d4a0*/  IMAD.HI.U32 R11, R8, R5, RZ ;  /* 0x00000005080b7227 */ /* 0x000fe200078e00ff */
[----:B------:R-:W-:-:S03]  /*d4b0*/  ISETP.GT.U32.AND P4, PT, R0, R6, PT ;  /* 0x000000060000720c */ /* 0x000fc60003f84070 */
[----:B------:R-:W-:Y:S02]  /*d4c0*/  IMAD.MOV R11, RZ, RZ, -R11 ;  /* 0x000000ffff0b7224 */ /* 0x000fe400078e0a0b */
[----:B------:R-:W-:Y:S02]  /*d4d0*/  @!P6 IMAD.MOV R9, RZ, RZ, -R9 ;  /* 0x000000ffff09e224 */ /* 0x000fe400078e0a09 */
[----:B------:R-:W-:Y:S02]  /*d4e0*/  IMAD R5, R0, R11, R5 ;  /* 0x0000000b00057224 */ /* 0x000fe400078e0205 */
[----:B------:R-:W-:Y:S01]  /*d4f0*/  @!P3 IMAD.IADD R54, R54, 0x1, -R0 ;  /* 0x000000013636b824 */ /* 0x000fe200078e0a00 */
[----:B------:R-:W-:Y:S01]  /*d500*/  STL [R1+0x110], R9 ;  /* 0x0001100901007387 */ /* 0x000fe20000100800 */
[----:B------:R-:W-:-:S03]  /*d510*/  ISETP.GE.AND P3, PT, R13, RZ, PT ;  /* 0x000000ff0d00720c */ /* 0x000fc60003f66270 */
[----:B------:R-:W-:Y:S01]  /*d520*/  STL [R1+0x10c], R7 ;  /* 0x00010c0701007387 */ /* 0x000fe20000100800 */
[----:B------:R-:W-:-:S03]  /*d530*/  ISETP.GT.U32.AND P0, PT, R0, R5, PT ;  /* 0x000000050000720c */ /* 0x000fc60003f04070 */
[----:B------:R0:W-:Y:S04]  /*d540*/  STL [R1+0x104], R2 ;  /* 0x0001040201007387 */ /* 0x0001e80000100800 */
[----:B------:R-:W2:Y:S01]  /*d550*/  LDL.LU R13, [R1+0x98] ;  /* 0x00009800010d7983 */ /* 0x000ea20000300800 */
[----:B------:R-:W-:Y:S01]  /*d560*/  @!P4 IMAD.IADD R6, R6, 0x1, -R0 ;  /* 0x000000010606c824 */ /* 0x000fe200078e0a00 */
[----:B------:R-:W-:-:S04]  /*d570*/  ISETP.GT.U32.AND P4, PT, R0, R4, PT ;  /* 0x000000040000720c */ /* 0x000fc80003f84070 */
[----:B------:R-:W-:Y:S01]  /*d580*/  @!P0 IMAD.IADD R5, R5, 0x1, -R0 ;  /* 0x0000000105058824 */ /* 0x000fe200078e0a00 */
[----:B------:R-:W-:-:S08]  /*d590*/  ISETP.GT.U32.AND P0, PT, R0, R6, PT ;  /* 0x000000060000720c */ /* 0x000fd00003f04070 */
[----:B------:R-:W-:-:S05]  /*d5a0*/  @!P4 IMAD.IADD R4, R4, 0x1, -R0 ;  /* 0x000000010404c824 */ /* 0x000fca00078e0a00 */
[----:B------:R-:W-:Y:S01]  /*d5b0*/  ISETP.GT.U32.AND P4, PT, R0, R4, PT ;  /* 0x000000040000720c */ /* 0x000fe20003f84070 */
[----:B------:R-:W-:Y:S01]  /*d5c0*/  @!P0 IMAD.IADD R6, R6, 0x1, -R0 ;  /* 0x0000000106068824 */ /* 0x000fe200078e0a00 */
[----:B------:R-:W-:Y:S02]  /*d5d0*/  ISETP.GE.AND P0, PT, R14, RZ, PT ;  /* 0x000000ff0e00720c */ /* 0x000fe40003f06270 */
[----:B------:R-:W-:Y:S01]  /*d5e0*/  ISETP.GT.U32.AND P6, PT, R0, R5, PT ;  /* 0x000000050000720c */ /* 0x000fe20003fc4070 */
[----:B------:R-:W-:-:S08]  /*d5f0*/  @!P1 IMAD.MOV R6, RZ, RZ, -R6 ;  /* 0x000000ffff069224 */ /* 0x000fd000078e0a06 */
[----:B------:R-:W-:-:S04]  /*d600*/  @!P4 IMAD.IADD R4, R4, 0x1, -R0 ;  /* 0x000000010404c824 */ /* 0x000fc800078e0a00 */
[----:B------:R-:W-:Y:S02]  /*d610*/  @!P0 IMAD.MOV R4, RZ, RZ, -R4 ;  /* 0x000000ffff048224 */ /* 0x000fe400078e0a04 */
[----:B------:R-:W-:Y:S01]  /*d620*/  @!P6 IMAD.IADD R5, R5, 0x1, -R0 ;  /* 0x000000010505e824 */ /* 0x000fe200078e0a00 */
[----:B-----5:R-:W-:-:S05]  /*d630*/  IABS R53, R12 ;  /* 0x0000000c00357213 */ /* 0x020fca0000000000 */
[----:B------:R-:W-:-:S04]  /*d640*/  IMAD.HI.U32 R51, R8, R53, RZ ;  /* 0x0000003508337227 */ /* 0x000fc800078e00ff */
[----:B------:R-:W-:-:S04]  /*d650*/  IMAD.MOV R51, RZ, RZ, -R51 ;  /* 0x000000ffff337224 */ /* 0x000fc800078e0a33 */
[----:B------:R-:W-:-:S05]  /*d660*/  IMAD R53, R0, R51, R53 ;  /* 0x0000003300357224 */ /* 0x000fca00078e0235 */
[----:B------:R-:W-:-:S13]  /*d670*/  ISETP.GT.U32.AND P5, PT, R0, R53, PT ;  /* 0x000000350000720c */ /* 0x000fda0003fa4070 */
[----:B------:R-:W-:Y:S01]  /*d680*/  @!P5 IMAD.IADD R53, R53, 0x1, -R0 ;  /* 0x000000013535d824 */ /* 0x000fe200078e0a00 */
[----:B------:R-:W-:Y:S02]  /*d690*/  ISETP.GE.AND P5, PT, R12, RZ, PT ;  /* 0x000000ff0c00720c */ /* 0x000fe40003fa6270 */
[----:B------:R-:W4:Y:S04]  /*d6a0*/  LDL.LU R12, [R1+0x9c] ;  /* 0x00009c00010c7983 */ /* 0x000f280000300800 */
[----:B------:R-:W5:Y:S04]  /*d6b0*/  LDL.LU R17, [R1+0xa0] ;  /* 0x0000a00001117983 */ /* 0x000f680000300800 */
[----:B------:R-:W4:Y:S01]  /*d6c0*/  LDL.LU R16, [R1+0xa4] ;  /* 0x0000a40001107983 */ /* 0x000f220000300800 */
[----:B------:R-:W-:-:S05]  /*d6d0*/  IABS R11, R15 ;  /* 0x0000000f000b7213 */ /* 0x000fca0000000000 */
[----:B0-----:R-:W-:-:S04]  /*d6e0*/  IMAD.HI.U32 R2, R8, R11, RZ ;  /* 0x0000000b08027227 */ /* 0x001fc800078e00ff */
[----:B------:R-:W-:-:S04]  /*d6f0*/  IMAD.MOV R2, RZ, RZ, -R2 ;  /* 0x000000ffff027224 */ /* 0x000fc800078e0a02 */
[C---:B------:R-:W-:Y:S01]  /*d700*/  IMAD R11, R0.reuse, R2, R11 ;  /* 0x00000002000b7224 */ /* 0x040fe200078e020b */
[----:B------:R-:W-:Y:S01]  /*d710*/  IABS R10, R19 ;  /* 0x00000013000a7213 */ /* 0x000fe20000000000 */
[----:B------:R-:W-:Y:S03]  /*d720*/  STL [R1+0x100], R6 ;  /* 0x0001000601007387 */ /* 0x000fe60000100800 */
[----:B------:R-:W-:Y:S01]  /*d730*/  ISETP.GT.U32.AND P0, PT, R0, R11, PT ;  /* 0x0000000b0000720c */ /* 0x000fe20003f04070 */
[----:B------:R-:W4:Y:S01]  /*d740*/  LDL.LU R14, [R1+0xa8] ;  /* 0x0000a800010e7983 */ /* 0x000f220000300800 */
[----:B------:R-:W-:-:S04]  /*d750*/  IMAD.HI.U32 R51, R8, R10, RZ ;  /* 0x0000000a08337227 */ /* 0x000fc800078e00ff */
[----:B------:R-:W-:Y:S02]  /*d760*/  @!P2 IMAD.MOV R5, RZ, RZ, -R5 ;  /* 0x000000ffff05a224 */ /* 0x000fe400078e0a05 */
[----:B------:R-:W-:-:S03]  /*d770*/  IMAD.MOV R51, RZ, RZ, -R51 ;  /* 0x000000ffff337224 */ /* 0x000fc600078e0a33 */
[----:B------:R-:W-:Y:S01]  /*d780*/  STL [R1+0xfc], R5 ;  /* 0x0000fc0501007387 */ /* 0x000fe20000100800 */
[----:B------:R-:W-:Y:S02]  /*d790*/  IMAD R51, R0, R51, R10 ;  /* 0x0000003300337224 */ /* 0x000fe400078e020a */
[----:B------:R-:W-:Y:S01]  /*d7a0*/  @!P0 IMAD.IADD R11, R11, 0x1, -R0 ;  /* 0x000000010b0b8824 */ /* 0x000fe200078e0a00 */
[----:B------:R0:W-:Y:S01]  /*d7b0*/  STL [R1+0xf8], R4 ;  /* 0x0000f80401007387 */ /* 0x0001e20000100800 */
[----:B---3--:R-:W-:Y:S02]  /*d7c0*/  IABS R10, R3 ;  /* 0x00000003000a7213 */ /* 0x008fe40000000000 */
[----:B------:R-:W-:Y:S02]  /*d7d0*/  ISETP.GE.AND P0, PT, R3, RZ, PT ;  /* 0x000000ff0300720c */ /* 0x000fe40003f06270 */
[----:B------:R-:W3:Y:S01]  /*d7e0*/  LDL.LU R3, [R1+0xac] ;  /* 0x0000ac0001037983 */ /* 0x000ee20000300800 */
[----:B------:R-:W-:-:S05]  /*d7f0*/  IABS R52, R20 ;  /* 0x0000001400347213 */ /* 0x000fca0000000000 */
[----:B------:R-:W-:-:S04]  /*d800*/  IMAD.HI.U32 R50, R8, R52, RZ ;  /* 0x0000003408327227 */ /* 0x000fc800078e00ff */
[----:B------:R-:W-:-:S04]  /*d810*/  IMAD.MOV R50, RZ, RZ, -R50 ;  /* 0x000000ffff327224 */ /* 0x000fc800078e0a32 */
[----:B------:R-:W-:-:S05]  /*d820*/  IMAD R52, R0, R50, R52 ;  /* 0x0000003200347224 */ /* 0x000fca00078e0234 */
[----:B------:R-:W-:Y:S01]  /*d830*/  ISETP.GT.U32.AND P6, PT, R0, R52, PT ;  /* 0x000000340000720c */ /* 0x000fe20003fc4070 */
[----:B------:R-:W-:-:S12]  /*d840*/  IMAD.HI.U32 R2, R8, R10, RZ ;  /* 0x0000000a08027227 */ /* 0x000fd800078e00ff */
[----:B------:R-:W-:-:S05]  /*d850*/  @!P6 IMAD.IADD R52, R52, 0x1, -R0 ;  /* 0x000000013434e824 */ /* 0x000fca00078e0a00 */
[----:B------:R-:W-:Y:S01]  /*d860*/  ISETP.GT.U32.AND P2, PT, R0, R52, PT ;  /* 0x000000340000720c */ /* 0x000fe20003f44070 */
[----:B------:R-:W-:Y:S01]  /*d870*/  IMAD.MOV R2, RZ, RZ, -R2 ;  /* 0x000000ffff027224 */ /* 0x000fe200078e0a02 */
[----:B------:R-:W-:-:S03]  /*d880*/  IABS R9, R18 ;  /* 0x0000001200097213 */ /* 0x000fc60000000000 */
[C---:B------:R-:W-:Y:S01]  /*d890*/  IMAD R10, R0.reuse, R2, R10 ;  /* 0x00000002000a7224 */ /* 0x040fe200078e020a */
[----:B------:R-:W-:Y:S01]  /*d8a0*/  ISETP.GT.U32.AND P4, PT, R0, R51, PT ;  /* 0x000000330000720c */ /* 0x000fe20003f84070 */
[----:B0-----:R-:W-:-:S06]  /*d8b0*/  IMAD.HI.U32 R4, R8, R9, RZ ;  /* 0x0000000908047227 */ /* 0x001fcc00078e00ff */
[----:B------:R-:W-:Y:S01]  /*d8c0*/  @!P2 IMAD.IADD R52, R52, 0x1, -R0 ;  /* 0x000000013434a824 */ /* 0x000fe200078e0a00 */
[C---:B------:R-:W-:Y:S01]  /*d8d0*/  ISETP.GT.U32.AND P2, PT, R0.reuse, R10, PT ;  /* 0x0000000a0000720c */ /* 0x040fe20003f44070 */
[----:B------:R-:W-:Y:S01]  /*d8e0*/  IMAD.MOV R4, RZ, RZ, -R4 ;  /* 0x000000ffff047224 */ /* 0x000fe200078e0a04 */
[C---:B------:R-:W-:Y:S02]  /*d8f0*/  ISETP.GT.U32.AND P6, PT, R0.reuse, R54, PT ;  /* 0x000000360000720c */ /* 0x040fe40003fc4070 */
[C---:B------:R-:W-:Y:S01]  /*d900*/  ISETP.GT.U32.AND P1, PT, R0.reuse, R53, PT ;  /* 0x000000350000720c */ /* 0x040fe20003f24070 */
[----:B------:R-:W-:Y:S02]  /*d910*/  IMAD R9, R0, R4, R9 ;  /* 0x0000000400097224 */ /* 0x000fe400078e0209 */
[----:B------:R-:W-:-:S06]  /*d920*/  @!P4 IMAD.IADD R51, R51, 0x1, -R0 ;  /* 0x000000013333c824 */ /* 0x000fcc00078e0a00 */
[--C-:B------:R-:W-:Y:S01]  /*d930*/  @!P2 IMAD.IADD R10, R10, 0x1, -R0.reuse ;  /* 0x000000010a0aa824 */ /* 0x100fe200078e0a00 */
[C---:B------:R-:W-:Y:S02]  /*d940*/  ISETP.GT.U32.AND P2, PT, R0.reuse, R9, PT ;  /* 0x000000090000720c */ /* 0x040fe40003f44070 */
[----:B------:R-:W-:Y:S01]  /*d950*/  ISETP.GT.U32.AND P4, PT, R0, R51, PT ;  /* 0x000000330000720c */ /* 0x000fe20003f84070 */
[--C-:B------:R-:W-:Y:S02]  /*d960*/  @!P6 IMAD.IADD R54, R54, 0x1, -R0.reuse ;  /* 0x000000013636e824 */ /* 0x100fe400078e0a00 */
[----:B------:R-:W-:Y:S01]  /*d970*/  @!P1 IMAD.IADD R53, R53, 0x1, -R0 ;  /* 0x0000000135359824 */ /* 0x000fe200078e0a00 */
[----:B------:R-:W-:Y:S01]  /*d980*/  ISETP.GE.AND P6, PT, R20, RZ, PT ;  /* 0x000000ff1400720c */ /* 0x000fe20003fc6270 */
[----:B------:R-:W-:Y:S01]  /*d990*/  IMAD.MOV.U32 R20, RZ, RZ, R54 ;  /* 0x000000ffff147224 */ /* 0x000fe200078e0036 */
[----:B------:R-:W-:Y:S01]  /*d9a0*/  ISETP.GE.AND P1, PT, R19, RZ, PT ;  /* 0x000000ff1300720c */ /* 0x000fe20003f26270 */
[----:B------:R-:W-:-:S04]  /*d9b0*/  IMAD.MOV.U32 R19, RZ, RZ, R53 ;  /* 0x000000ffff137224 */ /* 0x000fc800078e0035 */
[----:B------:R-:W-:Y:S02]  /*d9c0*/  @!P2 IMAD.IADD R9, R9, 0x1, -R0 ;  /* 0x000000010909a824 */ /* 0x000fe400078e0a00 */
[----:B------:R-:W-:Y:S02]  /*d9d0*/  @!P3 IMAD.MOV R20, RZ, RZ, -R20 ;  /* 0x000000ffff14b224 */ /* 0x000fe400078e0a14 */
[----:B------:R-:W-:Y:S01]  /*d9e0*/  @!P5 IMAD.MOV R19, RZ, RZ, -R19 ;  /* 0x000000ffff13d224 */ /* 0x000fe200078e0a13 */
[----:B------:R-:W-:Y:S01]  /*d9f0*/  ISETP.GT.U32.AND P3, PT, R0, R9, PT ;  /* 0x000000090000720c */ /* 0x000fe20003f64070 */
[----:B------:R-:W-:Y:S01]  /*da00*/  @!P4 IMAD.IADD R51, R51, 0x1, -R0 ;  /* 0x000000013333c824 */ /* 0x000fe200078e0a00 */
[----:B------:R-:W-:Y:S02]  /*da10*/  ISETP.GE.AND P4, PT, R15, RZ, PT ;  /* 0x000000ff0f00720c */ /* 0x000fe40003f86270 */
[----:B------:R-:W3:Y:S04]  /*da20*/  LDL.LU R15, [R1+0xb0] ;  /* 0x0000b000010f7983 */ /* 0x000ee80000300800 */
[----:B------:R0:W-:Y:S04]  /*da30*/  STL [R1+0xf4], R20 ;  /* 0x0000f41401007387 */ /* 0x0001e80000100800 */
[----:B------:R1:W-:Y:S01]  /*da40*/  STL [R1+0xf0], R19 ;  /* 0x0000f01301007387 */ /* 0x0003e20000100800 */
[----:B--2---:R-:W-:Y:S01]  /*da50*/  IABS R2, R13 ;  /* 0x0000000d00027213 */ /* 0x004fe20000000000 */
[----:B0-----:R-:W-:-:S02]  /*da60*/  IMAD.MOV.U32 R20, RZ, RZ, R52 ;  /* 0x000000ffff147224 */ /* 0x001fc400078e0034 */
[----:B-1----:R-:W-:Y:S02]  /*da70*/  IMAD.MOV.U32 R19, RZ, RZ, R51 ;  /* 0x000000ffff137224 */ /* 0x002fe400078e0033 */
[----:B------:R-:W-:Y:S02]  /*da80*/  @!P6 IMAD.MOV R20, RZ, RZ, -R20 ;  /* 0x000000ffff14e224 */ /* 0x000fe400078e0a14 */
[----:B------:R-:W-:Y:S01]  /*da90*/  @!P1 IMAD.MOV R19, RZ, RZ, -R19 ;  /* 0x000000ffff139224 */ /* 0x000fe200078e0a13 */
[----:B------:R-:W-:Y:S01]  /*daa0*/  ISETP.GT.U32.AND P5, PT, R0, R10, PT ;  /* 0x0000000a0000720c */ /* 0x000fe20003fa4070 */
[----:B------:R-:W-:Y:S01]  /*dab0*/  @!P3 IMAD.IADD R9, R9, 0x1, -R0 ;  /* 0x000000010909b824 */ /* 0x000fe200078e0a00 */
[----:B------:R0:W-:Y:S01]  /*dac0*/  STL [R1+0xec], R20 ;  /* 0x0000ec1401007387 */ /* 0x0001e20000100800 */
[----:B------:R-:W-:Y:S01]  /*dad0*/  IMAD.HI.U32 R50, R8, R2, RZ ;  /* 0x0000000208327227 */ /* 0x000fe200078e00ff */
[----:B------:R-:W-:Y:S02]  /*dae0*/  ISETP.GE.AND P3, PT, R13, RZ, PT ;  /* 0x000000ff0d00720c */ /* 0x000fe40003f66270 */
[----:B------:R-:W-:Y:S01]  /*daf0*/  STL [R1+0xe8], R19 ;  /* 0x0000e81301007387 */ /* 0x000fe20000100800 */
[----:B------:R-:W-:-:S03]  /*db00*/  IMAD.MOV R50, RZ, RZ, -R50 ;  /* 0x000000ffff327224 */ /* 0x000fc600078e0a32 */
[----:B------:R-:W2:Y:S01]  /*db10*/  LDL.LU R13, [R1+0xb4] ;  /* 0x0000b400010d7983 */ /* 0x000ea20000300800 */
[C---:B------:R-:W-:Y:S01]  /*db20*/  ISETP.GT.U32.AND P2, PT, R0.reuse, R11, PT ;  /* 0x0000000b0000720c */ /* 0x040fe20003f44070 */
[----:B------:R-:W-:Y:S02]  /*db30*/  IMAD R2, R0, R50, R2 ;  /* 0x0000003200027224 */ /* 0x000fe400078e0202 */
[----:B------:R-:W-:-:S03]  /*db40*/  @!P5 IMAD.IADD R10, R10, 0x1, -R0 ;  /* 0x000000010a0ad824 */ /* 0x000fc600078e0a00 */
[----:B------:R-:W-:Y:S02]  /*db50*/  ISETP.GT.U32.AND P6, PT, R0, R2, PT ;  /* 0x000000020000720c */ /* 0x000fe40003fc4070 */
[----:B------:R-:W-:-:S05]  /*db60*/  ISETP.GE.AND P1, PT, R18, RZ, PT ;  /* 0x000000ff1200720c */ /* 0x000fca0003f26270 */
[----:B------:R-:W-:-:S06]  /*db70*/  @!P2 IMAD.IADD R11, R11, 0x1, -R0 ;  /* 0x000000010b0ba824 */ /* 0x000fcc00078e0a00 */
[----:B------:R-:W-:Y:S02]  /*db80*/  @!P6 IMAD.IADD R2, R2, 0x1, -R0 ;  /* 0x000000010202e824 */ /* 0x000fe400078e0a00 */
[----:B------:R-:W-:Y:S02]  /*db90*/  @!P4 IMAD.MOV R11, RZ, RZ, -R11 ;  /* 0x000000ffff0bc224 */ /* 0x000fe400078e0a0b */
[----:B------:R-:W-:Y:S02]  /*dba0*/  @!P0 IMAD.MOV R10, RZ, RZ, -R10 ;  /* 0x000000ffff0a8224 */ /* 0x000fe400078e0a0a */
[----:B------:R-:W-:Y:S01]  /*dbb0*/  @!P1 IMAD.MOV R9, RZ, RZ, -R9 ;  /* 0x000000ffff099224 */ /* 0x000fe200078e0a09 */
[----:B-----5:R-:W-:Y:S02]  /*dbc0*/  IABS R5, R17 ;  /* 0x0000001100057213 */ /* 0x020fe40000000000 */
[----:B----4-:R-:W-:-:S03]  /*dbd0*/  IABS R7, R12 ;  /* 0x0000000c00077213 */ /* 0x010fc60000000000 */
[----:B------:R-:W-:-:S04]  /*dbe0*/  IMAD.HI.U32 R55, R8, R5, RZ ;  /* 0x0000000508377227 */ /* 0x000fc800078e00ff */
[----:B------:R-:W-:Y:S02]  /*dbf0*/  IMAD.MOV R55, RZ, RZ, -R55 ;  /* 0x000000ffff377224 */ /* 0x000fe400078e0a37 */
[----:B------:R-:W-:-:S04]  /*dc00*/  IMAD.HI.U32 R56, R8, R7, RZ ;  /* 0x0000000708387227 */ /* 0x000fc800078e00ff */
[----:B------:R-:W-:Y:S02]  /*dc10*/  IMAD R5, R0, R55, R5 ;  /* 0x0000003700057224 */ /* 0x000fe400078e0205 */
[----:B------:R-:W-:-:S03]  /*dc20*/  IMAD.MOV R56, RZ, RZ, -R56 ;  /* 0x000000ffff387224 */ /* 0x000fc600078e0a38 */
[C---:B------:R-:W-:Y:S01]  /*dc30*/  ISETP.GT.U32.AND P5, PT, R0.reuse, R5, PT ;  /* 0x000000050000720c */ /* 0x040fe20003fa4070 */
[----:B------:R-:W-:Y:S01]  /*dc40*/  IMAD R7, R0, R56, R7 ;  /* 0x0000003800077224 */ /* 0x000fe200078e0207 */
[----:B------:R-:W-:-:S04]  /*dc50*/  IABS R4, R16 ;  /* 0x0000001000047213 */ /* 0x000fc80000000000 */
[----:B------:R-:W-:Y:S01]  /*dc60*/  ISETP.GT.U32.AND P2, PT, R0, R7, PT ;  /* 0x000000070000720c */ /* 0x000fe20003f44070 */
[----:B------:R-:W-:Y:S01]  /*dc70*/  IMAD.HI.U32 R50, R8, R4, RZ ;  /* 0x0000000408327227 */ /* 0x000fe200078e00ff */
[----:B------:R-:W-:Y:S02]  /*dc80*/  ISETP.GE.AND P6, PT, R12, RZ, PT ;  /* 0x000000ff0c00720c */ /* 0x000fe40003fc6270 */
[----:B------:R-:W4:Y:S01]  /*dc90*/  LDL.LU R12, [R1+0xb8] ;  /* 0x0000b800010c7983 */ /* 0x000f220000300800 */
[----:B------:R-:W-:Y:S02]  /*dca0*/  IMAD.MOV R50, RZ, RZ, -R50 ;  /* 0x000000ffff327224 */ /* 0x000fe400078e0a32 */
[----:B------:R-:W-:Y:S02]  /*dcb0*/  @!P5 IMAD.IADD R5, R5, 0x1, -R0 ;  /* 0x000000010505d824 */ /* 0x000fe400078e0a00 */
[----:B------:R-:W-:-:S03]  /*dcc0*/  IMAD R4, R0, R50, R4 ;  /* 0x0000003200047224 */ /* 0x000fc600078e0204 */
[C---:B------:R-:W-:Y:S01]  /*dcd0*/  ISETP.GT.U32.AND P5, PT, R0.reuse, R5, PT ;  /* 0x000000050000720c */ /* 0x040fe20003fa4070 */
[--C-:B------:R-:W-:Y:S01]  /*dce0*/  @!P2 IMAD.IADD R7, R7, 0x1, -R0.reuse ;  /* 0x000000010707a824 */ /* 0x100fe200078e0a00 */
[C---:B------:R-:W-:Y:S02]  /*dcf0*/  ISETP.GT.U32.AND P2, PT, R0.reuse, R2, PT ;  /* 0x000000020000720c */ /* 0x040fe40003f44070 */
[----:B------:R-:W-:Y:S02]  /*dd00*/  IABS R6, R14 ;  /* 0x0000000e00067213 */ /* 0x000fe40000000000 */
[----:B------:R-:W-:Y:S01]  /*dd10*/  ISETP.GT.U32.AND P0, PT, R0, R4, PT ;  /* 0x000000040000720c */ /* 0x000fe20003f04070 */
[----:B------:R-:W-:Y:S02]  /*dd20*/  STL [R1+0xdc], R11 ;  /* 0x0000dc0b01007387 */ /* 0x000fe40000100800 */
[----:B------:R-:W-:Y:S02]  /*dd30*/  IMAD.HI.U32 R51, R8, R6, RZ ;  /* 0x0000000608337227 */ /* 0x000fe400078e00ff */
[----:B------:R-:W-:Y:S04]  /*dd40*/  STL [R1+0xd8], R10 ;  /* 0x0000d80a01007387 */ /* 0x000fe80000100800 */
[----:B------:R-:W-:Y:S01]  /*dd50*/  STL [R1+0xd4], R9 ;  /* 0x0000d40901007387 */ /* 0x000fe20000100800 */
[----:B------:R-:W-:-:S03]  /*dd60*/  @!P5 IMAD.IADD R5, R5, 0x1, -R0 ;  /* 0x000000010505d824 */ /* 0x000fc600078e0a00 */
[----:B0-----:R-:W5:Y:S01]  /*dd70*/  LDL.LU R20, [R1+0x148] ;  /* 0x0001480001147983 */ /* 0x001f620000300800 */
[----:B------:R-:W-:Y:S01]  /*dd80*/  ISETP.GT.U32.AND P4, PT, R0, R7, PT ;  /* 0x000000070000720c */ /* 0x000fe20003f84070 */
[----:B------:R-:W-:Y:S01]  /*dd90*/  IMAD.MOV R51, RZ, RZ, -R51 ;  /* 0x000000ffff337224 */ /* 0x000fe200078e0a33 */
[----:B------:R-:W-:Y:S02]  /*dda0*/  ISETP.GE.AND P5, PT, R14, RZ, PT ;  /* 0x000000ff0e00720c */ /* 0x000fe40003fa6270 */
[----:B------:R-:W5:Y:S01]  /*ddb0*/  LDL.LU R14, [R1+0x14c] ;  /* 0x00014c00010e7983 */ /* 0x000f620000300800 */
[----:B------:R-:W-:Y:S02]  /*ddc0*/  @!P2 IMAD.IADD R2, R2, 0x1, -R0 ;  /* 0x000000010202a824 */ /* 0x000fe400078e0a00 */
[----:B------:R-:W-:Y:S01]  /*ddd0*/  IMAD R6, R0, R51, R6 ;  /* 0x0000003300067224 */ /* 0x000fe200078e0206 */
[----:B---3--:R-:W-:Y:S01]  /*dde0*/  IABS R51, R3 ;  /* 0x0000000300337213 */ /* 0x008fe20000000000 */
[----:B------:R-:W-:Y:S01]  /*ddf0*/  @!P0 IMAD.IADD R4, R4, 0x1, -R0 ;  /* 0x0000000104048824 */ /* 0x000fe200078e0a00 */
[----:B------:R-:W-:Y:S01]  /*de00*/  ISETP.GE.AND P0, PT, R3, RZ, PT ;  /* 0x000000ff0300720c */ /* 0x000fe20003f06270 */
[----:B------:R-:W-:-:S02]  /*de10*/  IMAD.MOV.U32 R3, RZ, RZ, R2 ;  /* 0x000000ffff037224 */ /* 0x000fc400078e0002 */
[----:B------:R-:W-:Y:S02]  /*de20*/  @!P4 IMAD.IADD R7, R7, 0x1, -R0 ;  /* 0x000000010707c824 */ /* 0x000fe400078e0a00 */
[----:B------:R-:W-:-:S05]  /*de30*/  @!P3 IMAD.MOV R3, RZ, RZ, -R3 ;  /* 0x000000ffff03b224 */ /* 0x000fca00078e0a03 */
[----:B------:R0:W-:Y:S02]  /*de40*/  STL [R1+0xd0], R3 ;  /* 0x0000d00301007387 */ /* 0x0001e40000100800 */
[----:B0-----:R-:W-:-:S04]  /*de50*/  IMAD.MOV.U32 R3, RZ, RZ, R7 ;  /* 0x000000ffff037224 */ /* 0x001fc800078e0007 */
[----:B------:R-:W-:-:S05]  /*de60*/  @!P6 IMAD.MOV R3, RZ, RZ, -R3 ;  /* 0x000000ffff03e224 */ /* 0x000fca00078e0a03 */
[----:B------:R0:W-:Y:S04]  /*de70*/  STL [R1+0xcc], R3 ;  /* 0x0000cc0301007387 */ /* 0x0001e80000100800 */
[----:B0-----:R-:W3:Y:S04]  /*de80*/  LDL.LU R3, [R1+0x150] ;  /* 0x0001500001037983 */ /* 0x001ee80000300800 */
[----:B------:R-:W3:Y:S04]  /*de90*/  LDL.LU R19, [R1+0x154] ;  /* 0x0001540001137983 */ /* 0x000ee80000300800 */
[----:B------:R-:W3:Y:S01]  /*dea0*/  LDL.LU R18, [R1+0x158] ;  /* 0x0001580001127983 */ /* 0x000ee20000300800 */
[----:B------:R-:W-:-:S02]  /*deb0*/  ISETP.GT.U32.AND P2, PT, R0, R6, PT ;  /* 0x000000060000720c */ /* 0x000fc40003f44070 */
[----:B------:R-:W-:-:S11]  /*dec0*/  ISETP.GE.AND P1, PT, R17, RZ, PT ;  /* 0x000000ff1100720c */ /* 0x000fd60003f26270 */
[----:B------:R-:W-:-:S05]  /*ded0*/  @!P2 IMAD.IADD R6, R6, 0x1, -R0 ;  /* 0x000000010606a824 */ /* 0x000fca00078e0a00 */
[C---:B------:R-:W-:Y:S01]  /*dee0*/  ISETP.GT.U32.AND P2, PT, R0.reuse, R6, PT ;  /* 0x000000060000720c */ /* 0x040fe20003f44070 */
[----:B------:R-:W-:Y:S01]  /*def0*/  @!P1 IMAD.MOV R5, RZ, RZ, -R5 ;  /* 0x000000ffff059224 */ /* 0x000fe200078e0a05 */
[----:B------:R-:W-:-:S04]  /*df00*/  ISETP.GT.U32.AND P3, PT, R0, R4, PT ;  /* 0x000000040000720c */ /* 0x000fc80003f64070 */
[----:B------:R0:W-:Y:S01]  /*df10*/  STL [R1+0xc8], R5 ;  /* 0x0000c80501007387 */ /* 0x0001e20000100800 */
[----:B------:R-:W-:-:S03]  /*df20*/  IABS R50, R15 ;  /* 0x0000000f00327213 */ /* 0x000fc60000000000 */
[----:B------:R-:W3:Y:S01]  /*df30*/  LDL.LU R17, [R1+0x15c] ;  /* 0x00015c0001117983 */ /* 0x000ee20000300800 */
[----:B------:R-:W-:Y:S01]  /*df40*/  IMAD.HI.U32 R9, R8, R51, RZ ;  /* 0x0000003308097227 */ /* 0x000fe200078e00ff */
[----:B------:R-:W-:-:S03]  /*df50*/  ISETP.GE.AND P4, PT, R16, RZ, PT ;  /* 0x000000ff1000720c */ /* 0x000fc60003f86270 */
[----:B------:R-:W-:Y:S02]  /*df60*/  @!P2 IMAD.IADD R6, R6, 0x1, -R0 ;  /* 0x000000010606a824 */ /* 0x000fe400078e0a00 */
[----:B------:R-:W-:-:S04]  /*df70*/  IMAD.HI.U32 R10, R8, R50, RZ ;  /* 0x00000032080a7227 */ /* 0x000fc800078e00ff */
[----:B------:R-:W-:Y:S02]  /*df80*/  IMAD.MOV R9, RZ, RZ, -R9 ;  /* 0x000000ffff097224 */ /* 0x000fe400078e0a09 */
[----:B------:R-:W-:Y:S02]  /*df90*/  @!P3 IMAD.IADD R4, R4, 0x1, -R0 ;  /* 0x000000010404b824 */ /* 0x000fe400078e0a00 */
[----:B------:R-:W-:Y:S02]  /*dfa0*/  IMAD.MOV R10, RZ, RZ, -R10 ;  /* 0x000000ffff0a7224 */ /* 0x000fe400078e0a0a */
[C---:B------:R-:W-:Y:S01]  /*dfb0*/  IMAD R2, R0.reuse, R9, R51 ;  /* 0x0000000900027224 */ /* 0x040fe200078e0233 */
[----:B--2---:R-:W-:Y:S02]  /*dfc0*/  IABS R53, R13 ;  /* 0x0000000d00357213 */ /* 0x004fe40000000000 */
[----:B------:R-:W-:Y:S02]  /*dfd0*/  ISETP.GE.AND P2, PT, R13, RZ, PT ;  /* 0x000000ff0d00720c */ /* 0x000fe40003f46270 */
[----:B------:R-:W2:Y:S01]  /*dfe0*/  LDL.LU R13, [R1+0x160] ;  /* 0x00016000010d7983 */ /* 0x000ea20000300800 */
[----:B------:R-:W-:Y:S01]  /*dff0*/  IMAD.MOV.U32 R7, RZ, RZ, R4 ;  /* 0x000000ffff077224 */ /* 0x000fe200078e0004 */
[C---:B------:R-:W-:Y:S01]  /*e000*/  ISETP.GT.U32.AND P6, PT, R0.reuse, R2, PT ;  /* 0x000000020000720c */ /* 0x040fe20003fc4070 */
[----:B------:R-:W-:-:S02]  /*e010*/  IMAD R54, R0, R10, R50 ;  /* 0x0000000a00367224 */ /* 0x000fc400078e0232 */
[----:B------:R-:W-:-:S03]  /*e020*/  @!P4 IMAD.MOV R7, RZ, RZ, -R7 ;  /* 0x000000ffff07c224 */ /* 0x000fc600078e0a07 */
[----:B------:R-:W-:Y:S02]  /*e030*/  ISETP.GT.U32.AND P3, PT, R0, R54, PT ;  /* 0x000000360000720c */ /* 0x000fe40003f64070 */
[----:B------:R-:W-:Y:S04]  /*e040*/  STL [R1+0xc4], R7 ;  /* 0x0000c40701007387 */ /* 0x000fe80000100800 */
[----:B------:R-:W2:Y:S01]  /*e050*/  LDL.LU R16, [R1+0x164] ;  /* 0x0001640001107983 */ /* 0x000ea20000300800 */
[----:B------:R-:W-:Y:S01]  /*e060*/  @!P6 IMAD.IADD R2, R2, 0x1, -R0 ;  /* 0x000000010202e824 */ /* 0x000fe200078e0a00 */
[----:B------:R-:W-:Y:S01]  /*e070*/  ISETP.GE.AND P1, PT, R15, RZ, PT ;  /* 0x000000ff0f00720c */ /* 0x000fe20003f26270 */
[----:B0-----:R-:W-:-:S03]  /*e080*/  IMAD.HI.U32 R5, R8, R53, RZ ;  /* 0x0000003508057227 */ /* 0x001fc600078e00ff */
[----:B------:R-:W-:Y:S01]  /*e090*/  ISETP.GT.U32.AND P6, PT, R0, R2, PT ;  /* 0x000000020000720c */ /* 0x000fe20003fc4070 */
[----:B------:R-:W-:Y:S02]  /*e0a0*/  @!P3 IMAD.IADD R54, R54, 0x1, -R0 ;  /* 0x000000013636b824 */ /* 0x000fe400078e0a00 */
[----:B------:R-:W-:Y:S02]  /*e0b0*/  IMAD.MOV.U32 R15, RZ, RZ, R6 ;  /* 0x000000ffff0f7224 */ /* 0x000fe400078e0006 */
[----:B------:R-:W-:Y:S01]  /*e0c0*/  IMAD.MOV R5, RZ, RZ, -R5 ;  /* 0x000000ffff057224 */ /* 0x000fe200078e0a05 */
[C---:B------:R-:W-:Y:S01]  /*e0d0*/  ISETP.GT.U32.AND P3, PT, R0.reuse, R54, PT ;  /* 0x000000360000720c */ /* 0x040fe20003f64070 */
[----:B------:R-:W-:Y:S02]  /*e0e0*/  @!P5 IMAD.MOV R15, RZ, RZ, -R15 ;  /* 0x000000ffff0fd224 */ /* 0x000fe400078e0a0f */
[----:B------:R-:W-:-:S04]  /*e0f0*/  IMAD R53, R0, R5, R53 ;  /* 0x0000000500357224 */ /* 0x000fc800078e0235 */
[----:B------:R-:W-:Y:S01]  /*e100*/  @!P6 IMAD.IADD R2, R2, 0x1, -R0 ;  /* 0x000000010202e824 */ /* 0x000fe200078e0a00 */
[----:B------:R-:W-:-:S05]  /*e110*/  ISETP.GT.U32.AND P6, PT, R0, R53, PT ;  /* 0x000000350000720c */ /* 0x000fca0003fc4070 */
[----:B------:R-:W-:-:S08]  /*e120*/  @!P3 IMAD.IADD R54, R54, 0x1, -R0 ;  /* 0x000000013636b824 */ /* 0x000fd000078e0a00 */
[----:B------:R-:W-:Y:S02]  /*e130*/  @!P6 IMAD.IADD R53, R53, 0x1, -R0 ;  /* 0x000000013535e824 */ /* 0x000fe400078e0a00 */
[----:B------:R-:W-:Y:S01]  /*e140*/  @!P0 IMAD.MOV R2, RZ, RZ, -R2 ;  /* 0x000000ffff028224 */ /* 0x000fe200078e0a02 */
[----:B----4-:R-:W-:Y:S02]  /*e150*/  IABS R52, R12 ;  /* 0x0000000c00347213 */ /* 0x010fe40000000000 */
[----:B------:R-:W-:Y:S02]  /*e160*/  ISETP.GE.AND P4, PT, R12, RZ, PT ;  /* 0x000000ff0c00720c */ /* 0x000fe40003f86270 */
[----:B------:R-:W4:Y:S01]  /*e170*/  LDL.LU R12, [R1+0x168] ;  /* 0x00016800010c7983 */ /* 0x000f220000300800 */
[----:B------:R-:W-:-:S03]  /*e180*/  IMAD.HI.U32 R4, R8, R52, RZ ;  /* 0x0000003408047227 */ /* 0x000fc600078e00ff */
[----:B------:R0:W-:Y:S01]  /*e190*/  STL [R1+0xc0], R15 ;  /* 0x0000c00f01007387 */ /* 0x0001e20000100800 */
[----:B------:R-:W-:-:S04]  /*e1a0*/  IMAD.MOV R4, RZ, RZ, -R4 ;  /* 0x000000ffff047224 */ /* 0x000fc800078e0a04 */
[C---:B------:R-:W-:Y:S01]  /*e1b0*/  IMAD R52, R0.reuse, R4, R52 ;  /* 0x0000000400347224 */ /* 0x040fe200078e0234 */
[----:B0-----:R-:W4:Y:S04]  /*e1c0*/  LDL.LU R15, [R1+0x16c] ;  /* 0x00016c00010f7983 */ /* 0x001f280000300800 */
[----:B------:R-:W-:Y:S02]  /*e1d0*/  ISETP.GT.U32.AND P3, PT, R0, R52, PT ;  /* 0x000000340000720c */ /* 0x000fe40003f64070 */
[----:B-----5:R-:W-:Y:S02]  /*e1e0*/  IABS R51, R20 ;  /* 0x0000001400337213 */ /* 0x020fe40000000000 */
[----:B------:R-:W-:-:S03]  /*e1f0*/  IABS R50, R14 ;  /* 0x0000000e00327213 */ /* 0x000fc60000000000 */
[----:B------:R-:W-:-:S04]  /*e200*/  IMAD.HI.U32 R9, R8, R51, RZ ;  /* 0x0000003308097227 */ /* 0x000fc800078e00ff */
[----:B------:R-:W-:Y:S02]  /*e210*/  IMAD.MOV R9, RZ, RZ, -R9 ;  /* 0x000000ffff097224 */ /* 0x000fe400078e0a09 */
[----:B------:R-:W-:-:S04]  /*e220*/  IMAD.HI.U32 R55, R8, R50, RZ ;  /* 0x0000003208377227 */ /* 0x000fc800078e00ff */
[----:B------:R-:W-:Y:S02]  /*e230*/  IMAD R51, R0, R9, R51 ;  /* 0x0000000900337224 */ /* 0x000fe400078e0233 */
[----:B------:R-:W-:-:S03]  /*e240*/  IMAD.MOV R55, RZ, RZ, -R55 ;  /* 0x000000ffff377224 */ /* 0x000fc600078e0a37 */
[C---:B------:R-:W-:Y:S01]  /*e250*/  ISETP.GT.U32.AND P6, PT, R0.reuse, R51, PT ;  /* 0x000000330000720c */ /* 0x040fe20003fc4070 */
[----:B------:R-:W-:Y:S02]  /*e260*/  IMAD R50, R0, R55, R50 ;  /* 0x0000003700327224 */ /* 0x000fe400078e0232 */
[----:B------:R-:W-:-:S03]  /*e270*/  @!P3 IMAD.IADD R52, R52, 0x1, -R0 ;  /* 0x000000013434b824 */ /* 0x000fc600078e0a00 */
[----:B------:R-:W-:-:S07]  /*e280*/  ISETP.GT.U32.AND P3, PT, R0, R50, PT ;  /* 0x000000320000720c */ /* 0x000fce0003f64070 */
[----:B------:R-:W-:Y:S01]  /*e290*/  @!P6 IMAD.IADD R51, R51, 0x1, -R0 ;  /* 0x000000013333e824 */ /* 0x000fe200078e0a00 */
[----:B------:R-:W-:-:S05]  /*e2a0*/  ISETP.GT.U32.AND P5, PT, R0, R52, PT ;  /* 0x000000340000720c */ /* 0x000fca0003fa4070 */
[----:B------:R-:W-:Y:S01]  /*e2b0*/  @!P3 IMAD.IADD R50, R50, 0x1, -R0 ;  /* 0x000000013232b824 */ /* 0x000fe200078e0a00 */
[----:B------:R-:W-:Y:S02]  /*e2c0*/  ISETP.GT.U32.AND P3, PT, R0, R51, PT ;  /* 0x000000330000720c */ /* 0x000fe40003f64070 */
[----:B---3--:R-:W-:Y:S02]  /*e2d0*/  IABS R7, R19 ;  /* 0x0000001300077213 */ /* 0x008fe40000000000 */
[----:B------:R-:W-:-:S03]  /*e2e0*/  IABS R5, R18 ;  /* 0x0000001200057213 */ /* 0x000fc60000000000 */
[----:B------:R-:W-:-:S04]  /*e2f0*/  IMAD.HI.U32 R10, R8, R7, RZ ;  /* 0x00000007080a7227 */ /* 0x000fc800078e00ff */
[----:B------:R-:W-:-:S04]  /*e300*/  IMAD.HI.U32 R9, R8, R5, RZ ;  /* 0x0000000508097227 */ /* 0x000fc800078e00ff */
[----:B------:R-:W-:Y:S02]  /*e310*/  IMAD.MOV R9, RZ, RZ, -R9 ;  /* 0x000000ffff097224 */ /* 0x000fe400078e0a09 */
[----:B------:R-:W-:Y:S02]  /*e320*/  IMAD.MOV R10, RZ, RZ, -R10 ;  /* 0x000000ffff0a7224 */ /* 0x000fe400078e0a0a */
[C---:B------:R-:W-:Y:S02]  /*e330*/  IMAD R5, R0.reuse, R9, R5 ;  /* 0x0000000900057224 */ /* 0x040fe400078e0205 */
[C---:B------:R-:W-:Y:S01]  /*e340*/  IMAD R7, R0.reuse, R10, R7 ;  /* 0x0000000a00077224 */ /* 0x040fe200078e0207 */
[C---:B------:R-:W-:Y:S01]  /*e350*/  ISETP.GT.U32.AND P6, PT, R0.reuse, R53, PT ;  /* 0x000000350000720c */ /* 0x040fe20003fc4070 */
[--C-:B------:R-:W-:Y:S01]  /*e360*/  @!P3 IMAD.IADD R51, R51, 0x1, -R0.reuse ;  /* 0x000000013333b824 */ /* 0x100fe200078e0a00 */
[----:B------:R-:W-:Y:S01]  /*e370*/  ISETP.GT.U32.AND P0, PT, R0, R50, PT ;  /* 0x000000320000720c */ /* 0x000fe20003f04070 */
[----:B------:R-:W-:Y:S01]  /*e380*/  @!P5 IMAD.IADD R52, R52, 0x1, -R0 ;  /* 0x000000013434d824 */ /* 0x000fe200078e0a00 */
[----:B------:R-:W-:-:S02]  /*e390*/  ISETP.GT.U32.AND P3, PT, R0, R5, PT ;  /* 0x000000050000720c */ /* 0x000fc40003f64070 */
[----:B------:R-:W-:Y:S02]  /*e3a0*/  ISETP.GT.U32.AND P5, PT, R0, R7, PT ;  /* 0x000000070000720c */ /* 0x000fe40003fa4070 */
[----:B------:R-:W-:-:S05]  /*e3b0*/  IABS R4, R3 ;  /* 0x0000000300047213 */ /* 0x000fca0000000000 */
[--C-:B------:R-:W-:Y:S02]  /*e3c0*/  @!P6 IMAD.IADD R53, R53, 0x1, -R0.reuse ;  /* 0x000000013535e824 */ /* 0x100fe400078e0a00 */
[--C-:B------:R-:W-:Y:S01]  /*e3d0*/  @!P0 IMAD.IADD R50, R50, 0x1, -R0.reuse ;  /* 0x0000000132328824 */ /* 0x100fe200078e0a00 */
[----:B------:R-:W-:Y:S01]  /*e3e0*/  ISETP.GE.AND P0, PT, R20, RZ, PT ;  /* 0x000000ff1400720c */ /* 0x000fe20003f06270 */
[--C-:B------:R-:W-:Y:S01]  /*e3f0*/  @!P3 IMAD.IADD R5, R5, 0x1, -R0.reuse ;  /* 0x000000010505b824 */ /* 0x100fe200078e0a00 */
[----:B------:R-:W-:Y:S01]  /*e400*/  ISETP.GE.AND P3, PT, R3, RZ, PT ;  /* 0x000000ff0300720c */ /* 0x000fe20003f66270 */
[----:B------:R-:W-:Y:S01]  /*e410*/  @!P5 IMAD.IADD R7, R7, 0x1, -R0 ;  /* 0x000000010707d824 */ /* 0x000fe200078e0a00 */
[----:B------:R-:W-:Y:S01]  /*e420*/  ISETP.GE.AND P5, PT, R14, RZ, PT ;  /* 0x000000ff0e00720c */ /* 0x000fe20003fa6270 */
[----:B------:R-:W-:Y:S02]  /*e430*/  IMAD.MOV.U32 R20, RZ, RZ, R54 ;  /* 0x000000ffff147224 */ /* 0x000fe400078e0036 */
[----:B------:R-:W-:-:S02]  /*e440*/  IMAD.MOV.U32 R3, RZ, RZ, R52 ;  /* 0x000000ffff037224 */ /* 0x000fc400078e0034 */
[----:B------:R-:W-:Y:S02]  /*e450*/  IMAD.MOV.U32 R14, RZ, RZ, R53 ;  /* 0x000000ffff0e7224 */ /* 0x000fe400078e0035 */
[----:B------:R-:W-:Y:S02]  /*e460*/  @!P1 IMAD.MOV R20, RZ, RZ, -R20 ;  /* 0x000000ffff149224 */ /* 0x000fe400078e0a14 */
[----:B------:R-:W-:Y:S02]  /*e470*/  @!P4 IMAD.MOV R3, RZ, RZ, -R3 ;  /* 0x000000ffff03c224 */ /* 0x000fe400078e0a03 */
[----:B------:R-:W-:Y:S01]  /*e480*/  @!P2 IMAD.MOV R14, RZ, RZ, -R14 ;  /* 0x000000ffff0ea224 */ /* 0x000fe200078e0a0e */
[----:B------:R-:W-:Y:S04]  /*e490*/  STL [R1+0xbc], R2 ;  /* 0x0000bc0201007387 */ /* 0x000fe80000100800 */
[----:B------:R-:W-:Y:S04]  /*e4a0*/  STL [R1+0xb8], R20 ;  /* 0x0000b81401007387 */ /* 0x000fe80000100800 */
[----:B------:R0:W-:Y:S04]  /*e4b0*/  STL [R1+0xb0], R3 ;  /* 0x0000b00301007387 */ /* 0x0001e80000100800 */
[----:B------:R1:W-:Y:S04]  /*e4c0*/  STL [R1+0xb4], R14 ;  /* 0x0000b40e01007387 */ /* 0x0003e80000100800 */
[----:B0-----:R-:W3:Y:S01]  /*e4d0*/  LDL.LU R3, [R1+0x170] ;  /* 0x0001700001037983 */ /* 0x001ee20000300800 */
[----:B------:R-:W-:-:S04]  /*e4e0*/  IMAD.HI.U32 R11, R8, R4, RZ ;  /* 0x00000004080b7227 */ /* 0x000fc800078e00ff */
[----:B-1----:R-:W-:Y:S02]  /*e4f0*/  IMAD.MOV.U32 R14, RZ, RZ, R50 ;  /* 0x000000ffff0e7224 */ /* 0x002fe400078e0032 */
[----:B------:R-:W-:Y:S02]  /*e500*/  IMAD.MOV.U32 R20, RZ, RZ, R51 ;  /* 0x000000ffff147224 */ /* 0x000fe400078e0033 */
[----:B------:R-:W-:Y:S01]  /*e510*/  @!P5 IMAD.MOV R14, RZ, RZ, -R14 ;  /* 0x000000ffff0ed224 */ /* 0x000fe200078e0a0e */
[----:B------:R-:W-:Y:S01]  /*e520*/  IABS R6, R17 ;  /* 0x0000001100067213 */ /* 0x000fe20000000000 */
[----:B------:R-:W-:Y:S02]  /*e530*/  IMAD.MOV R11, RZ, RZ, -R11 ;  /* 0x000000ffff0b7224 */ /* 0x000fe400078e0a0b */
[----:B------:R-:W-:Y:S01]  /*e540*/  @!P0 IMAD.MOV R20, RZ, RZ, -R20 ;  /* 0x000000ffff148224 */ /* 0x000fe200078e0a14 */
[----:B------:R0:W-:Y:S01]  /*e550*/  STL [R1+0xa8], R14 ;  /* 0x0000a80e01007387 */ /* 0x0001e20000100800 */
[C---:B------:R-:W-:Y:S01]  /*e560*/  IMAD R4, R0.reuse, R11, R4 ;  /* 0x0000000b00047224 */ /* 0x040fe200078e0204 */
[----:B--2---:R-:W-:Y:S01]  /*e570*/  IABS R9, R13 ;  /* 0x0000000d00097213 */ /* 0x004fe20000000000 */
[----:B------:R-:W-:Y:S01]  /*e580*/  IMAD.MOV.U32 R2, RZ, RZ, R6 ;  /* 0x000000ffff027224 */ /* 0x000fe200078e0006 */
[----:B------:R-:W-:Y:S02]  /*e590*/  STL [R1+0xac], R20 ;  /* 0x0000ac1401007387 */ /* 0x000fe40000100800 */
[----:B------:R-:W-:-:S02]  /*e5a0*/  ISETP.GT.U32.AND P6, PT, R0, R4, PT ;  /* 0x000000040000720c */ /* 0x000fc40003fc4070 */
[----:B0-----:R-:W2:Y:S01]  /*e5b0*/  LDL.LU R14, [R1+0x174] ;  /* 0x00017400010e7983 */ /* 0x001ea20000300800 */
[----:B------:R-:W-:-:S04]  /*e5c0*/  IMAD.HI.U32 R11, R8, R2, RZ ;  /* 0x00000002080b7227 */ /* 0x000fc800078e00ff */
[----:B------:R-:W-:-:S04]  /*e5d0*/  IMAD.HI.U32 R56, R8, R9, RZ ;  /* 0x0000000908387227 */ /* 0x000fc800078e00ff */
[----:B------:R-:W-:Y:S02]  /*e5e0*/  IMAD.MOV R11, RZ, RZ, -R11 ;  /* 0x000000ffff0b7224 */ /* 0x000fe400078e0a0b */
[----:B------:R-:W-:Y:S02]  /*e5f0*/  IMAD.MOV R56, RZ, RZ, -R56 ;  /* 0x000000ffff387224 */ /* 0x000fe400078e0a38 */
[C---:B------:R-:W-:Y:S02]  /*e600*/  IMAD R2, R0.reuse, R11, R2 ;  /* 0x0000000b00027224 */ /* 0x040fe400078e0202 */
[----:B------:R-:W-:Y:S02]  /*e610*/  IMAD R9, R0, R56, R9 ;  /* 0x0000003800097224 */ /* 0x000fe400078e0209 */
[----:B------:R-:W-:Y:S01]  /*e620*/  @!P6 IMAD.IADD R4, R4, 0x1, -R0 ;  /* 0x000000010404e824 */ /* 0x000fe200078e0a00 */
[C---:B------:R-:W-:Y:S02]  /*e630*/  ISETP.GT.U32.AND P6, PT, R0.reuse, R2, PT ;  /* 0x000000020000720c */ /* 0x040fe40003fc4070 */
[----:B------:R-:W-:-:S02]  /*e640*/  ISETP.GT.U32.AND P0, PT, R0, R9, PT ;  /* 0x000000090000720c */ /* 0x000fc40003f04070 */
[----:B------:R-:W-:-:S05]  /*e650*/  IABS R10, R16 ;  /* 0x00000010000a7213 */ /* 0x000fca0000000000 */
[----:B------:R-:W-:Y:S01]  /*e660*/  IMAD.HI.U32 R55, R8, R10, RZ ;  /* 0x0000000a08377227 */ /* 0x000fe200078e00ff */
[----:B------:R-:W-:-:S03]  /*e670*/  ISETP.GT.U32.AND P1, PT, R0, R4, PT ;  /* 0x000000040000720c */ /* 0x000fc60003f24070 */
[----:B------:R-:W-:Y:S02]  /*e680*/  IMAD.MOV R55, RZ, RZ, -R55 ;  /* 0x000000ffff377224 */ /* 0x000fe400078e0a37 */
[--C-:B------:R-:W-:Y:S01]  /*e690*/  @!P6 IMAD.IADD R2, R2, 0x1, -R0.reuse ;  /* 0x000000010202e824 */ /* 0x100fe200078e0a00 */
[C---:B------:R-:W-:Y:S01]  /*e6a0*/  ISETP.GT.U32.AND P6, PT, R0.reuse, R5, PT ;  /* 0x000000050000720c */ /* 0x040fe20003fc4070 */
[----:B------:R-:W-:Y:S01]  /*e6b0*/  @!P0 IMAD.IADD R9, R9, 0x1, -R0 ;  /* 0x0000000109098824 */ /* 0x000fe200078e0a00 */
[----:B------:R-:W-:Y:S01]  /*e6c0*/  ISETP.GE.AND P0, PT, R13, RZ, PT ;  /* 0x000000ff0d00720c */ /* 0x000fe20003f06270 */
[C---:B------:R-:W-:Y:S01]  /*e6d0*/  IMAD R10, R0.reuse, R55, R10 ;  /* 0x00000037000a7224 */ /* 0x040fe200078e020a */
[----:B------:R-:W5:Y:S01]  /*e6e0*/  LDL.LU R13, [R1+0x178] ;  /* 0x00017800010d7983 */ /* 0x000f620000300800 */
[----:B------:R-:W-:-:S03]  /*e6f0*/  ISETP.GT.U32.AND P2, PT, R0, R7, PT ;  /* 0x000000070000720c */ /* 0x000fc60003f44070 */
[----:B------:R-:W-:Y:S01]  /*e700*/  ISETP.GT.U32.AND P5, PT, R0, R10, PT ;  /* 0x0000000a0000720c */ /* 0x000fe20003fa4070 */
[----:B------:R-:W-:Y:S01]  /*e710*/  @!P1 IMAD.IADD R4, R4, 0x1, -R0 ;  /* 0x0000000104049824 */ /* 0x000fe200078e0a00 */
[----:B------:R-:W-:-:S03]  /*e720*/  ISETP.GE.AND P1, PT, R19, RZ, PT ;  /* 0x000000ff1300720c */ /* 0x000fc60003f26270 */
[----:B------:R-:W-:Y:S01]  /*e730*/  @!P6 IMAD.IADD R5, R5, 0x1, -R0 ;  /* 0x000000010505e824 */ /* 0x000fe200078e0a00 */
[----:B------:R-:W-:-:S04]  /*e740*/  ISETP.GE.AND P6, PT, R18, RZ, PT ;  /* 0x000000ff1200720c */ /* 0x000fc80003fc6270 */
[----:B------:R-:W-:-:S03]  /*e750*/  @!P2 IMAD.IADD R7, R7, 0x1, -R0 ;  /* 0x000000010707a824 */ /* 0x000fc600078e0a00 */
[----:B------:R-:W-:Y:S01]  /*e760*/  @!P5 IMAD.IADD R10, R10, 0x1, -R0 ;  /* 0x000000010a0ad824 */ /* 0x000fe200078e0a00 */
[----:B------:R-:W-:Y:S01]  /*e770*/  ISETP.GE.AND P5, PT, R16, RZ, PT ;  /* 0x000000ff1000720c */ /* 0x000fe20003fa6270 */
[----:B------:R-:W-:Y:S02]  /*e780*/  IMAD.MOV.U32 R16, RZ, RZ, R4 ;  /* 0x000000ffff107224 */ /* 0x000fe400078e0004 */
[----:B------:R-:W-:Y:S02]  /*e790*/  @!P1 IMAD.MOV R7, RZ, RZ, -R7 ;  /* 0x000000ffff079224 */ /* 0x000fe400078e0a07 */
[----:B------:R-:W-:-:S05]  /*e7a0*/  @!P3 IMAD.MOV R16, RZ, RZ, -R16 ;  /* 0x000000ffff10b224 */ /* 0x000fca00078e0a10 */
[----:B------:R-:W-:Y:S04]  /*e7b0*/  STL [R1+0xa4], R16 ;  /* 0x0000a41001007387 */ /* 0x000fe80000100800 */
[----:B------:R0:W-:Y:S01]  /*e7c0*/  STL [R1+0xa0], R7 ;  /* 0x0000a00701007387 */ /* 0x0001e20000100800 */
[----:B------:R-:W-:Y:S02]  /*e7d0*/  ISETP.GT.U32.AND P4, PT, R0, R2, PT ;  /* 0x000000020000720c */ /* 0x000fe40003f84070 */
[----:B----4-:R-:W-:-:S05]  /*e7e0*/  IABS R6, R12 ;  /* 0x0000000c00067213 */ /* 0x010fca0000000000 */
[----:B------:R-:W-:-:S04]  /*e7f0*/  IMAD.HI.U32 R11, R8, R6, RZ ;  /* 0x00000006080b7227 */ /* 0x000fc800078e00ff */
[----:B------:R-:W-:-:S04]  /*e800*/  IMAD.MOV R11, RZ, RZ, -R11 ;  /* 0x000000ffff0b7224 */ /* 0x000fc800078e0a0b */
[----:B------:R-:W-:Y:S01]  /*e810*/  IMAD R6, R0, R11, R6 ;  /* 0x0000000b00067224 */ /* 0x000fe200078e0206 */
[----:B------:R-:W-:-:S05]  /*e820*/  IABS R11, R15 ;  /* 0x0000000f000b7213 */ /* 0x000fca0000000000 */
[----:B------:R-:W-:-:S04]  /*e830*/  IMAD.HI.U32 R50, R8, R11, RZ ;  /* 0x0000000b08327227 */ /* 0x000fc800078e00ff */
[----:B------:R-:W-:-:S04]  /*e840*/  IMAD.MOV R50, RZ, RZ, -R50 ;  /* 0x000000ffff327224 */ /* 0x000fc800078e0a32 */
[----:B------:R-:W-:Y:S02]  /*e850*/  IMAD R4, R0, R50, R11 ;  /* 0x0000003200047224 */ /* 0x000fe400078e020b */
[----:B------:R-:W-:-:S04]  /*e860*/  IMAD.MOV.U32 R11, RZ, RZ, R5 ;  /* 0x000000ffff0b7224 */ /* 0x000fc800078e0005 */
[----:B------:R-:W-:Y:S01]  /*e870*/  @!P6 IMAD.MOV R11, RZ, RZ, -R11 ;  /* 0x000000ffff0be224 */ /* 0x000fe200078e0a0b */
[----:B------:R-:W-:-:S04]  /*e880*/  ISETP.GE.AND P6, PT, R12, RZ, PT ;  /* 0x000000ff0c00720c */ /* 0x000fc80003fc6270 */
[----:B------:R-:W-:Y:S04]  /*e890*/  STL [R1+0x9c], R11 ;  /* 0x00009c0b01007387 */ /* 0x000fe80000100800 */
[----:B------:R-:W4:Y:S01]  /*e8a0*/  LDL.LU R12, [R1+0x17c] ;  /* 0x00017c00010c7983 */ /* 0x000f220000300800 */
[----:B------:R-:W-:Y:S01]  /*e8b0*/  @!P4 IMAD.IADD R2, R2, 0x1, -R0 ;  /* 0x000000010202c824 */ /* 0x000fe200078e0a00 */
[----:B------:R-:W-:Y:S02]  /*e8c0*/  ISETP.GE.AND P4, PT, R17, RZ, PT ;  /* 0x000000ff1100720c */ /* 0x000fe40003f86270 */
[----:B------:R-:W-:Y:S01]  /*e8d0*/  ISETP.GT.U32.AND P1, PT, R0, R10, PT ;  /* 0x0000000a0000720c */ /* 0x000fe20003f24070 */
[----:B0-----:R-:W-:-:S10]  /*e8e0*/  IMAD.MOV.U32 R7, RZ, RZ, R2 ;  /* 0x000000ffff077224 */ /* 0x001fd400078e0002 */
[----:B------:R-:W-:Y:S02]  /*e8f0*/  @!P4 IMAD.MOV R7, RZ, RZ, -R7 ;  /* 0x000000ffff07c224 */ /* 0x000fe400078e0a07 */
[----:B------:R-:W-:-:S03]  /*e900*/  @!P1 IMAD.IADD R10, R10, 0x1, -R0 ;  /* 0x000000010a0a9824 */ /* 0x000fc600078e0a00 */
[----:B------:R-:W-:Y:S04]  /*e910*/  STL [R1+0x98], R7 ;  /* 0x0000980701007387 */ /* 0x000fe80000100800 */
[----:B------:R-:W4:Y:S01]  /*e920*/  LDL.LU R16, [R1+0x180] ;  /* 0x0001800001107983 */ /* 0x000f220000300800 */
[----:B---3--:R-:W-:Y:S02]  /*e930*/  IABS R5, R3 ;  /* 0x0000000300057213 */ /* 0x008fe40000000000 */
[----:B------:R-:W-:Y:S02]  /*e940*/  ISETP.GE.AND P1, PT, R3, RZ, PT ;  /* 0x000000ff0300720c */ /* 0x000fe40003f26270 */
[----:B------:R-:W3:Y:S01]  /*e950*/  LDL.LU R3, [R1+0x184] ;  /* 0x0001840001037983 */ /* 0x000ee20000300800 */
[----:B------:R-:W-:-:S13]  /*e960*/  ISETP.GT.U32.AND P2, PT, R0, R6, PT ;  /* 0x000000060000720c */ /* 0x000fda0003f44070 */
[----:B------:R-:W-:Y:S01]  /*e970*/  @!P2 IMAD.IADD R6, R6, 0x1, -R0 ;  /* 0x000000010606a824 */ /* 0x000fe200078e0a00 */
[----:B------:R-:W-:-:S04]  /*e980*/  ISETP.GT.U32.AND P2, PT, R0, R9, PT ;  /* 0x000000090000720c */ /* 0x000fc80003f44070 */
[----:B------:R-:W-:Y:S02]  /*e990*/  ISETP.GT.U32.AND P3, PT, R0, R6, PT ;  /* 0x000000060000720c */ /* 0x000fe40003f64070 */
[----:B--2---:R-:W-:-:S07]  /*e9a0*/  IABS R2, R14 ;  /* 0x0000000e00027213 */ /* 0x004fce0000000000 */
[----:B------:R-:W-:-:S04]  /*e9b0*/  @!P2 IMAD.IADD R9, R9, 0x1, -R0 ;  /* 0x000000010909a824 */ /* 0x000fc800078e0a00 */
[----:B------:R-:W-:Y:S01]  /*e9c0*/  @!P3 IMAD.IADD R6, R6, 0x1, -R0 ;  /* 0x000000010606b824 */ /* 0x000fe200078e0a00 */
[----:B------:R-:W-:Y:S01]  /*e9d0*/  ISETP.GE.AND P3, PT, R14, RZ, PT ;  /* 0x000000ff0e00720c */ /* 0x000fe20003f66270 */
[----:B------:R-:W-:-:S04]  /*e9e0*/  IMAD.MOV.U32 R14, RZ, RZ, R9 ;  /* 0x000000ffff0e7224 */ /* 0x000fc800078e0009 */
[----:B------:R-:W-:Y:S01]  /*e9f0*/  @!P0 IMAD.MOV R14, RZ, RZ, -R14 ;  /* 0x000000ffff0e8224 */ /* 0x000fe200078e0a0e */
[----:B------:R-:W-:Y:S01]  /*ea00*/  ISETP.GE.AND P2, PT, R15, RZ, PT ;  /* 0x000000ff0f00720c */ /* 0x000fe20003f46270 */
[----:B------:R-:W-:-:S03]  /*ea10*/  @!P5 IMAD.MOV R10, RZ, RZ, -R10 ;  /* 0x000000ffff0ad224 */ /* 0x000fc600078e0a0a */
[----:B------:R0:W-:Y:S04]  /*ea20*/  STL [R1+0x94], R14 ;  /* 0x0000940e01007387 */ /* 0x0001e80000100800 */
[----:B------:R-:W2:Y:S04]  /*ea30*/  LDL.LU R15, [R1+0x188] ;  /* 0x00018800010f7983 */ /* 0x000ea80000300800 */
[----:B------:R-:W-:Y:S04]  /*ea40*/  STL [R1+0x90], R10 ;  /* 0x0000900a01007387 */ /* 0x000fe80000100800 */
[----:B0-----:R-:W2:Y:S01]  /*ea50*/  LDL.LU R14, [R1+0x18c] ;  /* 0x00018c00010e7983 */ /* 0x001ea20000300800 */
[----:B-----5:R-:W-:-:S02]  /*ea60*/  IABS R7, R13 ;  /* 0x0000000d00077213 */ /* 0x020fc40000000000 */
[----:B------:R-:W-:Y:S01]  /*ea70*/  ISETP.GE.AND P0, PT, R13, RZ, PT ;  /* 0x000000ff0d00720c */ /* 0x000fe20003f06270 */
[----:B------:R-:W-:Y:S01]  /*ea80*/  IMAD.MOV.U32 R13, RZ, RZ, R6 ;  /* 0x000000ffff0d7224 */ /* 0x000fe200078e0006 */
[----:B------:R-:W-:-:S03]  /*ea90*/  ISETP.GT.U32.AND P4, PT, R0, R4, PT ;  /* 0x000000040000720c */ /* 0x000fc60003f84070 */
[----:B------:R-:W-:-:S05]  /*eaa0*/  @!P6 IMAD.MOV R13, RZ, RZ, -R13 ;  /* 0x000000ffff0de224 */ /* 0x000fca00078e0a0d */
[----:B------:R0:W-:Y:S04]  /*eab0*/  STL [R1+0x8c], R13 ;  /* 0x00008c0d01007387 */ /* 0x0001e80000100800 */
[----:B0-----:R-:W5:Y:S01]  /*eac0*/  LDL.LU R13, [R1+0x190] ;  /* 0x00019000010d7983 */ /* 0x001f620000300800 */
[----:B------:R-:W-:Y:S02]  /*ead0*/  @!P4 IMAD.IADD R4, R4, 0x1, -R0 ;  /* 0x000000010404c824 */ /* 0x000fe400078e0a00 */
[----:B------:R-:W-:Y:S01]  /*eae0*/  IMAD.HI.U32 R11, R8, R5, RZ ;  /* 0x00000005080b7227 */ /* 0x000fe200078e00ff */
[----:B------:R-:W5:Y:S02]  /*eaf0*/  LDL.LU R18, [R1+0x194] ;  /* 0x0001940001127983 */ /* 0x000f640000300800 */
[----:B------:R-:W-:Y:S01]  /*eb00*/  ISETP.GT.U32.AND P4, PT, R0, R4, PT ;  /* 0x000000040000720c */ /* 0x000fe20003f84070 */
[----:B------:R-:W-:-:S04]  /*eb10*/  IMAD.HI.U32 R9, R8, R2, RZ ;  /* 0x0000000208097227 */ /* 0x000fc800078e00ff */
[----:B------:R-:W-:Y:S02]  /*eb20*/  IMAD.MOV R11, RZ, RZ, -R11 ;  /* 0x000000ffff0b7224 */ /* 0x000fe400078e0a0b */
[----:B------:R-:W-:Y:S02]  /*eb30*/  IMAD.MOV R9, RZ, RZ, -R9 ;  /* 0x000000ffff097224 */ /* 0x000fe400078e0a09 */
[C---:B------:R-:W-:Y:S02]  /*eb40*/  IMAD R5, R0.reuse, R11, R5 ;  /* 0x0000000b00057224 */ /* 0x040fe400078e0205 */
[----:B------:R-:W-:Y:S02]  /*eb50*/  IMAD R2, R0, R9, R2 ;  /* 0x0000000900027224 */ /* 0x000fe400078e0202 */
[----:B------:R-:W-:Y:S01]  /*eb60*/  IMAD.HI.U32 R6, R8, R7, RZ ;  /* 0x0000000708067227 */ /* 0x000fe200078e00ff */
[----:B------:R-:W-:-:S03]  /*eb70*/  ISETP.GT.U32.AND P5, PT, R0, R5, PT ;  /* 0x000000050000720c */ /* 0x000fc60003fa4070 */
[----:B------:R-:W-:Y:S01]  /*eb80*/  @!P4 IMAD.IADD R4, R4, 0x1, -R0 ;  /* 0x000000010404c824 */ /* 0x000fe200078e0a00 */
[C---:B------:R-:W-:Y:S01]  /*eb90*/  ISETP.GT.U32.AND P4, PT, R0.reuse, R2, PT ;  /* 0x000000020000720c */ /* 0x040fe20003f84070 */
[----:B------:R-:W-:Y:S02]  /*eba0*/  IMAD.MOV R6, RZ, RZ, -R6 ;  /* 0x000000ffff067224 */ /* 0x000fe400078e0a06 */
[----:B------:R-:W-:Y:S02]  /*ebb0*/  IMAD.MOV.U32 R11, RZ, RZ, R4 ;  /* 0x000000ffff0b7224 */ /* 0x000fe400078e0004 */
[C---:B------:R-:W-:Y:S02]  /*ebc0*/  IMAD R7, R0.reuse, R6, R7 ;  /* 0x0000000600077224 */ /* 0x040fe400078e0207 */
[----:B------:R-:W-:Y:S02]  /*ebd0*/  @!P2 IMAD.MOV R11, RZ, RZ, -R11 ;  /* 0x000000ffff0ba224 */ /* 0x000fe400078e0a0b */
[----:B------:R-:W-:Y:S01]  /*ebe0*/  @!P5 IMAD.IADD R5, R5, 0x1, -R0 ;  /* 0x000000010505d824 */ /* 0x000fe200078e0a00 */
[----:B------:R-:W-:-:S03]  /*ebf0*/  ISETP.GT.U32.AND P2, PT, R0, R7, PT ;  /* 0x000000070000720c */ /* 0x000fc60003f44070 */
[----:B------:R-:W-:Y:S01]  /*ec00*/  @!P4 IMAD.IADD R2, R2, 0x1, -R0 ;  /* 0x000000010202c824 */ /* 0x000fe200078e0a00 */
[----:B------:R-:W-:-:S04]  /*ec10*/  ISETP.GT.U32.AND P5, PT, R0, R5, PT ;  /* 0x000000050000720c */ /* 0x000fc80003fa4070 */
[----:B------:R-:W-:-:S05]  /*ec20*/  ISETP.GT.U32.AND P4, PT, R0, R2, PT ;  /* 0x000000020000720c */ /* 0x000fca0003f84070 */
[----:B------:R-:W-:-:S04]  /*ec30*/  @!P2 IMAD.IADD R7, R7, 0x1, -R0 ;  /* 0x000000010707a824 */ /* 0x000fc800078e0a00 */
[----:B------:R-:W-:Y:S01]  /*ec40*/  @!P5 IMAD.IADD R5, R5, 0x1, -R0 ;  /* 0x000000010505d824 */ /* 0x000fe200078e0a00 */
[----:B------:R-:W-:-:S03]  /*ec50*/  ISETP.GT.U32.AND P2, PT, R0, R7, PT ;  /* 0x000000070000720c */ /* 0x000fc60003f44070 */
[----:B------:R-:W-:Y:S02]  /*ec60*/  @!P4 IMAD.IADD R2, R2, 0x1, -R0 ;  /* 0x000000010202c824 */ /* 0x000fe400078e0a00 */
[----:B------:R-:W-:-:S04]  /*ec70*/  IMAD.MOV.U32 R19, RZ, RZ, R5 ;  /* 0x000000ffff137224 */ /* 0x000fc800078e0005 */
[----:B------:R-:W-:Y:S01]  /*ec80*/  @!P1 IMAD.MOV R19, RZ, RZ, -R19 ;  /* 0x000000ffff139224 */ /* 0x000fe200078e0a13 */
[----:B----4-:R-:W-:Y:S02]  /*ec90*/  ISETP.GE.AND P6, PT, R12, RZ, PT ;  /* 0x000000ff0c00720c */ /* 0x010fe40003fc6270 */
[----:B------:R-:W-:Y:S02]  /*eca0*/  IABS R53, R12 ;  /* 0x0000000c00357213 */ /* 0x000fe40000000000 */
[----:B------:R-:W4:Y:S04]  /*ecb0*/  LDL.LU R12, [R1+0x198] ;  /* 0x00019800010c7983 */ /* 0x000f280000300800 */
[----:B------:R0:W-:Y:S04]  /*ecc0*/  STL [R1+0x88], R11 ;  /* 0x0000880b01007387 */ /* 0x0001e80000100800 */
[----:B------:R-:W4:Y:S01]  /*ecd0*/  LDL.LU R17, [R1+0x19c] ;  /* 0x00019c0001117983 */ /* 0x000f220000300800 */
[----:B0-----:R-:W-:-:S04]  /*ece0*/  IMAD.MOV.U32 R11, RZ, RZ, R2 ;  /* 0x000000ffff0b7224 */ /* 0x001fc800078e0002 */
[----:B------:R-:W-:Y:S01]  /*ecf0*/  @!P3 IMAD.MOV R11, RZ, RZ, -R11 ;  /* 0x000000ffff0bb224 */ /* 0x000fe200078e0a0b */
[----:B------:R-:W-:Y:S01]  /*ed00*/  STL [R1+0x7c], R19 ;  /* 0x00007c1301007387 */ /* 0x000fe20000100800 */
[----:B------:R-:W-:-:S03]  /*ed10*/  @!P2 IMAD.IADD R7, R7, 0x1, -R0 ;  /* 0x000000010707a824 */ /* 0x000fc600078e0a00 */
[----:B------:R-:W-:Y:S01]  /*ed20*/  STL [R1+0x64], R11 ;  /* 0x0000640b01007387 */ /* 0x000fe20000100800 */
[----:B---3--:R-:W-:Y:S02]  /*ed30*/  IABS R51, R3 ;  /* 0x0000000300337213 */ /* 0x008fe40000000000 */
[----:B------:R-:W-:Y:S02]  /*ed40*/  ISETP.GE.AND P2, PT, R3, RZ, PT ;  /* 0x000000ff0300720c */ /* 0x000fe40003f46270 */
[----:B------:R-:W3:Y:S01]  /*ed50*/  LDL.LU R3, [R1+0x1a0] ;  /* 0x0001a00001037983 */ /* 0x000ee20000300800 */
[----:B------:R-:W-:Y:S01]  /*ed60*/  IABS R52, R16 ;  /* 0x0000001000347213 */ /* 0x000fe20000000000 */
[----:B------:R-:W-:-:S04]  /*ed70*/  IMAD.HI.U32 R10, R8, R53, RZ ;  /* 0x00000035080a7227 */ /* 0x000fc800078e00ff */
[----:B------:R-:W-:-:S04]  /*ed80*/  IMAD.HI.U32 R9, R8, R52, RZ ;  /* 0x0000003408097227 */ /* 0x000fc800078e00ff */
[----:B------:R-:W-:Y:S02]  /*ed90*/  IMAD.MOV R9, RZ, RZ, -R9 ;  /* 0x000000ffff097224 */ /* 0x000fe400078e0a09 */
[----:B------:R-:W-:-:S04]  /*eda0*/  IMAD.HI.U32 R4, R8, R51, RZ ;  /* 0x0000003308047227 */ /* 0x000fc800078e00ff */
[----:B------:R-:W-:Y:S02]  /*edb0*/  IMAD.MOV R10, RZ, RZ, -R10 ;  /* 0x000000ffff0a7224 */ /* 0x000fe400078e0a0a */
[C---:B------:R-:W-:Y:S02]  /*edc0*/  IMAD R52, R0.reuse, R9, R52 ;  /* 0x0000000900347224 */ /* 0x040fe400078e0234 */
[----:B------:R-:W-:Y:S02]  /*edd0*/  IMAD.MOV R4, RZ, RZ, -R4 ;  /* 0x000000ffff047224 */ /* 0x000fe400078e0a04 */
[C---:B------:R-:W-:Y:S01]  /*ede0*/  IMAD R53, R0.reuse, R10, R53 ;  /* 0x0000000a00357224 */ /* 0x040fe200078e0235 */
[C---:B------:R-:W-:Y:S01]  /*edf0*/  ISETP.GT.U32.AND P4, PT, R0.reuse, R52, PT ;  /* 0x000000340000720c */ /* 0x040fe20003f84070 */
[----:B------:R-:W-:-:S03]  /*ee00*/  IMAD R51, R0, R4, R51 ;  /* 0x0000000400337224 */ /* 0x000fc600078e0233 */
[C---:B------:R-:W-:Y:S02]  /*ee10*/  ISETP.GT.U32.AND P5, PT, R0.reuse, R53, PT ;  /* 0x000000350000720c */ /* 0x040fe40003fa4070 */
[----:B------:R-:W-:Y:S01]  /*ee20*/  ISETP.GT.U32.AND P1, PT, R0, R51, PT ;  /* 0x000000330000720c */ /* 0x000fe20003f24070 */
[----:B------:R-:W-:-:S06]  /*ee30*/  @!P0 IMAD.MOV R7, RZ, RZ, -R7 ;  /* 0x000000ffff078224 */ /* 0x000fcc00078e0a07 */
[--C-:B------:R-:W-:Y:S01]  /*ee40*/  @!P4 IMAD.IADD R52, R52, 0x1, -R0.reuse ;  /* 0x000000013434c824 */ /* 0x100fe200078e0a00 */
[----:B------:R0:W-:Y:S01]  /*ee50*/  STL [R1+0x60], R7 ;  /* 0x0000600701007387 */ /* 0x0001e20000100800 */
[----:B--2---:R-:W-:Y:S02]  /*ee60*/  IABS R6, R15 ;  /* 0x0000000f00067213 */ /* 0x004fe40000000000 */
[--C-:B------:R-:W-:Y:S01]  /*ee70*/  @!P5 IMAD.IADD R53, R53, 0x1, -R0.reuse ;  /* 0x000000013535d824 */ /* 0x100fe200078e0a00 */
[----:B------:R-:W-:Y:S01]  /*ee80*/  ISETP.GE.AND P5, PT, R16, RZ, PT ;  /* 0x000000ff1000720c */ /* 0x000fe20003fa6270 */
[----:B------:R-:W-:Y:S01]  /*ee90*/  @!P1 IMAD.IADD R51, R51, 0x1, -R0 ;  /* 0x0000000133339824 */ /* 0x000fe200078e0a00 */
[----:B------:R-:W2:Y:S01]  /*eea0*/  LDL.LU R16, [R1+0x1a4] ;  /* 0x0001a40001107983 */ /* 0x000ea20000300800 */
[----:B------:R-:W-:Y:S01]  /*eeb0*/  IMAD.HI.U32 R9, R8, R6, RZ ;  /* 0x0000000608097227 */ /* 0x000fe200078e00ff */
[----:B------:R-:W-:-:S03]  /*eec0*/  IABS R4, R14 ;  /* 0x0000000e00047213 */ /* 0x000fc60000000000 */
[----:B------:R-:W-:Y:S01]  /*eed0*/  IMAD.MOV R9, RZ, RZ, -R9 ;  /* 0x000000ffff097224 */ /* 0x000fe200078e0a09 */
[----:B------:R-:W-:Y:S01]  /*eee0*/  ISETP.GT.U32.AND P1, PT, R0, R52, PT ;  /* 0x000000340000720c */ /* 0x000fe20003f24070 */
[----:B------:R-:W-:-:S04]  /*eef0*/  IMAD.HI.U32 R5, R8, R4, RZ ;  /* 0x0000000408057227 */ /* 0x000fc800078e00ff */
[C---:B------:R-:W-:Y:S02]  /*ef00*/  IMAD R6, R0.reuse, R9, R6 ;  /* 0x0000000900067224 */ /* 0x040fe400078e0206 */
[----:B------:R-:W-:Y:S01]  /*ef10*/  IMAD.MOV R5, RZ, RZ, -R5 ;  /* 0x000000ffff057224 */ /* 0x000fe200078e0a05 */
[C---:B------:R-:W-:Y:S02]  /*ef20*/  ISETP.GT.U32.AND P3, PT, R0.reuse, R53, PT ;  /* 0x000000350000720c */ /* 0x040fe40003f64070 */
[C---:B------:R-:W-:Y:S01]  /*ef30*/  ISETP.GT.U32.AND P4, PT, R0.reuse, R6, PT ;  /* 0x000000060000720c */ /* 0x040fe20003f84070 */
[----:B------:R-:W-:Y:S02]  /*ef40*/  IMAD R4, R0, R5, R4 ;  /* 0x0000000500047224 */ /* 0x000fe400078e0204 */
[----:B------:R-:W-:-:S03]  /*ef50*/  @!P1 IMAD.IADD R52, R52, 0x1, -R0 ;  /* 0x0000000134349824 */ /* 0x000fc600078e0a00 */
[C---:B------:R-:W-:Y:S02]  /*ef60*/  ISETP.GT.U32.AND P1, PT, R0.reuse, R4, PT ;  /* 0x000000040000720c */ /* 0x040fe40003f24070 */
[----:B------:R-:W-:Y:S02]  /*ef70*/  ISETP.GT.U32.AND P0, PT, R0, R51, PT ;  /* 0x000000330000720c */ /* 0x000fe40003f04070 */
[----:B-----5:R-:W-:-:S03]  /*ef80*/  IABS R2, R13 ;  /* 0x0000000d00027213 */ /* 0x020fc60000000000 */
[--C-:B------:R-:W-:Y:S02]  /*ef90*/  @!P4 IMAD.IADD R6, R6, 0x1, -R0.reuse ;  /* 0x000000010606c824 */ /* 0x100fe400078e0a00 */
[----:B------:R-:W-:Y:S02]  /*efa0*/  @!P3 IMAD.IADD R53, R53, 0x1, -R0 ;  /* 0x000000013535b824 */ /* 0x000fe400078e0a00 */
[----:B0-----:R-:W-:Y:S01]  /*efb0*/  IMAD.HI.U32 R7, R8, R2, RZ ;  /* 0x0000000208077227 */ /* 0x001fe200078e00ff */
[----:B------:R-:W-:-:S03]  /*efc0*/  ISETP.GT.U32.AND P4, PT, R0, R6, PT ;  /* 0x000000060000720c */ /* 0x000fc60003f84070 */
[--C-:B------:R-:W-:Y:S01]  /*efd0*/  @!P1 IMAD.IADD R4, R4, 0x1, -R0.reuse ;  /* 0x0000000104049824 */ /* 0x100fe200078e0a00 */
[----:B------:R-:W-:Y:S01]  /*efe0*/  ISETP.GE.AND P1, PT, R13, RZ, PT ;  /* 0x000000ff0d00720c */ /* 0x000fe20003f26270 */
[----:B------:R-:W-:Y:S01]  /*eff0*/  IMAD.MOV.U32 R13, RZ, RZ, R53 ;  /* 0x000000ffff0d7224 */ /* 0x000fe200078e0035 */
[----:B------:R-:W-:Y:S01]  /*f000*/  ISETP.GE.AND P3, PT, R15, RZ, PT ;  /* 0x000000ff0f00720c */ /* 0x000fe20003f66270 */
[----:B------:R-:W-:Y:S01]  /*f010*/  IMAD.MOV R7, RZ, RZ, -R7 ;  /* 0x000000ffff077224 */ /* 0x000fe200078e0a07 */
[----:B------:R-:W5:Y:S01]  /*f020*/  LDL.LU R15, [R1+0x1a8] ;  /* 0x0001a800010f7983 */ /* 0x000f620000300800 */
[----:B------:R-:W-:Y:S02]  /*f030*/  @!P6 IMAD.MOV R13, RZ, RZ, -R13 ;  /* 0x000000ffff0de224 */ /* 0x000fe400078e0a0d */
[----:B------:R-:W-:Y:S01]  /*f040*/  @!P0 IMAD.IADD R51, R51, 0x1, -R0 ;  /* 0x0000000133338824 */ /* 0x000fe200078e0a00 */
[----:B------:R-:W-:Y:S01]  /*f050*/  ISETP.GE.AND P0, PT, R14, RZ, PT ;  /* 0x000000ff0e00720c */ /* 0x000fe20003f06270 */
[----:B------:R-:W-:Y:S01]  /*f060*/  IMAD.MOV.U32 R14, RZ, RZ, R52 ;  /* 0x000000ffff0e7224 */ /* 0x000fe200078e0034 */
[----:B------:R0:W-:Y:S01]  /*f070*/  STL [R1+0x5c], R13 ;  /* 0x00005c0d01007387 */ /* 0x0001e20000100800 */
[----:B------:R-:W-:-:S02]  /*f080*/  IMAD R2, R0, R7, R2 ;  /* 0x0000000700027224 */ /* 0x000fc400078e0202 */
[----:B------:R-:W-:Y:S02]  /*f090*/  @!P5 IMAD.MOV R14, RZ, RZ, -R14 ;  /* 0x000000ffff0ed224 */ /* 0x000fe400078e0a0e */
[--C-:B------:R-:W-:Y:S01]  /*f0a0*/  @!P4 IMAD.IADD R6, R6, 0x1, -R0.reuse ;  /* 0x000000010606c824 */ /* 0x100fe200078e0a00 */
[----:B------:R-:W-:Y:S01]  /*f0b0*/  ISETP.GT.U32.AND P4, PT, R0, R2, PT ;  /* 0x000000020000720c */ /* 0x000fe20003f84070 */
[----:B0-----:R-:W-:Y:S01]  /*f0c0*/  IMAD.MOV.U32 R13, RZ, RZ, R51 ;  /* 0x000000ffff0d7224 */ /* 0x001fe200078e0033 */
[----:B------:R0:W-:Y:S03]  /*f0d0*/  STL [R1+0x58], R14 ;  /* 0x0000580e01007387 */ /* 0x0001e60000100800 */
[----:B------:R-:W-:Y:S01]  /*f0e0*/  @!P2 IMAD.MOV R13, RZ, RZ, -R13 ;  /* 0x000000ffff0da224 */ /* 0x000fe200078e0a0d */
[----:B0-----:R-:W5:Y:S04]  /*f0f0*/  LDL.LU R14, [R1+0x1ac] ;  /* 0x0001ac00010e7983 */ /* 0x001f680000300800 */
[----:B------:R0:W-:Y:S03]  /*f100*/  STL [R1+0x54], R13 ;  /* 0x0000540d01007387 */ /* 0x0001e60000100800 */
[----:B------:R-:W-:Y:S01]  /*f110*/  @!P4 IMAD.IADD R2, R2, 0x1, -R0 ;  /* 0x000000010202c824 */ /* 0x000fe200078e0a00 */
[----:B0-----:R-:W5:Y:S04]  /*f120*/  LDL.LU R13, [R1+0x1b0] ;  /* 0x0001b000010d7983 */ /* 0x001f680000300800 */
[----:B------:R-:W-:-:S02]  /*f130*/  ISETP.GT.U32.AND P4, PT, R0, R2, PT ;  /* 0x000000020000720c */ /* 0x000fc40003f84070 */
[----:B------:R-:W-:Y:S01]  /*f140*/  ISETP.GT.U32.AND P6, PT, R0, R4, PT ;  /* 0x000000040000720c */ /* 0x000fe20003fc4070 */
[----:B------:R-:W-:-:S05]  /*f150*/  @!P3 IMAD.MOV R6, RZ, RZ, -R6 ;  /* 0x000000ffff06b224 */ /* 0x000fca00078e0a06 */
[----:B------:R0:W-:Y:S05]  /*f160*/  STL [R1+0x50], R6 ;  /* 0x0000500601007387 */ /* 0x0001ea0000100800 */
[--C-:B------:R-:W-:Y:S02]  /*f170*/  @!P4 IMAD.IADD R2, R2, 0x1, -R0.reuse ;  /* 0x000000010202c824 */ /* 0x100fe400078e0a00 */
[----:B------:R-:W-:Y:S01]  /*f180*/  @!P6 IMAD.IADD R4, R4, 0x1, -R0 ;  /* 0x000000010404e824 */ /* 0x000fe200078e0a00 */
[----:B----4-:R-:W-:-:S05]  /*f190*/  IABS R9, R12 ;  /* 0x0000000c00097213 */ /* 0x010fca0000000000 */
[----:B------:R-:W-:-:S04]  /*f1a0*/  IMAD.HI.U32 R55, R8, R9, RZ ;  /* 0x0000000908377227 */ /* 0x000fc800078e00ff */
[----:B------:R-:W-:-:S04]  /*f1b0*/  IMAD.MOV R55, RZ, RZ, -R55 ;  /* 0x000000ffff377224 */ /* 0x000fc800078e0a37 */
[----:B------:R-:W-:-:S05]  /*f1c0*/  IMAD R9, R0, R55, R9 ;  /* 0x0000003700097224 */ /* 0x000fca00078e0209 */
[----:B------:R-:W-:Y:S02]  /*f1d0*/  ISETP.GT.U32.AND P2, PT, R0, R9, PT ;  /* 0x000000090000720c */ /* 0x000fe40003f44070 */
[----:B------:R-:W-:Y:S02]  /*f1e0*/  ISETP.GE.AND P4, PT, R12, RZ, PT ;  /* 0x000000ff0c00720c */ /* 0x000fe40003f86270 */
[----:B------:R-:W4:Y:S01]  /*f1f0*/  LDL.LU R12, [R1+0x1b4] ;  /* 0x0001b400010c7983 */ /* 0x000f220000300800 */
[----:B------:R-:W-:-:S08]  /*f200*/  IABS R11, R17 ;  /* 0x00000011000b7213 */ /* 0x000fd00000000000 */
[----:B------:R-:W-:Y:S01]  /*f210*/  @!P2 IMAD.IADD R9, R9, 0x1, -R0 ;  /* 0x000000010909a824 */ /* 0x000fe200078e0a00 */
[----:B------:R-:W-:Y:S01]  /*f220*/  ISETP.GE.AND P2, PT, R17, RZ, PT ;  /* 0x000000ff1100720c */ /* 0x000fe20003f46270 */
[----:B------:R-:W-:-:S04]  /*f230*/  IMAD.MOV.U32 R17, RZ, RZ, R4 ;  /* 0x000000ffff117224 */ /* 0x000fc800078e0004 */
[----:B------:R-:W-:Y:S01]  /*f240*/  @!P0 IMAD.MOV R17, RZ, RZ, -R17 ;  /* 0x000000ffff118224 */ /* 0x000fe200078e0a11 */
[----:B------:R-:W-:Y:S01]  /*f250*/  ISETP.GT.U32.AND P0, PT, R0, R9, PT ;  /* 0x000000090000720c */ /* 0x000fe20003f04070 */
[----:B------:R-:W-:-:S03]  /*f260*/  @!P1 IMAD.MOV R2, RZ, RZ, -R2 ;  /* 0x000000ffff029224 */ /* 0x000fc600078e0a02 */
[----:B------:R1:W-:Y:S04]  /*f270*/  STL [R1+0x4c], R17 ;  /* 0x00004c1101007387 */ /* 0x0003e80000100800 */
[----:B------:R-:W-:Y:S05]  /*f280*/  STL [R1+0x48], R2 ;  /* 0x0000480201007387 */ /* 0x000fea0000100800 */
[----:B------:R-:W-:Y:S01]  /*f290*/  @!P0 IMAD.IADD R9, R9, 0x1, -R0 ;  /* 0x0000000109098824 */ /* 0x000fe200078e0a00 */
[----:B---3--:R-:W-:-:S02]  /*f2a0*/  IABS R10, R3 ;  /* 0x00000003000a7213 */ /* 0x008fc40000000000 */
[----:B------:R-:W-:Y:S02]  /*f2b0*/  ISETP.GE.AND P0, PT, R3, RZ, PT ;  /* 0x000000ff0300720c */ /* 0x000fe40003f06270 */
[----:B------:R-:W3:Y:S01]  /*f2c0*/  LDL.LU R3, [R1+0x1b8] ;  /* 0x0001b80001037983 */ /* 0x000ee20000300800 */
[----:B------:R-:W-:-:S05]  /*f2d0*/  IABS R50, R18 ;  /* 0x0000001200327213 */ /* 0x000fca0000000000 */
[----:B------:R-:W-:-:S04]  /*f2e0*/  IMAD.HI.U32 R5, R8, R50, RZ ;  /* 0x0000003208057227 */ /* 0x000fc800078e00ff */
[----:B------:R-:W-:-:S04]  /*f2f0*/  IMAD.MOV R5, RZ, RZ, -R5 ;  /* 0x000000ffff057224 */ /* 0x000fc800078e0a05 */
[----:B------:R-:W-:Y:S02]  /*f300*/  IMAD R50, R0, R5, R50 ;  /* 0x0000000500327224 */ /* 0x000fe400078e0232 */
[----:B------:R-:W-:-:S03]  /*f310*/  IMAD.HI.U32 R5, R8, R10, RZ ;  /* 0x0000000a08057227 */ /* 0x000fc600078e00ff */
[----:B------:R-:W-:Y:S01]  /*f320*/  ISETP.GT.U32.AND P5, PT, R0, R50, PT ;  /* 0x000000320000720c */ /* 0x000fe20003fa4070 */
[----:B------:R-:W-:Y:S02]  /*f330*/  IMAD.MOV R5, RZ, RZ, -R5 ;  /* 0x000000ffff057224 */ /* 0x000fe400078e0a05 */
[----:B------:R-:W-:-:S04]  /*f340*/  IMAD.HI.U32 R54, R8, R11, RZ ;  /* 0x0000000b08367227 */ /* 0x000fc800078e00ff */
[----:B------:R-:W-:Y:S02]  /*f350*/  IMAD R10, R0, R5, R10 ;  /* 0x00000005000a7224 */ /* 0x000fe400078e020a */
[----:B------:R-:W-:-:S04]  /*f360*/  IMAD.MOV R54, RZ, RZ, -R54 ;  /* 0x000000ffff367224 */ /* 0x000fc800078e0a36 */
[----:B------:R-:W-:Y:S01]  /*f370*/  @!P5 IMAD.IADD R50, R50, 0x1, -R0 ;  /* 0x000000013232d824 */ /* 0x000fe200078e0a00 */
[C---:B------:R-:W-:Y:S01]  /*f380*/  ISETP.GT.U32.AND P5, PT, R0.reuse, R10, PT ;  /* 0x0000000a0000720c */ /* 0x040fe20003fa4070 */
[----:B------:R-:W-:-:S05]  /*f390*/  IMAD R11, R0, R54, R11 ;  /* 0x00000036000b7224 */ /* 0x000fca00078e020b */
[----:B------:R-:W-:-:S07]  /*f3a0*/  ISETP.GT.U32.AND P6, PT, R0, R11, PT ;  /* 0x0000000b0000720c */ /* 0x000fce0003fc4070 */
[----:B------:R-:W-:Y:S01]  /*f3b0*/  @!P5 IMAD.IADD R10, R10, 0x1, -R0 ;  /* 0x000000010a0ad824 */ /* 0x000fe200078e0a00 */
[----:B--2---:R-:W-:-:S04]  /*f3c0*/  IABS R7, R16 ;  /* 0x0000001000077213 */ /* 0x004fc80000000000 */
[C---:B------:R-:W-:Y:S01]  /*f3d0*/  ISETP.GT.U32.AND P1, PT, R0.reuse, R10, PT ;  /* 0x0000000a0000720c */ /* 0x040fe20003f24070 */
[----:B------:R-:W-:Y:S01]  /*f3e0*/  @!P6 IMAD.IADD R11, R11, 0x1, -R0 ;  /* 0x000000010b0be824 */ /* 0x000fe200078e0a00 */
[----:B------:R-:W-:Y:S01]  /*f3f0*/  ISETP.GT.U32.AND P6, PT, R0, R50, PT ;  /* 0x000000320000720c */ /* 0x000fe20003fc4070 */
[----:B0-----:R-:W-:-:S04]  /*f400*/  IMAD.HI.U32 R6, R8, R7, RZ ;  /* 0x0000000708067227 */ /* 0x001fc800078e00ff */
[----:B------:R-:W-:-:S04]  /*f410*/  IMAD.MOV R6, RZ, RZ, -R6 ;  /* 0x000000ffff067224 */ /* 0x000fc800078e0a06 */
[----:B------:R-:W-:Y:S02]  /*f420*/  IMAD R7, R0, R6, R7 ;  /* 0x0000000600077224 */ /* 0x000fe400078e0207 */
[--C-:B------:R-:W-:Y:S01]  /*f430*/  @!P1 IMAD.IADD R10, R10, 0x1, -R0.reuse ;  /* 0x000000010a0a9824 */ /* 0x100fe200078e0a00 */
[----:B------:R-:W-:Y:S02]  /*f440*/  ISETP.GE.AND P1, PT, R16, RZ, PT ;  /* 0x000000ff1000720c */ /* 0x000fe40003f26270 */
[----:B------:R-:W2:Y:S01]  /*f450*/  LDL.LU R16, [R1+0x1bc] ;  /* 0x0001bc0001107983 */ /* 0x000ea20000300800 */
[----:B------:R-:W-:Y:S01]  /*f460*/  @!P6 IMAD.IADD R50, R50, 0x1, -R0 ;  /* 0x000000013232e824 */ /* 0x000fe200078e0a00 */
[----:B------:R-:W-:Y:S02]  /*f470*/  ISETP.GT.U32.AND P6, PT, R0, R7, PT ;  /* 0x000000070000720c */ /* 0x000fe40003fc4070 */
[----:B------:R-:W-:Y:S02]  /*f480*/  ISETP.GE.AND P3, PT, R18, RZ, PT ;  /* 0x000000ff1200720c */ /* 0x000fe40003f66270 */
[----:B------:R-:W-:Y:S01]  /*f490*/  ISETP.GT.U32.AND P5, PT, R0, R11, PT ;  /* 0x0000000b0000720c */ /* 0x000fe20003fa4070 */
[----:B-1----:R-:W-:-:S08]  /*f4a0*/  IMAD.MOV.U32 R17, RZ, RZ, R50 ;  /* 0x000000ffff117224 */ /* 0x002fd000078e0032 */
[--C-:B------:R-:W-:Y:S02]  /*f4b0*/  @!P6 IMAD.IADD R7, R7, 0x1, -R0.reuse ;  /* 0x000000010707e824 */ /* 0x100fe400078e0a00 */
[----:B------:R-:W-:Y:S01]  /*f4c0*/  @!P3 IMAD.MOV R17, RZ, RZ, -R17 ;  /* 0x000000ffff11b224 */ /* 0x000fe200078e0a11 */
[----:B-----5:R-:W-:Y:S02]  /*f4d0*/  IABS R5, R15 ;  /* 0x0000000f00057213 */ /* 0x020fe40000000000 */
[----:B------:R-:W-:Y:S01]  /*f4e0*/  ISETP.GE.AND P6, PT, R15, RZ, PT ;  /* 0x000000ff0f00720c */ /* 0x000fe20003fc6270 */
[----:B------:R-:W-:Y:S01]  /*f4f0*/  IMAD.MOV.U32 R15, RZ, RZ, R9 ;  /* 0x000000ffff0f7224 */ /* 0x000fe200078e0009 */
[----:B------:R-:W-:Y:S01]  /*f500*/  ISETP.GT.U32.AND P3, PT, R0, R7, PT ;  /* 0x000000070000720c */ /* 0x000fe20003f64070 */
[----:B------:R-:W-:Y:S02]  /*f510*/  @!P5 IMAD.IADD R11, R11, 0x1, -R0 ;  /* 0x000000010b0bd824 */ /* 0x000fe400078e0a00 */
[----:B------:R-:W-:Y:S01]  /*f520*/  @!P4 IMAD.MOV R15, RZ, RZ, -R15 ;  /* 0x000000ffff0fc224 */ /* 0x000fe200078e0a0f */
[----:B------:R-:W-:Y:S01]  /*f530*/  STL [R1+0x44], R17 ;  /* 0x0000441101007387 */ /* 0x000fe20000100800 */
[----:B------:R-:W-:-:S02]  /*f540*/  @!P2 IMAD.MOV R11, RZ, RZ, -R11 ;  /* 0x000000ffff0ba224 */ /* 0x000fc400078e0a0b */
[----:B------:R-:W-:Y:S01]  /*f550*/  @!P0 IMAD.MOV R10, RZ, RZ, -R10 ;  /* 0x000000ffff0a8224 */ /* 0x000fe200078e0a0a */
[----:B------:R0:W-:Y:S01]  /*f560*/  STL [R1+0x40], R15 ;  /* 0x0000400f01007387 */ /* 0x0001e20000100800 */
[----:B------:R-:W-:-:S04]  /*f570*/  IMAD.HI.U32 R4, R8, R5, RZ ;  /* 0x0000000508047227 */ /* 0x000fc800078e00ff */
[----:B------:R-:W-:Y:S01]  /*f580*/  @!P3 IMAD.IADD R7, R7, 0x1, -R0 ;  /* 0x000000010707b824 */ /* 0x000fe200078e0a00 */
[----:B0-----:R-:W5:Y:S01]  /*f590*/  LDL.LU R15, [R1+0x1c0] ;  /* 0x0001c000010f7983 */ /* 0x001f620000300800 */
[----:B------:R-:W-:Y:S02]  /*f5a0*/  IABS R6, R14 ;  /* 0x0000000e00067213 */ /* 0x000fe40000000000 */
[----:B------:R-:W-:Y:S02]  /*f5b0*/  ISETP.GE.AND P2, PT, R14, RZ, PT ;  /* 0x000000ff0e00720c */ /* 0x000fe40003f46270 */
[----:B------:R-:W5:Y:S04]  /*f5c0*/  LDL.LU R14, [R1+0x1c4] ;  /* 0x0001c400010e7983 */ /* 0x000f680000300800 */
[----:B------:R-:W-:Y:S04]  /*f5d0*/  STL [R1+0x3c], R11 ;  /* 0x00003c0b01007387 */ /* 0x000fe80000100800 */
[----:B------:R-:W-:Y:S01]  /*f5e0*/  STL [R1+0x38], R10 ;  /* 0x0000380a01007387 */ /* 0x000fe20000100800 */
[----:B------:R-:W-:-:S02]  /*f5f0*/  IABS R2, R13 ;  /* 0x0000000d00027213 */ /* 0x000fc40000000000 */
[----:B------:R-:W-:Y:S02]  /*f600*/  ISETP.GE.AND P3, PT, R13, RZ, PT ;  /* 0x000000ff0d00720c */ /* 0x000fe40003f66270 */
[----:B------:R-:W5:Y:S01]  /*f610*/  LDL.LU R13, [R1+0x1c8] ;  /* 0x0001c800010d7983 */ /* 0x000f620000300800 */
[----:B------:R-:W-:-:S04]  /*f620*/  IMAD.MOV R4, RZ, RZ, -R4 ;  /* 0x000000ffff047224 */ /* 0x000fc800078e0a04 */
[----:B------:R-:W-:-:S05]  /*f630*/  IMAD R5, R0, R4, R5 ;  /* 0x0000000400057224 */ /* 0x000fca00078e0205 */
[----:B------:R-:W-:Y:S01]  /*f640*/  ISETP.GT.U32.AND P5, PT, R0, R5, PT ;  /* 0x000000050000720c */ /* 0x000fe20003fa4070 */
[----:B------:R-:W-:-:S04]  /*f650*/  IMAD.HI.U32 R52, R8, R6, RZ ;  /* 0x0000000608347227 */ /* 0x000fc800078e00ff */
[----:B------:R-:W-:-:S04]  /*f660*/  IMAD.MOV R52, RZ, RZ, -R52 ;  /* 0x000000ffff347224 */ /* 0x000fc800078e0a34 */
[----:B------:R-:W-:-:S04]  /*f670*/  IMAD R6, R0, R52, R6 ;  /* 0x0000003400067224 */ /* 0x000fc800078e0206 */
[----:B------:R-:W-:Y:S01]  /*f680*/  @!P5 IMAD.IADD R5, R5, 0x1, -R0 ;  /* 0x000000010505d824 */ /* 0x000fe200078e0a00 */
[----:B------:R-:W-:-:S04]  /*f690*/  ISETP.GT.U32.AND P5, PT, R0, R6, PT ;  /* 0x000000060000720c */ /* 0x000fc80003fa4070 */
[----:B------:R-:W-:-:S09]  /*f6a0*/  ISETP.GT.U32.AND P4, PT, R0, R5, PT ;  /* 0x000000050000720c */ /* 0x000fd20003f84070 */
[----:B------:R-:W-:-:S04]  /*f6b0*/  @!P5 IMAD.IADD R6, R6, 0x1, -R0 ;  /* 0x000000010606d824 */ /* 0x000fc800078e0a00 */
[----:B------:R-:W-:-:S04]  /*f6c0*/  @!P4 IMAD.IADD R5, R5, 0x1, -R0 ;  /* 0x000000010505c824 */ /* 0x000fc800078e0a00 */
[----:B------:R-:W-:Y:S01]  /*f6d0*/  @!P6 IMAD.MOV R5, RZ, RZ, -R5 ;  /* 0x000000ffff05e224 */ /* 0x000fe200078e0a05 */
[----:B----4-:R-:W-:-:S05]  /*f6e0*/  IABS R4, R12 ;  /* 0x0000000c00047213 */ /* 0x010fca0000000000 */
        /* <DEDUP_REMOVED lines=8> */
[----:B---3--:R-:W-:Y:S02]  /*f770*/  IABS R50, R3 ;  /* 0x0000000300327213 */ /* 0x008fe40000000000 */
[----:B------:R-:W-:Y:S02]  /*f780*/  ISETP.GE.AND P6, PT, R3, RZ, PT ;  /* 0x000000ff0300720c */ /* 0x000fe40003fc6270 */
[----:B------:R-:W3:Y:S01]  /*f790*/  LDL.LU R3, [R1+0x1d0] ;  /* 0x0001d00001037983 */ /* 0x000ee20000300800 */
[----:B------:R-:W-:Y:S01]  /*f7a0*/  IMAD.HI.U32 R51, R8, R2, RZ ;  /* 0x0000000208337227 */ /* 0x000fe200078e00ff */
[----:B------:R-:W-:-:S03]  /*f7b0*/  ISETP.GT.U32.AND P4, PT, R0, R4, PT ;  /* 0x000000040000720c */ /* 0x000fc60003f84070 */
[----:B------:R-:W-:-:S04]  /*f7c0*/  IMAD.MOV R51, RZ, RZ, -R51 ;  /* 0x000000ffff337224 */ /* 0x000fc800078e0a33 */
[C---:B------:R-:W-:Y:S01]  /*f7d0*/  IMAD R2, R0.reuse, R51, R2 ;  /* 0x0000003300027224 */ /* 0x040fe200078e0202 */
[----:B------:R-:W-:-:S04]  /*f7e0*/  ISETP.GT.U32.AND P1, PT, R0, R6, PT ;  /* 0x000000060000720c */ /* 0x000fc80003f24070 */
[----:B------:R-:W-:Y:S01]  /*f7f0*/  ISETP.GT.U32.AND P0, PT, R0, R2, PT ;  /* 0x000000020000720c */ /* 0x000fe20003f04070 */
[----:B------:R-:W-:Y:S01]  /*f800*/  @!P4 IMAD.IADD R4, R4, 0x1, -R0 ;  /* 0x000000010404c824 */ /* 0x000fe200078e0a00 */
[----:B------:R0:W-:Y:S01]  /*f810*/  STL [R1+0x30], R5 ;  /* 0x0000300501007387 */ /* 0x0001e20000100800 */
[----:B------:R-:W-:-:S03]  /*f820*/  IMAD.HI.U32 R7, R8, R50, RZ ;  /* 0x0000003208077227 */ /* 0x000fc600078e00ff */
[C---:B------:R-:W-:Y:S01]  /*f830*/  ISETP.GT.U32.AND P4, PT, R0.reuse, R4, PT ;  /* 0x000000040000720c */ /* 0x040fe20003f84070 */
[----:B------:R-:W-:Y:S01]  /*f840*/  IMAD.MOV R7, RZ, RZ, -R7 ;  /* 0x000000ffff077224 */ /* 0x000fe200078e0a07 */
[----:B------:R-:W3:Y:S03]  /*f850*/  LDL.LU R21, [R1+0x1d4] ;  /* 0x0001d40001157983 */ /* 0x000ee60000300800 */
[----:B------:R-:W-:Y:S01]  /*f860*/  IMAD R50, R0, R7, R50 ;  /* 0x0000000700327224 */ /* 0x000fe200078e0232 */
[----:B------:R-:W3:Y:S01]  /*f870*/  LDL.LU R20, [R1+0x1d8] ;  /* 0x0001d80001147983 */ /* 0x000ee20000300800 */
[--C-:B------:R-:W-:Y:S02]  /*f880*/  @!P0 IMAD.IADD R2, R2, 0x1, -R0.reuse ;  /* 0x0000000102028824 */ /* 0x100fe400078e0a00 */
[----:B------:R-:W-:Y:S01]  /*f890*/  @!P1 IMAD.IADD R6, R6, 0x1, -R0 ;  /* 0x0000000106069824 */ /* 0x000fe200078e0a00 */
[----:B------:R-:W-:-:S02]  /*f8a0*/  ISETP.GT.U32.AND P1, PT, R0, R50, PT ;  /* 0x000000320000720c */ /* 0x000fc40003f24070 */
[----:B------:R-:W-:Y:S01]  /*f8b0*/  ISETP.GT.U32.AND P0, PT, R0, R2, PT ;  /* 0x000000020000720c */ /* 0x000fe20003f04070 */
[----:B------:R-:W-:Y:S02]  /*f8c0*/  @!P4 IMAD.IADD R4, R4, 0x1, -R0 ;  /* 0x000000010404c824 */ /* 0x000fe400078e0a00 */
[----:B------:R-:W-:Y:S01]  /*f8d0*/  @!P2 IMAD.MOV R6, RZ, RZ, -R6 ;  /* 0x000000ffff06a224 */ /* 0x000fe200078e0a06 */
[----:B--2---:R-:W-:-:S05]  /*f8e0*/  IABS R51, R16 ;  /* 0x0000001000337213 */ /* 0x004fca0000000000 */
[----:B0-----:R-:W-:-:S04]  /*f8f0*/  IMAD.HI.U32 R5, R8, R51, RZ ;  /* 0x0000003308057227 */ /* 0x001fc800078e00ff */
[----:B------:R-:W-:-:S04]  /*f900*/  IMAD.MOV R5, RZ, RZ, -R5 ;  /* 0x000000ffff057224 */ /* 0x000fc800078e0a05 */
[----:B------:R-:W-:-:S05]  /*f910*/  IMAD R51, R0, R5, R51 ;  /* 0x0000000500337224 */ /* 0x000fca00078e0233 */
[----:B------:R-:W-:Y:S01]  /*f920*/  ISETP.GT.U32.AND P4, PT, R0, R51, PT ;  /* 0x000000330000720c */ /* 0x000fe20003f84070 */
[--C-:B------:R-:W-:Y:S02]  /*f930*/  @!P0 IMAD.IADD R2, R2, 0x1, -R0.reuse ;  /* 0x0000000102028824 */ /* 0x100fe400078e0a00 */
[----:B------:R-:W-:Y:S01]  /*f940*/  @!P1 IMAD.IADD R50, R50, 0x1, -R0 ;  /* 0x0000000132329824 */ /* 0x000fe200078e0a00 */
[----:B------:R0:W-:Y:S01]  /*f950*/  STL [R1+0x2c], R6 ;  /* 0x00002c0601007387 */ /* 0x0001e20000100800 */
[----:B------:R-:W-:-:S08]  /*f960*/  @!P5 IMAD.MOV R4, RZ, RZ, -R4 ;  /* 0x000000ffff04d224 */ /* 0x000fd000078e0a04 */
[----:B------:R-:W-:Y:S01]  /*f970*/  @!P4 IMAD.IADD R51, R51, 0x1, -R0 ;  /* 0x000000013333c824 */ /* 0x000fe200078e0a00 */
[----:B------:R-:W-:Y:S01]  /*f980*/  ISETP.GT.U32.AND P4, PT, R0, R50, PT ;  /* 0x000000320000720c */ /* 0x000fe20003f84070 */
[----:B0-----:R-:W-:-:S03]  /*f990*/  IMAD.MOV.U32 R6, RZ, RZ, R2 ;  /* 0x000000ffff067224 */ /* 0x001fc600078e0002 */
[----:B------:R-:W-:Y:S01]  /*f9a0*/  ISETP.GT.U32.AND P2, PT, R0, R51, PT ;  /* 0x000000330000720c */ /* 0x000fe20003f44070 */
[----:B------:R-:W-:Y:S01]  /*f9b0*/  @!P3 IMAD.MOV R6, RZ, RZ, -R6 ;  /* 0x000000ffff06b224 */ /* 0x000fe200078e0a06 */
[----:B-----5:R-:W-:Y:S02]  /*f9c0*/  IABS R52, R15 ;  /* 0x0000000f00347213 */ /* 0x020fe40000000000 */
[----:B------:R-:W-:-:S03]  /*f9d0*/  ISETP.GE.AND P0, PT, R16, RZ, PT ;  /* 0x000000ff1000720c */ /* 0x000fc60003f06270 */
[C---:B------:R-:W-:Y:S01]  /*f9e0*/  IMAD.HI.U32 R9, R8.reuse, R52, RZ ;  /* 0x0000003408097227 */ /* 0x040fe200078e00ff */
[----:B------:R-:W-:Y:S01]  /*f9f0*/  IABS R53, R14 ;  /* 0x0000000e00357213 */ /* 0x000fe20000000000 */
[----:B------:R-:W-:Y:S02]  /*fa00*/  STL [R1+0x28], R6 ;  /* 0x0000280601007387 */ /* 0x000fe40000100800 */
[----:B------:R-:W-:Y:S02]  /*fa10*/  IMAD.MOV R9, RZ, RZ, -R9 ;  /* 0x000000ffff097224 */ /* 0x000fe400078e0a09 */
[----:B------:R-:W-:Y:S01]  /*fa20*/  IMAD.HI.U32 R7, R8, R53, RZ ;  /* 0x0000003508077227 */ /* 0x000fe200078e00ff */
[----:B------:R-:W-:Y:S04]  /*fa30*/  STL [R1+0x24], R4 ;  /* 0x0000240401007387 */ /* 0x000fe80000100800 */
[----:B------:R-:W2:Y:S01]  /*fa40*/  LDL.LU R19, [R1+0x1dc] ;  /* 0x0001dc0001137983 */ /* 0x000ea20000300800 */
[----:B------:R-:W-:Y:S01]  /*fa50*/  IABS R54, R13 ;  /* 0x0000000d00367213 */ /* 0x000fe20000000000 */
[----:B------:R-:W-:-:S02]  /*fa60*/  IMAD.MOV R7, RZ, RZ, -R7 ;  /* 0x000000ffff077224 */ /* 0x000fc400078e0a07 */
[----:B------:R-:W5:Y:S02]  /*fa70*/  LDL.LU R18, [R1+0x1e0] ;  /* 0x0001e00001127983 */ /* 0x000f640000300800 */
[----:B------:R-:W-:Y:S02]  /*fa80*/  IMAD.HI.U32 R5, R8, R54, RZ ;  /* 0x0000003608057227 */ /* 0x000fe400078e00ff */
[----:B------:R-:W5:Y:S02]  /*fa90*/  LDL.LU R17, [R1+0x1e4] ;  /* 0x0001e40001117983 */ /* 0x000f640000300800 */
[----:B------:R-:W-:Y:S02]  /*faa0*/  IMAD.MOV R5, RZ, RZ, -R5 ;  /* 0x000000ffff057224 */ /* 0x000fe400078e0a05 */
[----:B------:R-:W-:Y:S02]  /*fab0*/  IMAD R52, R0, R9, R52 ;  /* 0x0000000900347224 */ /* 0x000fe400078e0234 */
[----:B------:R-:W-:-:S02]  /*fac0*/  @!P4 IMAD.IADD R50, R50, 0x1, -R0 ;  /* 0x000000013232c824 */ /* 0x000fc400078e0a00 */
[----:B------:R-:W-:Y:S02]  /*fad0*/  @!P2 IMAD.IADD R51, R51, 0x1, -R0 ;  /* 0x000000013333a824 */ /* 0x000fe400078e0a00 */
[C---:B------:R-:W-:Y:S01]  /*fae0*/  IMAD R54, R0.reuse, R5, R54 ;  /* 0x0000000500367224 */ /* 0x040fe200078e0236 */
[C---:B------:R-:W-:Y:S01]  /*faf0*/  ISETP.GT.U32.AND P3, PT, R0.reuse, R52, PT ;  /* 0x000000340000720c */ /* 0x040fe20003f64070 */
[C---:B------:R-:W-:Y:S02]  /*fb00*/  IMAD R53, R0.reuse, R7, R53 ;  /* 0x0000000700357224 */ /* 0x040fe400078e0235 */
[----:B------:R-:W-:Y:S02]  /*fb10*/  @!P6 IMAD.MOV R50, RZ, RZ, -R50 ;  /* 0x000000ffff32e224 */ /* 0x000fe400078e0a32 */
[----:B------:R-:W-:Y:S01]  /*fb20*/  @!P0 IMAD.MOV R51, RZ, RZ, -R51 ;  /* 0x000000ffff338224 */ /* 0x000fe200078e0a33 */
[C---:B------:R-:W-:Y:S02]  /*fb30*/  ISETP.GT.U32.AND P4, PT, R0.reuse, R54, PT ;  /* 0x000000360000720c */ /* 0x040fe40003f84070 */
[----:B------:R-:W-:Y:S01]  /*fb40*/  ISETP.GT.U32.AND P5, PT, R0, R53, PT ;  /* 0x000000350000720c */ /* 0x000fe20003fa4070 */
[----:B------:R0:W-:Y:S04]  /*fb50*/  STL [R1+0x9fe8], R50 ;  /* 0x009fe83201007387 */ /* 0x0001e80000100800 */
[----:B------:R1:W-:Y:S04]  /*fb60*/  STL [R1+0x9fec], R51 ;  /* 0x009fec3301007387 */ /* 0x0003e80000100800 */
[----:B------:R-:W5:Y:S01]  /*fb70*/  LDL.LU R16, [R1+0x1e8] ;  /* 0x0001e80001107983 */ /* 0x000f620000300800 */
[--C-:B------:R-:W-:Y:S01]  /*fb80*/  @!P3 IMAD.IADD R52, R52, 0x1, -R0.reuse ;  /* 0x000000013434b824 */ /* 0x100fe200078e0a00 */
[----:B------:R-:W-:Y:S01]  /*fb90*/  ISETP.GE.AND P1, PT, R15, RZ, PT ;  /* 0x000000ff0f00720c */ /* 0x000fe20003f26270 */
[--C-:B------:R-:W-:Y:S01]  /*fba0*/  @!P4 IMAD.IADD R54, R54, 0x1, -R0.reuse ;  /* 0x000000013636c824 */ /* 0x100fe200078e0a00 */
[----:B------:R-:W-:Y:S01]  /*fbb0*/  ISETP.GE.AND P2, PT, R14, RZ, PT ;  /* 0x000000ff0e00720c */ /* 0x000fe20003f46270 */
[----:B------:R-:W-:Y:S01]  /*fbc0*/  @!P5 IMAD.IADD R53, R53, 0x1, -R0 ;  /* 0x000000013535d824 */ /* 0x000fe200078e0a00 */
[----:B------:R-:W5:Y:S01]  /*fbd0*/  LDL.LU R15, [R1+0x1ec] ;  /* 0x0001ec00010f7983 */ /* 0x000f620000300800 */
[----:B------:R-:W-:-:S03]  /*fbe0*/  ISETP.GT.U32.AND P5, PT, R0, R52, PT ;  /* 0x000000340000720c */ /* 0x000fc60003fa4070 */
[----:B------:R-:W5:Y:S01]  /*fbf0*/  LDL.LU R14, [R1+0x1f0] ;  /* 0x0001f000010e7983 */ /* 0x000f620000300800 */
[----:B------:R-:W-:-:S03]  /*fc00*/  ISETP.GT.U32.AND P6, PT, R0, R54, PT ;  /* 0x000000360000720c */ /* 0x000fc60003fc4070 */
[----:B0-----:R-:W5:Y:S06]  /*fc10*/  LDL.LU R50, [R1+0x1f4] ;  /* 0x0001f40001327983 */ /* 0x001f6c0000300800 */
[----:B------:R-:W-:Y:S01]  /*fc20*/  @!P5 IMAD.IADD R52, R52, 0x1, -R0 ;  /* 0x000000013434d824 */ /* 0x000fe200078e0a00 */
[----:B------:R-:W-:-:S03]  /*fc30*/  ISETP.GE.AND P0, PT, R13, RZ, PT ;  /* 0x000000ff0d00720c */ /* 0x000fc60003f06270 */
[----:B------:R-:W-:Y:S02]  /*fc40*/  @!P6 IMAD.IADD R54, R54, 0x1, -R0 ;  /* 0x000000013636e824 */ /* 0x000fe400078e0a00 */
[----:B------:R-:W-:Y:S01]  /*fc50*/  @!P1 IMAD.MOV R52, RZ, RZ, -R52 ;  /* 0x000000ffff349224 */ /* 0x000fe200078e0a34 */
[----:B----4-:R-:W-:Y:S02]  /*fc60*/  IABS R55, R12 ;  /* 0x0000000c00377213 */ /* 0x010fe40000000000 */
[----:B------:R-:W-:Y:S02]  /*fc70*/  ISETP.GE.AND P5, PT, R12, RZ, PT ;  /* 0x000000ff0c00720c */ /* 0x000fe40003fa6270 */
[----:B---3--:R-:W-:Y:S02]  /*fc80*/  IABS R56, R3 ;  /* 0x0000000300387213 */ /* 0x008fe40000000000 */
[----:B------:R-:W-:Y:S02]  /*fc90*/  ISETP.GE.AND P6, PT, R3, RZ, PT ;  /* 0x000000ff0300720c */ /* 0x000fe40003fc6270 */
[----:B------:R-:W3:Y:S04]  /*fca0*/  LDL.LU R3, [R1+0x1f8] ;  /* 0x0001f80001037983 */ /* 0x000ee80000300800 */
[----:B-1----:R-:W4:Y:S04]  /*fcb0*/  LDL.LU R51, [R1+0x200] ;  /* 0x0002000001337983 */ /* 0x002f280000300800 */
[----:B------:R-:W4:Y:S04]  /*fcc0*/  LDL.LU R13, [R1+0x204] ;  /* 0x00020400010d7983 */ /* 0x000f280000300800 */
[----:B------:R-:W4:Y:S04]  /*fcd0*/  LDL.LU R12, [R1+0x208] ;  /* 0x00020800010c7983 */ /* 0x000f280000300800 */
[----:B------:R0:W-:Y:S04]  /*fce0*/  STL [R1+0x9ff0], R52 ;  /* 0x009ff03401007387 */ /* 0x0001e80000100800 */
[----:B0-----:R-:W4:Y:S01]  /*fcf0*/  LDL.LU R52, [R1+0x1fc] ;  /* 0x0001fc0001347983 */ /* 0x001f220000300800 */
[----:B------:R-:W-:-:S04]  /*fd00*/  IMAD.HI.U32 R2, R8, R55, RZ ;  /* 0x0000003708027227 */ /* 0x000fc800078e00ff */
[----:B------:R-:W-:-:S04]  /*fd10*/  IMAD.MOV R2, RZ, RZ, -R2 ;  /* 0x000000ffff027224 */ /* 0x000fc800078e0a02 */
[----:B------:R-:W-:-:S05]  /*fd20*/  IMAD R55, R0, R2, R55 ;  /* 0x0000000200377224 */ /* 0x000fca00078e0237 */
[----:B------:R-:W-:Y:S01]  /*fd30*/  ISETP.GT.U32.AND P3, PT, R0, R55, PT ;  /* 0x000000370000720c */ /* 0x000fe20003f64070 */
[----:B------:R-:W-:Y:S01]  /*fd40*/  IMAD.HI.U32 R2, R8, R56, RZ ;  /* 0x0000003808027227 */ /* 0x000fe200078e00ff */
[----:B------:R-:W-:Y:S02]  /*fd50*/  IABS R57, R21 ;  /* 0x0000001500397213 */ /* 0x000fe40000000000 */
[----:B------:R-:W-:Y:S01]  /*fd60*/  ISETP.GT.U32.AND P4, PT, R0, R53, PT ;  /* 0x000000350000720c */ /* 0x000fe20003f84070 */
[----:B------:R-:W-:Y:S02]  /*fd70*/  IMAD.MOV R2, RZ, RZ, -R2 ;  /* 0x000000ffff027224 */ /* 0x000fe400078e0a02 */
[----:B------:R-:W-:-:S06]  /*fd80*/  IMAD.HI.U32 R4, R8, R57, RZ ;  /* 0x0000003908047227 */ /* 0x000fcc00078e00ff */
[----:B------:R-:W-:-:S05]  /*fd90*/  @!P3 IMAD.IADD R55, R55, 0x1, -R0 ;  /* 0x000000013737b824 */ /* 0x000fca00078e0a00 */
[C---:B------:R-:W-:Y:S01]  /*fda0*/  ISETP.GT.U32.AND P3, PT, R0.reuse, R55, PT ;  /* 0x000000370000720c */ /* 0x040fe20003f64070 */
[C---:B------:R-:W-:Y:S02]  /*fdb0*/  IMAD R56, R0.reuse, R2, R56 ;  /* 0x0000000200387224 */ /* 0x040fe400078e0238 */
[----:B------:R-:W-:Y:S02]  /*fdc0*/  IMAD.MOV R4, RZ, RZ, -R4 ;  /* 0x000000ffff047224 */ /* 0x000fe400078e0a04 */
[----:B------:R-:W-:Y:S01]  /*fdd0*/  @!P4 IMAD.IADD R53, R53, 0x1, -R0 ;  /* 0x000000013535c824 */ /* 0x000fe200078e0a00 */
[C---:B------:R-:W-:Y:S01]  /*fde0*/  ISETP.GT.U32.AND P4, PT, R0.reuse, R56, PT ;  /* 0x000000380000720c */ /* 0x040fe20003f84070 */
[----:B------:R-:W-:Y:S01]  /*fdf0*/  IMAD R57, R0, R4, R57 ;  /* 0x0000000400397224 */ /* 0x000fe200078e0239 */
[----:B------:R-:W-:-:S05]  /*fe00*/  IABS R58, R20 ;  /* 0x00000014003a7213 */ /* 0x000fca0000000000 */
[----:B------:R-:W-:Y:S01]  /*fe10*/  @!P3 IMAD.IADD R55, R55, 0x1, -R0 ;  /* 0x000000013737b824 */ /* 0x000fe200078e0a00 */
[----:B------:R-:W-:Y:S01]  /*fe20*/  ISETP.GT.U32.AND P3, PT, R0, R57, PT ;  /* 0x000000390000720c */ /* 0x000fe20003f64070 */
[----:B------:R-:W-:-:S04]  /*fe30*/  IMAD.HI.U32 R2, R8, R58, RZ ;  /* 0x0000003a08027227 */ /* 0x000fc800078e00ff */
[----:B------:R-:W-:Y:S02]  /*fe40*/  @!P4 IMAD.IADD R56, R56, 0x1, -R0 ;  /* 0x000000013838c824 */ /* 0x000fe400078e0a00 */
[----:B------:R-:W-:-:S04]  /*fe50*/  IMAD.MOV R2, RZ, RZ, -R2 ;  /* 0x000000ffff027224 */ /* 0x000fc800078e0a02 */
[C---:B------:R-:W-:Y:S02]  /*fe60*/  IMAD R58, R0.reuse, R2, R58 ;  /* 0x00000002003a7224 */ /* 0x040fe400078e023a */
[----:B------:R-:W-:Y:S01]  /*fe70*/  @!P3 IMAD.IADD R57, R57, 0x1, -R0 ;  /* 0x000000013939b824 */ /* 0x000fe200078e0a00 */
[C---:B------:R-:W-:Y:S02]  /*fe80*/  ISETP.GT.U32.AND P3, PT, R0.reuse, R56, PT ;  /* 0x000000380000720c */ /* 0x040fe40003f64070 */
[C---:B------:R-:W-:Y:S02]  /*fe90*/  ISETP.GT.U32.AND P4, PT, R0.reuse, R58, PT ;  /* 0x0000003a0000720c */ /* 0x040fe40003f84070 */
[----:B------:R-:W-:-:S09]  /*fea0*/  ISETP.GT.U32.AND P1, PT, R0, R57, PT ;  /* 0x000000390000720c */ /* 0x000fd20003f24070 */
[----:B------:R-:W-:Y:S01]  /*feb0*/  @!P3 IMAD.IADD R56, R56, 0x1, -R0 ;  /* 0x000000013838b824 */ /* 0x000fe200078e0a00 */
[----:B--2---:R-:W-:-:S05]  /*fec0*/  IABS R59, R19 ;  /* 0x00000013003b7213 */ /* 0x004fca0000000000 */
[----:B------:R-:W-:-:S04]  /*fed0*/  IMAD.HI.U32 R6, R8, R59, RZ ;  /* 0x0000003b08067227 */ /* 0x000fc800078e00ff */
[----:B------:R-:W-:Y:S01]  /*fee0*/  IMAD.MOV R6, RZ, RZ, -R6 ;  /* 0x000000ffff067224 */ /* 0x000fe200078e0a06 */
[----:B-----5:R-:W-:-:S03]  /*fef0*/  IABS R61, R17 ;  /* 0x00000011003d7213 */ /* 0x020fc60000000000 */
[----:B------:R-:W-:Y:S01]  /*ff00*/  IMAD R59, R0, R6, R59 ;  /* 0x00000006003b7224 */ /* 0x000fe200078e023b */
[----:B------:R-:W-:Y:S01]  /*ff10*/  IABS R60, R18 ;  /* 0x00000012003c7213 */ /* 0x000fe20000000000 */
[----:B------:R-:W-:-:S03]  /*ff20*/  IMAD.HI.U32 R4, R8, R61, RZ ;  /* 0x0000003d08047227 */ /* 0x000fc600078e00ff */
[----:B------:R-:W-:Y:S01]  /*ff30*/  ISETP.GT.U32.AND P3, PT, R0, R59, PT ;  /* 0x0000003b0000720c */ /* 0x000fe20003f64070 */
[----:B------:R-:W-:Y:S02]  /*ff40*/  @!P4 IMAD.IADD R58, R58, 0x1, -R0 ;  /* 0x000000013a3ac824 */ /* 0x000fe400078e0a00 */
[----:B------:R-:W-:Y:S02]  /*ff50*/  IMAD.MOV R4, RZ, RZ, -R4 ;  /* 0x000000ffff047224 */ /* 0x000fe400078e0a04 */
[----:B------:R-:W-:Y:S01]  /*ff60*/  IMAD.HI.U32 R5, R8, R60, RZ ;  /* 0x0000003c08057227 */ /* 0x000fe200078e00ff */
[----:B------:R-:W-:Y:S02]  /*ff70*/  ISETP.GT.U32.AND P4, PT, R0, R58, PT ;  /* 0x0000003a0000720c */ /* 0x000fe40003f84070 */
[----:B------:R-:W-:-:S05]  /*ff80*/  IABS R2, R16 ;  /* 0x0000001000027213 */ /* 0x000fca0000000000 */
[----:B------:R-:W-:-:S04]  /*ff90*/  IMAD.HI.U32 R6, R8, R2, RZ ;  /* 0x0000000208067227 */ /* 0x000fc800078e00ff */
[----:B------:R-:W-:Y:S02]  /*ffa0*/  IMAD.MOV R6, RZ, RZ, -R6 ;  /* 0x000000ffff067224 */ /* 0x000fe400078e0a06 */
[C---:B------:R-:W-:Y:S01]  /*ffb0*/  IMAD R61, R0.reuse, R4, R61 ;  /* 0x00000004003d7224 */ /* 0x040fe200078e023d */
[----:B------:R-:W-:Y:S01]  /*ffc0*/  IABS R4, R15 ;  /* 0x0000000f00047213 */ /* 0x000fe20000000000 */
[C---:B------:R-:W-:Y:S01]  /*ffd0*/  IMAD R2, R0.reuse, R6, R2 ;  /* 0x0000000600027224 */ /* 0x040fe200078e0202 */
[----:B------:R-:W-:Y:S01]  /*ffe0*/  IABS R7, R50 ;  /* 0x0000003200077213 */ /* 0x000fe20000000000 */
[----:B------:R-:W-:Y:S02]  /*fff0*/  IMAD.MOV R5, RZ, RZ, -R5 ;  /* 0x000000ffff057224 */ /* 0x000fe400078e0a05 */
[----:B------:R-:W-:Y:S01]  /*10000*/  @!P3 IMAD.IADD R59, R59, 0x1, -R0 ;  /* 0x000000013b3bb824 */ /* 0x000fe200078e0a00 */
[C---:B------:R-:W-:Y:S01]  /*10010*/  ISETP.GT.U32.AND P3, PT, R0.reuse, R2, PT ;  /* 0x000000020000720c */ /* 0x040fe20003f64070 */
[----:B------:R-:W-:-:S02]  /*10020*/  IMAD R60, R0, R5, R60 ;  /* 0x00000005003c7224 */ /* 0x000fc400078e023c */
[----:B------:R-:W-:Y:S02]  /*10030*/  IMAD.MOV.U32 R6, RZ, RZ, R7 ;  /* 0x000000ffff067224 */ /* 0x000fe400078e0007 */
[----:B------:R-:W-:-:S04]  /*10040*/  IMAD.HI.U32 R7, R8, R4, RZ ;  /* 0x0000000408077227 */ /* 0x000fc800078e00ff */
[--C-:B------:R-:W-:Y:S01]  /*10050*/  @!P1 IMAD.IADD R57, R57, 0x1, -R0.reuse ;  /* 0x0000000139399824 */ /* 0x100fe200078e0a00 */
[----:B------:R-:W-:Y:S01]  /*10060*/  ISETP.GT.U32.AND P1, PT, R0, R60, PT ;  /* 0x0000003c0000720c */ /* 0x000fe20003f24070 */
[----:B------:R-:W-:Y:S02]  /*10070*/  IMAD.MOV R7, RZ, RZ, -R7 ;  /* 0x000000ffff077224 */ /* 0x000fe400078e0a07 */
[----:B------:R-:W-:Y:S01]  /*10080*/  @!P4 IMAD.IADD R58, R58, 0x1, -R0 ;  /* 0x000000013a3ac824 */ /* 0x000fe200078e0a00 */
[----:B------:R-:W-:Y:S01]  /*10090*/  ISETP.GT.U32.AND P4, PT, R0, R61, PT ;  /* 0x0000003d0000720c */ /* 0x000fe20003f84070 */
[----:B------:R-:W-:Y:S01]  /*100a0*/  IMAD.HI.U32 R10, R8, R6, RZ ;  /* 0x00000006080a7227 */ /* 0x000fe200078e00ff */
[----:B------:R-:W-:-:S03]  /*100b0*/  IABS R5, R14 ;  /* 0x0000000e00057213 */ /* 0x000fc60000000000 */
[----:B------:R-:W-:Y:S02]  /*100c0*/  IMAD R4, R0, R7, R4 ;  /* 0x0000000700047224 */ /* 0x000fe400078e0204 */
[----:B------:R-:W-:Y:S02]  /*100d0*/  IMAD.MOV R10, RZ, RZ, -R10 ;  /* 0x000000ffff0a7224 */ /* 0x000fe400078e0a0a */
[----:B------:R-:W-:Y:S01]  /*100e0*/  @!P3 IMAD.IADD R2, R2, 0x1, -R0 ;  /* 0x000000010202b824 */ /* 0x000fe200078e0a00 */
[----:B------:R-:W-:Y:S01]  /*100f0*/  ISETP.GT.U32.AND P3, PT, R0, R4, PT ;  /* 0x000000040000720c */ /* 0x000fe20003f64070 */
[----:B------:R-:W-:-:S04]  /*10100*/  IMAD.HI.U32 R9, R8, R5, RZ ;  /* 0x0000000508097227 */ /* 0x000fc800078e00ff */
[----:B------:R-:W-:Y:S02]  /*10110*/  IMAD R6, R0, R10, R6 ;  /* 0x0000000a00067224 */ /* 0x000fe400078e0206 */
[--C-:B------:R-:W-:Y:S01]  /*10120*/  @!P1 IMAD.IADD R60, R60, 0x1, -R0.reuse ;  /* 0x000000013c3c9824 */ /* 0x100fe200078e0a00 */
[----:B------:R-:W-:Y:S01]  /*10130*/  ISETP.GE.AND P1, PT, R21, RZ, PT ;  /* 0x000000ff1500720c */ /* 0x000fe20003f26270 */
[----:B------:R-:W-:Y:S02]  /*10140*/  IMAD.MOV R9, RZ, RZ, -R9 ;  /* 0x000000ffff097224 */ /* 0x000fe400078e0a09 */
[----:B------:R-:W-:Y:S01]  /*10150*/  @!P5 IMAD.MOV R55, RZ, RZ, -R55 ;  /* 0x000000ffff37d224 */ /* 0x000fe200078e0a37 */
[----:B------:R-:W-:Y:S01]  /*10160*/  ISETP.GT.U32.AND P5, PT, R0, R2, PT ;  /* 0x000000020000720c */ /* 0x000fe20003fa4070 */
[----:B------:R-:W-:Y:S01]  /*10170*/  @!P4 IMAD.IADD R61, R61, 0x1, -R0 ;  /* 0x000000013d3dc824 */ /* 0x000fe200078e0a00 */
[----:B------:R-:W-:Y:S01]  /*10180*/  ISETP.GE.AND P4, PT, R20, RZ, PT ;  /* 0x000000ff1400720c */ /* 0x000fe20003f86270 */
[----:B------:R-:W-:-:S02]  /*10190*/  IMAD R5, R0, R9, R5 ;  /* 0x0000000900057224 */ /* 0x000fc400078e0205 */
[----:B------:R-:W-:-:S03]  /*101a0*/  @!P3 IMAD.IADD R4, R4, 0x1, -R0 ;  /* 0x000000010404b824 */ /* 0x000fc600078e0a00 */
[----:B------:R-:W-:-:S05]  /*101b0*/  ISETP.GT.U32.AND P3, PT, R0, R5, PT ;  /* 0x000000050000720c */ /* 0x000fca0003f64070 */
[----:B------:R-:W-:Y:S02]  /*101c0*/  @!P5 IMAD.IADD R2, R2, 0x1, -R0 ;  /* 0x000000010202d824 */ /* 0x000fe400078e0a00 */
[----:B------:R-:W-:Y:S01]  /*101d0*/  @!P2 IMAD.MOV R53, RZ, RZ, -R53 ;  /* 0x000000ffff35a224 */ /* 0x000fe200078e0a35 */
[----:B------:R-:W-:Y:S01]  /*101e0*/  ISETP.GT.U32.AND P2, PT, R0, R59, PT ;  /* 0x0000003b0000720c */ /* 0x000fe20003f44070 */
[----:B------:R-:W-:-:S04]  /*101f0*/  @!P6 IMAD.MOV R56, RZ, RZ, -R56 ;  /* 0x000000ffff38e224 */ /* 0x000fc800078e0a38 */
[----:B------:R-:W-:Y:S02]  /*10200*/  @!P3 IMAD.IADD R5, R5, 0x1, -R0 ;  /* 0x000000010505b824 */ /* 0x000fe400078e0a00 */
[----:B------:R-:W-:Y:S01]  /*10210*/  @!P0 IMAD.MOV R54, RZ, RZ, -R54 ;  /* 0x000000ffff368224 */ /* 0x000fe200078e0a36 */
[C---:B------:R-:W-:Y:S02]  /*10220*/  ISETP.GT.U32.AND P0, PT, R0.reuse, R60, PT ;  /* 0x0000003c0000720c */ /* 0x040fe40003f04070 */
[C---:B------:R-:W-:Y:S02]  /*10230*/  ISETP.GT.U32.AND P6, PT, R0.reuse, R5, PT ;  /* 0x000000050000720c */ /* 0x040fe40003fc4070 */
[C---:B------:R-:W-:Y:S01]  /*10240*/  ISETP.GT.U32.AND P3, PT, R0.reuse, R61, PT ;  /* 0x0000003d0000720c */ /* 0x040fe20003f64070 */
[----:B------:R-:W-:Y:S01]  /*10250*/  @!P1 IMAD.MOV R57, RZ, RZ, -R57 ;  /* 0x000000ffff399224 */ /* 0x000fe200078e0a39 */
[C---:B------:R-:W-:Y:S01]  /*10260*/  ISETP.GT.U32.AND P1, PT, R0.reuse, R4, PT ;  /* 0x000000040000720c */ /* 0x040fe20003f24070 */
[----:B------:R-:W-:Y:S01]  /*10270*/  @!P4 IMAD.MOV R58, RZ, RZ, -R58 ;  /* 0x000000ffff3ac224 */ /* 0x000fe200078e0a3a */
[----:B------:R-:W-:Y:S01]  /*10280*/  ISETP.GT.U32.AND P4, PT, R0, R6, PT ;  /* 0x000000060000720c */ /* 0x000fe20003f84070 */
[----:B------:R-:W-:-:S04]  /*10290*/  @!P2 IMAD.IADD R59, R59, 0x1, -R0 ;  /* 0x000000013b3ba824 */ /* 0x000fc800078e0a00 */
[--C-:B------:R-:W-:Y:S02]  /*102a0*/  @!P0 IMAD.IADD R60, R60, 0x1, -R0.reuse ;  /* 0x000000013c3c8824 */ /* 0x100fe400078e0a00 */
[--C-:B------:R-:W-:Y:S02]  /*102b0*/  @!P6 IMAD.IADD R5, R5, 0x1, -R0.reuse ;  /* 0x000000010505e824 */ /* 0x100fe400078e0a00 */
[----:B------:R-:W-:Y:S01]  /*102c0*/  @!P3 IMAD.IADD R61, R61, 0x1, -R0 ;  /* 0x000000013d3db824 */ /* 0x000fe200078e0a00 */
[----:B---3--:R-:W-:-:S05]  /*102d0*/  IABS R7, R3 ;  /* 0x0000000300077213 */ /* 0x008fca0000000000 */
[----:B------:R-:W-:Y:S01]  /*102e0*/  IMAD.HI.U32 R21, R8, R7, RZ ;  /* 0x0000000708157227 */ /* 0x000fe200078e00ff */
[----:B----4-:R-:W-:-:S03]  /*102f0*/  IABS R11, R13 ;  /* 0x0000000d000b7213 */ /* 0x010fc60000000000 */
[----:B------:R-:W-:Y:S01]  /*10300*/  IMAD.MOV R21, RZ, RZ, -R21 ;  /* 0x000000ffff157224 */ /* 0x000fe200078e0a15 */
[----:B------:R-:W-:Y:S02]  /*10310*/  IABS R9, R51 ;  /* 0x0000003300097213 */ /* 0x000fe40000000000 */
[----:B------:R-:W-:Y:S01]  /*10320*/  IABS R20, R12 ;  /* 0x0000000c00147213 */ /* 0x000fe20000000000 */
[----:B------:R-:W-:Y:S01]  /*10330*/  IMAD.HI.U32 R22, R8, R11, RZ ;  /* 0x0000000b08167227 */ /* 0x000fe200078e00ff */
[----:B------:R-:W-:-:S05]  /*10340*/  IABS R10, R52 ;  /* 0x00000034000a7213 */ /* 0x000fca0000000000 */
[----:B------:R-:W-:-:S04]  /*10350*/  IMAD.HI.U32 R24, R8, R10, RZ ;  /* 0x0000000a08187227 */ /* 0x000fc800078e00ff */
[----:B------:R-:W-:Y:S02]  /*10360*/  IMAD.MOV R24, RZ, RZ, -R24 ;  /* 0x000000ffff187224 */ /* 0x000fe400078e0a18 */
[----:B------:R-:W-:Y:S02]  /*10370*/  IMAD.MOV R22, RZ, RZ, -R22 ;  /* 0x000000ffff167224 */ /* 0x000fe400078e0a16 */
[----:B------:R-:W-:Y:S02]  /*10380*/  IMAD R7, R0, R21, R7 ;  /* 0x0000001500077224 */ /* 0x000fe400078e0207 */
[----:B------:R-:W-:-:S04]  /*10390*/  IMAD.HI.U32 R23, R8, R9, RZ ;  /* 0x0000000908177227 */ /* 0x000fc800078e00ff */
[----:B------:R-:W-:-:S04]  /*103a0*/  IMAD.HI.U32 R21, R8, R20, RZ ;  /* 0x0000001408157227 */ /* 0x000fc800078e00ff */
[C---:B------:R-:W-:Y:S02]  /*103b0*/  IMAD R8, R0.reuse, R24, R10 ;  /* 0x0000001800087224 */ /* 0x040fe400078e020a */
[C---:B------:R-:W-:Y:S01]  /*103c0*/  IMAD R10, R0.reuse, R22, R11 ;  /* 0x00000016000a7224 */ /* 0x040fe200078e020b */
[C---:B------:R-:W-:Y:S01]  /*103d0*/  ISETP.GT.U32.AND P2, PT, R0.reuse, R7, PT ;  /* 0x000000070000720c */ /* 0x040fe20003f44070 */
[----:B------:R-:W-:Y:S01]  /*103e0*/  IMAD.MOV R23, RZ, RZ, -R23 ;  /* 0x000000ffff177224 */ /* 0x000fe200078e0a17 */
[----:B------:R-:W2:Y:S02]  /*103f0*/  LDL.LU R24, [R1+0xa088] ;  /* 0x00a0880001187983 */ /* 0x000ea40000300800 */
[C---:B------:R-:W-:Y:S01]  /*10400*/  ISETP.GT.U32.AND P5, PT, R0.reuse, R10, PT ;  /* 0x0000000a0000720c */ /* 0x040fe20003fa4070 */
[C---:B------:R-:W-:Y:S01]  /*10410*/  IMAD R9, R0.reuse, R23, R9 ;  /* 0x0000001700097224 */ /* 0x040fe200078e0209 */
[----:B------:R-:W-:Y:S01]  /*10420*/  ISETP.GT.U32.AND P0, PT, R0, R8, PT ;  /* 0x000000080000720c */ /* 0x000fe20003f04070 */
[--C-:B------:R-:W-:Y:S01]  /*10430*/  @!P1 IMAD.IADD R4, R4, 0x1, -R0.reuse ;  /* 0x0000000104049824 */ /* 0x100fe200078e0a00 */
[----:B------:R-:W3:Y:S09]  /*10440*/  LDL.LU R23, [R1+0xa084] ;  /* 0x00a0840001177983 */ /* 0x000ef20000300800 */
[----:B------:R-:W-:Y:S01]  /*10450*/  @!P5 IMAD.IADD R10, R10, 0x1, -R0 ;  /* 0x000000010a0ad824 */ /* 0x000fe200078e0a00 */
[----:B------:R-:W-:-:S02]  /*10460*/  ISETP.GE.AND P5, PT, R14, RZ, PT ;  /* 0x000000ff0e00720c */ /* 0x000fc40003fa6270 */
[----:B------:R-:W-:Y:S01]  /*10470*/  ISETP.GT.U32.AND P3, PT, R0, R9, PT ;  /* 0x000000090000720c */ /* 0x000fe20003f64070 */
[--C-:B------:R-:W-:Y:S01]  /*10480*/  @!P4 IMAD.IADD R6, R6, 0x1, -R0.reuse ;  /* 0x000000010606c824 */ /* 0x100fe200078e0a00 */
[----:B------:R-:W-:Y:S01]  /*10490*/  ISETP.GE.AND P1, PT, R19, RZ, PT ;  /* 0x000000ff1300720c */ /* 0x000fe20003f26270 */
[----:B------:R-:W-:Y:S01]  /*104a0*/  @!P2 IMAD.IADD R7, R7, 0x1, -R0 ;  /* 0x000000010707a824 */ /* 0x000fe200078e0a00 */
[----:B------:R-:W4:Y:S07]  /*104b0*/  LDL.LU R22, [R1+0xa080] ;  /* 0x00a0800001167983 */ /* 0x000f2e0000300800 */
[----:B------:R-:W-:Y:S01]  /*104c0*/  @!P5 IMAD.MOV R5, RZ, RZ, -R5 ;  /* 0x000000ffff05d224 */ /* 0x000fe200078e0a05 */
[----:B------:R-:W-:-:S02]  /*104d0*/  ISETP.GE.AND P5, PT, R50, RZ, PT ;  /* 0x000000ff3200720c */ /* 0x000fc40003fa6270 */
[----:B------:R-:W0:Y:S01]  /*104e0*/  S2R R50, SR_TID.X ;  /* 0x0000000000327919 */ /* 0x000e220000002100 */
[----:B------:R-:W-:Y:S01]  /*104f0*/  ISETP.GE.AND P4, PT, R18, RZ, PT ;  /* 0x000000ff1200720c */ /* 0x000fe20003f86270 */
[--C-:B------:R-:W-:Y:S01]  /*10500*/  @!P0 IMAD.IADD R8, R8, 0x1, -R0.reuse ;  /* 0x0000000108088824 */ /* 0x100fe200078e0a00 */
[----:B------:R-:W-:Y:S01]  /*10510*/  ISETP.GE.AND P2, PT, R17, RZ, PT ;  /* 0x000000ff1100720c */ /* 0x000fe20003f46270 */
[----:B------:R-:W-:Y:S01]  /*10520*/  IMAD.MOV R11, RZ, RZ, -R21 ;  /* 0x000000ffff0b7224 */ /* 0x000fe200078e0a15 */
[----:B------:R-:W-:Y:S01]  /*10530*/  ISETP.GE.AND P0, PT, R16, RZ, PT ;  /* 0x000000ff1000720c */ /* 0x000fe20003f06270 */
[----:B------:R-:W-:Y:S01]  /*10540*/  @!P3 IMAD.IADD R9, R9, 0x1, -R0 ;  /* 0x000000010909b824 */ /* 0x000fe200078e0a00 */
[----:B------:R-:W5:Y:S01]  /*10550*/  LDL.LU R21, [R1+0xa07c] ;  /* 0x00a07c0001157983 */ /* 0x000f620000300800 */
[----:B------:R-:W-:-:S03]  /*10560*/  ISETP.GE.AND P3, PT, R15, RZ, PT ;  /* 0x000000ff0f00720c */ /* 0x000fc60003f66270 */
[----:B------:R1:W-:Y:S01]  /*10570*/  STL [R1+0x9ff4], R53 ;  /* 0x009ff43501007387 */ /* 0x0003e20000100800 */
[----:B------:R-:W-:-:S03]  /*10580*/  @!P1 IMAD.MOV R59, RZ, RZ, -R59 ;  /* 0x000000ffff3b9224 */ /* 0x000fc600078e0a3b */
[----:B------:R-:W-:Y:S01]  /*10590*/  STL [R1+0x9ff8], R54 ;  /* 0x009ff83601007387 */ /* 0x000fe20000100800 */
[----:B-1----:R-:W1:Y:S03]  /*105a0*/  LDC R53, c[0x0][0x23c] ;  /* 0x00008f00ff357b82 */ /* 0x002e660000000800 */
[----:B------:R-:W-:Y:S01]  /*105b0*/  STL [R1+0x9ffc], R55 ;  /* 0x009ffc3701007387 */ /* 0x000fe20000100800 */
[C---:B------:R-:W-:Y:S01]  /*105c0*/  IMAD R11, R0.reuse, R11, R20 ;  /* 0x0000000b000b7224 */ /* 0x040fe200078e0214 */
[C---:B------:R-:W-:Y:S01]  /*105d0*/  ISETP.GT.U32.AND P1, PT, R0.reuse, R6, PT ;  /* 0x000000060000720c */ /* 0x040fe20003f24070 */
[----:B------:R-:W-:Y:S01]  /*105e0*/  @!P4 IMAD.MOV R60, RZ, RZ, -R60 ;  /* 0x000000ffff3cc224 */ /* 0x000fe200078e0a3c */
[----:B------:R-:W-:Y:S01]  /*105f0*/  STL [R1+0xa000], R56 ;  /* 0x00a0003801007387 */ /* 0x000fe20000100800 */
[----:B------:R-:W-:Y:S01]  /*10600*/  ISETP.GT.U32.AND P4, PT, R0, R7, PT ;  /* 0x000000070000720c */ /* 0x000fe20003f84070 */
[----:B------:R-:W-:-:S02]  /*10610*/  @!P2 IMAD.MOV R61, RZ, RZ, -R61 ;  /* 0x000000ffff3da224 */ /* 0x000fc400078e0a3d */
[----:B------:R-:W-:Y:S01]  /*10620*/  STL [R1+0xa004], R57 ;  /* 0x00a0043901007387 */ /* 0x000fe20000100800 */
[C---:B------:R-:W-:Y:S01]  /*10630*/  ISETP.GT.U32.AND P2, PT, R0.reuse, R8, PT ;  /* 0x000000080000720c */ /* 0x040fe20003f44070 */
[----:B------:R-:W-:Y:S02]  /*10640*/  @!P0 IMAD.MOV R2, RZ, RZ, -R2 ;  /* 0x000000ffff028224 */ /* 0x000fe400078e0a02 */
[----:B------:R-:W2:Y:S01]  /*10650*/  LDL.LU R20, [R1+0xa078] ;  /* 0x00a0780001147983 */ /* 0x000ea20000300800 */
[C---:B------:R-:W-:Y:S01]  /*10660*/  ISETP.GT.U32.AND P0, PT, R0.reuse, R9, PT ;  /* 0x000000090000720c */ /* 0x040fe20003f04070 */
[----:B------:R-:W-:Y:S02]  /*10670*/  @!P3 IMAD.MOV R4, RZ, RZ, -R4 ;  /* 0x000000ffff04b224 */ /* 0x000fe400078e0a04 */
[----:B------:R-:W-:Y:S01]  /*10680*/  STL [R1+0xa008], R58 ;  /* 0x00a0083a01007387 */ /* 0x000fe20000100800 */
[----:B------:R-:W-:-:S03]  /*10690*/  ISETP.GT.U32.AND P3, PT, R0, R10, PT ;  /* 0x0000000a0000720c */ /* 0x000fc60003f64070 */
[----:B------:R-:W3:Y:S04]  /*106a0*/  LDL.LU R19, [R1+0xa074] ;  /* 0x00a0740001137983 */ /* 0x000ee80000300800 */
[----:B------:R-:W4:Y:S04]  /*106b0*/  LDL.LU R18, [R1+0xa070] ;  /* 0x00a0700001127983 */ /* 0x000f280000300800 */
[----:B------:R-:W5:Y:S04]  /*106c0*/  LDL.LU R17, [R1+0xa06c] ;  /* 0x00a06c0001117983 */ /* 0x000f680000300800 */
[----:B------:R-:W2:Y:S04]  /*106d0*/  LDL.LU R16, [R1+0xa068] ;  /* 0x00a0680001107983 */ /* 0x000ea80000300800 */
[----:B------:R-:W3:Y:S04]  /*106e0*/  LDL.LU R15, [R1+0xa064] ;  /* 0x00a06400010f7983 */ /* 0x000ee80000300800 */
[----:B------:R-:W4:Y:S01]  /*106f0*/  LDL.LU R14, [R1+0xa060] ;  /* 0x00a06000010e7983 */ /* 0x000f220000300800 */
[----:B0-----:R-:W-:-:S03]  /*10700*/  LOP3.LUT R50, R50, 0x1f, RZ, 0xc0, !PT ;  /* 0x0000001f32327812 */ /* 0x001fc600078ec0ff */
[----:B------:R-:W-:Y:S01]  /*10710*/  STL [R1+0xa00c], R59 ;  /* 0x00a00c3b01007387 */ /* 0x000fe20000100800 */
[----:B------:R-:W-:-:S03]  /*10720*/  @!P1 IMAD.IADD R6, R6, 0x1, -R0 ;  /* 0x0000000106069824 */ /* 0x000fc600078e0a00 */
[----:B------:R-:W-:Y:S01]  /*10730*/  STL [R1+0xa010], R60 ;  /* 0x00a0103c01007387 */ /* 0x000fe20000100800 */
[----:B------:R-:W-:-:S03]  /*10740*/  ISETP.GE.AND P1, PT, R3, RZ, PT ;  /* 0x000000ff0300720c */ /* 0x000fc60003f26270 */
[----:B------:R-:W-:Y:S01]  /*10750*/  STL [R1+0xa014], R61 ;  /* 0x00a0143d01007387 */ /* 0x000fe20000100800 */
[----:B------:R-:W-:-:S03]  /*10760*/  @!P4 IMAD.IADD R7, R7, 0x1, -R0 ;  /* 0x000000010707c824 */ /* 0x000fc600078e0a00 */
[----:B------:R1:W-:Y:S01]  /*10770*/  STL [R1+0xa018], R2 ;  /* 0x00a0180201007387 */ /* 0x0003e20000100800 */
[----:B------:R-:W-:Y:S01]  /*10780*/  ISETP.GE.AND P4, PT, R52, RZ, PT ;  /* 0x000000ff3400720c */ /* 0x000fe20003f86270 */
[----:B------:R-:W-:Y:S02]  /*10790*/  @!P2 IMAD.IADD R8, R8, 0x1, -R0 ;  /* 0x000000010808a824 */ /* 0x000fe400078e0a00 */
[----:B------:R-:W-:Y:S01]  /*107a0*/  STL [R1+0xa01c], R4 ;  /* 0x00a01c0401007387 */ /* 0x000fe20000100800 */
[----:B------:R-:W-:-:S03]  /*107b0*/  ISETP.GE.AND P2, PT, R51, RZ, PT ;  /* 0x000000ff3300720c */ /* 0x000fc60003f46270 */
[----:B------:R-:W-:Y:S01]  /*107c0*/  STL [R1+0xa020], R5 ;  /* 0x00a0200501007387 */ /* 0x000fe20000100800 */
[----:B------:R-:W-:-:S03]  /*107d0*/  @!P0 IMAD.IADD R9, R9, 0x1, -R0 ;  /* 0x0000000109098824 */ /* 0x000fc600078e0a00 */
[----:B------:R-:W5:Y:S01]  /*107e0*/  LDL.LU R3, [R1+0xa05c] ;  /* 0x00a05c0001037983 */ /* 0x000f620000300800 */
[----:B-1----:R-:W-:Y:S01]  /*107f0*/  IMAD R2, R50, R53, RZ ;  /* 0x0000003532027224 */ /* 0x002fe200078e02ff */
[----:B------:R-:W-:Y:S02]  /*10800*/  ISETP.GE.AND P0, PT, R13, RZ, PT ;  /* 0x000000ff0d00720c */ /* 0x000fe40003f06270 */
[----:B------:R-:W2:Y:S01]  /*10810*/  LDL.LU R52, [R1+0x8] ;  /* 0x0000080001347983 */ /* 0x000ea20000300800 */
[----:B------:R-:W-:Y:S01]  /*10820*/  @!P3 IMAD.IADD R10, R10, 0x1, -R0 ;  /* 0x000000010a0ab824 */ /* 0x000fe200078e0a00 */
[----:B------:R-:W-:Y:S02]  /*10830*/  ISETP.GE.AND P3, PT, R12, RZ, PT ;  /* 0x000000ff0c00720c */ /* 0x000fe40003f66270 */
[----:B------:R-:W3:Y:S04]  /*10840*/  LDL.LU R51, [R1+0x4] ;  /* 0x0000040001337983 */ /* 0x000ee80000300800 */
[----:B------:R-:W4:Y:S04]  /*10850*/  LDL.LU R50, [R1] ;  /* 0x0000000001327983 */ /* 0x000f280000300800 */
[----:B------:R-:W4:Y:S04]  /*10860*/  LDL.LU R13, [R1+0xa058] ;  /* 0x00a05800010d7983 */ /* 0x000f280000300800 */
[----:B------:R-:W4:Y:S01]  /*10870*/  LDL.LU R12, [R1+0xa054] ;  /* 0x00a05400010c7983 */ /* 0x000f220000300800 */
[----:B------:R-:W-:-:S13]  /*10880*/  ISETP.GT.U32.AND P6, PT, R0, R11, PT ;  /* 0x0000000b0000720c */ /* 0x000fda0003fc4070 */
[----:B------:R-:W-:-:S05]  /*10890*/  @!P6 IMAD.IADD R11, R11, 0x1, -R0 ;  /* 0x000000010b0be824 */ /* 0x000fca00078e0a00 */
[----:B------:R-:W-:Y:S01]  /*108a0*/  ISETP.GT.U32.AND P6, PT, R0, R11, PT ;  /* 0x0000000b0000720c */ /* 0x000fe20003fc4070 */
[----:B------:R-:W-:Y:S02]  /*108b0*/  IMAD R2, R53, 0x20, R2 ;  /* 0x0000002035027824 */ /* 0x000fe400078e0202 */
[----:B------:R-:W-:Y:S02]  /*108c0*/  @!P5 IMAD.MOV R6, RZ, RZ, -R6 ;  /* 0x000000ffff06d224 */ /* 0x000fe400078e0a06 */
[----:B------:R-:W-:Y:S02]  /*108d0*/  @!P1 IMAD.MOV R7, RZ, RZ, -R7 ;  /* 0x000000ffff079224 */ /* 0x000fe400078e0a07 */
[----:B------:R-:W-:-:S06]  /*108e0*/  @!P4 IMAD.MOV R8, RZ, RZ, -R8 ;  /* 0x000000ffff08c224 */ /* 0x000fcc00078e0a08 */
[----:B------:R-:W-:Y:S02]  /*108f0*/  @!P6 IMAD.IADD R11, R11, 0x1, -R0 ;  /* 0x000000010b0be824 */ /* 0x000fe400078e0a00 */
[----:B------:R-:W-:Y:S02]  /*10900*/  IMAD R0, R53, 0x20, R2 ;  /* 0x0000002035007824 */ /* 0x000fe400078e0202 */
[----:B------:R-:W-:Y:S02]  /*10910*/  @!P2 IMAD.MOV R9, RZ, RZ, -R9 ;  /* 0x000000ffff09a224 */ /* 0x000fe400078e0a09 */
[----:B------:R-:W-:Y:S01]  /*10920*/  @!P0 IMAD.MOV R10, RZ, RZ, -R10 ;  /* 0x000000ffff0a8224 */ /* 0x000fe200078e0a0a */
[----:B------:R3:W-:Y:S01]  /*10930*/  STL [R1+0xa024], R0 ;  /* 0x00a0240001007387 */ /* 0x0007e20000100800 */
[----:B------:R-:W-:-:S03]  /*10940*/  @!P3 IMAD.MOV R11, RZ, RZ, -R11 ;  /* 0x000000ffff0bb224 */ /* 0x000fc600078e0a0b */
[----:B------:R-:W-:Y:S04]  /*10950*/  STL [R1+0xa028], R6 ;  /* 0x00a0280601007387 */ /* 0x000fe80000100800 */
[----:B------:R-:W-:Y:S04]  /*10960*/  STL [R1+0xa02c], R7 ;  /* 0x00a02c0701007387 */ /* 0x000fe80000100800 */
[----:B------:R-:W-:Y:S04]  /*10970*/  STL [R1+0xa030], R8 ;  /* 0x00a0300801007387 */ /* 0x000fe80000100800 */
[----:B------:R-:W-:Y:S04]  /*10980*/  STL [R1+0xa034], R9 ;  /* 0x00a0340901007387 */ /* 0x000fe80000100800 */
[----:B------:R-:W-:Y:S04]  /*10990*/  STL [R1+0xa038], R10 ;  /* 0x00a0380a01007387 */ /* 0x000fe80000100800 */
[----:B------:R-:W-:Y:S01]  /*109a0*/  STL [R1+0xa03c], R11 ;  /* 0x00a03c0b01007387 */ /* 0x000fe20000100800 */
[----:B-----5:R-:W-:-:S02]  /*109b0*/  ISETP.NE.AND P6, PT, R3, RZ, PT ;  /* 0x000000ff0300720c */ /* 0x020fc40003fc5270 */
[----:B------:R-:W-:-:S04]  /*109c0*/  LOP3.LUT R3, RZ, R3, RZ, 0x33, !PT ;  /* 0x00000003ff037212 */ /* 0x000fc800078e33ff */
[C---:B--2---:R-:W-:Y:S02]  /*109d0*/  SEL R2, R3.reuse, R52, !P6 ;  /* 0x0000003403027207 */ /* 0x044fe40007000000 */
[C---:B---3--:R-:W-:Y:S02]  /*109e0*/  SEL R0, R3.reuse, R51, !P6 ;  /* 0x0000003303007207 */ /* 0x048fe40007000000 */
[----:B----4-:R-:W-:-:S05]  /*109f0*/  SEL R4, R3, R12, !P6 ;  /* 0x0000000c03047207 */ /* 0x010fca0007000000 */
[----:B------:R0:W-:Y:S04]  /*10a00*/  STL [R1+0x84], R4 ;  /* 0x0000840401007387 */ /* 0x0001e80000100800 */
[----:B------:R1:W-:Y:S01]  /*10a10*/  STL [R1+0x80], R2 ;  /* 0x0000800201007387 */ /* 0x0003e20000100800 */
[----:B0-----:R-:W-:-:S03]  /*10a20*/  SEL R4, R3, R50, !P6 ;  /* 0x0000003203047207 */ /* 0x001fc60007000000 */
[----:B------:R0:W-:Y:S01]  /*10a30*/  STL [R1+0x78], R0 ;  /* 0x0000780001007387 */ /* 0x0001e20000100800 */
[----:B-1----:R-:W-:-:S03]  /*10a40*/  SEL R2, R3, R13, !P6 ;  /* 0x0000000d03027207 */ /* 0x002fc60007000000 */
        /* <DEDUP_REMOVED lines=18> */
[----:B------:R-:W-:Y:S01]  /*10b70*/  STL [R1+0x8], R4 ;  /* 0x0000080401007387 */ /* 0x000fe20000100800 */
[----:B-1----:R-:W-:-:S03]  /*10b80*/  SEL R0, R3, R23, !P6 ;  /* 0x0000001703007207 */ /* 0x002fc60007000000 */
[----:B------:R-:W2:Y:S04]  /*10b90*/  LDL.LU R53, [R1+0xe0] ;  /* 0x0000e00001357983 */ /* 0x000ea80000300800 */
[----:B------:R-:W-:Y:S04]  /*10ba0*/  STL [R1+0x4], R2 ;  /* 0x0000040201007387 */ /* 0x000fe80000100800 */
[----:B------:R-:W3:Y:S04]  /*10bb0*/  LDL.LU R52, [R1+0xe4] ;  /* 0x0000e40001347983 */ /* 0x000ee80000300800 */
[----:B------:R-:W-:Y:S04]  /*10bc0*/  STL [R1], R0 ;  /* 0x0000000001007387 */ /* 0x000fe80000100800 */
[----:B------:R-:W4:Y:S04]  /*10bd0*/  LDL.LU R51, [R1+0x144] ;  /* 0x0001440001337983 */ /* 0x000f280000300800 */
[----:B------:R-:W5:Y:S01]  /*10be0*/  LDL.LU R50, [R1+0x108] ;  /* 0x0001080001327983 */ /* 0x000f620000300800 */
[----:B------:R-:W-:-:S02]  /*10bf0*/  SEL R24, R3, R24, !P6 ;  /* 0x0000001803187207 */ /* 0x000fc40007000000 */
[C---:B------:R-:W-:Y:S02]  /*10c00*/  SEL R25, R3.reuse, R25, !P6 ;  /* 0x0000001903197207 */ /* 0x040fe40007000000 */
[C---:B------:R-:W-:Y:S02]  /*10c10*/  SEL R26, R3.reuse, R26, !P6 ;  /* 0x0000001a031a7207 */ /* 0x040fe40007000000 */
[C---:B------:R-:W-:Y:S01]  /*10c20*/  SEL R27, R3.reuse, R27, !P6 ;  /* 0x0000001b031b7207 */ /* 0x040fe20007000000 */
[----:B------:R0:W-:Y:S01]  /*10c30*/  STL [R1+0x9fd8], R24 ;  /* 0x009fd81801007387 */ /* 0x0001e20000100800 */
[C---:B------:R-:W-:Y:S02]  /*10c40*/  SEL R28, R3.reuse, R28, !P6 ;  /* 0x0000001c031c7207 */ /* 0x040fe40007000000 */
[C---:B------:R-:W-:Y:S01]  /*10c50*/  SEL R29, R3.reuse, R29, !P6 ;  /* 0x0000001d031d7207 */ /* 0x040fe20007000000 */
[----:B------:R1:W-:Y:S01]  /*10c60*/  STL [R1+0x9fdc], R25 ;  /* 0x009fdc1901007387 */ /* 0x0003e20000100800 */
[----:B------:R-:W-:-:S02]  /*10c70*/  SEL R30, R3, R30, !P6 ;  /* 0x0000001e031e7207 */ /* 0x000fc40007000000 */
[C---:B------:R-:W-:Y:S01]  /*10c80*/  SEL R31, R3.reuse, R31, !P6 ;  /* 0x0000001f031f7207 */ /* 0x040fe20007000000 */
[----:B------:R-:W-:Y:S01]  /*10c90*/  STL [R1+0x9fe0], R26 ;  /* 0x009fe01a01007387 */ /* 0x000fe20000100800 */
[----:B------:R-:W-:-:S03]  /*10ca0*/  SEL R32, R3, R32, !P6 ;  /* 0x0000002003207207 */ /* 0x000fc60007000000 */
[----:B------:R-:W-:Y:S04]  /*10cb0*/  STL [R1+0x9fe4], R27 ;  /* 0x009fe41b01007387 */ /* 0x000fe80000100800 */
[----:B------:R-:W-:Y:S04]  /*10cc0*/  STL [R1+0xa040], R28 ;  /* 0x00a0401c01007387 */ /* 0x000fe80000100800 */
[----:B------:R-:W-:Y:S04]  /*10cd0*/  STL [R1+0xa044], R29 ;  /* 0x00a0441d01007387 */ /* 0x000fe80000100800 */
[----:B------:R-:W-:Y:S04]  /*10ce0*/  STL [R1+0xa048], R30 ;  /* 0x00a0481e01007387 */ /* 0x000fe80000100800 */
[----:B------:R-:W-:Y:S04]  /*10cf0*/  STL [R1+0xa04c], R31 ;  /* 0x00a04c1f01007387 */ /* 0x000fe80000100800 */
[----:B------:R-:W-:Y:S04]  /*10d00*/  STL [R1+0xa050], R32 ;  /* 0x00a0502001007387 */ /* 0x000fe80000100800 */
[----:B------:R-:W5:Y:S04]  /*10d10*/  LDL.LU R19, [R1+0x114] ;  /* 0x0001140001137983 */ /* 0x000f680000300800 */
[----:B------:R-:W5:Y:S04]  /*10d20*/  LDL.LU R18, [R1+0x13c] ;  /* 0x00013c0001127983 */ /* 0x000f680000300800 */
[----:B------:R-:W5:Y:S04]  /*10d30*/  LDL.LU R17, [R1+0x140] ;  /* 0x0001400001117983 */ /* 0x000f680000300800 */
[----:B------:R-:W5:Y:S04]  /*10d40*/  LDL.LU R16, [R1+0x118] ;  /* 0x0001180001107983 */ /* 0x000f680000300800 */
[----:B------:R-:W5:Y:S04]  /*10d50*/  LDL.LU R15, [R1+0x11c] ;  /* 0x00011c00010f7983 */ /* 0x000f680000300800 */
[----:B------:R-:W5:Y:S04]  /*10d60*/  LDL.LU R14, [R1+0x120] ;  /* 0x00012000010e7983 */ /* 0x000f680000300800 */
[----:B------:R-:W5:Y:S04]  /*10d70*/  LDL.LU R13, [R1+0x130] ;  /* 0x00013000010d7983 */ /* 0x000f680000300800 */
[----:B------:R-:W5:Y:S04]  /*10d80*/  LDL.LU R12, [R1+0x138] ;  /* 0x00013800010c7983 */ /* 0x000f680000300800 */
[----:B0-----:R-:W1:Y:S04]  /*10d90*/  LDL.LU R24, [R1+0x134] ;  /* 0x0001340001187983 */ /* 0x001e680000300800 */
        /* <DEDUP_REMOVED lines=17> */
[----:B------:R-:W5:Y:S01]  /*10eb0*/  LDL.LU R54, [R1+0xcc] ;  /* 0x0000cc0001367983 */ /* 0x000f620000300800 */
[----:B--2---:R-:W-:-:S03]  /*10ec0*/  SEL R20, R3, R53, !P6 ;  /* 0x0000003503147207 */ /* 0x004fc60007000000 */
[----:B------:R-:W2:Y:S01]  /*10ed0*/  LDL.LU R53, [R1+0xc8] ;  /* 0x0000c80001357983 */ /* 0x000ea20000300800 */
[----:B---3--:R-:W-:-:S03]  /*10ee0*/  SEL R21, R3, R52, !P6 ;  /* 0x0000003403157207 */ /* 0x008fc60007000000 */
[----:B------:R-:W3:Y:S01]  /*10ef0*/  LDL.LU R52, [R1+0xc4] ;  /* 0x0000c40001347983 */ /* 0x000ee20000300800 */
[----:B----4-:R-:W-:-:S03]  /*10f00*/  SEL R22, R3, R51, !P6 ;  /* 0x0000003303167207 */ /* 0x010fc60007000000 */
[----:B------:R-:W4:Y:S01]  /*10f10*/  LDL.LU R51, [R1+0xc0] ;  /* 0x0000c00001337983 */ /* 0x000f220000300800 */
[----:B-----5:R-:W-:-:S03]  /*10f20*/  SEL R23, R3, R50, !P6 ;  /* 0x0000003203177207 */ /* 0x020fc60007000000 */
[----:B------:R-:W5:Y:S01]  /*10f30*/  LDL.LU R50, [R1+0xbc] ;  /* 0x0000bc0001327983 */ /* 0x000f620000300800 */
[C---:B-1----:R-:W-:Y:S02]  /*10f40*/  SEL R25, R3.reuse, R24, !P6 ;  /* 0x0000001803197207 */ /* 0x042fe40007000000 */
[----:B------:R-:W-:-:S03]  /*10f50*/  SEL R24, R3, R11, !P6 ;  /* 0x0000000b03187207 */ /* 0x000fc60007000000 */
[----:B------:R-:W-:Y:S01]  /*10f60*/  STL [R1+0x184], R25 ;  /* 0x0001841901007387 */ /* 0x000fe20000100800 */
        /* <DEDUP_REMOVED lines=13> */
[----:B------:R0:W-:Y:S01]  /*11040*/  STL [R1+0x164], R0 ;  /* 0x0001640001007387 */ /* 0x0001e20000100800 */
[----:B------:R-:W-:-:S03]  /*11050*/  SEL R5, R3, R4, !P6 ;  /* 0x0000000403057207 */ /* 0x000fc60007000000 */
[----:B------:R-:W-:Y:S01]  /*11060*/  STL [R1+0x160], R6 ;  /* 0x0001600601007387 */ /* 0x000fe20000100800 */
[C---:B0-----:R-:W-:Y:S02]  /*11070*/  SEL R0, R3.reuse, R2, !P6 ;  /* 0x0000000203007207 */ /* 0x041fe40007000000 */
[C---:B------:R-:W-:Y:S01]  /*11080*/  SEL R4, R3.reuse, R61, !P6 ;  /* 0x0000003d03047207 */ /* 0x040fe20007000000 */
[----:B------:R-:W-:Y:S01]  /*11090*/  STL [R1+0x15c], R5 ;  /* 0x00015c0501007387 */ /* 0x000fe20000100800 */
[----:B------:R-:W-:-:S03]  /*110a0*/  SEL R2, R3, R60, !P6 ;  /* 0x0000003c03027207 */ /* 0x000fc60007000000 */
        /* <DEDUP_REMOVED lines=13> */
[----:B------:R3:W-:Y:S04]  /*11180*/  STL [R1+0x138], R4 ;  /* 0x0001380401007387 */ /* 0x0007e80000100800 */
[----:B------:R4:W-:Y:S01]  /*11190*/  STL [R1+0x134], R2 ;  /* 0x0001340201007387 */ /* 0x0009e20000100800 */
[----:B--2---:R-:W-:-:S05]  /*111a0*/  SEL R0, R3, R53, !P6 ;  /* 0x0000003503007207 */ /* 0x004fca0007000000 */
[----:B------:R5:W-:Y:S01]  /*111b0*/  STL [R1+0x130], R0 ;  /* 0x0001300001007387 */ /* 0x000be20000100800 */
[----:B---3--:R-:W-:-:S05]  /*111c0*/  SEL R4, R3, R52, !P6 ;  /* 0x0000003403047207 */ /* 0x008fca0007000000 */
[----:B------:R-:W-:Y:S01]  /*111d0*/  STL [R1+0x12c], R4 ;  /* 0x00012c0401007387 */ /* 0x000fe20000100800 */
[----:B----4-:R-:W-:-:S03]  /*111e0*/  SEL R2, R3, R51, !P6 ;  /* 0x0000003303027207 */ /* 0x010fc60007000000 */
[----:B------:R-:W2:Y:S01]  /*111f0*/  LDL.LU R32, [R1+0xb8] ;  /* 0x0000b80001207983 */ /* 0x000ea20000300800 */
[----:B-----5:R-:W-:-:S03]  /*11200*/  SEL R0, R3, R50, !P6 ;  /* 0x0000003203007207 */ /* 0x020fc60007000000 */
[----:B------:R-:W-:Y:S04]  /*11210*/  STL [R1+0x128], R2 ;  /* 0x0001280201007387 */ /* 0x000fe80000100800 */
[----:B------:R-:W3:Y:S04]  /*11220*/  LDL.LU R31, [R1+0xb4] ;  /* 0x0000b400011f7983 */ /* 0x000ee80000300800 */
[----:B------:R0:W-:Y:S04]  /*11230*/  STL [R1+0x124], R0 ;  /* 0x0001240001007387 */ /* 0x0001e80000100800 */
[----:B------:R-:W4:Y:S04]  /*11240*/  LDL.LU R30, [R1+0xb0] ;  /* 0x0000b000011e7983 */ /* 0x000f280000300800 */
        /* <DEDUP_REMOVED lines=8> */
[----:B0-----:R-:W5:Y:S04]  /*112d0*/  LDL.LU R0, [R1+0x8c] ;  /* 0x00008c0001007983 */ /* 0x001f680000300800 */
        /* <DEDUP_REMOVED lines=19> */
[----:B--2---:R-:W-:-:S05]  /*11410*/  SEL R32, R3, R32, !P6 ;  /* 0x0000002003207207 */ /* 0x004fca0007000000 */
[----:B------:R0:W-:Y:S01]  /*11420*/  STL [R1+0x120], R32 ;  /* 0x0001202001007387 */ /* 0x0001e20000100800 */
[----:B---3--:R-:W-:-:S03]  /*11430*/  SEL R31, R3, R31, !P6 ;  /* 0x0000001f031f7207 */ /* 0x008fc60007000000 */
[----:B0-----:R-:W2:Y:S01]  /*11440*/  LDL.LU R32, [R1+0xa050] ;  /* 0x00a0500001207983 */ /* 0x001ea20000300800 */
[----:B----4-:R-:W-:-:S03]  /*11450*/  SEL R30, R3, R30, !P6 ;  /* 0x0000001e031e7207 */ /* 0x010fc60007000000 */
[----:B------:R0:W-:Y:S01]  /*11460*/  STL [R1+0x11c], R31 ;  /* 0x00011c1f01007387 */ /* 0x0001e20000100800 */
[C---:B-----5:R-:W-:Y:S02]  /*11470*/  SEL R29, R3.reuse, R29, !P6 ;  /* 0x0000001d031d7207 */ /* 0x060fe40007000000 */
[C---:B------:R-:W-:Y:S01]  /*11480*/  SEL R28, R3.reuse, R28, !P6 ;  /* 0x0000001c031c7207 */ /* 0x040fe20007000000 */
[----:B0-----:R-:W3:Y:S01]  /*11490*/  LDL.LU R31, [R1+0xa04c] ;  /* 0x00a04c00011f7983 */ /* 0x001ee20000300800 */
[----:B------:R-:W-:-:S03]  /*114a0*/  SEL R11, R3, R11, !P6 ;  /* 0x0000000b030b7207 */ /* 0x000fc60007000000 */
[----:B------:R0:W-:Y:S01]  /*114b0*/  STL [R1+0x118], R30 ;  /* 0x0001181e01007387 */ /* 0x0001e20000100800 */
[C---:B------:R-:W-:Y:S02]  /*114c0*/  SEL R10, R3.reuse, R10, !P6 ;  /* 0x0000000a030a7207 */ /* 0x040fe40007000000 */
[C---:B------:R-:W-:Y:S01]  /*114d0*/  SEL R9, R3.reuse, R9, !P6 ;  /* 0x0000000903097207 */ /* 0x040fe20007000000 */
[----:B0-----:R-:W4:Y:S04]  /*114e0*/  LDL.LU R30, [R1+0xa048] ;  /* 0x00a04800011e7983 */ /* 0x001f280000300800 */
[----:B------:R0:W-:Y:S01]  /*114f0*/  STL [R1+0x114], R29 ;  /* 0x0001141d01007387 */ /* 0x0001e20000100800 */
[C---:B------:R-:W-:Y:S02]  /*11500*/  SEL R8, R3.reuse, R8, !P6 ;  /* 0x0000000803087207 */ /* 0x040fe40007000000 */
[C---:B------:R-:W-:Y:S01]  /*11510*/  SEL R7, R3.reuse, R7, !P6 ;  /* 0x0000000703077207 */ /* 0x040fe20007000000 */
[----:B0-----:R-:W5:Y:S04]  /*11520*/  LDL.LU R29, [R1+0xa044] ;  /* 0x00a04400011d7983 */ /* 0x001f680000300800 */
[----:B------:R0:W-:Y:S01]  /*11530*/  STL [R1+0x110], R28 ;  /* 0x0001101c01007387 */ /* 0x0001e20000100800 */
[----:B------:R-:W-:-:S03]  /*11540*/  SEL R6, R3, R6, !P6 ;  /* 0x0000000603067207 */ /* 0x000fc60007000000 */
[----:B0-----:R-:W2:Y:S04]  /*11550*/  LDL.LU R28, [R1+0xa040] ;  /* 0x00a04000011c7983 */ /* 0x001ea80000300800 */
[----:B------:R0:W-:Y:S01]  /*11560*/  STL [R1+0x10c], R11 ;  /* 0x00010c0b01007387 */ /* 0x0001e20000100800 */
[----:B------:R-:W-:-:S03]  /*11570*/  SEL R0, R3, R0, !P6 ;  /* 0x0000000003007207 */ /* 0x000fc60007000000 */
[----:B0-----:R-:W3:Y:S04]  /*11580*/  LDL.LU R11, [R1+0xa03c] ;  /* 0x00a03c00010b7983 */ /* 0x001ee80000300800 */
[----:B------:R0:W-:Y:S01]  /*11590*/  STL [R1+0x108], R10 ;  /* 0x0001080a01007387 */ /* 0x0001e20000100800 */
[----:B------:R-:W-:-:S03]  /*115a0*/  SEL R5, R3, R5, !P6 ;  /* 0x0000000503057207 */ /* 0x000fc60007000000 */
[----:B0-----:R-:W4:Y:S04]  /*115b0*/  LDL.LU R10, [R1+0xa038] ;  /* 0x00a03800010a7983 */ /* 0x001f280000300800 */
[----:B------:R0:W-:Y:S01]  /*115c0*/  STL [R1+0x104], R9 ;  /* 0x0001040901007387 */ /* 0x0001e20000100800 */
[----:B------:R-:W-:-:S03]  /*115d0*/  SEL R4, R3, R4, !P6 ;  /* 0x0000000403047207 */ /* 0x000fc60007000000 */
        /* <DEDUP_REMOVED lines=40> */
[----:B------:R0:W-:Y:S04]  /*11860*/  STL [R1+0xcc], R55 ;  /* 0x0000cc3701007387 */ /* 0x0001e80000100800 */
[----:B0-----:R-:W4:Y:S04]  /*11870*/  LDL.LU R55, [R1+0x9ffc] ;  /* 0x009ffc0001377983 */ /* 0x001f280000300800 */
[----:B------:R0:W-:Y:S04]  /*11880*/  STL [R1+0xc8], R54 ;  /* 0x0000c83601007387 */ /* 0x0001e80000100800 */
[----:B0-----:R-:W5:Y:S04]  /*11890*/  LDL.LU R54, [R1+0x9ff8] ;  /* 0x009ff80001367983 */ /* 0x001f680000300800 */
[----:B------:R0:W-:Y:S04]  /*118a0*/  STL [R1+0xc4], R53 ;  /* 0x0000c43501007387 */ /* 0x0001e80000100800 */
[----:B0-----:R-:W2:Y:S04]  /*118b0*/  LDL.LU R53, [R1+0x9ff4] ;  /* 0x009ff40001357983 */ /* 0x001ea80000300800 */
[----:B------:R0:W-:Y:S04]  /*118c0*/  STL [R1+0xc0], R52 ;  /* 0x0000c03401007387 */ /* 0x0001e80000100800 */
[----:B0-----:R-:W3:Y:S04]  /*118d0*/  LDL.LU R52, [R1+0x9ff0] ;  /* 0x009ff00001347983 */ /* 0x001ee80000300800 */
[----:B------:R0:W-:Y:S04]  /*118e0*/  STL [R1+0xbc], R51 ;  /* 0x0000bc3301007387 */ /* 0x0001e80000100800 */
[----:B0-----:R-:W4:Y:S04]  /*118f0*/  LDL.LU R51, [R1+0x9fec] ;  /* 0x009fec0001337983 */ /* 0x001f280000300800 */
[----:B------:R0:W-:Y:S04]  /*11900*/  STL [R1+0xb8], R50 ;  /* 0x0000b83201007387 */ /* 0x0001e80000100800 */
[----:B0-----:R-:W5:Y:S01]  /*11910*/  LDL.LU R50, [R1+0x9fe8] ;  /* 0x009fe80001327983 */ /* 0x001f620000300800 */
[----:B------:R-:W-:-:S02]  /*11920*/  SEL R27, R3, R27, !P6 ;  /* 0x0000001b031b7207 */ /* 0x000fc40007000000 */
[C---:B------:R-:W-:Y:S02]  /*11930*/  SEL R26, R3.reuse, R26, !P6 ;  /* 0x0000001a031a7207 */ /* 0x040fe40007000000 */
[C---:B------:R-:W-:Y:S02]  /*11940*/  SEL R25, R3.reuse, R25, !P6 ;  /* 0x0000001903197207 */ /* 0x040fe40007000000 */
[C---:B------:R-:W-:Y:S01]  /*11950*/  SEL R24, R3.reuse, R24, !P6 ;  /* 0x0000001803187207 */ /* 0x040fe20007000000 */
[----:B------:R-:W-:Y:S04]  /*11960*/  STL [R1+0xb4], R27 ;  /* 0x0000b41b01007387 */ /* 0x000fe80000100800 */
[----:B------:R-:W-:Y:S04]  /*11970*/  STL [R1+0xb0], R26 ;  /* 0x0000b01a01007387 */ /* 0x000fe80000100800 */
[----:B------:R-:W-:Y:S04]  /*11980*/  STL [R1+0xac], R25 ;  /* 0x0000ac1901007387 */ /* 0x000fe80000100800 */
[----:B------:R3:W-:Y:S02]  /*11990*/  STL [R1+0xa8], R24 ;  /* 0x0000a81801007387 */ /* 0x0007e40000100800 */
[----:B---3--:R-:W-:-:S02]  /*119a0*/  SEL R24, R3, R52, !P6 ;  /* 0x0000003403187207 */ /* 0x008fc40007000000 */
[C---:B----4-:R-:W-:Y:S02]  /*119b0*/  SEL R25, R3.reuse, R51, !P6 ;  /* 0x0000003303197207 */ /* 0x050fe40007000000 */
[----:B-----5:R-:W-:-:S05]  /*119c0*/  SEL R26, R3, R50, !P6 ;  /* 0x00000032031a7207 */ /* 0x020fca0007000000 */
[----:B------:R2:W-:Y:S04]  /*119d0*/  STL [R1+0xa4], R26 ;  /* 0x0000a41a01007387 */ /* 0x0005e80000100800 */
[----:B------:R0:W-:Y:S04]  /*119e0*/  STL [R1+0xa0], R25 ;  /* 0x0000a01901007387 */ /* 0x0001e80000100800 */
[----:B------:R1:W-:Y:S01]  /*119f0*/  STL [R1+0x9c], R24 ;  /* 0x00009c1801007387 */ /* 0x0003e20000100800 */
[C---:B--2---:R-:W-:Y:S02]  /*11a00*/  SEL R26, R3.reuse, R53, !P6 ;  /* 0x00000035031a7207 */ /* 0x044fe40007000000 */
[----:B0-----:R-:W-:-:S03]  /*11a10*/  SEL R25, R3, R54, !P6 ;  /* 0x0000003603197207 */ /* 0x001fc60007000000 */
[----:B------:R0:W-:Y:S01]  /*11a20*/  STL [R1+0x98], R26 ;  /* 0x0000981a01007387 */ /* 0x0001e20000100800 */
[----:B-1----:R-:W-:-:S03]  /*11a30*/  SEL R24, R3, R55, !P6 ;  /* 0x0000003703187207 */ /* 0x002fc60007000000 */
[----:B------:R1:W-:Y:S04]  /*11a40*/  STL [R1+0x94], R25 ;  /* 0x0000941901007387 */ /* 0x0003e80000100800 */
[----:B------:R2:W-:Y:S01]  /*11a50*/  STL [R1+0x90], R24 ;  /* 0x0000901801007387 */ /* 0x0005e20000100800 */
[C---:B0-----:R-:W-:Y:S02]  /*11a60*/  SEL R26, R3.reuse, R56, !P6 ;  /* 0x00000038031a7207 */ /* 0x041fe40007000000 */
[----:B-1----:R-:W-:-:S03]  /*11a70*/  SEL R25, R3, R57, !P6 ;  /* 0x0000003903197207 */ /* 0x002fc60007000000 */
[----:B------:R0:W-:Y:S01]  /*11a80*/  STL [R1+0x8c], R26 ;  /* 0x00008c1a01007387 */ /* 0x0001e20000100800 */
[----:B--2---:R-:W-:-:S03]  /*11a90*/  SEL R24, R3, R58, !P6 ;  /* 0x0000003a03187207 */ /* 0x004fc60007000000 */
[----:B------:R-:W-:Y:S04]  /*11aa0*/  STL [R1+0x88], R25 ;  /* 0x0000881901007387 */ /* 0x000fe80000100800 */
[----:B------:R1:W-:Y:S04]  /*11ab0*/  STL [R1+0x7c], R24 ;  /* 0x00007c1801007387 */ /* 0x0003e80000100800 */
[----:B------:R-:W2:Y:S01]  /*11ac0*/  LDL.LU R27, [R1+0x80] ;  /* 0x00008000011b7983 */ /* 0x000ea20000300800 */
[----:B------:R-:W-:-:S03]  /*11ad0*/  SEL R53, R3, R2, !P6 ;  /* 0x0000000203357207 */ /* 0x000fc60007000000 */
[----:B0-----:R-:W3:Y:S01]  /*11ae0*/  LDL.LU R26, [R1+0x78] ;  /* 0x00007800011a7983 */ /* 0x001ee20000300800 */
[----:B-1----:R-:W0:Y:S03]  /*11af0*/  S2R R24, SR_TID.X ;  /* 0x0000000000187919 */ /* 0x002e260000002100 */
[----:B------:R-:W4:Y:S01]  /*11b00*/  LDL.LU R25, [R1+0x74] ;  /* 0x0000740001197983 */ /* 0x000f220000300800 */
[----:B0-----:R-:W-:-:S03]  /*11b10*/  LOP3.LUT R2, R24, 0x1f, RZ, 0xc0, !PT ;  /* 0x0000001f18027812 */ /* 0x001fc600078ec0ff */
[----:B------:R-:W5:Y:S01]  /*11b20*/  LDL.LU R24, [R1+0x70] ;  /* 0x0000700001187983 */ /* 0x000f620000300800 */
[C---:B------:R-:W-:Y:S02]  /*11b30*/  SEL R55, R3.reuse, R5, !P6 ;  /* 0x0000000503377207 */ /* 0x040fe40007000000 */
[----:B------:R-:W0:Y:S01]  /*11b40*/  LDC R5, c[0x0][0x23c] ;  /* 0x00008f00ff057b82 */ /* 0x000e220000000800 */
[C---:B------:R-:W-:Y:S02]  /*11b50*/  SEL R54, R3.reuse, R4, !P6 ;  /* 0x0000000403367207 */ /* 0x040fe40007000000 */
[C---:B------:R-:W-:Y:S02]  /*11b60*/  SEL R50, R3.reuse, R59, !P6 ;  /* 0x0000003b03327207 */ /* 0x040fe40007000000 */
[C---:B------:R-:W-:Y:S02]  /*11b70*/  SEL R58, R3.reuse, R8, !P6 ;  /* 0x00000008033a7207 */ /* 0x040fe40007000000 */
[----:B------:R-:W-:-:S02]  /*11b80*/  SEL R59, R3, R9, !P6 ;  /* 0x00000009033b7207 */ /* 0x000fc40007000000 */
[C---:B------:R-:W-:Y:S02]  /*11b90*/  SEL R52, R3.reuse, R61, !P6 ;  /* 0x0000003d03347207 */ /* 0x040fe40007000000 */
[C---:B------:R-:W-:Y:S02]  /*11ba0*/  SEL R57, R3.reuse, R7, !P6 ;  /* 0x0000000703397207 */ /* 0x040fe40007000000 */
[----:B------:R-:W-:Y:S01]  /*11bb0*/  SEL R51, R3, R60, !P6 ;  /* 0x0000003c03337207 */ /* 0x000fe20007000000 */
[CC--:B0-----:R-:W-:Y:S02]  /*11bc0*/  IMAD R4, R2.reuse, R5.reuse, RZ ;  /* 0x0000000502047224 */ /* 0x0c1fe400078e02ff */
[----:B------:R-:W-:-:S04]  /*11bd0*/  IMAD R2, R2, R5, RZ ;  /* 0x0000000502027224 */ /* 0x000fc800078e02ff */
[C---:B------:R-:W-:Y:S01]  /*11be0*/  IMAD R2, R5.reuse, 0x20, R2 ;  /* 0x0000002005027824 */ /* 0x040fe200078e0202 */
[----:B------:R-:W-:Y:S01]  /*11bf0*/  IADD3 R8, P0, R4, UR6, RZ ;  /* 0x0000000604087c10 */ /* 0x000fe2000ff1e0ff */
[----:B------:R-:W-:Y:S01]  /*11c00*/  IMAD R9, R5, 0x20, R0 ;  /* 0x0000002005097824 */ /* 0x000fe200078e0200 */
[C---:B------:R-:W-:Y:S02]  /*11c10*/  SEL R61, R3.reuse, R11, !P6 ;  /* 0x0000000b033d7207 */ /* 0x040fe40007000000 */
[----:B------:R-:W-:Y:S01]  /*11c20*/  IADD3 R7, P1, R2, UR6, RZ ;  /* 0x0000000602077c10 */ /* 0x000fe2000ff3e0ff */
[----:B------:R-:W5:Y:S01]  /*11c30*/  LDL.LU R11, [R1+0x4] ;  /* 0x00000400010b7983 */ /* 0x000f620000300800 */
[C---:B------:R-:W-:Y:S02]  /*11c40*/  SEL R56, R3.reuse, R6, !P6 ;  /* 0x0000000603387207 */ /* 0x040fe40007000000 */
[----:B------:R-:W-:Y:S02]  /*11c50*/  SEL R60, R3, R10, !P6 ;  /* 0x0000000a033c7207 */ /* 0x000fe40007000000 */
[----:B------:R-:W5:Y:S01]  /*11c60*/  LDL.LU R10, [R1] ;  /* 0x00000000010a7983 */ /* 0x000f620000300800 */
[----:B------:R-:W-:-:S02]  /*11c70*/  IADD3 R6, P2, R0, UR6, RZ ;  /* 0x0000000600067c10 */ /* 0x000fc4000ff5e0ff */
[----:B------:R-:W-:Y:S01]  /*11c80*/  IADD3 R5, P3, R9, UR6, RZ ;  /* 0x0000000609057c10 */ /* 0x000fe2000ff7e0ff */
[----:B------:R0:W-:Y:S01]  /*11c90*/  STL [R1+0x9f44], R8 ;  /* 0x009f440801007387 */ /* 0x0001e20000100800 */
[----:B------:R-:W-:Y:S02]  /*11ca0*/  LEA.HI.X.SX32 R4, R4, UR7, 0x1, P0 ;  /* 0x0000000704047c11 */ /* 0x000fe400080f0eff */
[C---:B------:R-:W-:Y:S02]  /*11cb0*/  SEL R33, R3.reuse, R33, !P6 ;  /* 0x0000002103217207 */ /* 0x040fe40007000000 */
[C---:B------:R-:W-:Y:S02]  /*11cc0*/  SEL R34, R3.reuse, R34, !P6 ;  /* 0x0000002203227207 */ /* 0x040fe40007000000 */
[C---:B------:R-:W-:Y:S02]  /*11cd0*/  SEL R35, R3.reuse, R35, !P6 ;  /* 0x0000002303237207 */ /* 0x040fe40007000000 */
[C---:B------:R-:W-:Y:S01]  /*11ce0*/  SEL R36, R3.reuse, R36, !P6 ;  /* 0x0000002403247207 */ /* 0x040fe20007000000 */
[----:B0-----:R-:W5:Y:S01]  /*11cf0*/  LDL.LU R8, [R1+0x8] ;  /* 0x0000080001087983 */ /* 0x001f620000300800 */
[----:B------:R-:W-:-:S02]  /*11d00*/  SEL R37, R3, R37, !P6 ;  /* 0x0000002503257207 */ /* 0x000fc40007000000 */
[C---:B------:R-:W-:Y:S01]  /*11d10*/  SEL R38, R3.reuse, R38, !P6 ;  /* 0x0000002603267207 */ /* 0x040fe20007000000 */
[----:B------:R0:W-:Y:S01]  /*11d20*/  STL [R1+0x9f48], R7 ;  /* 0x009f480701007387 */ /* 0x0001e20000100800 */
[C---:B------:R-:W-:Y:S02]  /*11d30*/  SEL R39, R3.reuse, R39, !P6 ;  /* 0x0000002703277207 */ /* 0x040fe40007000000 */
        /* <DEDUP_REMOVED lines=15> */
[C---:B------:R-:W-:Y:S02]  /*11e30*/  SEL R17, R3.reuse, R17, !P6 ;  /* 0x0000001103117207 */ /* 0x040fe40007000000 */
[C---:B------:R-:W-:Y:S02]  /*11e40*/  SEL R16, R3.reuse, R16, !P6 ;  /* 0x0000001003107207 */ /* 0x040fe40007000000 */
[C---:B------:R-:W-:Y:S02]  /*11e50*/  SEL R15, R3.reuse, R15, !P6 ;  /* 0x0000000f030f7207 */ /* 0x040fe40007000000 */
[C---:B------:R-:W-:Y:S02]  /*11e60*/  SEL R14, R3.reuse, R14, !P6 ;  /* 0x0000000e030e7207 */ /* 0x040fe40007000000 */
[C---:B------:R-:W-:Y:S02]  /*11e70*/  SEL R13, R3.reuse, R13, !P6 ;  /* 0x0000000d030d7207 */ /* 0x040fe40007000000 */
[----:B------:R-:W-:Y:S01]  /*11e80*/  SEL R12, R3, R12, !P6 ;  /* 0x0000000c030c7207 */ /* 0x000fe20007000000 */
[----:B------:R0:W-:Y:S01]  /*11e90*/  STL [R1+0x9f50], R5 ;  /* 0x009f500501007387 */ /* 0x0001e20000100800 */
[----:B------:R-:W-:Y:S01]  /*11ea0*/  LEA.HI.X.SX32 R3, R2, UR7, 0x1, P1 ;  /* 0x0000000702037c11 */ /* 0x000fe200088f0eff */
[----:B--2---:R-:W-:-:S02]  /*11eb0*/  IMAD R27, R27, UR5, RZ ;  /* 0x000000051b1b7c24 */ /* 0x004fc4000f8e02ff */
[----:B0-----:R-:W2:Y:S01]  /*11ec0*/  LDL.LU R5, [R1+0x18] ;  /* 0x0000180001057983 */ /* 0x001ea20000300800 */
[----:B------:R-:W-:Y:S01]  /*11ed0*/  LEA.HI.X.SX32 R2, R0, UR7, 0x1, P2 ;  /* 0x0000000700027c11 */ /* 0x000fe200090f0eff */
[----:B---3--:R-:W-:Y:S02]  /*11ee0*/  IMAD R26, R26, UR5, RZ ;  /* 0x000000051a1a7c24 */ /* 0x008fe4000f8e02ff */
[----:B------:R0:W-:Y:S01]  /*11ef0*/  STL [R1+0x9f40], R4 ;  /* 0x009f400401007387 */ /* 0x0001e20000100800 */
[----:B------:R-:W-:Y:S01]  /*11f00*/  LEA.HI.X.SX32 R0, R9, UR7, 0x1, P3 ;  /* 0x0000000709007c11 */ /* 0x000fe200098f0eff */
[----:B----4-:R-:W-:Y:S01]  /*11f10*/  IMAD R25, R25, UR5, RZ ;  /* 0x0000000519197c24 */ /* 0x010fe2000f8e02ff */
[----:B------:R-:W-:Y:S01]  /*11f20*/  UIMAD UR49, UR49, 0x76, URZ ;  /* 0x00000076313178a4 */ /* 0x000fe2000f8e023f */
[----:B0-----:R-:W3:Y:S01]  /*11f30*/  LDL.LU R4, [R1+0x84] ;  /* 0x0000840001047983 */ /* 0x001ee20000300800 */
[----:B-----5:R-:W-:-:S03]  /*11f40*/  IMAD R24, R24, UR5, RZ ;  /* 0x0000000518187c24 */ /* 0x020fc6000f8e02ff */
[----:B------:R0:W-:Y:S01]  /*11f50*/  STL [R1+0x9f54], R3 ;  /* 0x009f540301007387 */ /* 0x0001e20000100800 */
[----:B------:R-:W-:Y:S01]  /*11f60*/  IMAD R16, R16, UR5, RZ ;  /* 0x0000000510107c24 */ /* 0x000fe2000f8e02ff */
[----:B------:R-:W-:Y:S01]  /*11f70*/  UIMAD UR50, UR50, 0x75, URZ ;  /* 0x00000075323278a4 */ /* 0x000fe2000f8e023f */
[----:B------:R-:W-:Y:S01]  /*11f80*/  IMAD R61, R61, UR5, RZ ;  /* 0x000000053d3d7c24 */ /* 0x000fe2000f8e02ff */
[----:B------:R-:W-:Y:S01]  /*11f90*/  UIMAD UR51, UR51, 0x74, URZ ;  /* 0x00000074333378a4 */ /* 0x000fe2000f8e023f */
[----:B------:R-:W-:Y:S01]  /*11fa0*/  IMAD R50, R50, UR5, RZ ;  /* 0x0000000532327c24 */ /* 0x000fe2000f8e02ff */
[----:B------:R-:W-:Y:S01]  /*11fb0*/  UIMAD UR52, UR52, 0x73, URZ ;  /* 0x00000073343478a4 */ /* 0x000fe2000f8e023f */
[----:B------:R-:W-:Y:S01]  /*11fc0*/  IMAD R51, R51, UR5, RZ ;  /* 0x0000000533337c24 */ /* 0x000fe2000f8e02ff */
[----:B------:R-:W-:Y:S01]  /*11fd0*/  UIMAD UR53, UR53, 0x72, URZ ;  /* 0x00000072353578a4 */ /* 0x000fe2000f8e023f */
[----:B0-----:R-:W4:Y:S01]  /*11fe0*/  LDL.LU R3, [R1+0x1c] ;  /* 0x00001c0001037983 */ /* 0x001f220000300800 */
[----:B------:R-:W-:Y:S01]  /*11ff0*/  IMAD R52, R52, UR5, RZ ;  /* 0x0000000534347c24 */ /* 0x000fe2000f8e02ff */
[----:B------:R-:W-:-:S02]  /*12000*/  UIMAD UR54, UR54, 0x71, URZ ;  /* 0x00000071363678a4 */ /* 0x000fc4000f8e023f */
        /* <DEDUP_REMOVED lines=9> */
[----:B0-----:R-:W5:Y:S01]  /*120a0*/  LDL.LU R2, [R1+0x20] ;  /* 0x0000200001027983 */ /* 0x001f620000300800 */
[----:B------:R-:W-:Y:S01]  /*120b0*/  IMAD R58, R58, UR5, RZ ;  /* 0x000000053a3a7c24 */ /* 0x000fe2000f8e02ff */
[----:B------:R-:W-:-:S02]  /*120c0*/  UIMAD UR59, UR59, 0x6c, URZ ;  /* 0x0000006c3b3b78a4 */ /* 0x000fc4000f8e023f */
[----:B------:R-:W2:Y:S01]  /*120d0*/  LDL.LU R9, [R1+0x68] ;  /* 0x0000680001097983 */ /* 0x000ea20000300800 */
[----:B------:R-:W-:Y:S01]  /*120e0*/  IMAD R59, R59, UR5, RZ ;  /* 0x000000053b3b7c24 */ /* 0x000fe2000f8e02ff */
[----:B------:R-:W-:Y:S02]  /*120f0*/  UIMAD UR60, UR60, 0x6b, URZ ;  /* 0x0000006b3c3c78a4 */ /* 0x000fe4000f8e023f */
[----:B------:R0:W-:Y:S01]  /*12100*/  STL [R1+0x9f5c], R0 ;  /* 0x009f5c0001007387 */ /* 0x0001e20000100800 */
[----:B------:R-:W-:Y:S01]  /*12110*/  IMAD R60, R60, UR5, RZ ;  /* 0x000000053c3c7c24 */ /* 0x000fe2000f8e02ff */
[----:B------:R-:W-:Y:S01]  /*12120*/  UIMAD UR61, UR61, 0x6a, URZ ;  /* 0x0000006a3d3d78a4 */ /* 0x000fe2000f8e023f */
[----:B------:R-:W-:Y:S01]  /*12130*/  IMAD R57, R57, UR5, RZ ;  /* 0x0000000539397c24 */ /* 0x000fe2000f8e02ff */
[----:B------:R-:W-:Y:S01]  /*12140*/  ULDC UR6, c[0x0][0x238] ;  /* 0x00008e0000067ab9 */ /* 0x000fe20000000800 */
[----:B------:R-:W-:Y:S01]  /*12150*/  ULDC UR7, c[0x0][0x238] ;  /* 0x00008e0000077ab9 */ /* 0x000fe20000000800 */
[----:B0-----:R-:W3:Y:S04]  /*12160*/  LDL.LU R0, [R1+0x6c] ;  /* 0x00006c0001007983 */ /* 0x001ee80000300800 */
[----:B------:R0:W-:Y:S04]  /*12170*/  STL [R1+0x320], R27 ;  /* 0x0003201b01007387 */ /* 0x0001e80000100800 */
[----:B0-----:R-:W4:Y:S04]  /*12180*/  LDL.LU R27, [R1+0x9fe4] ;  /* 0x009fe400011b7983 */ /* 0x001f280000300800 */
[----:B------:R0:W-:Y:S04]  /*12190*/  STL [R1+0x31c], R26 ;  /* 0x00031c1a01007387 */ /* 0x0001e80000100800 */
[----:B0-----:R-:W4:Y:S04]  /*121a0*/  LDL.LU R26, [R1+0x9fe0] ;  /* 0x009fe000011a7983 */ /* 0x001f280000300800 */
[----:B------:R0:W-:Y:S04]  /*121b0*/  STL [R1+0x318], R25 ;  /* 0x0003181901007387 */ /* 0x0001e80000100800 */
[----:B0-----:R-:W4:Y:S04]  /*121c0*/  LDL.LU R25, [R1+0x9fdc] ;  /* 0x009fdc0001197983 */ /* 0x001f280000300800 */
[----:B------:R0:W-:Y:S04]  /*121d0*/  STL [R1+0x314], R24 ;  /* 0x0003141801007387 */ /* 0x0001e80000100800 */
[----:B0-----:R-:W4:Y:S01]  /*121e0*/  LDL.LU R24, [R1+0x9fd8] ;  /* 0x009fd80001187983 */ /* 0x001f220000300800 */
[----:B---3--:R-:W-:-:S05]  /*121f0*/  IMAD R0, R0, UR5, RZ ;  /* 0x0000000500007c24 */ /* 0x008fca000f8e02ff */
[----:B------:R2:W-:Y:S02]  /*12200*/  STL [R1+0x310], R0 ;  /* 0x0003100001007387 */ /* 0x0005e40000100800 */
[----:B--2---:R-:W-:Y:S02]  /*12210*/  IMAD R0, R9, UR5, RZ ;  /* 0x0000000509007c24 */ /* 0x004fe4000f8e02ff */
[----:B-----5:R-:W-:Y:S02]  /*12220*/  IMAD R9, R2, UR5, RZ ;  /* 0x0000000502097c24 */ /* 0x020fe4000f8e02ff */
[----:B----4-:R-:W-:Y:S01]  /*12230*/  IMAD R2, R3, UR5, RZ ;  /* 0x0000000503027c24 */ /* 0x010fe2000f8e02ff */
[----:B------:R0:W-:Y:S01]  /*12240*/  STL [R1+0x30c], R0 ;  /* 0x00030c0001007387 */ /* 0x0001e20000100800 */
[----:B------:R-:W-:-:S03]  /*12250*/  IMAD R3, R6, UR5, RZ ;  /* 0x0000000506037c24 */ /* 0x000fc6000f8e02ff */
[----:B------:R-:W-:Y:S04]  /*12260*/  STL [R1+0x308], R9 ;  /* 0x0003080901007387 */ /* 0x000fe80000100800 */
[----:B------:R1:W-:Y:S01]  /*12270*/  STL [R1+0x304], R2 ;  /* 0x0003040201007387 */ /* 0x0003e20000100800 */
[----:B0-----:R-:W-:-:S05]  /*12280*/  IMAD R0, R5, UR5, RZ ;  /* 0x0000000505007c24 */ /* 0x001fca000f8e02ff */
[----:B------:R0:W-:Y:S01]  /*12290*/  STL [R1+0x300], R0 ;  /* 0x0003000001007387 */ /* 0x0001e20000100800 */
[----:B-1----:R-:W-:-:S03]  /*122a0*/  IMAD R2, R7, UR5, RZ ;  /* 0x0000000507027c24 */ /* 0x002fc6000f8e02ff */
[----:B------:R1:W-:Y:S04]  /*122b0*/  STL [R1+0x2fc], R3 ;  /* 0x0002fc0301007387 */ /* 0x0003e80000100800 */
[----:B------:R2:W-:Y:S01]  /*122c0*/  STL [R1+0x2f8], R2 ;  /* 0x0002f80201007387 */ /* 0x0005e20000100800 */
[----:B0-----:R-:W-:Y:S02]  /*122d0*/  IMAD R0, R8, UR5, RZ ;  /* 0x0000000508007c24 */ /* 0x001fe4000f8e02ff */
[----:B-1----:R-:W-:-:S03]  /*122e0*/  IMAD R3, R11, UR5, RZ ;  /* 0x000000050b037c24 */ /* 0x002fc6000f8e02ff */
[----:B------:R0:W-:Y:S01]  /*122f0*/  STL [R1+0x2f4], R0 ;  /* 0x0002f40001007387 */ /* 0x0001e20000100800 */
[----:B--2---:R-:W-:-:S03]  /*12300*/  IMAD R2, R10, UR5, RZ ;  /* 0x000000050a027c24 */ /* 0x004fc6000f8e02ff */
        /* <DEDUP_REMOVED lines=54> */
[----:B------:R-:W-:Y:S04]  /*12670*/  STL [R1+0x1f4], R3 ;  /* 0x0001f40301007387 */ /* 0x000fe80000100800 */
[----:B------:R-:W2:Y:S01]  /*12680*/  LDL.LU R34, [R1+0x184] ;  /* 0x0001840001227983 */ /* 0x000ea20000300800 */
[----:B0-----:R-:W-:-:S03]  /*12690*/  IMAD R0, R21, UR5, RZ ;  /* 0x0000000515007c24 */ /* 0x001fc6000f8e02ff */
[----:B------:R-:W-:Y:S04]  /*126a0*/  STL [R1+0x1c8], R2 ;  /* 0x0001c80201007387 */ /* 0x000fe80000100800 */
[----:B------:R-:W3:Y:S04]  /*126b0*/  LDL.LU R33, [R1+0x180] ;  /* 0x0001800001217983 */ /* 0x000ee80000300800 */
[----:B------:R0:W-:Y:S04]  /*126c0*/  STL [R1+0x178], R0 ;  /* 0x0001780001007387 */ /* 0x0001e80000100800 */
[----:B------:R-:W4:Y:S04]  /*126d0*/  LDL.LU R8, [R1+0x17c] ;  /* 0x00017c0001087983 */ /* 0x000f280000300800 */
[----:B------:R-:W5:Y:S01]  /*126e0*/  LDL.LU R32, [R1+0x174] ;  /* 0x0001740001207983 */ /* 0x000f620000300800 */
[----:B0-----:R-:W-:-:S03]  /*126f0*/  IMAD R0, R22, UR5, RZ ;  /* 0x0000000516007c24 */ /* 0x001fc6000f8e02ff */
[----:B------:R-:W5:Y:S04]  /*12700*/  LDL.LU R31, [R1+0x170] ;  /* 0x00017000011f7983 */ /* 0x000f680000300800 */
[----:B------:R0:W-:Y:S04]  /*12710*/  STL [R1+0x148], R0 ;  /* 0x0001480001007387 */ /* 0x0001e80000100800 */
[----:B------:R-:W5:Y:S04]  /*12720*/  LDL.LU R30, [R1+0x16c] ;  /* 0x00016c00011e7983 */ /* 0x000f680000300800 */
[----:B------:R-:W5:Y:S01]  /*12730*/  LDL.LU R9, [R1+0x168] ;  /* 0x0001680001097983 */ /* 0x000f620000300800 */
[----:B0-----:R-:W-:-:S03]  /*12740*/  IMAD R0, R23, UR5, RZ ;  /* 0x0000000517007c24 */ /* 0x001fc6000f8e02ff */
[----:B------:R-:W5:Y:S01]  /*12750*/  LDL.LU R29, [R1+0x164] ;  /* 0x00016400011d7983 */ /* 0x000f620000300800 */
[----:B------:R-:W-:-:S03]  /*12760*/  IMAD R2, R19, UR5, RZ ;  /* 0x0000000513027c24 */ /* 0x000fc6000f8e02ff */
[----:B------:R-:W5:Y:S04]  /*12770*/  LDL.LU R28, [R1+0x160] ;  /* 0x00016000011c7983 */ /* 0x000f680000300800 */
[----:B------:R0:W-:Y:S04]  /*12780*/  STL [R1+0x78], R0 ;  /* 0x0000780001007387 */ /* 0x0001e80000100800 */
[----:B------:R-:W5:Y:S04]  /*12790*/  LDL.LU R27, [R1+0x15c] ;  /* 0x00015c00011b7983 */ /* 0x000f680000300800 */
[----:B------:R-:W5:Y:S04]  /*127a0*/  LDL.LU R26, [R1+0x158] ;  /* 0x00015800011a7983 */ /* 0x000f680000300800 */
[----:B------:R-:W5:Y:S01]  /*127b0*/  LDL.LU R25, [R1+0x154] ;  /* 0x0001540001197983 */ /* 0x000f620000300800 */
[----:B------:R-:W-:-:S03]  /*127c0*/  IMAD R6, R18, UR5, RZ ;  /* 0x0000000512067c24 */ /* 0x000fc6000f8e02ff */
[----:B------:R-:W5:Y:S04]  /*127d0*/  LDL.LU R10, [R1+0x150] ;  /* 0x00015000010a7983 */ /* 0x000f680000300800 */
[----:B------:R-:W5:Y:S01]  /*127e0*/  LDL.LU R24, [R1+0x14c] ;  /* 0x00014c0001187983 */ /* 0x000f620000300800 */
[----:B------:R-:W-:-:S03]  /*127f0*/  IMAD R7, R17, UR5, RZ ;  /* 0x0000000511077c24 */ /* 0x000fc6000f8e02ff */
[----:B0-----:R-:W5:Y:S04]  /*12800*/  LDL.LU R0, [R1+0x144] ;  /* 0x0001440001007983 */ /* 0x001f680000300800 */
[----:B------:R0:W-:Y:S04]  /*12810*/  STL [R1+0x74], R2 ;  /* 0x0000740201007387 */ /* 0x0001e80000100800 */
[----:B0-----:R-:W5:Y:S04]  /*12820*/  LDL.LU R2, [R1+0x140] ;  /* 0x0001400001027983 */ /* 0x001f680000300800 */
[----:B------:R-:W5:Y:S04]  /*12830*/  LDL.LU R3, [R1+0x13c] ;  /* 0x00013c0001037983 */ /* 0x000f680000300800 */
[----:B------:R-:W5:Y:S04]  /*12840*/  LDL.LU R5, [R1+0x138] ;  /* 0x0001380001057983 */ /* 0x000f680000300800 */
[----:B------:R-:W5:Y:S04]  /*12850*/  LDL.LU R11, [R1+0x134] ;  /* 0x00013400010b7983 */ /* 0x000f680000300800 */
[----:B------:R0:W-:Y:S04]  /*12860*/  STL [R1+0x70], R6 ;  /* 0x0000700601007387 */ /* 0x0001e80000100800 */
[----:B0-----:R-:W5:Y:S04]  /*12870*/  LDL.LU R6, [R1+0x130] ;  /* 0x0001300001067983 */ /* 0x001f680000300800 */
[----:B------:R0:W-:Y:S04]  /*12880*/  STL [R1+0x6c], R7 ;  /* 0x00006c0701007387 */ /* 0x0001e80000100800 */
[----:B------:R-:W-:Y:S01]  /*12890*/  STL [R1+0x68], R16 ;  /* 0x0000681001007387 */ /* 0x000fe20000100800 */
[----:B0-----:R-:W-:-:S02]  /*128a0*/  IMAD R7, R15, UR5, RZ ;  /* 0x000000050f077c24 */ /* 0x001fc4000f8e02ff */
[----:B------:R-:W-:Y:S02]  /*128b0*/  IMAD R15, R14, UR5, RZ ;  /* 0x000000050e0f7c24 */ /* 0x000fe4000f8e02ff */
[----:B------:R-:W-:Y:S01]  /*128c0*/  IMAD R14, R13, UR5, RZ ;  /* 0x000000050d0e7c24 */ /* 0x000fe2000f8e02ff */
[----:B------:R0:W-:Y:S01]  /*128d0*/  STL [R1+0x64], R7 ;  /* 0x0000640701007387 */ /* 0x0001e20000100800 */
[----:B------:R-:W-:-:S03]  /*128e0*/  IMAD R13, R12, UR5, RZ ;  /* 0x000000050c0d7c24 */ /* 0x000fc6000f8e02ff */
[----:B0-----:R-:W5:Y:S04]  /*128f0*/  LDL.LU R7, [R1+0x12c] ;  /* 0x00012c0001077983 */ /* 0x001f680000300800 */
[----:B------:R-:W-:Y:S04]  /*12900*/  STL [R1+0x60], R15 ;  /* 0x0000600f01007387 */ /* 0x000fe80000100800 */
[----:B------:R2:W-:Y:S04]  /*12910*/  STL [R1+0x5c], R14 ;  /* 0x00005c0e01007387 */ /* 0x0005e80000100800 */
[----:B------:R4:W-:Y:S01]  /*12920*/  STL [R1+0x58], R13 ;  /* 0x0000580d01007387 */ /* 0x0009e20000100800 */
[----:B--2---:R-:W-:-:S05]  /*12930*/  IMAD R14, R34, UR5, RZ ;  /* 0x00000005220e7c24 */ /* 0x004fca000f8e02ff */
[----:B------:R5:W-:Y:S01]  /*12940*/  STL [R1+0x54], R14 ;  /* 0x0000540e01007387 */ /* 0x000be20000100800 */
[----:B---3--:R-:W-:Y:S02]  /*12950*/  IMAD R12, R33, UR5, RZ ;  /* 0x00000005210c7c24 */ /* 0x008fe4000f8e02ff */
[----:B----4-:R-:W-:Y:S02]  /*12960*/  IMAD R13, R8, UR5, RZ ;  /* 0x00000005080d7c24 */ /* 0x010fe4000f8e02ff */
[----:B------:R-:W2:Y:S04]  /*12970*/  LDL.LU R8, [R1+0x128] ;  /* 0x0001280001087983 */ /* 0x000ea80000300800 */
[----:B------:R0:W-:Y:S01]  /*12980*/  STL [R1+0x50], R12 ;  /* 0x0000500c01007387 */ /* 0x0001e20000100800 */
[----:B-----5:R-:W-:-:S03]  /*12990*/  IMAD R14, R31, UR5, RZ ;  /* 0x000000051f0e7c24 */ /* 0x020fc6000f8e02ff */
[----:B------:R-:W-:Y:S01]  /*129a0*/  STL [R1+0x4c], R13 ;  /* 0x00004c0d01007387 */ /* 0x000fe20000100800 */
[----:B0-----:R-:W-:-:S05]  /*129b0*/  IMAD R12, R32, UR5, RZ ;  /* 0x00000005200c7c24 */ /* 0x001fca000f8e02ff */
[----:B------:R0:W-:Y:S04]  /*129c0*/  STL [R1+0x48], R12 ;  /* 0x0000480c01007387 */ /* 0x0001e80000100800 */
[----:B------:R1:W-:Y:S01]  /*129d0*/  STL [R1+0x44], R14 ;  /* 0x0000440e01007387 */ /* 0x0003e20000100800 */
[----:B0-----:R-:W-:-:S03]  /*129e0*/  IMAD R12, R9, UR5, RZ ;  /* 0x00000005090c7c24 */ /* 0x001fc6000f8e02ff */
[----:B------:R-:W3:Y:S01]  /*129f0*/  LDL.LU R9, [R1+0x124] ;  /* 0x0001240001097983 */ /* 0x000ee20000300800 */
[----:B------:R-:W-:Y:S02]  /*12a00*/  IMAD R13, R30, UR5, RZ ;  /* 0x000000051e0d7c24 */ /* 0x000fe4000f8e02ff */
[----:B-1----:R-:W-:-:S03]  /*12a10*/  IMAD R14, R29, UR5, RZ ;  /* 0x000000051d0e7c24 */ /* 0x002fc6000f8e02ff */
[----:B------:R0:W-:Y:S04]  /*12a20*/  STL [R1+0x40], R13 ;  /* 0x0000400d01007387 */ /* 0x0001e80000100800 */
[----:B------:R1:W-:Y:S01]  /*12a30*/  STL [R1+0x3c], R12 ;  /* 0x00003c0c01007387 */ /* 0x0003e20000100800 */
[----:B0-----:R-:W-:-:S03]  /*12a40*/  IMAD R13, R28, UR5, RZ ;  /* 0x000000051c0d7c24 */ /* 0x001fc6000f8e02ff */
[----:B------:R0:W-:Y:S01]  /*12a50*/  STL [R1+0x38], R14 ;  /* 0x0000380e01007387 */ /* 0x0001e20000100800 */
[----:B-1----:R-:W-:-:S03]  /*12a60*/  IMAD R12, R27, UR5, RZ ;  /* 0x000000051b0c7c24 */ /* 0x002fc6000f8e02ff */
[----:B------:R1:W-:Y:S04]  /*12a70*/  STL [R1+0x34], R13 ;  /* 0x0000340d01007387 */ /* 0x0003e80000100800 */
[----:B------:R4:W-:Y:S01]  /*12a80*/  STL [R1+0x30], R12 ;  /* 0x0000300c01007387 */ /* 0x0009e20000100800 */
[----:B0-----:R-:W-:Y:S02]  /*12a90*/  IMAD R14, R26, UR5, RZ ;  /* 0x000000051a0e7c24 */ /* 0x001fe4000f8e02ff */
[----:B-1----:R-:W-:-:S03]  /*12aa0*/  IMAD R13, R25, UR5, RZ ;  /* 0x00000005190d7c24 */ /* 0x002fc6000f8e02ff */
[----:B------:R-:W-:Y:S01]  /*12ab0*/  STL [R1+0x2c], R14 ;  /* 0x00002c0e01007387 */ /* 0x000fe20000100800 */
[----:B----4-:R-:W-:-:S03]  /*12ac0*/  IMAD R12, R10, UR5, RZ ;  /* 0x000000050a0c7c24 */ /* 0x010fc6000f8e02ff */
[----:B------:R-:W4:Y:S04]  /*12ad0*/  LDL.LU R10, [R1+0x120] ;  /* 0x00012000010a7983 */ /* 0x000f280000300800 */
[----:B------:R0:W-:Y:S04]  /*12ae0*/  STL [R1+0x28], R13 ;  /* 0x0000280d01007387 */ /* 0x0001e80000100800 */
[----:B------:R1:W-:Y:S01]  /*12af0*/  STL [R1+0x24], R12 ;  /* 0x0000240c01007387 */ /* 0x0003e20000100800 */
[----:B0-----:R-:W-:Y:S02]  /*12b00*/  IMAD R13, R24, UR5, RZ ;  /* 0x00000005180d7c24 */ /* 0x001fe4000f8e02ff */
[----:B-1----:R-:W-:-:S02]  /*12b10*/  IMAD R12, R0, UR5, RZ ;  /* 0x00000005000c7c24 */ /* 0x002fc4000f8e02ff */
[----:B------:R-:W-:Y:S01]  /*12b20*/  IMAD R0, R2, UR5, RZ ;  /* 0x0000000502007c24 */ /* 0x000fe2000f8e02ff */
[----:B------:R-:W-:Y:S01]  /*12b30*/  STL [R1+0x20], R13 ;  /* 0x0000200d01007387 */ /* 0x000fe20000100800 */
[----:B------:R-:W-:Y:S02]  /*12b40*/  IMAD R2, R3, UR5, RZ ;  /* 0x0000000503027c24 */ /* 0x000fe4000f8e02ff */
[----:B------:R-:W-:Y:S01]  /*12b50*/  IMAD R3, R5, UR5, RZ ;  /* 0x0000000505037c24 */ /* 0x000fe2000f8e02ff */
[----:B------:R0:W-:Y:S01]  /*12b60*/  STL [R1+0x1c], R12 ;  /* 0x00001c0c01007387 */ /* 0x0001e20000100800 */
[----:B------:R-:W-:-:S03]  /*12b70*/  IMAD R5, R11, UR5, RZ ;  /* 0x000000050b057c24 */ /* 0x000fc6000f8e02ff */
[----:B------:R-:W5:Y:S04]  /*12b80*/  LDL.LU R11, [R1+0x11c] ;  /* 0x00011c00010b7983 */ /* 0x000f680000300800 */
[----:B------:R-:W-:Y:S04]  /*12b90*/  STL [R1+0x18], R0 ;  /* 0x0000180001007387 */ /* 0x000fe80000100800 */
[----:B------:R-:W-:Y:S04]  /*12ba0*/  STL [R1+0x9f60], R0 ;  /* 0x009f600001007387 */ /* 0x000fe80000100800 */
[----:B------:R-:W0:Y:S04]  /*12bb0*/  LDL.LU R25, [R1+0x118] ;  /* 0x0001180001197983 */ /* 0x000e280000300800 */
[----:B------:R-:W-:Y:S04]  /*12bc0*/  STL [R1+0x14], R2 ;  /* 0x0000140201007387 */ /* 0x000fe80000100800 */
[----:B------:R-:W-:Y:S04]  /*12bd0*/  STL [R1+0x9f64], R2 ;  /* 0x009f640201007387 */ /* 0x000fe80000100800 */
[----:B------:R-:W5:Y:S04]  /*12be0*/  LDL.LU R36, [R1+0x114] ;  /* 0x0001140001247983 */ /* 0x000f680000300800 */
[----:B------:R-:W5:Y:S04]  /*12bf0*/  LDL.LU R35, [R1+0x110] ;  /* 0x0001100001237983 */ /* 0x000f680000300800 */
[----:B------:R-:W-:Y:S04]  /*12c00*/  STL [R1+0x10], R3 ;  /* 0x0000100301007387 */ /* 0x000fe80000100800 */
[----:B------:R-:W-:Y:S04]  /*12c10*/  STL [R1+0x9f68], R3 ;  /* 0x009f680301007387 */ /* 0x000fe80000100800 */
[----:B------:R-:W5:Y:S01]  /*12c20*/  LDL.LU R27, [R1+0x10c] ;  /* 0x00010c00011b7983 */ /* 0x000f620000300800 */
[----:B------:R-:W-:-:S03]  /*12c30*/  IMAD R6, R6, UR5, RZ ;  /* 0x0000000506067c24 */ /* 0x000fc6000f8e02ff */
[----:B------:R-:W5:Y:S04]  /*12c40*/  LDL.LU R26, [R1+0x108] ;  /* 0x00010800011a7983 */ /* 0x000f680000300800 */
[----:B------:R-:W-:Y:S04]  /*12c50*/  STL [R1+0xc], R5 ;  /* 0x00000c0501007387 */ /* 0x000fe80000100800 */
[----:B------:R-:W-:Y:S04]  /*12c60*/  STL [R1+0x9f6c], R5 ;  /* 0x009f6c0501007387 */ /* 0x000fe80000100800 */
[----:B------:R-:W5:Y:S04]  /*12c70*/  LDL.LU R34, [R1+0x104] ;  /* 0x0001040001227983 */ /* 0x000f680000300800 */
[----:B------:R-:W5:Y:S04]  /*12c80*/  LDL.LU R33, [R1+0x100] ;  /* 0x0001000001217983 */ /* 0x000f680000300800 */
[----:B------:R-:W5:Y:S01]  /*12c90*/  LDL.LU R32, [R1+0xfc] ;  /* 0x0000fc0001207983 */ /* 0x000f620000300800 */
[----:B---3--:R-:W-:-:S05]  /*12ca0*/  IMAD R9, R9, UR5, RZ ;  /* 0x0000000509097c24 */ /* 0x008fca000f8e02ff */
[----:B------:R1:W-:Y:S04]  /*12cb0*/  STL [R1+0x9f70], R9 ;  /* 0x009f700901007387 */ /* 0x0003e80000100800 */
[----:B------:R-:W-:Y:S04]  /*12cc0*/  STL [R1+0x8], R6 ;  /* 0x0000080601007387 */ /* 0x000fe80000100800 */
[----:B------:R-:W-:Y:S04]  /*12cd0*/  STL [R1+0x9f74], R6 ;  /* 0x009f740601007387 */ /* 0x000fe80000100800 */
[----:B------:R-:W3:Y:S04]  /*12ce0*/  LDL.LU R31, [R1+0xf8] ;  /* 0x0000f800011f7983 */ /* 0x000ee80000300800 */
[----:B------:R-:W3:Y:S04]  /*12cf0*/  LDL.LU R30, [R1+0xf4] ;  /* 0x0000f400011e7983 */ /* 0x000ee80000300800 */
[----:B------:R-:W3:Y:S04]  /*12d00*/  LDL.LU R29, [R1+0xf0] ;  /* 0x0000f000011d7983 */ /* 0x000ee80000300800 */
[----:B------:R-:W3:Y:S01]  /*12d10*/  LDL.LU R28, [R1+0xec] ;  /* 0x0000ec00011c7983 */ /* 0x000ee20000300800 */
[----:B------:R-:W-:-:S02]  /*12d20*/  IMAD R7, R7, UR5, RZ ;  /* 0x0000000507077c24 */ /* 0x000fc4000f8e02ff */
[----:B--2---:R-:W-:Y:S02]  /*12d30*/  IMAD R8, R8, UR5, RZ ;  /* 0x0000000508087c24 */ /* 0x004fe4000f8e02ff */
[----:B----4-:R-:W-:-:S05]  /*12d40*/  IMAD R10, R10, UR5, RZ ;  /* 0x000000050a0a7c24 */ /* 0x010fca000f8e02ff */
[----:B------:R-:W-:Y:S04]  /*12d50*/  STL [R1+0x9f78], R10 ;  /* 0x009f780a01007387 */ /* 0x000fe80000100800 */
[----:B------:R-:W-:Y:S04]  /*12d60*/  STL [R1+0x4], R7 ;  /* 0x0000040701007387 */ /* 0x000fe80000100800 */
[----:B------:R2:W-:Y:S04]  /*12d70*/  STL [R1+0x9f7c], R7 ;  /* 0x009f7c0701007387 */ /* 0x0005e80000100800 */
[----:B------:R-:W4:Y:S01]  /*12d80*/  LDL.LU R24, [R1+0xe8] ;  /* 0x0000e80001187983 */ /* 0x000f220000300800 */
[----:B-----5:R-:W-:-:S05]  /*12d90*/  IMAD R11, R11, UR5, RZ ;  /* 0x000000050b0b7c24 */ /* 0x020fca000f8e02ff */
[----:B------:R-:W-:Y:S04]  /*12da0*/  STL [R1+0x9f80], R11 ;  /* 0x009f800b01007387 */ /* 0x000fe80000100800 */
[----:B------:R-:W-:Y:S01]  /*12db0*/  STL [R1], R8 ;  /* 0x0000000801007387 */ /* 0x000fe20000100800 */
[----:B0-----:R-:W-:-:S03]  /*12dc0*/  IMAD R12, R25, UR5, RZ ;  /* 0x00000005190c7c24 */ /* 0x001fc6000f8e02ff */
[----:B------:R-:W-:Y:S04]  /*12dd0*/  STL [R1+0x9f84], R8 ;  /* 0x009f840801007387 */ /* 0x000fe80000100800 */
[----:B------:R-:W5:Y:S01]  /*12de0*/  LDL.LU R25, [R1+0xe4] ;  /* 0x0000e40001197983 */ /* 0x000f620000300800 */
[----:B------:R-:W-:-:S03]  /*12df0*/  IMAD R13, R36, UR5, RZ ;  /* 0x00000005240d7c24 */ /* 0x000fc6000f8e02ff */
[----:B------:R-:W-:Y:S01]  /*12e00*/  STL [R1+0x9f88], R12 ;  /* 0x009f880c01007387 */ /* 0x000fe20000100800 */
[----:B------:R-:W-:-:S03]  /*12e10*/  IMAD R14, R35, UR5, RZ ;  /* 0x00000005230e7c24 */ /* 0x000fc6000f8e02ff */
[----:B------:R-:W-:Y:S04]  /*12e20*/  STL [R1+0x9f8c], R13 ;  /* 0x009f8c0d01007387 */ /* 0x000fe80000100800 */
[----:B------:R-:W-:Y:S01]  /*12e30*/  STL [R1+0x9f90], R14 ;  /* 0x009f900e01007387 */ /* 0x000fe20000100800 */
[----:B------:R-:W-:Y:S02]  /*12e40*/  IMAD R15, R27, UR5, RZ ;  /* 0x000000051b0f7c24 */ /* 0x000fe4000f8e02ff */
[----:B------:R-:W-:-:S03]  /*12e50*/  IMAD R16, R26, UR5, RZ ;  /* 0x000000051a107c24 */ /* 0x000fc6000f8e02ff */
[----:B------:R-:W-:Y:S04]  /*12e60*/  STL [R1+0x9f94], R15 ;  /* 0x009f940f01007387 */ /* 0x000fe80000100800 */
[----:B------:R-:W2:Y:S04]  /*12e70*/  LDL.LU R26, [R1+0xe0] ;  /* 0x0000e000011a7983 */ /* 0x000ea80000300800 */
[----:B------:R-:W2:Y:S01]  /*12e80*/  LDL.LU R27, [R1+0xdc] ;  /* 0x0000dc00011b7983 */ /* 0x000ea20000300800 */
[----:B------:R-:W-:-:S03]  /*12e90*/  IMAD R17, R34, UR5, RZ ;  /* 0x0000000522117c24 */ /* 0x000fc6000f8e02ff */
[----:B------:R-:W-:Y:S01]  /*12ea0*/  STL [R1+0x9f98], R16 ;  /* 0x009f981001007387 */ /* 0x000fe20000100800 */
[----:B------:R-:W-:-:S03]  /*12eb0*/  IMAD R18, R33, UR5, RZ ;  /* 0x0000000521127c24 */ /* 0x000fc6000f8e02ff */
[----:B------:R-:W-:Y:S01]  /*12ec0*/  STL [R1+0x9f9c], R17 ;  /* 0x009f9c1101007387 */ /* 0x000fe20000100800 */
[----:B------:R-:W-:-:S03]  /*12ed0*/  IMAD R19, R32, UR5, RZ ;  /* 0x0000000520137c24 */ /* 0x000fc6000f8e02ff */
[----:B------:R-:W-:Y:S04]  /*12ee0*/  STL [R1+0x9fa0], R18 ;  /* 0x009fa01201007387 */ /* 0x000fe80000100800 */
[----:B------:R-:W-:Y:S01]  /*12ef0*/  STL [R1+0x9fa4], R19 ;  /* 0x009fa41301007387 */ /* 0x000fe20000100800 */
[----:B---3--:R-:W-:Y:S02]  /*12f00*/  IMAD R20, R31, UR5, RZ ;  /* 0x000000051f147c24 */ /* 0x008fe4000f8e02ff */
[----:B------:R-:W-:-:S03]  /*12f10*/  IMAD R21, R30, UR5, RZ ;  /* 0x000000051e157c24 */ /* 0x000fc6000f8e02ff */
[----:B------:R-:W-:Y:S01]  /*12f20*/  STL [R1+0x9fa8], R20 ;  /* 0x009fa81401007387 */ /* 0x000fe20000100800 */
[----:B------:R-:W-:-:S03]  /*12f30*/  IMAD R22, R29, UR5, RZ ;  /* 0x000000051d167c24 */ /* 0x000fc6000f8e02ff */
[----:B------:R-:W-:Y:S01]  /*12f40*/  STL [R1+0x9fac], R21 ;  /* 0x009fac1501007387 */ /* 0x000fe20000100800 */
[----:B------:R-:W-:-:S03]  /*12f50*/  IMAD R23, R28, UR5, RZ ;  /* 0x000000051c177c24 */ /* 0x000fc6000f8e02ff */
[----:B------:R-:W-:Y:S04]  /*12f60*/  STL [R1+0x9fb0], R22 ;  /* 0x009fb01601007387 */ /* 0x000fe80000100800 */
[----:B------:R-:W3:Y:S04]  /*12f70*/  LDL.LU R28, [R1+0xd8] ;  /* 0x0000d800011c7983 */ /* 0x000ee80000300800 */
[----:B------:R-:W3:Y:S04]  /*12f80*/  LDL.LU R29, [R1+0xd4] ;  /* 0x0000d400011d7983 */ /* 0x000ee80000300800 */
[----:B------:R-:W-:Y:S04]  /*12f90*/  STL [R1+0x9fb4], R23 ;  /* 0x009fb41701007387 */ /* 0x000fe80000100800 */
[----:B------:R-:W3:Y:S04]  /*12fa0*/  LDL.LU R30, [R1+0xd0] ;  /* 0x0000d000011e7983 */ /* 0x000ee80000300800 */
[----:B------:R-:W3:Y:S01]  /*12fb0*/  LDL.LU R31, [R1+0xcc] ;  /* 0x0000cc00011f7983 */ /* 0x000ee20000300800 */
[----:B----4-:R-:W-:-:S05]  /*12fc0*/  IMAD R24, R24, UR5, RZ ;  /* 0x0000000518187c24 */ /* 0x010fca000f8e02ff */
[----:B------:R-:W-:Y:S04]  /*12fd0*/  STL [R1+0x9fb8], R24 ;  /* 0x009fb81801007387 */ /* 0x000fe80000100800 */
[----:B------:R-:W4:Y:S04]  /*12fe0*/  LDL.LU R32, [R1+0xc8] ;  /* 0x0000c80001207983 */ /* 0x000f280000300800 */
[----:B------:R-:W4:Y:S04]  /*12ff0*/  LDL.LU R33, [R1+0xc4] ;  /* 0x0000c40001217983 */ /* 0x000f280000300800 */
[----:B------:R-:W4:Y:S04]  /*13000*/  LDL.LU R34, [R1+0xc0] ;  /* 0x0000c00001227983 */ /* 0x000f280000300800 */
[----:B------:R-:W4:Y:S04]  /*13010*/  LDL.LU R35, [R1+0xbc] ;  /* 0x0000bc0001237983 */ /* 0x000f280000300800 */
[----:B------:R-:W4:Y:S01]  /*13020*/  LDL.LU R36, [R1+0xb8] ;  /* 0x0000b80001247983 */ /* 0x000f220000300800 */
[----:B-----5:R-:W-:-:S03]  /*13030*/  IMAD R25, R25, UR5, RZ ;  /* 0x0000000519197c24 */ /* 0x020fc6000f8e02ff */
[----:B------:R-:W5:Y:S04]  /*13040*/  LDL.LU R37, [R1+0xb4] ;  /* 0x0000b40001257983 */ /* 0x000f680000300800 */
[----:B------:R-:W-:Y:S01]  /*13050*/  STL [R1+0x9fbc], R25 ;  /* 0x009fbc1901007387 */ /* 0x000fe20000100800 */
[----:B--2---:R-:W-:-:S05]  /*13060*/  IMAD R26, R26, UR5, RZ ;  /* 0x000000051a1a7c24 */ /* 0x004fca000f8e02ff */
[----:B------:R-:W-:Y:S04]  /*13070*/  STL [R1+0x9fc0], R26 ;  /* 0x009fc01a01007387 */ /* 0x000fe80000100800 */
[----:B------:R-:W2:Y:S04]  /*13080*/  LDL.LU R38, [R1+0xb0] ;  /* 0x0000b00001267983 */ /* 0x000ea80000300800 */
[----:B------:R-:W2:Y:S04]  /*13090*/  LDL.LU R39, [R1+0xac] ;  /* 0x0000ac0001277983 */ /* 0x000ea80000300800 */
[----:B------:R-:W2:Y:S04]  /*130a0*/  LDL.LU R40, [R1+0xa8] ;  /* 0x0000a80001287983 */ /* 0x000ea80000300800 */
[----:B------:R-:W2:Y:S01]  /*130b0*/  LDL.LU R41, [R1+0xa4] ;  /* 0x0000a40001297983 */ /* 0x000ea20000300800 */
[----:B------:R-:W-:-:S03]  /*130c0*/  IMAD R27, R27, UR5, RZ ;  /* 0x000000051b1b7c24 */ /* 0x000fc6000f8e02ff */
[----:B------:R-:W2:Y:S04]  /*130d0*/  LDL.LU R42, [R1+0xa0] ;  /* 0x0000a000012a7983 */ /* 0x000ea80000300800 */
[----:B------:R-:W2:Y:S04]  /*130e0*/  LDL.LU R43, [R1+0x9c] ;  /* 0x00009c00012b7983 */ /* 0x000ea80000300800 */
[----:B------:R-:W2:Y:S04]  /*130f0*/  LDL.LU R44, [R1+0x98] ;  /* 0x00009800012c7983 */ /* 0x000ea80000300800 */
[----:B------:R-:W2:Y:S04]  /*13100*/  LDL.LU R45, [R1+0x94] ;  /* 0x00009400012d7983 */ /* 0x000ea80000300800 */
[----:B------:R-:W2:Y:S04]  /*13110*/  LDL.LU R46, [R1+0x90] ;  /* 0x00009000012e7983 */ /* 0x000ea80000300800 */
[----:B------:R-:W2:Y:S04]  /*13120*/  LDL.LU R47, [R1+0x8c] ;  /* 0x00008c00012f7983 */ /* 0x000ea80000300800 */
[----:B------:R-:W2:Y:S04]  /*13130*/  LDL.LU R48, [R1+0x88] ;  /* 0x0000880001307983 */ /* 0x000ea80000300800 */
[----:B------:R-:W2:Y:S04]  /*13140*/  LDL.LU R49, [R1+0x7c] ;  /* 0x00007c0001317983 */ /* 0x000ea80000300800 */
[----:B------:R-:W-:Y:S01]  /*13150*/  STL [R1+0x9fc4], R27 ;  /* 0x009fc41b01007387 */ /* 0x000fe20000100800 */
[----:B---3--:R-:W-:-:S02]  /*13160*/  IMAD R28, R28, UR5, RZ ;  /* 0x000000051c1c7c24 */ /* 0x008fc4000f8e02ff */
[----:B------:R-:W-:-:S03]  /*13170*/  IMAD R29, R29, UR5, RZ ;  /* 0x000000051d1d7c24 */ /* 0x000fc6000f8e02ff */
[----:B------:R-:W-:Y:S01]  /*13180*/  STL [R1+0x9fc8], R28 ;  /* 0x009fc81c01007387 */ /* 0x000fe20000100800 */
[----:B------:R-:W-:-:S03]  /*13190*/  IMAD R30, R30, UR5, RZ ;  /* 0x000000051e1e7c24 */ /* 0x000fc6000f8e02ff */
[----:B------:R-:W-:Y:S01]  /*131a0*/  STL [R1+0x9fcc], R29 ;  /* 0x009fcc1d01007387 */ /* 0x000fe20000100800 */
[----:B------:R-:W-:-:S03]  /*131b0*/  IMAD R31, R31, UR5, RZ ;  /* 0x000000051f1f7c24 */ /* 0x000fc6000f8e02ff */
[----:B------:R-:W-:Y:S04]  /*131c0*/  STL [R1+0x9fd0], R30 ;  /* 0x009fd01e01007387 */ /* 0x000fe80000100800 */
[----:B------:R-:W-:Y:S04]  /*131d0*/  STL [R1+0x9fd4], R31 ;  /* 0x009fd41f01007387 */ /* 0x000fe80000100800 */
[----:B-1----:R-:W3:Y:S04]  /*131e0*/  LDL R9, [R1+0x320] ;  /* 0x0003200001097983 */ /* 0x002ee80000100800 */
[----:B------:R-:W4:Y:S04]  /*131f0*/  LDL R5, [R1+0x31c] ;  /* 0x00031c0001057983 */ /* 0x000f280000100800 */
[----:B------:R-:W5:Y:S04]  /*13200*/  LDL R3, [R1+0x318] ;  /* 0x0003180001037983 */ /* 0x000f680000100800 */
[----:B------:R-:W2:Y:S04]  /*13210*/  LDL R2, [R1+0x314] ;  /* 0x0003140001027983 */ /* 0x000ea80000100800 */
[----:B------:R-:W2:Y:S01]  /*13220*/  LDL R0, [R1+0x310] ;  /* 0x0003100001007983 */ /* 0x000ea20000100800 */
[----:B------:R-:W-:-:S05]  /*13230*/  IMAD R4, R4, UR5, RZ ;  /* 0x0000000504047c24 */ /* 0x000fca000f8e02ff */
[----:B------:R-:W-:Y:S01]  /*13240*/  SHF.R.S32.HI R7, RZ, 0x1f, R4 ;  /* 0x0000001fff077819 */ /* 0x000fe20000011404 */
[----:B------:R0:W-:Y:S04]  /*13250*/  STL [R1+0x9f14], R61 ;  /* 0x009f143d01007387 */ /* 0x0001e80000100800 */
[----:B------:R1:W-:Y:S01]  /*13260*/  STL [R1+0x7c], R7 ;  /* 0x00007c0701007387 */ /* 0x0003e20000100800 */
[----:B---3--:R-:W-:Y:S02]  /*13270*/  SHF.R.S32.HI R6, RZ, 0x1f, R9 ;  /* 0x0000001fff067819 */ /* 0x008fe40000011409 */
[----:B----4-:R-:W-:-:S03]  /*13280*/  SHF.R.S32.HI R5, RZ, 0x1f, R5 ;  /* 0x0000001fff057819 */ /* 0x010fc60000011405 */
[----:B------:R3:W-:Y:S01]  /*13290*/  STL [R1+0x28c], R6 ;  /* 0x00028c0601007387 */ /* 0x0007e20000100800 */
[----:B-----5:R-:W-:-:S03]  /*132a0*/  SHF.R.S32.HI R3, RZ, 0x1f, R3 ;  /* 0x0000001fff037819 */ /* 0x020fc60000011403 */
[----:B------:R4:W-:Y:S01]  /*132b0*/  STL [R1+0x288], R5 ;  /* 0x0002880501007387 */ /* 0x0009e20000100800 */
[----:B--2---:R-:W-:-:S03]  /*132c0*/  SHF.R.S32.HI R2, RZ, 0x1f, R2 ;  /* 0x0000001fff027819 */ /* 0x004fc60000011402 */
[----:B------:R2:W-:Y:S01]  /*132d0*/  STL [R1+0x284], R3 ;  /* 0x0002840301007387 */ /* 0x0005e20000100800 */
[----:B------:R-:W-:-:S03]  /*132e0*/  SHF.R.S32.HI R0, RZ, 0x1f, R0 ;  /* 0x0000001fff007819 */ /* 0x000fc60000011400 */
[----:B0-----:R-:W5:Y:S04]  /*132f0*/  LDL R61, [R1+0x30c] ;  /* 0x00030c00013d7983 */ /* 0x001f680000100800 */
[----:B------:R0:W-:Y:S04]  /*13300*/  STL [R1+0x280], R2 ;  /* 0x0002800201007387 */ /* 0x0001e80000100800 */
[----:B------:R-:W5:Y:S04]  /*13310*/  LDL R31, [R1+0x308] ;  /* 0x00030800011f7983 */ /* 0x000f680000100800 */
[----:B------:R0:W-:Y:S04]  /*13320*/  STL [R1+0x27c], R0 ;  /* 0x00027c0001007387 */ /* 0x0001e80000100800 */
[----:B------:R-:W5:Y:S04]  /*13330*/  LDL R30, [R1+0x304] ;  /* 0x00030400011e7983 */ /* 0x000f680000100800 */
        /* <DEDUP_REMOVED lines=20> */
[----:B-1----:R-:W5:Y:S04]  /*13480*/  LDL R7, [R1+0x2b0] ;  /* 0x0002b00001077983 */ /* 0x002f680000100800 */
[----:B------:R-:W5:Y:S04]  /*13490*/  LDL R10, [R1+0x2ac] ;  /* 0x0002ac00010a7983 */ /* 0x000f680000100800 */
[----:B---3--:R-:W3:Y:S04]  /*134a0*/  LDL R6, [R1+0x2a8] ;  /* 0x0002a80001067983 */ /* 0x008ee80000100800 */
[----:B------:R-:W3:Y:S04]  /*134b0*/  LDL R9, [R1+0x2a4] ;  /* 0x0002a40001097983 */ /* 0x000ee80000100800 */
[----:B----4-:R-:W4:Y:S04]  /*134c0*/  LDL R5, [R1+0x2a0] ;  /* 0x0002a00001057983 */ /* 0x010f280000100800 */
[----:B--2---:R-:W2:Y:S04]  /*134d0*/  LDL R3, [R1+0x29c] ;  /* 0x00029c0001037983 */ /* 0x004ea80000100800 */
[----:B0-----:R-:W2:Y:S04]  /*134e0*/  LDL R2, [R1+0x298] ;  /* 0x0002980001027983 */ /* 0x001ea80000100800 */
[----:B------:R-:W2:Y:S01]  /*134f0*/  LDL R0, [R1+0x294] ;  /* 0x0002940001007983 */ /* 0x000ea20000100800 */
[----:B-----5:R-:W-:-:S05]  /*13500*/  SHF.R.S32.HI R61, RZ, 0x1f, R61 ;  /* 0x0000001fff3d7819 */ /* 0x020fca000001143d */
[----:B------:R0:W-:Y:S02]  /*13510*/  STL [R1+0x278], R61 ;  /* 0x0002783d01007387 */ /* 0x0001e40000100800 */
[----:B0-----:R-:W-:Y:S02]  /*13520*/  SHF.R.S32.HI R61, RZ, 0x1f, R31 ;  /* 0x0000001fff3d7819 */ /* 0x001fe4000001141f */
[----:B------:R-:W-:Y:S02]  /*13530*/  SHF.R.S32.HI R31, RZ, 0x1f, R30 ;  /* 0x0000001fff1f7819 */ /* 0x000fe4000001141e */
[----:B------:R-:W-:Y:S01]  /*13540*/  SHF.R.S32.HI R30, RZ, 0x1f, R29 ;  /* 0x0000001fff1e7819 */ /* 0x000fe2000001141d */
[----:B------:R-:W-:Y:S01]  /*13550*/  STL [R1+0x274], R61 ;  /* 0x0002743d01007387 */ /* 0x000fe20000100800 */
[----:B------:R-:W-:-:S03]  /*13560*/  SHF.R.S32.HI R29, RZ, 0x1f, R28 ;  /* 0x0000001fff1d7819 */ /* 0x000fc6000001141c */
        /* <DEDUP_REMOVED lines=38> */
[----:B------:R0:W-:Y:S04]  /*137d0*/  STL [R1+0x21c], R8 ;  /* 0x00021c0801007387 */ /* 0x0001e80000100800 */
[----:B------:R1:W-:Y:S01]  /*137e0*/  STL [R1+0x218], R12 ;  /* 0x0002180c01007387 */ /* 0x0003e20000100800 */
[----:B---3--:R-:W-:Y:S02]  /*137f0*/  SHF.R.S32.HI R7, RZ, 0x1f, R6 ;  /* 0x0000001fff077819 */ /* 0x008fe40000011406 */
[----:B0-----:R-:W-:Y:S02]  /*13800*/  SHF.R.S32.HI R8, RZ, 0x1f, R10 ;  /* 0x0000001fff087819 */ /* 0x001fe4000001140a */
[----:B------:R-:W-:Y:S01]  /*13810*/  SHF.R.S32.HI R6, RZ, 0x1f, R9 ;  /* 0x0000001fff067819 */ /* 0x000fe20000011409 */
[----:B------:R-:W-:Y:S01]  /*13820*/  STL [R1+0x214], R11 ;  /* 0x0002140b01007387 */ /* 0x000fe20000100800 */
[----:B----4-:R-:W-:-:S03]  /*13830*/  SHF.R.S32.HI R5, RZ, 0x1f, R5 ;  /* 0x0000001fff057819 */ /* 0x010fc60000011405 */
[----:B------:R0:W-:Y:S01]  /*13840*/  STL [R1+0x210], R8 ;  /* 0x0002100801007387 */ /* 0x0001e20000100800 */
[----:B--2---:R-:W-:-:S03]  /*13850*/  SHF.R.S32.HI R3, RZ, 0x1f, R3 ;  /* 0x0000001fff037819 */ /* 0x004fc60000011403 */
[----:B------:R2:W-:Y:S01]  /*13860*/  STL [R1+0x20c], R7 ;  /* 0x00020c0701007387 */ /* 0x0005e20000100800 */
[----:B------:R-:W-:-:S03]  /*13870*/  SHF.R.S32.HI R2, RZ, 0x1f, R2 ;  /* 0x0000001fff027819 */ /* 0x000fc60000011402 */
[----:B------:R3:W-:Y:S01]  /*13880*/  STL [R1+0x208], R6 ;  /* 0x0002080601007387 */ /* 0x0007e20000100800 */
[----:B------:R-:W-:-:S03]  /*13890*/  SHF.R.S32.HI R0, RZ, 0x1f, R0 ;  /* 0x0000001fff007819 */ /* 0x000fc60000011400 */
[----:B------:R4:W-:Y:S04]  /*138a0*/  STL [R1+0x204], R5 ;  /* 0x0002040501007387 */ /* 0x0009e80000100800 */
[----:B------:R5:W-:Y:S04]  /*138b0*/  STL [R1+0x200], R3 ;  /* 0x0002000301007387 */ /* 0x000be80000100800 */
[----:B------:R-:W5:Y:S04]  /*138c0*/  LDL R31, [R1+0x290] ;  /* 0x00029000011f7983 */ /* 0x000f680000100800 */
        /* <DEDUP_REMOVED lines=21> */
[----:B0-----:R-:W5:Y:S04]  /*13a20*/  LDL R8, [R1+0x44] ;  /* 0x0000440001087983 */ /* 0x001f680000100800 */
[----:B------:R-:W5:Y:S04]  /*13a30*/  LDL R11, [R1+0x40] ;  /* 0x00004000010b7983 */ /* 0x000f680000100800 */
[----:B--2---:R-:W2:Y:S04]  /*13a40*/  LDL R7, [R1+0x3c] ;  /* 0x00003c0001077983 */ /* 0x004ea80000100800 */
[----:B------:R-:W2:Y:S04]  /*13a50*/  LDL R10, [R1+0x38] ;  /* 0x00003800010a7983 */ /* 0x000ea80000100800 */
[----:B---3--:R-:W3:Y:S04]  /*13a60*/  LDL R6, [R1+0x34] ;  /* 0x0000340001067983 */ /* 0x008ee80000100800 */
[----:B------:R-:W3:Y:S04]  /*13a70*/  LDL R9, [R1+0x30] ;  /* 0x0000300001097983 */ /* 0x000ee80000100800 */
[----:B----4-:R-:W4:Y:S04]  /*13a80*/  LDL R5, [R1+0x2c] ;  /* 0x00002c0001057983 */ /* 0x010f280000100800 */
[----:B-----5:R-:W5:Y:S04]  /*13a90*/  LDL R3, [R1+0x28] ;  /* 0x0000280001037983 */ /* 0x020f680000100800 */
[----:B------:R-:W5:Y:S04]  /*13aa0*/  LDL R2, [R1+0x24] ;  /* 0x0000240001027983 */ /* 0x000f680000100800 */
[----:B------:R-:W5:Y:S04]  /*13ab0*/  LDL R0, [R1+0x20] ;  /* 0x0000200001007983 */ /* 0x000f680000100800 */
[----:B------:R-:W5:Y:S01]  /*13ac0*/  LDL R61, [R1+0x1c] ;  /* 0x00001c00013d7983 */ /* 0x000f620000100800 */
[----:B------:R-:W-:-:S05]  /*13ad0*/  SHF.R.S32.HI R31, RZ, 0x1f, R31 ;  /* 0x0000001fff1f7819 */ /* 0x000fca000001141f */
[----:B------:R0:W-:Y:S01]  /*13ae0*/  STL [R1+0x1f0], R31 ;  /* 0x0001f01f01007387 */ /* 0x0001e20000100800 */
[----:B------:R-:W-:-:S03]  /*13af0*/  SHF.R.S32.HI R30, RZ, 0x1f, R30 ;  /* 0x0000001fff1e7819 */ /* 0x000fc6000001141e */
[----:B0-----:R-:W5:Y:S01]  /*13b00*/  LDL.LU R31, [R1+0x9fd4] ;  /* 0x009fd400011f7983 */ /* 0x001f620000300800 */
[----:B------:R-:W-:-:S03]  /*13b10*/  SHF.R.S32.HI R29, RZ, 0x1f, R29 ;  /* 0x0000001fff1d7819 */ /* 0x000fc6000001141d */
[----:B------:R0:W-:Y:S01]  /*13b20*/  STL [R1+0x1ec], R30 ;  /* 0x0001ec1e01007387 */ /* 0x0001e20000100800 */
[----:B------:R-:W-:Y:S02]  /*13b30*/  SHF.R.S32.HI R28, RZ, 0x1f, R28 ;  /* 0x0000001fff1c7819 */ /* 0x000fe4000001141c */
[----:B------:R-:W-:Y:S01]  /*13b40*/  SHF.R.S32.HI R27, RZ, 0x1f, R27 ;  /* 0x0000001fff1b7819 */ /* 0x000fe2000001141b */
[----:B0-----:R-:W5:Y:S01]  /*13b50*/  LDL.LU R30, [R1+0x9fd0] ;  /* 0x009fd000011e7983 */ /* 0x001f620000300800 */
[----:B------:R-:W-:-:S03]  /*13b60*/  SHF.R.S32.HI R26, RZ, 0x1f, R26 ;  /* 0x0000001fff1a7819 */ /* 0x000fc6000001141a */
[----:B------:R0:W-:Y:S01]  /*13b70*/  STL [R1+0x1e8], R29 ;  /* 0x0001e81d01007387 */ /* 0x0001e20000100800 */
[----:B------:R-:W-:Y:S02]  /*13b80*/  SHF.R.S32.HI R25, RZ, 0x1f, R25 ;  /* 0x0000001fff197819 */ /* 0x000fe40000011419 */
[----:B------:R-:W-:Y:S01]  /*13b90*/  SHF.R.S32.HI R24, RZ, 0x1f, R24 ;  /* 0x0000001fff187819 */ /* 0x000fe20000011418 */
[----:B0-----:R-:W5:Y:S04]  /*13ba0*/  LDL.LU R29, [R1+0x9fcc] ;  /* 0x009fcc00011d7983 */ /* 0x001f680000300800 */
[----:B------:R0:W-:Y:S01]  /*13bb0*/  STL [R1+0x1e4], R28 ;  /* 0x0001e41c01007387 */ /* 0x0001e20000100800 */
[----:B------:R-:W-:Y:S02]  /*13bc0*/  SHF.R.S32.HI R23, RZ, 0x1f, R23 ;  /* 0x0000001fff177819 */ /* 0x000fe40000011417 */
[----:B------:R-:W-:Y:S01]  /*13bd0*/  SHF.R.S32.HI R22, RZ, 0x1f, R22 ;  /* 0x0000001fff167819 */ /* 0x000fe20000011416 */
[----:B0-----:R-:W5:Y:S04]  /*13be0*/  LDL.LU R28, [R1+0x9fc8] ;  /* 0x009fc800011c7983 */ /* 0x001f680000300800 */
[----:B------:R0:W-:Y:S01]  /*13bf0*/  STL [R1+0x1e0], R27 ;  /* 0x0001e01b01007387 */ /* 0x0001e20000100800 */
[----:B------:R-:W-:-:S03]  /*13c00*/  SHF.R.S32.HI R21, RZ, 0x1f, R21 ;  /* 0x0000001fff157819 */ /* 0x000fc60000011415 */
        /* <DEDUP_REMOVED lines=35> */
[----:B--2---:R-:W-:-:S03]  /*13e40*/  SHF.R.S32.HI R7, RZ, 0x1f, R7 ;  /* 0x0000001fff077819 */ /* 0x004fc60000011407 */
[----:B0-----:R-:W2:Y:S04]  /*13e50*/  LDL.LU R15, [R1+0x9f94] ;  /* 0x009f9400010f7983 */ /* 0x001ea80000300800 */
[----:B------:R0:W-:Y:S01]  /*13e60*/  STL [R1+0x1a8], R14 ;  /* 0x0001a80e01007387 */ /* 0x0001e20000100800 */
[----:B------:R-:W-:-:S03]  /*13e70*/  SHF.R.S32.HI R10, RZ, 0x1f, R10 ;  /* 0x0000001fff0a7819 */ /* 0x000fc6000001140a */
[----:B0-----:R-:W2:Y:S04]  /*13e80*/  LDL.LU R14, [R1+0x9f90] ;  /* 0x009f9000010e7983 */ /* 0x001ea80000300800 */
[----:B------:R0:W-:Y:S01]  /*13e90*/  STL [R1+0x1a4], R13 ;  /* 0x0001a40d01007387 */ /* 0x0001e20000100800 */
[----:B---3--:R-:W-:-:S03]  /*13ea0*/  SHF.R.S32.HI R6, RZ, 0x1f, R6 ;  /* 0x0000001fff067819 */ /* 0x008fc60000011406 */
[----:B0-----:R-:W3:Y:S04]  /*13eb0*/  LDL.LU R13, [R1+0x9f8c] ;  /* 0x009f8c00010d7983 */ /* 0x001ee80000300800 */
[----:B------:R0:W-:Y:S01]  /*13ec0*/  STL [R1+0x1a0], R12 ;  /* 0x0001a00c01007387 */ /* 0x0001e20000100800 */
[----:B------:R-:W-:-:S03]  /*13ed0*/  SHF.R.S32.HI R9, RZ, 0x1f, R9 ;  /* 0x0000001fff097819 */ /* 0x000fc60000011409 */
[----:B0-----:R-:W2:Y:S04]  /*13ee0*/  LDL.LU R12, [R1+0x9f88] ;  /* 0x009f8800010c7983 */ /* 0x001ea80000300800 */
[----:B------:R0:W-:Y:S01]  /*13ef0*/  STL [R1+0x19c], R8 ;  /* 0x00019c0801007387 */ /* 0x0001e20000100800 */
[----:B----4-:R-:W-:-:S03]  /*13f00*/  SHF.R.S32.HI R5, RZ, 0x1f, R5 ;  /* 0x0000001fff057819 */ /* 0x010fc60000011405 */
[----:B0-----:R-:W4:Y:S04]  /*13f10*/  LDL.LU R8, [R1+0x9f84] ;  /* 0x009f840001087983 */ /* 0x001f280000300800 */
[----:B------:R0:W-:Y:S01]  /*13f20*/  STL [R1+0x198], R11 ;  /* 0x0001980b01007387 */ /* 0x0001e20000100800 */
[----:B-----5:R-:W-:-:S03]  /*13f30*/  SHF.R.S32.HI R3, RZ, 0x1f, R3 ;  /* 0x0000001fff037819 */ /* 0x020fc60000011403 */
[----:B0-----:R-:W5:Y:S04]  /*13f40*/  LDL.LU R11, [R1+0x9f80] ;  /* 0x009f8000010b7983 */ /* 0x001f680000300800 */
[----:B------:R0:W-:Y:S01]  /*13f50*/  STL [R1+0x194], R7 ;  /* 0x0001940701007387 */ /* 0x0001e20000100800 */
[----:B------:R-:W-:-:S03]  /*13f60*/  SHF.R.S32.HI R2, RZ, 0x1f, R2 ;  /* 0x0000001fff027819 */ /* 0x000fc60000011402 */
[----:B0-----:R-:W3:Y:S04]  /*13f70*/  LDL.LU R7, [R1+0x9f7c] ;  /* 0x009f7c0001077983 */ /* 0x001ee80000300800 */
[----:B------:R0:W-:Y:S01]  /*13f80*/  STL [R1+0x190], R10 ;  /* 0x0001900a01007387 */ /* 0x0001e20000100800 */
[----:B------:R-:W-:-:S03]  /*13f90*/  SHF.R.S32.HI R0, RZ, 0x1f, R0 ;  /* 0x0000001fff007819 */ /* 0x000fc60000011400 */
[----:B0-----:R-:W2:Y:S04]  /*13fa0*/  LDL.LU R10, [R1+0x9f78] ;  /* 0x009f7800010a7983 */ /* 0x001ea80000300800 */
[----:B------:R0:W-:Y:S04]  /*13fb0*/  STL [R1+0x18c], R6 ;  /* 0x00018c0601007387 */ /* 0x0001e80000100800 */
[----:B0-----:R-:W4:Y:S04]  /*13fc0*/  LDL.LU R6, [R1+0x9f74] ;  /* 0x009f740001067983 */ /* 0x001f280000300800 */
[----:B------:R0:W-:Y:S04]  /*13fd0*/  STL [R1+0x188], R9 ;  /* 0x0001880901007387 */ /* 0x0001e80000100800 */
[----:B0-----:R-:W5:Y:S04]  /*13fe0*/  LDL.LU R9, [R1+0x9f70] ;  /* 0x009f700001097983 */ /* 0x001f680000300800 */
[----:B------:R0:W-:Y:S04]  /*13ff0*/  STL [R1+0x184], R5 ;  /* 0x0001840501007387 */ /* 0x0001e80000100800 */
[----:B0-----:R-:W3:Y:S04]  /*14000*/  LDL.LU R5, [R1+0x9f6c] ;  /* 0x009f6c0001057983 */ /* 0x001ee80000300800 */
[----:B------:R0:W-:Y:S04]  /*14010*/  STL [R1+0x180], R3 ;  /* 0x0001800301007387 */ /* 0x0001e80000100800 */
[----:B0-----:R-:W2:Y:S04]  /*14020*/  LDL.LU R3, [R1+0x9f68] ;  /* 0x009f680001037983 */ /* 0x001ea80000300800 */
[----:B------:R0:W-:Y:S04]  /*14030*/  STL [R1+0x17c], R2 ;  /* 0x00017c0201007387 */ /* 0x0001e80000100800 */
[----:B0-----:R-:W4:Y:S04]  /*14040*/  LDL.LU R2, [R1+0x9f64] ;  /* 0x009f640001027983 */ /* 0x001f280000300800 */
[----:B------:R0:W-:Y:S04]  /*14050*/  STL [R1+0x174], R0 ;  /* 0x0001740001007387 */ /* 0x0001e80000100800 */
[----:B0-----:R-:W5:Y:S01]  /*14060*/  LDL.LU R0, [R1+0x9f60] ;  /* 0x009f600001007983 */ /* 0x001f620000300800 */
[----:B------:R-:W-:-:S05]  /*14070*/  SHF.R.S32.HI R61, RZ, 0x1f, R61 ;  /* 0x0000001fff3d7819 */ /* 0x000fca000001143d */
[----:B------:R5:W-:Y:S01]  /*14080*/  STL [R1+0x170], R61 ;  /* 0x0001703d01007387 */ /* 0x000be20000100800 */
[----:B------:R-:W-:Y:S02]  /*14090*/  IMAD R32, R32, UR5, RZ ;  /* 0x0000000520207c24 */ /* 0x000fe4000f8e02ff */
[----:B------:R-:W-:Y:S02]  /*140a0*/  IMAD R33, R33, UR5, RZ ;  /* 0x0000000521217c24 */ /* 0x000fe4000f8e02ff */
[----:B------:R-:W-:Y:S02]  /*140b0*/  IMAD R34, R34, UR5, RZ ;  /* 0x0000000522227c24 */ /* 0x000fe4000f8e02ff */
[----:B------:R-:W-:Y:S02]  /*140c0*/  IMAD R35, R35, UR5, RZ ;  /* 0x0000000523237c24 */ /* 0x000fe4000f8e02ff */
[----:B------:R-:W-:Y:S02]  /*140d0*/  IMAD R36, R36, UR5, RZ ;  /* 0x0000000524247c24 */ /* 0x000fe4000f8e02ff */
[----:B------:R-:W-:-:S02]  /*140e0*/  IMAD R37, R37, UR5, RZ ;  /* 0x0000000525257c24 */ /* 0x000fc4000f8e02ff */
[----:B------:R-:W-:Y:S02]  /*140f0*/  IMAD R38, R38, UR5, RZ ;  /* 0x0000000526267c24 */ /* 0x000fe4000f8e02ff */
[----:B------:R-:W-:Y:S01]  /*14100*/  IMAD R39, R39, UR5, RZ ;  /* 0x0000000527277c24 */ /* 0x000fe2000f8e02ff */
[----:B-----5:R-:W-:Y:S02]  /*14110*/  SHF.R.S32.HI R61, RZ, 0x1f, R0 ;  /* 0x0000001fff3d7819 */ /* 0x020fe40000011400 */
[----:B------:R-:W5:Y:S04]  /*14120*/  LDL.LU R0, [R1+0x9f5c] ;  /* 0x009f5c0001007983 */ /* 0x000f680000300800 */
[----:B------:R4:W-:Y:S02]  /*14130*/  STL [R1+0x16c], R61 ;  /* 0x00016c3d01007387 */ /* 0x0009e40000100800 */
[----:B----4-:R-:W-:-:S02]  /*14140*/  SHF.R.S32.HI R61, RZ, 0x1f, R2 ;  /* 0x0000001fff3d7819 */ /* 0x010fc40000011402 */
[----:B------:R-:W4:Y:S04]  /*14150*/  LDL.LU R2, [R1+0x9f58] ;  /* 0x009f580001027983 */ /* 0x000f280000300800 */
[----:B------:R2:W-:Y:S02]  /*14160*/  STL [R1+0x168], R61 ;  /* 0x0001683d01007387 */ /* 0x0005e40000100800 */
[----:B--2---:R-:W-:Y:S02]  /*14170*/  SHF.R.S32.HI R61, RZ, 0x1f, R3 ;  /* 0x0000001fff3d7819 */ /* 0x004fe40000011403 */
[----:B------:R-:W2:Y:S04]  /*14180*/  LDL.LU R3, [R1+0x9f54] ;  /* 0x009f540001037983 */ /* 0x000ea80000300800 */
[----:B------:R3:W-:Y:S02]  /*14190*/  STL [R1+0x164], R61 ;  /* 0x0001643d01007387 */ /* 0x0007e40000100800 */
[----:B---3--:R-:W-:-:S02]  /*141a0*/  SHF.R.S32.HI R61, RZ, 0x1f, R5 ;  /* 0x0000001fff3d7819 */ /* 0x008fc40000011405 */
[----:B------:R-:W3:Y:S04]  /*141b0*/  LDL.LU R5, [R1+0x9f50] ;  /* 0x009f500001057983 */ /* 0x000ee80000300800 */
[----:B------:R0:W-:Y:S02]  /*141c0*/  STL [R1+0x160], R61 ;  /* 0x0001603d01007387 */ /* 0x0001e40000100800 */
[----:B0-----:R-:W-:Y:S02]  /*141d0*/  SHF.R.S32.HI R61, RZ, 0x1f, R6 ;  /* 0x0000001fff3d7819 */ /* 0x001fe40000011406 */
[----:B------:R-:W5:Y:S04]  /*141e0*/  LDL.LU R6, [R1+0x9f4c] ;  /* 0x009f4c0001067983 */ /* 0x000f680000300800 */
[----:B------:R0:W-:Y:S02]  /*141f0*/  STL [R1+0x15c], R61 ;  /* 0x00015c3d01007387 */ /* 0x0001e40000100800 */
[----:B0-----:R-:W-:-:S02]  /*14200*/  SHF.R.S32.HI R61, RZ, 0x1f, R7 ;  /* 0x0000001fff3d7819 */ /* 0x001fc40000011407 */
[----:B------:R-:W4:Y:S04]  /*14210*/  LDL.LU R7, [R1+0x9f48] ;  /* 0x009f480001077983 */ /* 0x000f280000300800 */
[----:B------:R0:W-:Y:S02]  /*14220*/  STL [R1+0x158], R61 ;  /* 0x0001583d01007387 */ /* 0x0001e40000100800 */
[----:B0-----:R-:W-:Y:S02]  /*14230*/  SHF.R.S32.HI R61, RZ, 0x1f, R8 ;  /* 0x0000001fff3d7819 */ /* 0x001fe40000011408 */
[----:B------:R-:W2:Y:S04]  /*14240*/  LDL.LU R8, [R1+0x9f44] ;  /* 0x009f440001087983 */ /* 0x000ea80000300800 */
[----:B------:R0:W-:Y:S04]  /*14250*/  STL [R1+0x154], R61 ;  /* 0x0001543d01007387 */ /* 0x0001e80000100800 */
[----:B------:R1:W-:Y:S01]  /*14260*/  STL [R1+0x9f2c], R9 ;  /* 0x009f2c0901007387 */ /* 0x0003e20000100800 */
[----:B0-----:R-:W-:-:S05]  /*14270*/  SHF.R.S32.HI R61, RZ, 0x1f, R9 ;  /* 0x0000001fff3d7819 */ /* 0x001fca0000011409 */
[----:B------:R0:W-:Y:S01]  /*14280*/  STL [R1+0x150], R61 ;  /* 0x0001503d01007387 */ /* 0x0001e20000100800 */
[----:B-1----:R-:W-:-:S03]  /*14290*/  SHF.R.S32.HI R9, RZ, 0x1f, R11 ;  /* 0x0000001fff097819 */ /* 0x002fc6000001140b */
[----:B------:R1:W-:Y:S01]  /*142a0*/  STL [R1+0x9f30], R10 ;  /* 0x009f300a01007387 */ /* 0x0003e20000100800 */
[----:B0-----:R-:W-:Y:S02]  /*142b0*/  SHF.R.S32.HI R61, RZ, 0x1f, R10 ;  /* 0x0000001fff3d7819 */ /* 0x001fe4000001140a */
[----:B-1----:R-:W-:-:S03]  /*142c0*/  SHF.R.S32.HI R10, RZ, 0x1f, R12 ;  /* 0x0000001fff0a7819 */ /* 0x002fc6000001140c */
[----:B------:R-:W-:Y:S04]  /*142d0*/  STL [R1+0x14c], R61 ;  /* 0x00014c3d01007387 */ /* 0x000fe80000100800 */
[----:B------:R-:W-:Y:S04]  /*142e0*/  STL [R1+0x9f24], R11 ;  /* 0x009f240b01007387 */ /* 0x000fe80000100800 */
[----:B------:R0:W-:Y:S04]  /*142f0*/  STL [R1+0x144], R9 ;  /* 0x0001440901007387 */ /* 0x0001e80000100800 */
[----:B------:R-:W-:Y:S01]  /*14300*/  STL [R1+0x9f28], R12 ;  /* 0x009f280c01007387 */ /* 0x000fe20000100800 */
[----:B0-----:R-:W-:-:S03]  /*14310*/  SHF.R.S32.HI R9, RZ, 0x1f, R13 ;  /* 0x0000001fff097819 */ /* 0x001fc6000001140d */
[----:B------:R0:W-:Y:S04]  /*14320*/  STL [R1+0x140], R10 ;  /* 0x0001400a01007387 */ /* 0x0001e80000100800 */
[----:B------:R-:W-:Y:S04]  /*14330*/  STL [R1+0x9f20], R13 ;  /* 0x009f200d01007387 */ /* 0x000fe80000100800 */
[----:B------:R1:W-:Y:S01]  /*14340*/  STL [R1+0x13c], R9 ;  /* 0x00013c0901007387 */ /* 0x0003e20000100800 */
[----:B0-----:R-:W-:-:S03]  /*14350*/  SHF.R.S32.HI R10, RZ, 0x1f, R14 ;  /* 0x0000001fff0a7819 */ /* 0x001fc6000001140e */
[----:B------:R-:W-:Y:S01]  /*14360*/  STL [R1+0x9f34], R14 ;  /* 0x009f340e01007387 */ /* 0x000fe20000100800 */
[----:B-1----:R-:W-:-:S03]  /*14370*/  SHF.R.S32.HI R9, RZ, 0x1f, R15 ;  /* 0x0000001fff097819 */ /* 0x002fc6000001140f */
[----:B------:R0:W-:Y:S04]  /*14380*/  STL [R1+0x138], R10 ;  /* 0x0001380a01007387 */ /* 0x0001e80000100800 */
[----:B------:R-:W-:Y:S04]  /*14390*/  STL [R1+0x9f1c], R15 ;  /* 0x009f1c0f01007387 */ /* 0x000fe80000100800 */
[----:B------:R1:W-:Y:S01]  /*143a0*/  STL [R1+0x134], R9 ;  /* 0x0001340901007387 */ /* 0x0003e20000100800 */
[----:B0-----:R-:W-:-:S03]  /*143b0*/  SHF.R.S32.HI R10, RZ, 0x1f, R16 ;  /* 0x0000001fff0a7819 */ /* 0x001fc60000011410 */
[----:B------:R-:W-:Y:S01]  /*143c0*/  STL [R1+0x9f18], R16 ;  /* 0x009f181001007387 */ /* 0x000fe20000100800 */
[----:B-1----:R-:W-:-:S03]  /*143d0*/  SHF.R.S32.HI R9, RZ, 0x1f, R17 ;  /* 0x0000001fff097819 */ /* 0x002fc60000011411 */
[----:B------:R0:W-:Y:S04]  /*143e0*/  STL [R1+0x130], R10 ;  /* 0x0001300a01007387 */ /* 0x0001e80000100800 */
[----:B------:R-:W-:Y:S01]  /*143f0*/  STL [R1+0x9f38], R17 ;  /* 0x009f381101007387 */ /* 0x000fe20000100800 */
[----:B------:R-:W-:-:S03]  /*14400*/  SHF.R.S32.HI R11, RZ, 0x1f, R20 ;  /* 0x0000001fff0b7819 */ /* 0x000fc60000011414 */
[----:B------:R1:W-:Y:S01]  /*14410*/  STL [R1+0x12c], R9 ;  /* 0x00012c0901007387 */ /* 0x0003e20000100800 */
[----:B0-----:R-:W-:-:S03]  /*14420*/  SHF.R.S32.HI R10, RZ, 0x1f, R18 ;  /* 0x0000001fff0a7819 */ /* 0x001fc60000011412 */
[----:B------:R-:W-:Y:S01]  /*14430*/  STL [R1+0x9f3c], R18 ;  /* 0x009f3c1201007387 */ /* 0x000fe20000100800 */
[----:B-1----:R-:W-:-:S03]  /*14440*/  SHF.R.S32.HI R9, RZ, 0x1f, R19 ;  /* 0x0000001fff097819 */ /* 0x002fc60000011413 */
[----:B------:R0:W-:Y:S04]  /*14450*/  STL [R1+0x128], R10 ;  /* 0x0001280a01007387 */ /* 0x0001e80000100800 */
[----:B------:R1:W-:Y:S01]  /*14460*/  STL [R1+0x124], R9 ;  /* 0x0001240901007387 */ /* 0x0003e20000100800 */
[----:B0-----:R-:W-:-:S03]  /*14470*/  SHF.R.S32.HI R10, RZ, 0x1f, R21 ;  /* 0x0000001fff0a7819 */ /* 0x001fc60000011415 */
[----:B------:R0:W-:Y:S01]  /*14480*/  STL [R1+0x120], R11 ;  /* 0x0001200b01007387 */ /* 0x0001e20000100800 */
[----:B-1----:R-:W-:-:S03]  /*14490*/  SHF.R.S32.HI R9, RZ, 0x1f, R22 ;  /* 0x0000001fff097819 */ /* 0x002fc60000011416 */
        /* <DEDUP_REMOVED lines=25> */
[----:B------:R-:W-:Y:S01]  /*14630*/  IMAD R40, R40, UR5, RZ ;  /* 0x0000000528287c24 */ /* 0x000fe2000f8e02ff */
[----:B0-----:R-:W-:Y:S02]  /*14640*/  SHF.R.S32.HI R11, RZ, 0x1f, R35 ;  /* 0x0000001fff0b7819 */ /* 0x001fe40000011423 */
[----:B------:R0:W-:Y:S01]  /*14650*/  STL [R1+0xe8], R9 ;  /* 0x0000e80901007387 */ /* 0x0001e20000100800 */
[----:B-1----:R-:W-:-:S03]  /*14660*/  SHF.R.S32.HI R10, RZ, 0x1f, R36 ;  /* 0x0000001fff0a7819 */ /* 0x002fc60000011424 */
[----:B------:R1:W-:Y:S01]  /*14670*/  STL [R1+0xe4], R11 ;  /* 0x0000e40b01007387 */ /* 0x0003e20000100800 */
[----:B------:R-:W-:Y:S01]  /*14680*/  IMAD R41, R41, UR5, RZ ;  /* 0x0000000529297c24 */ /* 0x000fe2000f8e02ff */
[----:B0-----:R-:W-:Y:S02]  /*14690*/  SHF.R.S32.HI R9, RZ, 0x1f, R37 ;  /* 0x0000001fff097819 */ /* 0x001fe40000011425 */
[----:B------:R0:W-:Y:S01]  /*146a0*/  STL [R1+0xe0], R10 ;  /* 0x0000e00a01007387 */ /* 0x0001e20000100800 */
[----:B-1----:R-:W-:Y:S01]  /*146b0*/  SHF.R.S32.HI R11, RZ, 0x1f, R38 ;  /* 0x0000001fff0b7819 */ /* 0x002fe20000011426 */
[----:B------:R-:W-:Y:S02]  /*146c0*/  IMAD R42, R42, UR5, RZ ;  /* 0x000000052a2a7c24 */ /* 0x000fe4000f8e02ff */
[----:B------:R1:W-:Y:S01]  /*146d0*/  STL [R1+0xdc], R9 ;  /* 0x0000dc0901007387 */ /* 0x0003e20000100800 */
[----:B------:R-:W-:Y:S01]  /*146e0*/  IMAD R43, R43, UR5, RZ ;  /* 0x000000052b2b7c24 */ /* 0x000fe2000f8e02ff */
[----:B0-----:R-:W-:-:S02]  /*146f0*/  SHF.R.S32.HI R10, RZ, 0x1f, R39 ;  /* 0x0000001fff0a7819 */ /* 0x001fc40000011427 */
[----:B------:R0:W-:Y:S01]  /*14700*/  STL [R1+0xd8], R11 ;  /* 0x0000d80b01007387 */ /* 0x0001e20000100800 */
[----:B------:R-:W-:Y:S01]  /*14710*/  IMAD R44, R44, UR5, RZ ;  /* 0x000000052c2c7c24 */ /* 0x000fe2000f8e02ff */
[----:B-1----:R-:W-:Y:S02]  /*14720*/  SHF.R.S32.HI R9, RZ, 0x1f, R40 ;  /* 0x0000001fff097819 */ /* 0x002fe40000011428 */
[----:B------:R-:W4:Y:S01]  /*14730*/  LDL.LU R16, [R1+0x320] ;  /* 0x0003200001107983 */ /* 0x000f220000300800 */
[----:B------:R-:W-:-:S03]  /*14740*/  IMAD R45, R45, UR5, RZ ;  /* 0x000000052d2d7c24 */ /* 0x000fc6000f8e02ff */
[----:B------:R1:W-:Y:S01]  /*14750*/  STL [R1+0xd4], R10 ;  /* 0x0000d40a01007387 */ /* 0x0003e20000100800 */
[----:B0-----:R-:W-:Y:S01]  /*14760*/  SHF.R.S32.HI R11, RZ, 0x1f, R41 ;  /* 0x0000001fff0b7819 */ /* 0x001fe20000011429 */
[----:B------:R-:W-:Y:S02]  /*14770*/  IMAD R46, R46, UR5, RZ ;  /* 0x000000052e2e7c24 */ /* 0x000fe4000f8e02ff */
[----:B------:R0:W-:Y:S01]  /*14780*/  STL [R1+0xd0], R9 ;  /* 0x0000d00901007387 */ /* 0x0001e20000100800 */
[----:B-1----:R-:W-:-:S03]  /*14790*/  SHF.R.S32.HI R10, RZ, 0x1f, R42 ;  /* 0x0000001fff0a7819 */ /* 0x002fc6000001142a */
[----:B------:R1:W-:Y:S01]  /*147a0*/  STL [R1+0xcc], R11 ;  /* 0x0000cc0b01007387 */ /* 0x0003e20000100800 */
[----:B0-----:R-:W-:-:S03]  /*147b0*/  SHF.R.S32.HI R9, RZ, 0x1f, R43 ;  /* 0x0000001fff097819 */ /* 0x001fc6000001142b */
[----:B------:R-:W4:Y:S01]  /*147c0*/  LDL.LU R15, [R1+0x7c] ;  /* 0x00007c00010f7983 */ /* 0x000f220000300800 */
[----:B------:R-:W-:-:S03]  /*147d0*/  IMAD R47, R47, UR5, RZ ;  /* 0x000000052f2f7c24 */ /* 0x000fc6000f8e02ff */
[----:B------:R0:W-:Y:S01]  /*147e0*/  STL [R1+0xc8], R10 ;  /* 0x0000c80a01007387 */ /* 0x0001e20000100800 */
[----:B-1----:R-:W-:-:S03]  /*147f0*/  SHF.R.S32.HI R11, RZ, 0x1f, R44 ;  /* 0x0000001fff0b7819 */ /* 0x002fc6000001142c */
[----:B------:R1:W-:Y:S01]  /*14800*/  STL [R1+0xc4], R9 ;  /* 0x0000c40901007387 */ /* 0x0003e20000100800 */
[----:B------:R-:W-:Y:S01]  /*14810*/  IMAD R48, R48, UR5, RZ ;  /* 0x0000000530307c24 */ /* 0x000fe2000f8e02ff */
[----:B0-----:R-:W-:Y:S02]  /*14820*/  SHF.R.S32.HI R10, RZ, 0x1f, R45 ;  /* 0x0000001fff0a7819 */ /* 0x001fe4000001142d */
[----:B------:R0:W-:Y:S01]  /*14830*/  STL [R1+0xc0], R11 ;  /* 0x0000c00b01007387 */ /* 0x0001e20000100800 */
[----:B-1----:R-:W-:-:S03]  /*14840*/  SHF.R.S32.HI R9, RZ, 0x1f, R46 ;  /* 0x0000001fff097819 */ /* 0x002fc6000001142e */
[----:B------:R-:W4:Y:S01]  /*14850*/  LDL.LU R12, [R1+0x31c] ;  /* 0x00031c00010c7983 */ /* 0x000f220000300800 */
[----:B------:R-:W-:Y:S01]  /*14860*/  IMAD R49, R49, UR5, RZ ;  /* 0x0000000531317c24 */ /* 0x000fe2000f8e02ff */
[----:B------:R-:W-:Y:S01]  /*14870*/  SHF.R.S32.HI R61, RZ, 0x1f, R57 ;  /* 0x0000001fff3d7819 */ /* 0x000fe20000011439 */
[----:B------:R-:W-:Y:S01]  /*14880*/  ULDC UR5, c[0x0][0x238] ;  /* 0x00008e0000057ab9 */ /* 0x000fe20000000800 */
[----:B------:R1:W-:Y:S04]  /*14890*/  STL [R1+0xbc], R10 ;  /* 0x0000bc0a01007387 */ /* 0x0003e80000100800 */
[----:B------:R3:W-:Y:S01]  /*148a0*/  STL [R1+0xb8], R9 ;  /* 0x0000b80901007387 */ /* 0x0007e20000100800 */
[----:B0-----:R-:W-:Y:S02]  /*148b0*/  SHF.R.S32.HI R11, RZ, 0x1f, R49 ;  /* 0x0000001fff0b7819 */ /* 0x001fe40000011431 */
[----:B-1----:R-:W-:-:S02]  /*148c0*/  SHF.R.S32.HI R10, RZ, 0x1f, R47 ;  /* 0x0000001fff0a7819 */ /* 0x002fc4000001142f */
[----:B---3--:R-:W-:-:S03]  /*148d0*/  SHF.R.S32.HI R9, RZ, 0x1f, R48 ;  /* 0x0000001fff097819 */ /* 0x008fc60000011430 */
[----:B------:R0:W-:Y:S04]  /*148e0*/  STL [R1+0xb4], R10 ;  /* 0x0000b40a01007387 */ /* 0x0001e80000100800 */
[----:B------:R1:W-:Y:S01]  /*148f0*/  STL [R1+0xb0], R9 ;  /* 0x0000b00901007387 */ /* 0x0003e20000100800 */
[----:B0-----:R-:W-:-:S03]  /*14900*/  SHF.R.S32.HI R10, RZ, 0x1f, R50 ;  /* 0x0000001fff0a7819 */ /* 0x001fc60000011432 */
[----:B------:R0:W-:Y:S01]  /*14910*/  STL [R1+0xac], R11 ;  /* 0x0000ac0b01007387 */ /* 0x0001e20000100800 */
[----:B-1----:R-:W-:-:S03]  /*14920*/  SHF.R.S32.HI R9, RZ, 0x1f, R51 ;  /* 0x0000001fff097819 */ /* 0x002fc60000011433 */
[----:B------:R-:W3:Y:S04]  /*14930*/  LDL.LU R14, [R1+0x28c] ;  /* 0x00028c00010e7983 */ /* 0x000ee80000300800 */
[----:B------:R1:W-:Y:S01]  /*14940*/  STL [R1+0xa8], R10 ;  /* 0x0000a80a01007387 */ /* 0x0003e20000100800 */
[----:B0-----:R-:W-:-:S03]  /*14950*/  SHF.R.S32.HI R11, RZ, 0x1f, R52 ;  /* 0x0000001fff0b7819 */ /* 0x001fc60000011434 */
[----:B------:R0:W-:Y:S01]  /*14960*/  STL [R1+0xa4], R9 ;  /* 0x0000a40901007387 */ /* 0x0001e20000100800 */
[----:B-1----:R-:W-:-:S03]  /*14970*/  SHF.R.S32.HI R10, RZ, 0x1f, R53 ;  /* 0x0000001fff0a7819 */ /* 0x002fc60000011435 */
[----:B------:R1:W-:Y:S01]  /*14980*/  STL [R1+0xa0], R11 ;  /* 0x0000a00b01007387 */ /* 0x0003e20000100800 */
[----:B0-----:R-:W-:-:S03]  /*14990*/  SHF.R.S32.HI R9, RZ, 0x1f, R54 ;  /* 0x0000001fff097819 */ /* 0x001fc60000011436 */
[----:B-1----:R-:W3:Y:S04]  /*149a0*/  LDL.LU R11, [R1+0x318] ;  /* 0x00031800010b7983 */ /* 0x002ee80000300800 */
[----:B------:R0:W-:Y:S04]  /*149b0*/  STL [R1+0x9c], R10 ;  /* 0x00009c0a01007387 */ /* 0x0001e80000100800 */
[----:B------:R1:W-:Y:S01]  /*149c0*/  STL [R1+0x98], R9 ;  /* 0x0000980901007387 */ /* 0x0003e20000100800 */
[----:B0-----:R-:W-:Y:S02]  /*149d0*/  SHF.R.S32.HI R10, RZ, 0x1f, R55 ;  /* 0x0000001fff0a7819 */ /* 0x001fe40000011437 */
[----:B-1----:R-:W-:-:S03]  /*149e0*/  SHF.R.S32.HI R9, RZ, 0x1f, R56 ;  /* 0x0000001fff097819 */ /* 0x002fc60000011438 */
[----:B------:R0:W-:Y:S04]  /*149f0*/  STL [R1+0x94], R10 ;  /* 0x0000940a01007387 */ /* 0x0001e80000100800 */
[----:B------:R1:W-:Y:S04]  /*14a00*/  STL [R1+0x90], R9 ;  /* 0x0000900901007387 */ /* 0x0003e80000100800 */
[----:B------:R-:W3:Y:S01]  /*14a10*/  LDL.LU R13, [R1+0x288] ;  /* 0x00028800010d7983 */ /* 0x000ee20000300800 */
[----:B0-----:R-:W-:Y:S02]  /*14a20*/  SHF.R.S32.HI R10, RZ, 0x1f, R58 ;  /* 0x0000001fff0a7819 */ /* 0x001fe4000001143a */
[----:B-1----:R-:W-:-:S03]  /*14a30*/  SHF.R.S32.HI R9, RZ, 0x1f, R59 ;  /* 0x0000001fff097819 */ /* 0x002fc6000001143b */
[----:B------:R0:W-:Y:S01]  /*14a40*/  STL [R1+0x88], R10 ;  /* 0x0000880a01007387 */ /* 0x0001e20000100800 */
[----:B-----5:R-:W-:-:S03]  /*14a50*/  IADD3 R17, P0, R4, R6, RZ ;  /* 0x0000000604117210 */ /* 0x020fc60007f1e0ff */
[----:B------:R1:W-:Y:S01]  /*14a60*/  STL [R1+0x84], R9 ;  /* 0x0000840901007387 */ /* 0x0003e20000100800 */
[----:B0-----:R-:W-:Y:S02]  /*14a70*/  SHF.R.S32.HI R10, RZ, 0x1f, R60 ;  /* 0x0000001fff0a7819 */ /* 0x001fe4000001143c */
[----:B-1----:R-:W-:-:S03]  /*14a80*/  IADD3 R9, P6, R4, R5, RZ ;  /* 0x0000000504097210 */ /* 0x002fc60007fde0ff */
[----:B------:R0:W-:Y:S01]  /*14a90*/  STL [R1+0x80], R10 ;  /* 0x0000800a01007387 */ /* 0x0001e20000100800 */
[----:B--2---:R-:W-:-:S03]  /*14aa0*/  IADD3 R18, P2, R4, R8, RZ ;  /* 0x0000000804127210 */ /* 0x004fc60007f5e0ff */
[----:B0-----:R-:W2:Y:S04]  /*14ab0*/  LDL.LU R10, [R1+0x314] ;  /* 0x00031400010a7983 */ /* 0x001ea80000300800 */
[----:B------:R4:W-:Y:S04]  /*14ac0*/  STL [R1+0x9488], R9 ;  /* 0x0094880901007387 */ /* 0x0009e80000100800 */
[----:B------:R-:W-:Y:S01]  /*14ad0*/  STL [R1+0x93bc], R17 ;  /* 0x0093bc1101007387 */ /* 0x000fe20000100800 */
[----:B----4-:R-:W-:-:S03]  /*14ae0*/  IADD3 R9, P1, R4, R7, RZ ;  /* 0x0000000704097210 */ /* 0x010fc60007f3e0ff */
[----:B------:R-:W4:Y:S04]  /*14af0*/  LDL.LU R4, [R1+0x9f40] ;  /* 0x009f400001047983 */ /* 0x000f280000300800 */
[----:B------:R0:W-:Y:S04]  /*14b00*/  STL [R1+0x93c0], R9 ;  /* 0x0093c00901007387 */ /* 0x0001e80000100800 */
[----:B------:R-:W-:Y:S01]  /*14b10*/  STL [R1+0x93b8], R18 ;  /* 0x0093b81201007387 */ /* 0x000fe20000100800 */
[----:B0-----:R-:W-:-:S05]  /*14b20*/  IADD3 R9, P3, R16, R5, RZ ;  /* 0x0000000510097210 */ /* 0x001fca0007f7e0ff */
[----:B------:R0:W-:Y:S01]  /*14b30*/  STL [R1+0x93ac], R9 ;  /* 0x0093ac0901007387 */ /* 0x0001e20000100800 */
[----:B------:R-:W-:-:S03]  /*14b40*/  IADD3 R17, P4, R16, R6, RZ ;  /* 0x0000000610117210 */ /* 0x000fc60007f9e0ff */
[----:B0-----:R-:W5:Y:S01]  /*14b50*/  LDL.LU R9, [R1+0x284] ;  /* 0x0002840001097983 */ /* 0x001f620000300800 */
[----:B------:R-:W-:-:S03]  /*14b60*/  IADD3 R18, P5, R16, R7, RZ ;  /* 0x0000000710127210 */ /* 0x000fc60007fbe0ff */
[----:B------:R0:W-:Y:S04]  /*14b70*/  STL [R1+0x93b0], R17 ;  /* 0x0093b01101007387 */ /* 0x0001e80000100800 */
[----:B------:R1:W-:Y:S01]  /*14b80*/  STL [R1+0x93b4], R18 ;  /* 0x0093b41201007387 */ /* 0x0003e20000100800 */
[----:B0-----:R-:W-:Y:S01]  /*14b90*/  IMAD.X R17, R15, 0x1, R0, P6 ;  /* 0x000000010f117824 */ /* 0x001fe200030e0600 */
[----:B-1----:R-:W-:-:S04]  /*14ba0*/  IADD3 R18, P6, R16, R8, RZ ;  /* 0x0000000810127210 */ /* 0x002fc80007fde0ff */
[----:B------:R0:W-:Y:S04]  /*14bb0*/  STL [R1+0x9484], R17 ;  /* 0x0094841101007387 */ /* 0x0001e80000100800 */
[----:B------:R-:W5:Y:S01]  /*14bc0*/  LDL.LU R16, [R1+0x310] ;  /* 0x0003100001107983 */ /* 0x000f620000300800 */
[----:B0-----:R-:W-:-:S03]  /*14bd0*/  IMAD.X R17, R15, 0x1, R2, P0 ;  /* 0x000000010f117824 */ /* 0x001fc600000e0602 */
[----:B------:R0:W-:Y:S04]  /*14be0*/  STL [R1+0x9398], R18 ;  /* 0x0093981201007387 */ /* 0x0001e80000100800 */
[----:B------:R1:W-:Y:S01]  /*14bf0*/  STL [R1+0x93a4], R17 ;  /* 0x0093a41101007387 */ /* 0x0003e20000100800 */
[----:B0-----:R-:W-:Y:S01]  /*14c00*/  IADD3 R18, P0, R12, R5, RZ ;  /* 0x000000050c127210 */ /* 0x001fe20007f1e0ff */
[----:B-1----:R-:W-:-:S04]  /*14c10*/  IMAD.X R17, R15, 0x1, R3, P1 ;  /* 0x000000010f117824 */ /* 0x002fc800008e0603 */
[----:B------:R0:W-:Y:S04]  /*14c20*/  STL [R1+0x939c], R18 ;  /* 0x00939c1201007387 */ /* 0x0001e80000100800 */
[----:B------:R4:W-:Y:S01]  /*14c30*/  STL [R1+0x93a8], R17 ;  /* 0x0093a81101007387 */ /* 0x0009e20000100800 */
[----:B0-----:R-:W-:-:S05]  /*14c40*/  IADD3 R18, P1, R12, R6, RZ ;  /* 0x000000060c127210 */ /* 0x001fca0007f3e0ff */
[----:B------:R0:W-:Y:S01]  /*14c50*/  STL [R1+0x93a0], R18 ;  /* 0x0093a01201007387 */ /* 0x0001e20000100800 */
[----:B----4-:R-:W-:Y:S01]  /*14c60*/  IMAD.X R17, R15, 0x1, R4, P2 ;  /* 0x000000010f117824 */ /* 0x010fe200010e0604 */
[----:B0-----:R-:W-:Y:S02]  /*14c70*/  IADD3 R18, P2, R12, R7, RZ ;  /* 0x000000070c127210 */ /* 0x001fe40007f5e0ff */
[----:B------:R-:W4:Y:S04]  /*14c80*/  LDL.LU R15, [R1+0x280] ;  /* 0x00028000010f7983 */ /* 0x000f280000300800 */
[----:B------:R3:W-:Y:S04]  /*14c90*/  STL [R1+0x9394], R17 ;  /* 0x0093941101007387 */ /* 0x0007e80000100800 */
[----:B------:R0:W-:Y:S01]  /*14ca0*/  STL [R1+0x9390], R18 ;  /* 0x0093901201007387 */ /* 0x0001e20000100800 */
[----:B---3--:R-:W-:Y:S01]  /*14cb0*/  IMAD.X R17, R14, 0x1, R0, P3 ;  /* 0x000000010e117824 */ /* 0x008fe200018e0600 */
[----:B0-----:R-:W-:-:S04]  /*14cc0*/  IADD3 R18, P3, R12, R8, RZ ;  /* 0x000000080c127210 */ /* 0x001fc80007f7e0ff */
[----:B------:R0:W-:Y:S04]  /*14cd0*/  STL [R1+0x938c], R17 ;  /* 0x00938c1101007387 */ /* 0x0001e80000100800 */
[----:B------:R-:W3:Y:S04]  /*14ce0*/  LDL.LU R12, [R1+0x30c] ;  /* 0x00030c00010c7983 */ /* 0x000ee80000300800 */
[----:B------:R1:W-:Y:S01]  /*14cf0*/  STL [R1+0x9380], R18 ;  /* 0x0093801201007387 */ /* 0x0003e20000100800 */
[----:B0-----:R-:W-:Y:S01]  /*14d00*/  IMAD.X R17, R14, 0x1, R2, P4 ;  /* 0x000000010e117824 */ /* 0x001fe200020e0602 */
[----:B-1----:R-:W-:-:S04]  /*14d10*/  IADD3 R18, P4, R11, R5, RZ ;  /* 0x000000050b127210 */ /* 0x002fc80007f9e0ff */
[----:B------:R0:W-:Y:S04]  /*14d20*/  STL [R1+0x9378], R17 ;  /* 0x0093781101007387 */ /* 0x0001e80000100800 */
[----:B------:R1:W-:Y:S01]  /*14d30*/  STL [R1+0x9384], R18 ;  /* 0x0093841201007387 */ /* 0x0003e20000100800 */
[----:B0-----:R-:W-:Y:S01]  /*14d40*/  IMAD.X R17, R14, 0x1, R3, P5 ;  /* 0x000000010e117824 */ /* 0x001fe200028e0603 */
[----:B-1----:R-:W-:-:S04]  /*14d50*/  IADD3 R18, P5, R11, R6, RZ ;  /* 0x000000060b127210 */ /* 0x002fc80007fbe0ff */
[----:B------:R0:W-:Y:S04]  /*14d60*/  STL [R1+0x937c], R17 ;  /* 0x00937c1101007387 */ /* 0x0001e80000100800 */
[----:B------:R1:W-:Y:S01]  /*14d70*/  STL [R1+0x9388], R18 ;  /* 0x0093881201007387 */ /* 0x0003e20000100800 */
[----:B0-----:R-:W-:-:S03]  /*14d80*/  IMAD.X R17, R14, 0x1, R4, P6 ;  /* 0x000000010e117824 */ /* 0x001fc600030e0604 */
[----:B------:R-:W3:Y:S01]  /*14d90*/  LDL.LU R14, [R1+0x27c] ;  /* 0x00027c00010e7983 */ /* 0x000ee20000300800 */
[----:B-1----:R-:W-:-:S03]  /*14da0*/  IADD3 R18, P6, R11, R7, RZ ;  /* 0x000000070b127210 */ /* 0x002fc60007fde0ff */
[----:B------:R0:W-:Y:S04]  /*14db0*/  STL [R1+0x936c], R17 ;  /* 0x00936c1101007387 */ /* 0x0001e80000100800 */
[----:B------:R1:W-:Y:S01]  /*14dc0*/  STL [R1+0x9374], R18 ;  /* 0x0093741201007387 */ /* 0x0003e20000100800 */
[----:B0-----:R-:W-:Y:S01]  /*14dd0*/  IMAD.X R17, R13, 0x1, R0, P0 ;  /* 0x000000010d117824 */ /* 0x001fe200000e0600 */
[----:B-1----:R-:W-:-:S04]  /*14de0*/  IADD3 R18, P0, R11, R8, RZ ;  /* 0x000000080b127210 */ /* 0x002fc80007f1e0ff */
[----:B------:R0:W-:Y:S04]  /*14df0*/  STL [R1+0x9370], R17 ;  /* 0x0093701101007387 */ /* 0x0001e80000100800 */
[----:B------:R-:W3:Y:S04]  /*14e00*/  LDL.LU R11, [R1+0x308] ;  /* 0x00030800010b7983 */ /* 0x000ee80000300800 */
[----:B------:R2:W-:Y:S01]  /*14e10*/  STL [R1+0x9360], R18 ;  /* 0x0093601201007387 */ /* 0x0005e20000100800 */
[----:B0-----:R-:W-:Y:S01]  /*14e20*/  IMAD.X R17, R13, 0x1, R2, P1 ;  /* 0x000000010d117824 */ /* 0x001fe200008e0602 */
[----:B--2---:R-:W-:-:S04]  /*14e30*/  IADD3 R18, P1, R10, R5, RZ ;  /* 0x000000050a127210 */ /* 0x004fc80007f3e0ff */
[----:B------:R0:W-:Y:S04]  /*14e40*/  STL [R1+0x9358], R17 ;  /* 0x0093581101007387 */ /* 0x0001e80000100800 */
[----:B------:R1:W-:Y:S01]  /*14e50*/  STL [R1+0x9364], R18 ;  /* 0x0093641201007387 */ /* 0x0003e20000100800 */
[----:B0-----:R-:W-:Y:S01]  /*14e60*/  IMAD.X R17, R13, 0x1, R3, P2 ;  /* 0x000000010d117824 */ /* 0x001fe200010e0603 */
[----:B-1----:R-:W-:-:S04]  /*14e70*/  IADD3 R18, P2, R10, R6, RZ ;  /* 0x000000060a127210 */ /* 0x002fc80007f5e0ff */
[----:B------:R0:W-:Y:S04]  /*14e80*/  STL [R1+0x935c], R17 ;  /* 0x00935c1101007387 */ /* 0x0001e80000100800 */
[----:B------:R1:W-:Y:S01]  /*14e90*/  STL [R1+0x9368], R18 ;  /* 0x0093681201007387 */ /* 0x0003e20000100800 */
[----:B0-----:R-:W-:-:S03]  /*14ea0*/  IMAD.X R17, R13, 0x1, R4, P3 ;  /* 0x000000010d117824 */ /* 0x001fc600018e0604 */
[----:B------:R-:W2:Y:S01]  /*14eb0*/  LDL.LU R13, [R1+0x278] ;  /* 0x00027800010d7983 */ /* 0x000ea20000300800 */
[----:B-1----:R-:W-:-:S03]  /*14ec0*/  IADD3 R18, P3, R10, R7, RZ ;  /* 0x000000070a127210 */ /* 0x002fc60007f7e0ff */
[----:B------:R5:W-:Y:S04]  /*14ed0*/  STL [R1+0x934c], R17 ;  /* 0x00934c1101007387 */ /* 0x000be80000100800 */
[----:B------:R0:W-:Y:S01]  /*14ee0*/  STL [R1+0x9354], R18 ;  /* 0x0093541201007387 */ /* 0x0001e20000100800 */
[----:B-----5:R-:W-:Y:S01]  /*14ef0*/  IMAD.X R17, R9, 0x1, R0, P4 ;  /* 0x0000000109117824 */ /* 0x020fe200020e0600 */
[----:B0-----:R-:W-:-:S04]  /*14f00*/  IADD3 R18, P4, R10, R8, RZ ;  /* 0x000000080a127210 */ /* 0x001fc80007f9e0ff */
[----:B------:R0:W-:Y:S04]  /*14f10*/  STL [R1+0x9350], R17 ;  /* 0x0093501101007387 */ /* 0x0001e80000100800 */
[----:B------:R-:W5:Y:S04]  /*14f20*/  LDL.LU R10, [R1+0x304] ;  /* 0x00030400010a7983 */ /* 0x000f680000300800 */
        /* <DEDUP_REMOVED lines=10> */
[----:B------:R-:W5:Y:S01]  /*14fd0*/  LDL.LU R9, [R1+0x274] ;  /* 0x0002740001097983 */ /* 0x000f620000300800 */
[----:B-1----:R-:W-:-:S03]  /*14fe0*/  IADD3 R18, P0, R16, R7, RZ ;  /* 0x0000000710127210 */ /* 0x002fc60007f1e0ff */
[----:B------:R4:W-:Y:S04]  /*14ff0*/  STL [R1+0x932c], R17 ;  /* 0x00932c1101007387 */ /* 0x0009e80000100800 */
[----:B------:R0:W-:Y:S01]  /*15000*/  STL [R1+0x9334], R18 ;  /* 0x0093341201007387 */ /* 0x0001e20000100800 */
[----:B----4-:R-:W-:Y:S01]  /*15010*/  IMAD.X R17, R15, 0x1, R0, P1 ;  /* 0x000000010f117824 */ /* 0x010fe200008e0600 */
[----:B0-----:R-:W-:-:S04]  /*15020*/  IADD3 R18, P1, R16, R8, RZ ;  /* 0x0000000810127210 */ /* 0x001fc80007f3e0ff */
[----:B------:R0:W-:Y:S04]  /*15030*/  STL [R1+0x9330], R17 ;  /* 0x0093301101007387 */ /* 0x0001e80000100800 */
[----:B------:R-:W4:Y:S04]  /*15040*/  LDL.LU R16, [R1+0x300] ;  /* 0x0003000001107983 */ /* 0x000f280000300800 */
[----:B------:R3:W-:Y:S01]  /*15050*/  STL [R1+0x9320], R18 ;  /* 0x0093201201007387 */ /* 0x0007e20000100800 */
[----:B0-----:R-:W-:Y:S01]  /*15060*/  IMAD.X R17, R15, 0x1, R2, P2 ;  /* 0x000000010f117824 */ /* 0x001fe200010e0602 */
[----:B---3--:R-:W-:-:S04]  /*15070*/  IADD3 R18, P2, R12, R5, RZ ;  /* 0x000000050c127210 */ /* 0x008fc80007f5e0ff */
        /* <DEDUP_REMOVED lines=29> */
[----:B--2---:R-:W-:Y:S01]  /*15250*/  IMAD.X R17, R13, 0x1, R0, P2 ;  /* 0x000000010d117824 */ /* 0x004fe200010e0600 */
[----:B0-----:R-:W-:-:S04]  /*15260*/  IADD3 R18, P2, R11, R8, RZ ;  /* 0x000000080b127210 */ /* 0x001fc80007f5e0ff */
[----:B------:R0:W-:Y:S04]  /*15270*/  STL [R1+0x92f0], R17 ;  /* 0x0092f01101007387 */ /* 0x0001e80000100800 */
[----:B------:R-:W2:Y:S04]  /*15280*/  LDL.LU R11, [R1+0x2f8] ;  /* 0x0002f800010b7983 */ /* 0x000ea80000300800 */
[----:B------:R5:W-:Y:S01]  /*15290*/  STL [R1+0x92e0], R18 ;  /* 0x0092e01201007387 */ /* 0x000be20000100800 */
[----:B0-----:R-:W-:Y:S01]  /*152a0*/  IMAD.X R17, R13, 0x1, R2, P3 ;  /* 0x000000010d117824 */ /* 0x001fe200018e0602 */
[----:B-----5:R-:W-:-:S04]  /*152b0*/  IADD3 R18, P3, R10, R5, RZ ;  /* 0x000000050a127210 */ /* 0x020fc80007f7e0ff */
        /* <DEDUP_REMOVED lines=11> */
[----:B0-----:R-:W-:Y:S01]  /*15370*/  IMAD.X R17, R9, 0x1, R0, P6 ;  /* 0x0000000109117824 */ /* 0x001fe200030e0600 */
[----:B-1----:R-:W-:-:S04]  /*15380*/  IADD3 R18, P6, R10, R8, RZ ;  /* 0x000000080a127210 */ /* 0x002fc80007fde0ff */
[----:B------:R0:W-:Y:S04]  /*15390*/  STL [R1+0x92d0], R17 ;  /* 0x0092d01101007387 */ /* 0x0001e80000100800 */
[----:B------:R-:W5:Y:S01]  /*153a0*/  LDL.LU R10, [R1+0x2f4] ;  /* 0x0002f400010a7983 */ /* 0x000f620000300800 */
[----:B0-----:R-:W-:-:S03]  /*153b0*/  IMAD.X R17, R9, 0x1, R2, P0 ;  /* 0x0000000109117824 */ /* 0x001fc600000e0602 */
[----:B------:R-:W-:Y:S04]  /*153c0*/  STL [R1+0x92c0], R18 ;  /* 0x0092c01201007387 */ /* 0x000fe80000100800 */
[----:B------:R0:W-:Y:S02]  /*153d0*/  STL [R1+0x92b8], R17 ;  /* 0x0092b81101007387 */ /* 0x0001e40000100800 */
[----:B0-----:R-:W-:Y:S01]  /*153e0*/  IMAD.X R17, R9, 0x1, R3, P1 ;  /* 0x0000000109117824 */ /* 0x001fe200008e0603 */
[----:B----4-:R-:W-:-:S05]  /*153f0*/  IADD3 R18, P0, R16, R5, RZ ;  /* 0x0000000510127210 */ /* 0x010fca0007f1e0ff */
[----:B------:R0:W-:Y:S04]  /*15400*/  STL [R1+0x92c4], R18 ;  /* 0x0092c41201007387 */ /* 0x0001e80000100800 */
[----:B------:R1:W-:Y:S01]  /*15410*/  STL [R1+0x92bc], R17 ;  /* 0x0092bc1101007387 */ /* 0x0003e20000100800 */
[----:B0-----:R-:W-:Y:S01]  /*15420*/  IADD3 R18, P1, R16, R6, RZ ;  /* 0x0000000610127210 */ /* 0x001fe20007f3e0ff */
[----:B-1----:R-:W-:-:S04]  /*15430*/  IMAD.X R17, R9, 0x1, R4, P2 ;  /* 0x0000000109117824 */ /* 0x002fc800010e0604 */
[----:B------:R0:W-:Y:S04]  /*15440*/  STL [R1+0x92c8], R18 ;  /* 0x0092c81201007387 */ /* 0x0001e80000100800 */
[----:B------:R-:W4:Y:S04]  /*15450*/  LDL.LU R9, [R1+0x260] ;  /* 0x0002600001097983 */ /* 0x000f280000300800 */
[----:B------:R3:W-:Y:S01]  /*15460*/  STL [R1+0x92ac], R17 ;  /* 0x0092ac1101007387 */ /* 0x0007e20000100800 */
[----:B0-----:R-:W-:-:S05]  /*15470*/  IADD3 R18, P2, R16, R7, RZ ;  /* 0x0000000710127210 */ /* 0x001fca0007f5e0ff */
        /* <DEDUP_REMOVED lines=60> */
[----:B0-----:R-:W-:-:S05]  /*15840*/  IMAD.X R17, R9, 0x1, R2, P2 ;  /* 0x0000000109117824 */ /* 0x001fca00010e0602 */
[----:B------:R0:W-:Y:S01]  /*15850*/  STL [R1+0x9238], R17 ;  /* 0x0092381101007387 */ /* 0x0001e20000100800 */
[----:B---3--:R-:W-:Y:S01]  /*15860*/  IADD3 R18, P2, R16, R5, RZ ;  /* 0x0000000510127210 */ /* 0x008fe20007f5e0ff */
[----:B0-----:R-:W-:-:S04]  /*15870*/  IMAD.X R17, R9, 0x1, R3, P3 ;  /* 0x0000000109117824 */ /* 0x001fc800018e0603 */
[----:B------:R0:W-:Y:S04]  /*15880*/  STL [R1+0x9244], R18 ;  /* 0x0092441201007387 */ /* 0x0001e80000100800 */
[----:B------:R1:W-:Y:S01]  /*15890*/  STL [R1+0x923c], R17 ;  /* 0x00923c1101007387 */ /* 0x0003e20000100800 */
[----:B0-----:R-:W-:Y:S01]  /*158a0*/  IADD3 R18, P3, R16, R6, RZ ;  /* 0x0000000610127210 */ /* 0x001fe20007f7e0ff */
[----:B-1----:R-:W-:-:S04]  /*158b0*/  IMAD.X R17, R9, 0x1, R4, P4 ;  /* 0x0000000109117824 */ /* 0x002fc800020e0604 */
[----:B------:R0:W-:Y:S04]  /*158c0*/  STL [R1+0x9248], R18 ;  /* 0x0092481201007387 */ /* 0x0001e80000100800 */
[----:B------:R-:W3:Y:S04]  /*158d0*/  LDL.LU R9, [R1+0x250] ;  /* 0x0002500001097983 */ /* 0x000ee80000300800 */
[----:B------:R1:W-:Y:S01]  /*158e0*/  STL [R1+0x922c], R17 ;  /* 0x00922c1101007387 */ /* 0x0003e20000100800 */
[----:B0-----:R-:W-:-:S05]  /*158f0*/  IADD3 R18, P4, R16, R7, RZ ;  /* 0x0000000710127210 */ /* 0x001fca0007f9e0ff */
[----:B------:R0:W-:Y:S01]  /*15900*/  STL [R1+0x9234], R18 ;  /* 0x0092341201007387 */ /* 0x0001e20000100800 */
[----:B-1----:R-:W-:Y:S01]  /*15910*/  IMAD.X R17, R15, 0x1, R0, P5 ;  /* 0x000000010f117824 */ /* 0x002fe200028e0600 */
        /* <DEDUP_REMOVED lines=58> */
[----:B0-----:R-:W-:-:S05]  /*15cc0*/  IMAD.X R17, R9, 0x1, R2, P4 ;  /* 0x0000000109117824 */ /* 0x001fca00020e0602 */
[----:B------:R0:W-:Y:S01]  /*15cd0*/  STL [R1+0x91b8], R17 ;  /* 0x0091b81101007387 */ /* 0x0001e20000100800 */
[----:B-1----:R-:W-:Y:S01]  /*15ce0*/  IADD3 R18, P4, R16, R5, RZ ;  /* 0x0000000510127210 */ /* 0x002fe20007f9e0ff */
        /* <DEDUP_REMOVED lines=143> */
[----:B--2---:R-:W-:Y:S01]  /*165e0*/  IADD3 R18, P1, R16, R5, RZ ;  /* 0x0000000510127210 */ /* 0x004fe20007f3e0ff */
[----:B0-----:R-:W-:-:S04]  /*165f0*/  IMAD.X R17, R9, 0x1, R3, P2 ;  /* 0x0000000109117824 */ /* 0x001fc800010e0603 */
[----:B------:R0:W-:Y:S04]  /*16600*/  STL [R1+0x90c4], R18 ;  /* 0x0090c41201007387 */ /* 0x0001e80000100800 */
[----:B------:R1:W-:Y:S01]  /*16610*/  STL [R1+0x90bc], R17 ;  /* 0x0090bc1101007387 */ /* 0x0003e20000100800 */
[----:B0-----:R-:W-:Y:S01]  /*16620*/  IADD3 R18, P2, R16, R6, RZ ;  /* 0x0000000610127210 */ /* 0x001fe20007f5e0ff */
[----:B-1----:R-:W-:-:S04]  /*16630*/  IMAD.X R17, R9, 0x1, R4, P3 ;  /* 0x0000000109117824 */ /* 0x002fc800018e0604 */
[----:B------:R0:W-:Y:S04]  /*16640*/  STL [R1+0x90c8], R18 ;  /* 0x0090c81201007387 */ /* 0x0001e80000100800 */
[----:B------:R-:W2:Y:S04]  /*16650*/  LDL.LU R9, [R1+0x21c] ;  /* 0x00021c0001097983 */ /* 0x000ea80000300800 */
[----:B------:R5:W-:Y:S01]  /*16660*/  STL [R1+0x90ac], R17 ;  /* 0x0090ac1101007387 */ /* 0x000be20000100800 */
[----:B0-----:R-:W-:-:S05]  /*16670*/  IADD3 R18, P3, R16, R7, RZ ;  /* 0x0000000710127210 */ /* 0x001fca0007f7e0ff */
        /* <DEDUP_REMOVED lines=60> */
[----:B0-----:R-:W-:-:S05]  /*16a40*/  IMAD.X R17, R9, 0x1, R2, P3 ;  /* 0x0000000109117824 */ /* 0x001fca00018e0602 */
[----:B------:R0:W-:Y:S01]  /*16a50*/  STL [R1+0x9038], R17 ;  /* 0x0090381101007387 */ /* 0x0001e20000100800 */
[----:B-----5:R-:W-:Y:S01]  /*16a60*/  IADD3 R18, P3, R16, R5, RZ ;  /* 0x0000000510127210 */ /* 0x020fe20007f7e0ff */
[----:B0-----:R-:W-:-:S04]  /*16a70*/  IMAD.X R17, R9, 0x1, R3, P4 ;  /* 0x0000000109117824 */ /* 0x001fc800020e0603 */
[----:B------:R0:W-:Y:S04]  /*16a80*/  STL [R1+0x9044], R18 ;  /* 0x0090441201007387 */ /* 0x0001e80000100800 */
[----:B------:R1:W-:Y:S01]  /*16a90*/  STL [R1+0x903c], R17 ;  /* 0x00903c1101007387 */ /* 0x0003e20000100800 */
[----:B0-----:R-:W-:Y:S01]  /*16aa0*/  IADD3 R18, P4, R16, R6, RZ ;  /* 0x0000000610127210 */ /* 0x001fe20007f9e0ff */
[----:B-1----:R-:W-:-:S04]  /*16ab0*/  IMAD.X R17, R9, 0x1, R4, P5 ;  /* 0x0000000109117824 */ /* 0x002fc800028e0604 */
[----:B------:R0:W-:Y:S04]  /*16ac0*/  STL [R1+0x9048], R18 ;  /* 0x0090481201007387 */ /* 0x0001e80000100800 */
[----:B------:R-:W5:Y:S04]  /*16ad0*/  LDL.LU R9, [R1+0x20c] ;  /* 0x00020c0001097983 */ /* 0x000f680000300800 */
[----:B------:R1:W-:Y:S01]  /*16ae0*/  STL [R1+0x902c], R17 ;  /* 0x00902c1101007387 */ /* 0x0003e20000100800 */
[----:B0-----:R-:W-:-:S05]  /*16af0*/  IADD3 R18, P5, R16, R7, RZ ;  /* 0x0000000710127210 */ /* 0x001fca0007fbe0ff */
[----:B------:R0:W-:Y:S01]  /*16b00*/  STL [R1+0x9034], R18 ;  /* 0x0090341201007387 */ /* 0x0001e20000100800 */
[----:B-1----:R-:W-:Y:S01]  /*16b10*/  IMAD.X R17, R15, 0x1, R0, P6 ;  /* 0x000000010f117824 */ /* 0x002fe200030e0600 */
[----:B0-----:R-:W-:-:S04]  /*16b20*/  IADD3 R18, P6, R16, R8, RZ ;  /* 0x0000000810127210 */ /* 0x001fc80007fde0ff */
        /* <DEDUP_REMOVED lines=66> */
[----:B------:R-:W5:Y:S01]  /*16f50*/  LDL.LU R9, [R1+0x1fc] ;  /* 0x0001fc0001097983 */ /* 0x000f620000300800 */
[----:B0-----:R-:W-:-:S03]  /*16f60*/  IADD3 R18, P0, R16, R7, RZ ;  /* 0x0000000710127210 */ /* 0x001fc60007f1e0ff */
        /* <DEDUP_REMOVED lines=545> */
[----:B------:R-:W2:Y:S01]  /*19180*/  LDL.LU R11, [R1+0x1c] ;  /* 0x00001c00010b7983 */ /* 0x000ea20000300800 */
[----:B0-----:R-:W-:-:S03]  /*19190*/  IMAD.X R17, R13, 0x1, R2, P3 ;  /* 0x000000010d117824 */ /* 0x001fc600018e0602 */
[----:B------:R5:W-:Y:S04]  /*191a0*/  STL [R1+0x8be0], R18 ;  /* 0x008be01201007387 */ /* 0x000be80000100800 */
[----:B------:R0:W-:Y:S01]  /*191b0*/  STL [R1+0x8bd8], R17 ;  /* 0x008bd81101007387 */ /* 0x0001e20000100800 */
[----:B-----5:R-:W-:Y:S01]  /*191c0*/  IADD3 R18, P3, R10, R5, RZ ;  /* 0x000000050a127210 */ /* 0x020fe20007f7e0ff */
[----:B0-----:R-:W-:-:S04]  /*191d0*/  IMAD.X R17, R13, 0x1, R3, P4 ;  /* 0x000000010d117824 */ /* 0x001fc800020e0603 */
[----:B------:R-:W-:Y:S04]  /*191e0*/  STL [R1+0x8be4], R18 ;  /* 0x008be41201007387 */ /* 0x000fe80000100800 */
[----:B------:R0:W-:Y:S02]  /*191f0*/  STL [R1+0x8bdc], R17 ;  /* 0x008bdc1101007387 */ /* 0x0001e40000100800 */
[----:B0-----:R-:W-:Y:S02]  /*19200*/  IMAD.X R17, R13, 0x1, R4, P5 ;  /* 0x000000010d117824 */ /* 0x001fe400028e0604 */
[----:B------:R-:W5:Y:S01]  /*19210*/  LDL.LU R13, [R1+0x174] ;  /* 0x00017400010d7983 */ /* 0x000f620000300800 */
[----:B------:R-:W-:-:S05]  /*19220*/  IADD3 R18, P4, R10, R6, RZ ;  /* 0x000000060a127210 */ /* 0x000fca0007f9e0ff */
[----:B------:R0:W-:Y:S04]  /*19230*/  STL [R1+0x8be8], R18 ;  /* 0x008be81201007387 */ /* 0x0001e80000100800 */
[----:B------:R1:W-:Y:S01]  /*19240*/  STL [R1+0x8bcc], R17 ;  /* 0x008bcc1101007387 */ /* 0x0003e20000100800 */
[----:B0-----:R-:W-:Y:S01]  /*19250*/  IADD3 R18, P5, R10, R7, RZ ;  /* 0x000000070a127210 */ /* 0x001fe20007fbe0ff */
[----:B-1----:R-:W-:-:S04]  /*19260*/  IMAD.X R17, R9, 0x1, R0, P6 ;  /* 0x0000000109117824 */ /* 0x002fc800030e0600 */
[----:B------:R0:W-:Y:S04]  /*19270*/  STL [R1+0x8bd4], R18 ;  /* 0x008bd41201007387 */ /* 0x0001e80000100800 */
[----:B------:R1:W-:Y:S01]  /*19280*/  STL [R1+0x8bd0], R17 ;  /* 0x008bd01101007387 */ /* 0x0003e20000100800 */
[----:B0-----:R-:W-:-:S03]  /*19290*/  IADD3 R18, P6, R10, R8, RZ ;  /* 0x000000080a127210 */ /* 0x001fc60007fde0ff */
[----:B------:R-:W5:Y:S01]  /*192a0*/  LDL.LU R10, [R1+0x18] ;  /* 0x00001800010a7983 */ /* 0x000f620000300800 */
[----:B-1----:R-:W-:-:S03]  /*192b0*/  IMAD.X R17, R9, 0x1, R2, P0 ;  /* 0x0000000109117824 */ /* 0x002fc600000e0602 */
        /* <DEDUP_REMOVED lines=34> */
[----:B------:R-:W3:Y:S01]  /*194e0*/  LDL.LU R12, [R1+0x10] ;  /* 0x00001000010c7983 */ /* 0x000ee20000300800 */
[----:B0-----:R-:W-:-:S03]  /*194f0*/  IMAD.X R17, R14, 0x1, R2, P1 ;  /* 0x000000010e117824 */ /* 0x001fc600008e0602 */
[----:B------:R2:W-:Y:S04]  /*19500*/  STL [R1+0x8b80], R18 ;  /* 0x008b801201007387 */ /* 0x0005e80000100800 */
[----:B------:R0:W-:Y:S01]  /*19510*/  STL [R1+0x8b78], R17 ;  /* 0x008b781101007387 */ /* 0x0001e20000100800 */
[----:B--2---:R-:W-:Y:S01]  /*19520*/  IADD3 R18, P1, R11, R5, RZ ;  /* 0x000000050b127210 */ /* 0x004fe20007f3e0ff */
[----:B0-----:R-:W-:-:S04]  /*19530*/  IMAD.X R17, R14, 0x1, R3, P2 ;  /* 0x000000010e117824 */ /* 0x001fc800010e0603 */
[----:B------:R0:W-:Y:S04]  /*19540*/  STL [R1+0x8b84], R18 ;  /* 0x008b841201007387 */ /* 0x0001e80000100800 */
[----:B------:R1:W-:Y:S01]  /*19550*/  STL [R1+0x8b7c], R17 ;  /* 0x008b7c1101007387 */ /* 0x0003e20000100800 */
[----:B0-----:R-:W-:Y:S01]  /*19560*/  IADD3 R18, P2, R11, R6, RZ ;  /* 0x000000060b127210 */ /* 0x001fe20007f5e0ff */
[----:B-1----:R-:W-:-:S04]  /*19570*/  IMAD.X R17, R14, 0x1, R4, P3 ;  /* 0x000000010e117824 */ /* 0x002fc800018e0604 */
[----:B------:R-:W-:Y:S04]  /*19580*/  STL [R1+0x8b88], R18 ;  /* 0x008b881201007387 */ /* 0x000fe80000100800 */
[----:B------:R0:W-:Y:S01]  /*19590*/  STL [R1+0x8b6c], R17 ;  /* 0x008b6c1101007387 */ /* 0x0001e20000100800 */
[----:B------:R-:W-:-:S03]  /*195a0*/  IADD3 R14, P3, R11, R7, RZ ;  /* 0x000000070b0e7210 */ /* 0x000fc60007f7e0ff */
[----:B0-----:R-:W2:Y:S01]  /*195b0*/  LDL.LU R17, [R1+0x168] ;  /* 0x0001680001117983 */ /* 0x001ea20000300800 */
[----:B-----5:R-:W-:-:S03]  /*195c0*/  IMAD.X R18, R13, 0x1, R0, P4 ;  /* 0x000000010d127824 */ /* 0x020fc600020e0600 */
[----:B------:R0:W-:Y:S04]  /*195d0*/  STL [R1+0x8b74], R14 ;  /* 0x008b740e01007387 */ /* 0x0001e80000100800 */
[----:B------:R1:W-:Y:S01]  /*195e0*/  STL [R1+0x8b70], R18 ;  /* 0x008b701201007387 */ /* 0x0003e20000100800 */
[----:B0-----:R-:W-:-:S03]  /*195f0*/  IADD3 R14, P4, R11, R8, RZ ;  /* 0x000000080b0e7210 */ /* 0x001fc60007f9e0ff */
[----:B------:R-:W5:Y:S01]  /*19600*/  LDL.LU R11, [R1+0xc] ;  /* 0x00000c00010b7983 */ /* 0x000f620000300800 */
[----:B-1----:R-:W-:-:S03]  /*19610*/  IMAD.X R18, R13, 0x1, R2, P5 ;  /* 0x000000010d127824 */ /* 0x002fc600028e0602 */
        /* <DEDUP_REMOVED lines=8> */
[----:B-1----:R-:W-:Y:S01]  /*196a0*/  IMAD.X R18, R13, 0x1, R4, P0 ;  /* 0x000000010d127824 */ /* 0x002fe200000e0604 */
[C---:B------:R-:W-:Y:S02]  /*196b0*/  IADD3 R13, P0, R10.reuse, R7, RZ ;  /* 0x000000070a0d7210 */ /* 0x040fe40007f1e0ff */
[----:B0-----:R-:W5:Y:S04]  /*196c0*/  LDL.LU R14, [R1+0x164] ;  /* 0x00016400010e7983 */ /* 0x001f680000300800 */
[----:B------:R-:W-:Y:S04]  /*196d0*/  STL [R1+0x8b4c], R18 ;  /* 0x008b4c1201007387 */ /* 0x000fe80000100800 */
[----:B------:R0:W-:Y:S04]  /*196e0*/  STL [R1+0x8b54], R13 ;  /* 0x008b540d01007387 */ /* 0x0001e80000100800 */
[----:B0-----:R-:W5:Y:S01]  /*196f0*/  LDL.LU R13, [R1+0x8] ;  /* 0x00000800010d7983 */ /* 0x001f620000300800 */
[----:B----4-:R-:W-:Y:S01]  /*19700*/  IMAD.X R18, R9, 0x1, R0, P1 ;  /* 0x0000000109127824 */ /* 0x010fe200008e0600 */
[----:B------:R-:W-:-:S04]  /*19710*/  IADD3 R10, P1, R10, R8, RZ ;  /* 0x000000080a0a7210 */ /* 0x000fc80007f3e0ff */
[----:B------:R0:W-:Y:S04]  /*19720*/  STL [R1+0x8b50], R18 ;  /* 0x008b501201007387 */ /* 0x0001e80000100800 */
[----:B------:R3:W-:Y:S01]  /*19730*/  STL [R1+0x8b40], R10 ;  /* 0x008b400a01007387 */ /* 0x0007e20000100800 */
[----:B0-----:R-:W-:-:S05]  /*19740*/  IMAD.X R18, R9, 0x1, R2, P2 ;  /* 0x0000000109127824 */ /* 0x001fca00010e0602 */
[----:B------:R0:W-:Y:S01]  /*19750*/  STL [R1+0x8b38], R18 ;  /* 0x008b381201007387 */ /* 0x0001e20000100800 */
[----:B---3--:R-:W-:Y:S01]  /*19760*/  IADD3 R10, P2, R16, R5, RZ ;  /* 0x00000005100a7210 */ /* 0x008fe20007f5e0ff */
[----:B0-----:R-:W-:-:S04]  /*19770*/  IMAD.X R18, R9, 0x1, R3, P3 ;  /* 0x0000000109127824 */ /* 0x001fc800018e0603 */
[----:B------:R0:W-:Y:S04]  /*19780*/  STL [R1+0x8b44], R10 ;  /* 0x008b440a01007387 */ /* 0x0001e80000100800 */
[----:B------:R1:W-:Y:S01]  /*19790*/  STL [R1+0x8b3c], R18 ;  /* 0x008b3c1201007387 */ /* 0x0003e20000100800 */
[----:B0-----:R-:W-:-:S05]  /*197a0*/  IADD3 R10, P3, R16, R6, RZ ;  /* 0x00000006100a7210 */ /* 0x001fca0007f7e0ff */
[----:B------:R0:W-:Y:S01]  /*197b0*/  STL [R1+0x8b48], R10 ;  /* 0x008b480a01007387 */ /* 0x0001e20000100800 */
[----:B-1----:R-:W-:Y:S01]  /*197c0*/  IMAD.X R18, R9, 0x1, R4, P4 ;  /* 0x0000000109127824 */ /* 0x002fe200020e0604 */
[----:B------:R-:W-:Y:S02]  /*197d0*/  IADD3 R9, P4, R16, R7, RZ ;  /* 0x0000000710097210 */ /* 0x000fe40007f9e0ff */
[----:B0-----:R-:W3:Y:S04]  /*197e0*/  LDL.LU R10, [R1+0x160] ;  /* 0x00016000010a7983 */ /* 0x001ee80000300800 */
[----:B------:R0:W-:Y:S04]  /*197f0*/  STL [R1+0x8b2c], R18 ;  /* 0x008b2c1201007387 */ /* 0x0001e80000100800 */
[----:B------:R1:W-:Y:S01]  /*19800*/  STL [R1+0x8b34], R9 ;  /* 0x008b340901007387 */ /* 0x0003e20000100800 */
[----:B0-----:R-:W-:-:S03]  /*19810*/  IMAD.X R18, R15, 0x1, R0, P5 ;  /* 0x000000010f127824 */ /* 0x001fc600028e0600 */
[----:B-1----:R-:W4:Y:S04]  /*19820*/  LDL.LU R9, [R1+0x4] ;  /* 0x0000040001097983 */ /* 0x002f280000300800 */
[----:B------:R0:W-:Y:S02]  /*19830*/  STL [R1+0x8b30], R18 ;  /* 0x008b301201007387 */ /* 0x0001e40000100800 */
[----:B0-----:R-:W-:Y:S01]  /*19840*/  IADD3 R18, P5, R16, R8, RZ ;  /* 0x0000000810127210 */ /* 0x001fe20007fbe0ff */
[----:B------:R-:W-:-:S04]  /*19850*/  IMAD.X R16, R15, 0x1, R2, P6 ;  /* 0x000000010f107824 */ /* 0x000fc800030e0602 */
[----:B------:R0:W-:Y:S04]  /*19860*/  STL [R1+0x8b20], R18 ;  /* 0x008b201201007387 */ /* 0x0001e80000100800 */
[----:B------:R1:W-:Y:S01]  /*19870*/  STL [R1+0x8b18], R16 ;  /* 0x008b181001007387 */ /* 0x0003e20000100800 */
[----:B0-----:R-:W-:Y:S01]  /*19880*/  IADD3 R18, P6, R12, R5, RZ ;  /* 0x000000050c127210 */ /* 0x001fe20007fde0ff */
[----:B-1----:R-:W-:-:S04]  /*19890*/  IMAD.X R16, R15, 0x1, R3, P0 ;  /* 0x000000010f107824 */ /* 0x002fc800000e0603 */
[----:B------:R-:W-:Y:S04]  /*198a0*/  STL [R1+0x8b24], R18 ;  /* 0x008b241201007387 */ /* 0x000fe80000100800 */
[----:B------:R0:W-:Y:S01]  /*198b0*/  STL [R1+0x8b1c], R16 ;  /* 0x008b1c1001007387 */ /* 0x0001e20000100800 */
[----:B------:R-:W-:-:S03]  /*198c0*/  IMAD.X R15, R15, 0x1, R4, P1 ;  /* 0x000000010f0f7824 */ /* 0x000fc600008e0604 */
[----:B0-----:R-:W4:Y:S01]  /*198d0*/  LDL.LU R16, [R1+0x15c] ;  /* 0x00015c0001107983 */ /* 0x001f220000300800 */
[----:B------:R-:W-:-:S05]  /*198e0*/  IADD3 R18, P0, R12, R6, RZ ;  /* 0x000000060c127210 */ /* 0x000fca0007f1e0ff */
[----:B------:R-:W-:Y:S04]  /*198f0*/  STL [R1+0x8b28], R18 ;  /* 0x008b281201007387 */ /* 0x000fe80000100800 */
[----:B------:R0:W-:Y:S04]  /*19900*/  STL [R1+0x8b0c], R15 ;  /* 0x008b0c0f01007387 */ /* 0x0001e80000100800 */
[----:B0-----:R-:W4:Y:S01]  /*19910*/  LDL.LU R15, [R1] ;  /* 0x00000000010f7983 */ /* 0x001f220000300800 */
[----:B------:R-:W-:-:S05]  /*19920*/  IADD3 R18, P1, R12, R7, RZ ;  /* 0x000000070c127210 */ /* 0x000fca0007f3e0ff */
[----:B------:R2:W-:Y:S02]  /*19930*/  STL [R1+0x8b14], R18 ;  /* 0x008b141201007387 */ /* 0x0005e40000100800 */
[----:B--2---:R-:W-:-:S05]  /*19940*/  IMAD.X R18, R17, 0x1, R0, P2 ;  /* 0x0000000111127824 */ /* 0x004fca00010e0600 */
[----:B------:R0:W-:Y:S02]  /*19950*/  STL [R1+0x8b10], R18 ;  /* 0x008b101201007387 */ /* 0x0001e40000100800 */
[----:B0-----:R-:W-:Y:S01]  /*19960*/  IADD3 R18, P2, R12, R8, RZ ;  /* 0x000000080c127210 */ /* 0x001fe20007f5e0ff */
[----:B------:R-:W-:-:S04]  /*19970*/  IMAD.X R12, R17, 0x1, R2, P3 ;  /* 0x00000001110c7824 */ /* 0x000fc800018e0602 */
[----:B------:R5:W-:Y:S04]  /*19980*/  STL [R1+0x8b00], R18 ;  /* 0x008b001201007387 */ /* 0x000be80000100800 */
[----:B------:R0:W-:Y:S01]  /*19990*/  STL [R1+0x8af8], R12 ;  /* 0x008af80c01007387 */ /* 0x0001e20000100800 */
[----:B-----5:R-:W-:-:S03]  /*199a0*/  IADD3 R18, P3, R11, R5, RZ ;  /* 0x000000050b127210 */ /* 0x020fc60007f7e0ff */
[----:B0-----:R-:W2:Y:S04]  /*199b0*/  LDL.LU R12, [R1+0x158] ;  /* 0x00015800010c7983 */ /* 0x001ea80000300800 */
[----:B------:R0:W-:Y:S02]  /*199c0*/  STL [R1+0x8b04], R18 ;  /* 0x008b041201007387 */ /* 0x0001e40000100800 */
[C---:B0-----:R-:W-:Y:S02]  /*199d0*/  IMAD.X R18, R17.reuse, 0x1, R3, P4 ;  /* 0x0000000111127824 */ /* 0x041fe400020e0603 */
[----:B------:R-:W-:-:S03]  /*199e0*/  IMAD.X R17, R17, 0x1, R4, P5 ;  /* 0x0000000111117824 */ /* 0x000fc600028e0604 */
[----:B------:R0:W-:Y:S02]  /*199f0*/  STL [R1+0x8afc], R18 ;  /* 0x008afc1201007387 */ /* 0x0001e40000100800 */
[----:B0-----:R-:W-:-:S05]  /*19a00*/  IADD3 R18, P4, R11, R6, RZ ;  /* 0x000000060b127210 */ /* 0x001fca0007f9e0ff */
[----:B------:R0:W-:Y:S04]  /*19a10*/  STL [R1+0x8b08], R18 ;  /* 0x008b081201007387 */ /* 0x0001e80000100800 */
[----:B0-----:R-:W5:Y:S04]  /*19a20*/  LDL.LU R18, [R1+0x9f3c] ;  /* 0x009f3c0001127983 */ /* 0x001f680000300800 */
[----:B------:R0:W-:Y:S02]  /*19a30*/  STL [R1+0x8aec], R17 ;  /* 0x008aec1101007387 */ /* 0x0001e40000100800 */
[----:B0-----:R-:W-:-:S05]  /*19a40*/  IADD3 R17, P5, R11, R7, RZ ;  /* 0x000000070b117210 */ /* 0x001fca0007fbe0ff */
[----:B------:R0:W-:Y:S02]  /*19a50*/  STL [R1+0x8af4], R17 ;  /* 0x008af41101007387 */ /* 0x0001e40000100800 */
[----:B0-----:R-:W-:-:S05]  /*19a60*/  IMAD.X R17, R14, 0x1, R0, P6 ;  /* 0x000000010e117824 */ /* 0x001fca00030e0600 */
[----:B------:R0:W-:Y:S02]  /*19a70*/  STL [R1+0x8af0], R17 ;  /* 0x008af01101007387 */ /* 0x0001e40000100800 */
[----:B0-----:R-:W-:Y:S01]  /*19a80*/  IADD3 R17, P6, R11, R8, RZ ;  /* 0x000000080b117210 */ /* 0x001fe20007fde0ff */
[----:B------:R-:W-:-:S04]  /*19a90*/  IMAD.X R11, R14, 0x1, R2, P0 ;  /* 0x000000010e0b7824 */ /* 0x000fc800000e0602 */
[----:B------:R0:W-:Y:S04]  /*19aa0*/  STL [R1+0x8ae0], R17 ;  /* 0x008ae01101007387 */ /* 0x0001e80000100800 */
[----:B------:R1:W-:Y:S01]  /*19ab0*/  STL [R1+0x8ad8], R11 ;  /* 0x008ad80b01007387 */ /* 0x0003e20000100800 */
[----:B0-----:R-:W-:-:S03]  /*19ac0*/  IADD3 R17, P0, R13, R5, RZ ;  /* 0x000000050d117210 */ /* 0x001fc60007f1e0ff */
[----:B-1----:R-:W5:Y:S04]  /*19ad0*/  LDL.LU R11, [R1+0x154] ;  /* 0x00015400010b7983 */ /* 0x002f680000300800 */
        /* <DEDUP_REMOVED lines=10> */
[----:B---3--:R-:W-:Y:S01]  /*19b80*/  IMAD.X R14, R10, 0x1, R0, P3 ;  /* 0x000000010a0e7824 */ /* 0x008fe200018e0600 */
[----:B------:R-:W-:-:S04]  /*19b90*/  IADD3 R13, P3, R13, R8, RZ ;  /* 0x000000080d0d7210 */ /* 0x000fc80007f7e0ff */
[----:B------:R0:W-:Y:S04]  /*19ba0*/  STL [R1+0x8ad0], R14 ;  /* 0x008ad00e01007387 */ /* 0x0001e80000100800 */
[----:B------:R4:W-:Y:S01]  /*19bb0*/  STL [R1+0x8ac0], R13 ;  /* 0x008ac00d01007387 */ /* 0x0009e20000100800 */
[----:B0-----:R-:W-:Y:S01]  /*19bc0*/  IMAD.X R14, R10, 0x1, R2, P4 ;  /* 0x000000010a0e7824 */ /* 0x001fe200020e0602 */
[----:B----4-:R-:W-:-:S04]  /*19bd0*/  IADD3 R13, P4, R9, R5, RZ ;  /* 0x00000005090d7210 */ /* 0x010fc80007f9e0ff */
[----:B------:R0:W-:Y:S04]  /*19be0*/  STL [R1+0x8ab8], R14 ;  /* 0x008ab80e01007387 */ /* 0x0001e80000100800 */
[----:B------:R1:W-:Y:S01]  /*19bf0*/  STL [R1+0x8ac4], R13 ;  /* 0x008ac40d01007387 */ /* 0x0003e20000100800 */
[----:B0-----:R-:W-:-:S03]  /*19c00*/  IMAD.X R14, R10, 0x1, R3, P5 ;  /* 0x000000010a0e7824 */ /* 0x001fc600028e0603 */
[----:B-1----:R-:W3:Y:S01]  /*19c10*/  LDL.LU R13, [R1+0x150] ;  /* 0x00015000010d7983 */ /* 0x002ee20000300800 */
[----:B------:R-:W-:-:S03]  /*19c20*/  IMAD.X R10, R10, 0x1, R4, P6 ;  /* 0x000000010a0a7824 */ /* 0x000fc600030e0604 */
[----:B------:R0:W-:Y:S02]  /*19c30*/  STL [R1+0x8abc], R14 ;  /* 0x008abc0e01007387 */ /* 0x0001e40000100800 */
[----:B0-----:R-:W-:-:S05]  /*19c40*/  IADD3 R14, P5, R9, R6, RZ ;  /* 0x00000006090e7210 */ /* 0x001fca0007fbe0ff */
[----:B------:R0:W-:Y:S04]  /*19c50*/  STL [R1+0x8ac8], R14 ;  /* 0x008ac80e01007387 */ /* 0x0001e80000100800 */
[----:B0-----:R-:W4:Y:S04]  /*19c60*/  LDL.LU R14, [R1+0x9f34] ;  /* 0x009f3400010e7983 */ /* 0x001f280000300800 */
[----:B------:R0:W-:Y:S02]  /*19c70*/  STL [R1+0x8aac], R10 ;  /* 0x008aac0a01007387 */ /* 0x0001e40000100800 */
[----:B0-----:R-:W-:-:S05]  /*19c80*/  IADD3 R10, P6, R9, R7, RZ ;  /* 0x00000007090a7210 */ /* 0x001fca0007fde0ff */
[----:B------:R0:W-:Y:S02]  /*19c90*/  STL [R1+0x8ab4], R10 ;  /* 0x008ab40a01007387 */ /* 0x0001e40000100800 */
[----:B0-----:R-:W-:Y:S01]  /*19ca0*/  IMAD.X R10, R16, 0x1, R0, P0 ;  /* 0x00000001100a7824 */ /* 0x001fe200000e0600 */
[----:B------:R-:W-:-:S04]  /*19cb0*/  IADD3 R9, P0, R9, R8, RZ ;  /* 0x0000000809097210 */ /* 0x000fc80007f1e0ff */
[----:B------:R0:W-:Y:S04]  /*19cc0*/  STL [R1+0x8ab0], R10 ;  /* 0x008ab00a01007387 */ /* 0x0001e80000100800 */
[----:B0-----:R-:W3:Y:S04]  /*19cd0*/  LDL.LU R10, [R1+0x9f30] ;  /* 0x009f3000010a7983 */ /* 0x001ee80000300800 */
[----:B------:R0:W-:Y:S02]  /*19ce0*/  STL [R1+0x8aa0], R9 ;  /* 0x008aa00901007387 */ /* 0x0001e40000100800 */
[----:B0-----:R-:W-:-:S05]  /*19cf0*/  IMAD.X R9, R16, 0x1, R2, P1 ;  /* 0x0000000110097824 */ /* 0x001fca00008e0602 */
[----:B------:R0:W-:Y:S02]  /*19d00*/  STL [R1+0x8a98], R9 ;  /* 0x008a980901007387 */ /* 0x0001e40000100800 */
[----:B0-----:R-:W-:-:S05]  /*19d10*/  IADD3 R9, P1, R15, R5, RZ ;  /* 0x000000050f097210 */ /* 0x001fca0007f3e0ff */
[----:B------:R0:W-:Y:S02]  /*19d20*/  STL [R1+0x8aa4], R9 ;  /* 0x008aa40901007387 */ /* 0x0001e40000100800 */
[----:B0-----:R-:W-:-:S05]  /*19d30*/  IMAD.X R9, R16, 0x1, R3, P2 ;  /* 0x0000000110097824 */ /* 0x001fca00010e0603 */
[----:B------:R0:W-:Y:S02]  /*19d40*/  STL [R1+0x8a9c], R9 ;  /* 0x008a9c0901007387 */ /* 0x0001e40000100800 */
[----:B0-----:R-:W-:-:S05]  /*19d50*/  IADD3 R9, P2, R15, R6, RZ ;  /* 0x000000060f097210 */ /* 0x001fca0007f5e0ff */
[----:B------:R0:W-:Y:S04]  /*19d60*/  STL [R1+0x8aa8], R9 ;  /* 0x008aa80901007387 */ /* 0x0001e80000100800 */
[----:B0-----:R-:W5:Y:S01]  /*19d70*/  LDL.LU R9, [R1+0x9f2c] ;  /* 0x009f2c0001097983 */ /* 0x001f620000300800 */
[----:B------:R-:W-:-:S05]  /*19d80*/  IMAD.X R16, R16, 0x1, R4, P3 ;  /* 0x0000000110107824 */ /* 0x000fca00018e0604 */
[----:B------:R0:W-:Y:S02]  /*19d90*/  STL [R1+0x8a8c], R16 ;  /* 0x008a8c1001007387 */ /* 0x0001e40000100800 */
[----:B0-----:R-:W-:-:S05]  /*19da0*/  IADD3 R16, P3, R15, R7, RZ ;  /* 0x000000070f107210 */ /* 0x001fca0007f7e0ff */
[----:B------:R2:W-:Y:S02]  /*19db0*/  STL [R1+0x8a94], R16 ;  /* 0x008a941001007387 */ /* 0x0005e40000100800 */
[----:B--2---:R-:W-:Y:S01]  /*19dc0*/  IMAD.X R16, R12, 0x1, R0, P4 ;  /* 0x000000010c107824 */ /* 0x004fe200020e0600 */
[----:B------:R-:W-:-:S04]  /*19dd0*/  IADD3 R15, P4, R15, R8, RZ ;  /* 0x000000080f0f7210 */ /* 0x000fc80007f9e0ff */
[----:B------:R0:W-:Y:S04]  /*19de0*/  STL [R1+0x8a90], R16 ;  /* 0x008a901001007387 */ /* 0x0001e80000100800 */
[----:B------:R-:W-:Y:S01]  /*19df0*/  STL [R1+0x8a80], R15 ;  /* 0x008a800f01007387 */ /* 0x000fe20000100800 */
[----:B0-----:R-:W-:-:S05]  /*19e00*/  IMAD.X R16, R12, 0x1, R2, P5 ;  /* 0x000000010c107824 */ /* 0x001fca00028e0602 */
[----:B------:R0:W-:Y:S02]  /*19e10*/  STL [R1+0x8a78], R16 ;  /* 0x008a781001007387 */ /* 0x0001e40000100800 */
[C---:B0-----:R-:W-:Y:S02]  /*19e20*/  IMAD.X R16, R12.reuse, 0x1, R3, P6 ;  /* 0x000000010c107824 */ /* 0x041fe400030e0603 */
[----:B------:R-:W-:Y:S01]  /*19e30*/  IMAD.X R12, R12, 0x1, R4, P0 ;  /* 0x000000010c0c7824 */ /* 0x000fe200000e0604 */
[----:B-----5:R-:W-:-:S05]  /*19e40*/  IADD3 R15, P5, R9, R5, RZ ;  /* 0x00000005090f7210 */ /* 0x020fca0007fbe0ff */
[----:B------:R0:W-:Y:S04]  /*19e50*/  STL [R1+0x8a84], R15 ;  /* 0x008a840f01007387 */ /* 0x0001e80000100800 */
[----:B0-----:R-:W2:Y:S04]  /*19e60*/  LDL.LU R15, [R1+0x144] ;  /* 0x00014400010f7983 */ /* 0x001ea80000300800 */
[----:B------:R0:W-:Y:S02]  /*19e70*/  STL [R1+0x8a7c], R16 ;  /* 0x008a7c1001007387 */ /* 0x0001e40000100800 */
[----:B0-----:R-:W-:-:S05]  /*19e80*/  IADD3 R16, P6, R9, R6, RZ ;  /* 0x0000000609107210 */ /* 0x001fca0007fde0ff */
[----:B------:R0:W-:Y:S04]  /*19e90*/  STL [R1+0x8a88], R16 ;  /* 0x008a881001007387 */ /* 0x0001e80000100800 */
[----:B------:R1:W-:Y:S01]  /*19ea0*/  STL [R1+0x8a6c], R12 ;  /* 0x008a6c0c01007387 */ /* 0x0003e20000100800 */
[----:B0-----:R-:W-:Y:S01]  /*19eb0*/  IADD3 R16, P0, R9, R7, RZ ;  /* 0x0000000709107210 */ /* 0x001fe20007f1e0ff */
[----:B-1----:R-:W-:-:S04]  /*19ec0*/  IMAD.X R12, R11, 0x1, R0, P1 ;  /* 0x000000010b0c7824 */ /* 0x002fc800008e0600 */
[----:B------:R0:W-:Y:S02]  /*19ed0*/  STL [R1+0x8a74], R16 ;  /* 0x008a741001007387 */ /* 0x0001e40000100800 */
[----:B0-----:R-:W-:Y:S02]  /*19ee0*/  IADD3 R16, P1, R9, R8, RZ ;  /* 0x0000000809107210 */ /* 0x001fe40007f3e0ff */
[----:B------:R-:W5:Y:S04]  /*19ef0*/  LDL.LU R9, [R1+0x14c] ;  /* 0x00014c0001097983 */ /* 0x000f680000300800 */
[----:B------:R0:W-:Y:S04]  /*19f00*/  STL [R1+0x8a70], R12 ;  /* 0x008a700c01007387 */ /* 0x0001e80000100800 */
[----:B------:R3:W-:Y:S01]  /*19f10*/  STL [R1+0x8a60], R16 ;  /* 0x008a601001007387 */ /* 0x0007e20000100800 */
[----:B0-----:R-:W-:Y:S01]  /*19f20*/  IMAD.X R12, R11, 0x1, R2, P2 ;  /* 0x000000010b0c7824 */ /* 0x001fe200010e0602 */
[----:B---3--:R-:W-:-:S04]  /*19f30*/  IADD3 R16, P2, R10, R5, RZ ;  /* 0x000000050a107210 */ /* 0x008fc80007f5e0ff */
        /* <DEDUP_REMOVED lines=12> */
[----:B0-----:R-:W-:-:S05]  /*1a000*/  IMAD.X R11, R13, 0x1, R0, P5 ;  /* 0x000000010d0b7824 */ /* 0x001fca00028e0600 */
[----:B------:R0:W-:Y:S04]  /*1a010*/  STL [R1+0x8a50], R11 ;  /* 0x008a500b01007387 */ /* 0x0001e80000100800 */
[----:B0-----:R-:W2:Y:S01]  /*1a020*/  LDL.LU R11, [R1+0x9f24] ;  /* 0x009f2400010b7983 */ /* 0x001ea20000300800 */
[----:B------:R-:W-:-:S05]  /*1a030*/  IADD3 R10, P5, R10, R8, RZ ;  /* 0x000000080a0a7210 */ /* 0x000fca0007fbe0ff */
[----:B------:R0:W-:Y:S02]  /*1a040*/  STL [R1+0x8a40], R10 ;  /* 0x008a400a01007387 */ /* 0x0001e40000100800 */
[----:B0-----:R-:W-:-:S05]  /*1a050*/  IMAD.X R10, R13, 0x1, R2, P6 ;  /* 0x000000010d0a7824 */ /* 0x001fca00030e0602 */
[----:B------:R2:W-:Y:S02]  /*1a060*/  STL [R1+0x8a38], R10 ;  /* 0x008a380a01007387 */ /* 0x0005e40000100800 */
[----:B--2---:R-:W-:-:S05]  /*1a070*/  IADD3 R10, P6, R11, R5, RZ ;  /* 0x000000050b0a7210 */ /* 0x004fca0007fde0ff */
[----:B------:R0:W-:Y:S02]  /*1a080*/  STL [R1+0x8a44], R10 ;  /* 0x008a440a01007387 */ /* 0x0001e40000100800 */
[----:B0-----:R-:W-:-:S05]  /*1a090*/  IMAD.X R10, R13, 0x1, R3, P0 ;  /* 0x000000010d0a7824 */ /* 0x001fca00000e0603 */
[----:B------:R0:W-:Y:S01]  /*1a0a0*/  STL [R1+0x8a3c], R10 ;  /* 0x008a3c0a01007387 */ /* 0x0001e20000100800 */
[----:B------:R-:W-:Y:S01]  /*1a0b0*/  IMAD.X R13, R13, 0x1, R4, P1 ;  /* 0x000000010d0d7824 */ /* 0x000fe200008e0604 */
[----:B0-----:R-:W-:-:S05]  /*1a0c0*/  IADD3 R10, P0, R11, R6, RZ ;  /* 0x000000060b0a7210 */ /* 0x001fca0007f1e0ff */
[----:B------:R0:W-:Y:S04]  /*1a0d0*/  STL [R1+0x8a48], R10 ;  /* 0x008a480a01007387 */ /* 0x0001e80000100800 */
[----:B------:R5:W-:Y:S01]  /*1a0e0*/  STL [R1+0x8a2c], R13 ;  /* 0x008a2c0d01007387 */ /* 0x000be20000100800 */
[----:B0-----:R-:W-:Y:S01]  /*1a0f0*/  IADD3 R10, P1, R11, R7, RZ ;  /* 0x000000070b0a7210 */ /* 0x001fe20007f3e0ff */
[----:B-----5:R-:W-:-:S04]  /*1a100*/  IMAD.X R13, R9, 0x1, R0, P2 ;  /* 0x00000001090d7824 */ /* 0x020fc800010e0600 */
[----:B------:R0:W-:Y:S02]  /*1a110*/  STL [R1+0x8a34], R10 ;  /* 0x008a340a01007387 */ /* 0x0001e40000100800 */
[----:B0-----:R-:W-:Y:S02]  /*1a120*/  IADD3 R10, P2, R11, R8, RZ ;  /* 0x000000080b0a7210 */ /* 0x001fe40007f5e0ff */
[----:B------:R-:W2:Y:S04]  /*1a130*/  LDL.LU R11, [R1+0x13c] ;  /* 0x00013c00010b7983 */ /* 0x000ea80000300800 */
[----:B------:R0:W-:Y:S04]  /*1a140*/  STL [R1+0x8a30], R13 ;  /* 0x008a300d01007387 */ /* 0x0001e80000100800 */
[----:B------:R4:W-:Y:S01]  /*1a150*/  STL [R1+0x8a20], R10 ;  /* 0x008a200a01007387 */ /* 0x0009e20000100800 */
[----:B0-----:R-:W-:Y:S01]  /*1a160*/  IMAD.X R13, R9, 0x1, R2, P3 ;  /* 0x00000001090d7824 */ /* 0x001fe200018e0602 */
[----:B----4-:R-:W-:-:S04]  /*1a170*/  IADD3 R10, P3, R12, R5, RZ ;  /* 0x000000050c0a7210 */ /* 0x010fc80007f7e0ff */
[----:B------:R0:W-:Y:S04]  /*1a180*/  STL [R1+0x8a18], R13 ;  /* 0x008a180d01007387 */ /* 0x0001e80000100800 */
[----:B------:R1:W-:Y:S01]  /*1a190*/  STL [R1+0x8a24], R10 ;  /* 0x008a240a01007387 */ /* 0x0003e20000100800 */
[----:B0-----:R-:W-:-:S03]  /*1a1a0*/  IMAD.X R13, R9, 0x1, R3, P4 ;  /* 0x00000001090d7824 */ /* 0x001fc600020e0603 */
[----:B-1----:R-:W4:Y:S04]  /*1a1b0*/  LDL.LU R10, [R1+0x138] ;  /* 0x00013800010a7983 */ /* 0x002f280000300800 */
        /* <DEDUP_REMOVED lines=8> */
[----:B0-----:R-:W-:-:S05]  /*1a240*/  IMAD.X R9, R15, 0x1, R0, P6 ;  /* 0x000000010f097824 */ /* 0x001fca00030e0600 */
[----:B------:R0:W-:Y:S02]  /*1a250*/  STL [R1+0x8a10], R9 ;  /* 0x008a100901007387 */ /* 0x0001e40000100800 */
[----:B0-----:R-:W-:Y:S01]  /*1a260*/  IADD3 R9, P6, R12, R8, RZ ;  /* 0x000000080c097210 */ /* 0x001fe20007fde0ff */
[----:B------:R-:W-:-:S04]  /*1a270*/  IMAD.X R12, R15, 0x1, R2, P0 ;  /* 0x000000010f0c7824 */ /* 0x000fc800000e0602 */
[----:B------:R-:W-:Y:S04]  /*1a280*/  STL [R1+0x8a00], R9 ;  /* 0x008a000901007387 */ /* 0x000fe80000100800 */
[----:B------:R0:W-:Y:S02]  /*1a290*/  STL [R1+0x89f8], R12 ;  /* 0x0089f80c01007387 */ /* 0x0001e40000100800 */
[----:B0-----:R-:W-:Y:S01]  /*1a2a0*/  IMAD.X R12, R15, 0x1, R3, P1 ;  /* 0x000000010f0c7824 */ /* 0x001fe200008e0603 */
[----:B-----5:R-:W-:-:S05]  /*1a2b0*/  IADD3 R9, P0, R13, R5, RZ ;  /* 0x000000050d097210 */ /* 0x020fca0007f1e0ff */
[----:B------:R0:W-:Y:S04]  /*1a2c0*/  STL [R1+0x8a04], R9 ;  /* 0x008a040901007387 */ /* 0x0001e80000100800 */
[----:B0-----:R-:W5:Y:S04]  /*1a2d0*/  LDL.LU R9, [R1+0x134] ;  /* 0x0001340001097983 */ /* 0x001f680000300800 */
[----:B------:R0:W-:Y:S02]  /*1a2e0*/  STL [R1+0x89fc], R12 ;  /* 0x0089fc0c01007387 */ /* 0x0001e40000100800 */
[----:B0-----:R-:W-:-:S05]  /*1a2f0*/  IADD3 R12, P1, R13, R6, RZ ;  /* 0x000000060d0c7210 */ /* 0x001fca0007f3e0ff */
[----:B------:R0:W-:Y:S02]  /*1a300*/  STL [R1+0x8a08], R12 ;  /* 0x008a080c01007387 */ /* 0x0001e40000100800 */
[----:B0-----:R-:W-:Y:S02]  /*1a310*/  IMAD.X R12, R15, 0x1, R4, P2 ;  /* 0x000000010f0c7824 */ /* 0x001fe400010e0604 */
[----:B------:R-:W4:Y:S04]  /*1a320*/  LDL.LU R15, [R1+0x9f1c] ;  /* 0x009f1c00010f7983 */ /* 0x000f280000300800 */
[----:B------:R0:W-:Y:S02]  /*1a330*/  STL [R1+0x89ec], R12 ;  /* 0x0089ec0c01007387 */ /* 0x0001e40000100800 */
[----:B0-----:R-:W-:-:S05]  /*1a340*/  IADD3 R12, P2, R13, R7, RZ ;  /* 0x000000070d0c7210 */ /* 0x001fca0007f5e0ff */
[----:B------:R3:W-:Y:S02]  /*1a350*/  STL [R1+0x89f4], R12 ;  /* 0x0089f40c01007387 */ /* 0x0007e40000100800 */
[----:B---3--:R-:W-:-:S05]  /*1a360*/  IMAD.X R12, R16, 0x1, R0, P3 ;  /* 0x00000001100c7824 */ /* 0x008fca00018e0600 */
[----:B------:R0:W-:Y:S02]  /*1a370*/  STL [R1+0x89f0], R12 ;  /* 0x0089f00c01007387 */ /* 0x0001e40000100800 */
[----:B0-----:R-:W-:Y:S01]  /*1a380*/  IADD3 R12, P3, R13, R8, RZ ;  /* 0x000000080d0c7210 */ /* 0x001fe20007f7e0ff */
[----:B------:R-:W-:-:S04]  /*1a390*/  IMAD.X R13, R16, 0x1, R2, P4 ;  /* 0x00000001100d7824 */ /* 0x000fc800020e0602 */
[----:B------:R0:W-:Y:S04]  /*1a3a0*/  STL [R1+0x89e0], R12 ;  /* 0x0089e00c01007387 */ /* 0x0001e80000100800 */
[----:B------:R1:W-:Y:S01]  /*1a3b0*/  STL [R1+0x89d8], R13 ;  /* 0x0089d80d01007387 */ /* 0x0003e20000100800 */
[----:B0-----:R-:W-:Y:S01]  /*1a3c0*/  IADD3 R12, P4, R14, R5, RZ ;  /* 0x000000050e0c7210 */ /* 0x001fe20007f9e0ff */
[----:B-1----:R-:W-:-:S04]  /*1a3d0*/  IMAD.X R13, R16, 0x1, R3, P5 ;  /* 0x00000001100d7824 */ /* 0x002fc800028e0603 */
[----:B------:R0:W-:Y:S04]  /*1a3e0*/  STL [R1+0x89e4], R12 ;  /* 0x0089e40c01007387 */ /* 0x0001e80000100800 */
[----:B0-----:R-:W3:Y:S04]  /*1a3f0*/  LDL.LU R12, [R1+0x130] ;  /* 0x00013000010c7983 */ /* 0x001ee80000300800 */
[----:B------:R0:W-:Y:S02]  /*1a400*/  STL [R1+0x89dc], R13 ;  /* 0x0089dc0d01007387 */ /* 0x0001e40000100800 */
[----:B0-----:R-:W-:-:S05]  /*1a410*/  IADD3 R13, P5, R14, R6, RZ ;  /* 0x000000060e0d7210 */ /* 0x001fca0007fbe0ff */
[----:B------:R0:W-:Y:S02]  /*1a420*/  STL [R1+0x89e8], R13 ;  /* 0x0089e80d01007387 */ /* 0x0001e40000100800 */
[----:B0-----:R-:W-:Y:S02]  /*1a430*/  IMAD.X R13, R16, 0x1, R4, P6 ;  /* 0x00000001100d7824 */ /* 0x001fe400030e0604 */
[----:B------:R-:W5:Y:S04]  /*1a440*/  LDL.LU R16, [R1+0x9f18] ;  /* 0x009f180001107983 */ /* 0x000f680000300800 */
[----:B------:R0:W-:Y:S02]  /*1a450*/  STL [R1+0x89cc], R13 ;  /* 0x0089cc0d01007387 */ /* 0x0001e40000100800 */
[----:B0-----:R-:W-:-:S05]  /*1a460*/  IADD3 R13, P6, R14, R7, RZ ;  /* 0x000000070e0d7210 */ /* 0x001fca0007fde0ff */
[----:B------:R2:W-:Y:S02]  /*1a470*/  STL [R1+0x89d4], R13 ;  /* 0x0089d40d01007387 */ /* 0x0005e40000100800 */
[----:B--2---:R-:W-:-:S05]  /*1a480*/  IMAD.X R13, R11, 0x1, R0, P0 ;  /* 0x000000010b0d7824 */ /* 0x004fca00000e0600 */
[----:B------:R0:W-:Y:S02]  /*1a490*/  STL [R1+0x89d0], R13 ;  /* 0x0089d00d01007387 */ /* 0x0001e40000100800 */
[----:B0-----:R-:W-:Y:S01]  /*1a4a0*/  IADD3 R13, P0, R14, R8, RZ ;  /* 0x000000080e0d7210 */ /* 0x001fe20007f1e0ff */
[----:B------:R-:W-:-:S04]  /*1a4b0*/  IMAD.X R14, R11, 0x1, R2, P1 ;  /* 0x000000010b0e7824 */ /* 0x000fc800008e0602 */
[----:B------:R-:W-:Y:S04]  /*1a4c0*/  STL [R1+0x89c0], R13 ;  /* 0x0089c00d01007387 */ /* 0x000fe80000100800 */
[----:B------:R0:W-:Y:S02]  /*1a4d0*/  STL [R1+0x89b8], R14 ;  /* 0x0089b80e01007387 */ /* 0x0001e40000100800 */
[----:B0-----:R-:W-:Y:S01]  /*1a4e0*/  IMAD.X R14, R11, 0x1, R3, P2 ;  /* 0x000000010b0e7824 */ /* 0x001fe200010e0603 */
[----:B----4-:R-:W-:-:S05]  /*1a4f0*/  IADD3 R13, P1, R15, R5, RZ ;  /* 0x000000050f0d7210 */ /* 0x010fca0007f3e0ff */
[----:B------:R0:W-:Y:S04]  /*1a500*/  STL [R1+0x89c4], R13 ;  /* 0x0089c40d01007387 */ /* 0x0001e80000100800 */
[----:B0-----:R-:W2:Y:S04]  /*1a510*/  LDL.LU R13, [R1+0x12c] ;  /* 0x00012c00010d7983 */ /* 0x001ea80000300800 */
[----:B------:R0:W-:Y:S02]  /*1a520*/  STL [R1+0x89bc], R14 ;  /* 0x0089bc0e01007387 */ /* 0x0001e40000100800 */
[----:B0-----:R-:W-:-:S05]  /*1a530*/  IADD3 R14, P2, R15, R6, RZ ;  /* 0x000000060f0e7210 */ /* 0x001fca0007f5e0ff */
[----:B------:R0:W-:Y:S02]  /*1a540*/  STL [R1+0x89c8], R14 ;  /* 0x0089c80e01007387 */ /* 0x0001e40000100800 */
[----:B0-----:R-:W-:Y:S01]  /*1a550*/  IMAD.X R14, R11, 0x1, R4, P3 ;  /* 0x000000010b0e7824 */ /* 0x001fe200018e0604 */
[----:B------:R-:W-:-:S04]  /*1a560*/  IADD3 R11, P3, R15, R7, RZ ;  /* 0x000000070f0b7210 */ /* 0x000fc80007f7e0ff */
[----:B------:R0:W-:Y:S04]  /*1a570*/  STL [R1+0x89ac], R14 ;  /* 0x0089ac0e01007387 */ /* 0x0001e80000100800 */
[----:B------:R1:W-:Y:S01]  /*1a580*/  STL [R1+0x89b4], R11 ;  /* 0x0089b40b01007387 */ /* 0x0003e20000100800 */
[C---:B0-----:R-:W-:Y:S01]  /*1a590*/  IMAD.X R14, R10.reuse, 0x1, R0, P4 ;  /* 0x000000010a0e7824 */ /* 0x041fe200020e0600 */
[----:B------:R-:W-:Y:S01]  /*1a5a0*/  IADD3 R15, P4, R15, R8, RZ ;  /* 0x000000080f0f7210 */ /* 0x000fe20007f9e0ff */
[----:B-1----:R-:W-:-:S03]  /*1a5b0*/  IMAD.X R11, R10, 0x1, R2, P5 ;  /* 0x000000010a0b7824 */ /* 0x002fc600028e0602 */
[----:B------:R-:W-:Y:S04]  /*1a5c0*/  STL [R1+0x89b0], R14 ;  /* 0x0089b00e01007387 */ /* 0x000fe80000100800 */
[----:B------:R0:W-:Y:S04]  /*1a5d0*/  STL [R1+0x89a0], R15 ;  /* 0x0089a00f01007387 */ /* 0x0001e80000100800 */
[----:B------:R1:W-:Y:S01]  /*1a5e0*/  STL [R1+0x8998], R11 ;  /* 0x0089980b01007387 */ /* 0x0003e20000100800 */
[----:B0-----:R-:W-:-:S03]  /*1a5f0*/  IMAD.X R15, R10, 0x1, R3, P6 ;  /* 0x000000010a0f7824 */ /* 0x001fc600030e0603 */
[----:B-1----:R-:W4:Y:S01]  /*1a600*/  LDL.LU R11, [R1+0x128] ;  /* 0x00012800010b7983 */ /* 0x002f220000300800 */
[----:B-----5:R-:W-:-:S05]  /*1a610*/  IADD3 R14, P5, R16, R5, RZ ;  /* 0x00000005100e7210 */ /* 0x020fca0007fbe0ff */
[----:B------:R0:W-:Y:S04]  /*1a620*/  STL [R1+0x89a4], R14 ;  /* 0x0089a40e01007387 */ /* 0x0001e80000100800 */
[----:B------:R1:W-:Y:S01]  /*1a630*/  STL [R1+0x899c], R15 ;  /* 0x00899c0f01007387 */ /* 0x0003e20000100800 */
[----:B0-----:R-:W-:Y:S01]  /*1a640*/  IADD3 R14, P6, R16, R6, RZ ;  /* 0x00000006100e7210 */ /* 0x001fe20007fde0ff */
[----:B-1----:R-:W-:Y:S01]  /*1a650*/  IMAD.X R15, R10, 0x1, R4, P0 ;  /* 0x000000010a0f7824 */ /* 0x002fe200000e0604 */
[----:B------:R-:W-:-:S03]  /*1a660*/  IADD3 R10, P0, R16, R7, RZ ;  /* 0x00000007100a7210 */ /* 0x000fc60007f1e0ff */
[----:B------:R0:W-:Y:S04]  /*1a670*/  STL [R1+0x89a8], R14 ;  /* 0x0089a80e01007387 */ /* 0x0001e80000100800 */
[----:B------:R1:W-:Y:S04]  /*1a680*/  STL [R1+0x898c], R15 ;  /* 0x00898c0f01007387 */ /* 0x0003e80000100800 */
[----:B------:R5:W-:Y:S01]  /*1a690*/  STL [R1+0x8994], R10 ;  /* 0x0089940a01007387 */ /* 0x000be20000100800 */
[----:B0-----:R-:W-:Y:S01]  /*1a6a0*/  IMAD.X R14, R9, 0x1, R0, P1 ;  /* 0x00000001090e7824 */ /* 0x001fe200008e0600 */
[----:B-1----:R-:W-:-:S04]  /*1a6b0*/  IADD3 R15, P1, R16, R8, RZ ;  /* 0x00000008100f7210 */ /* 0x002fc80007f3e0ff */
[----:B------:R0:W-:Y:S01]  /*1a6c0*/  STL [R1+0x8990], R14 ;  /* 0x0089900e01007387 */ /* 0x0001e20000100800 */
[----:B-----5:R-:W-:-:S03]  /*1a6d0*/  IMAD.X R10, R9, 0x1, R2, P2 ;  /* 0x00000001090a7824 */ /* 0x020fc600010e0602 */
[----:B------:R1:W-:Y:S04]  /*1a6e0*/  STL [R1+0x8980], R15 ;  /* 0x0089800f01007387 */ /* 0x0003e80000100800 */
[----:B------:R5:W-:Y:S01]  /*1a6f0*/  STL [R1+0x8978], R10 ;  /* 0x0089780a01007387 */ /* 0x000be20000100800 */
[----:B0-----:R-:W-:Y:S01]  /*1a700*/  IADD3 R14, P2, R17, R5, RZ ;  /* 0x00000005110e7210 */ /* 0x001fe20007f5e0ff */
[----:B-1----:R-:W-:Y:S02]  /*1a710*/  IMAD.X R15, R9, 0x1, R3, P3 ;  /* 0x00000001090f7824 */ /* 0x002fe400018e0603 */
[----:B-----5:R-:W5:Y:S04]  /*1a720*/  LDL.LU R10, [R1+0x124] ;  /* 0x00012400010a7983 */ /* 0x020f680000300800 */
        /* <DEDUP_REMOVED lines=8> */
[----:B---3--:R-:W-:Y:S01]  /*1a7b0*/  IMAD.X R14, R12, 0x1, R0, P5 ;  /* 0x000000010c0e7824 */ /* 0x008fe200028e0600 */
[----:B0-----:R-:W-:-:S04]  /*1a7c0*/  IADD3 R15, P5, R17, R8, RZ ;  /* 0x00000008110f7210 */ /* 0x001fc80007fbe0ff */
[----:B------:R-:W-:Y:S01]  /*1a7d0*/  STL [R1+0x8970], R14 ;  /* 0x0089700e01007387 */ /* 0x000fe20000100800 */
[----:B-1----:R-:W-:-:S03]  /*1a7e0*/  IMAD.X R9, R12, 0x1, R2, P6 ;  /* 0x000000010c097824 */ /* 0x002fc600030e0602 */
[----:B------:R-:W-:Y:S04]  /*1a7f0*/  STL [R1+0x8960], R15 ;  /* 0x0089600f01007387 */ /* 0x000fe80000100800 */
[----:B------:R0:W-:Y:S04]  /*1a800*/  STL [R1+0x8958], R9 ;  /* 0x0089580901007387 */ /* 0x0001e80000100800 */
[----:B0-----:R-:W3:Y:S01]  /*1a810*/  LDL.LU R9, [R1+0x120] ;  /* 0x0001200001097983 */ /* 0x001ee20000300800 */
[----:B------:R-:W-:Y:S01]  /*1a820*/  IADD3 R14, P6, R18, R5, RZ ;  /* 0x00000005120e7210 */ /* 0x000fe20007fde0ff */
[----:B------:R-:W-:-:S04]  /*1a830*/  IMAD.X R15, R12, 0x1, R3, P0 ;  /* 0x000000010c0f7824 */ /* 0x000fc800000e0603 */
        /* <DEDUP_REMOVED lines=8> */
[C---:B--2---:R-:W-:Y:S01]  /*1a8c0*/  IMAD.X R14, R13.reuse, 0x1, R0, P2 ;  /* 0x000000010d0e7824 */ /* 0x044fe200010e0600 */
[----:B0-----:R-:W-:Y:S01]  /*1a8d0*/  IADD3 R15, P2, R18, R8, RZ ;  /* 0x00000008120f7210 */ /* 0x001fe20007f5e0ff */
[----:B-1----:R-:W-:-:S03]  /*1a8e0*/  IMAD.X R12, R13, 0x1, R2, P3 ;  /* 0x000000010d0c7824 */ /* 0x002fc600018e0602 */
[----:B------:R0:W-:Y:S04]  /*1a8f0*/  STL [R1+0x8950], R14 ;  /* 0x0089500e01007387 */ /* 0x0001e80000100800 */
[----:B------:R1:W-:Y:S04]  /*1a900*/  STL [R1+0x8940], R15 ;  /* 0x0089400f01007387 */ /* 0x0003e80000100800 */
[----:B------:R2:W-:Y:S01]  /*1a910*/  STL [R1+0x8938], R12 ;  /* 0x0089380c01007387 */ /* 0x0005e20000100800 */
[----:B0-----:R-:W-:Y:S01]  /*1a920*/  IADD3 R14, P3, R19, R5, RZ ;  /* 0x00000005130e7210 */ /* 0x001fe20007f7e0ff */
[----:B-1----:R-:W-:-:S02]  /*1a930*/  IMAD.X R15, R13, 0x1, R3, P4 ;  /* 0x000000010d0f7824 */ /* 0x002fc400020e0603 */
[----:B--2---:R-:W2:Y:S04]  /*1a940*/  LDL.LU R12, [R1+0x11c] ;  /* 0x00011c00010c7983 */ /* 0x004ea80000300800 */
        /* <DEDUP_REMOVED lines=8> */
[----:B----4-:R-:W-:Y:S01]  /*1a9d0*/  IMAD.X R14, R11, 0x1, R0, P6 ;  /* 0x000000010b0e7824 */ /* 0x010fe200030e0600 */
[----:B0-----:R-:W-:Y:S01]  /*1a9e0*/  IADD3 R15, P6, R19, R8, RZ ;  /* 0x00000008130f7210 */ /* 0x001fe20007fde0ff */
[----:B-1----:R-:W-:-:S03]  /*1a9f0*/  IMAD.X R13, R11, 0x1, R2, P0 ;  /* 0x000000010b0d7824 */ /* 0x002fc600000e0602 */
[----:B------:R0:W-:Y:S04]  /*1aa00*/  STL [R1+0x8930], R14 ;  /* 0x0089300e01007387 */ /* 0x0001e80000100800 */
[----:B------:R1:W-:Y:S04]  /*1aa10*/  STL [R1+0x8920], R15 ;  /* 0x0089200f01007387 */ /* 0x0003e80000100800 */
[----:B------:R4:W-:Y:S01]  /*1aa20*/  STL [R1+0x8918], R13 ;  /* 0x0089180d01007387 */ /* 0x0009e20000100800 */
[----:B0-----:R-:W-:Y:S01]  /*1aa30*/  IADD3 R14, P0, R20, R5, RZ ;  /* 0x00000005140e7210 */ /* 0x001fe20007f1e0ff */
[----:B-1----:R-:W-:-:S02]  /*1aa40*/  IMAD.X R15, R11, 0x1, R3, P1 ;  /* 0x000000010b0f7824 */ /* 0x002fc400008e0603 */
[----:B----4-:R-:W4:Y:S04]  /*1aa50*/  LDL.LU R13, [R1+0x118] ;  /* 0x00011800010d7983 */ /* 0x010f280000300800 */
[----:B------:R0:W-:Y:S04]  /*1aa60*/  STL [R1+0x8924], R14 ;  /* 0x0089240e01007387 */ /* 0x0001e80000100800 */
[----:B------:R1:W-:Y:S01]  /*1aa70*/  STL [R1+0x891c], R15 ;  /* 0x00891c0f01007387 */ /* 0x0003e20000100800 */
[C---:B0-----:R-:W-:Y:S01]  /*1aa80*/  IADD3 R14, P1, R20.reuse, R6, RZ ;  /* 0x00000006140e7210 */ /* 0x041fe20007f3e0ff */
[----:B-1----:R-:W-:Y:S01]  /*1aa90*/  IMAD.X R15, R11, 0x1, R4, P2 ;  /* 0x000000010b0f7824 */ /* 0x002fe200010e0604 */
[----:B------:R-:W-:-:S03]  /*1aaa0*/  IADD3 R11, P2, R20, R7, RZ ;  /* 0x00000007140b7210 */ /* 0x000fc60007f5e0ff */
[----:B------:R5:W-:Y:S04]  /*1aab0*/  STL [R1+0x8928], R14 ;  /* 0x0089280e01007387 */ /* 0x000be80000100800 */
[----:B------:R0:W-:Y:S04]  /*1aac0*/  STL [R1+0x890c], R15 ;  /* 0x00890c0f01007387 */ /* 0x0001e80000100800 */
[----:B------:R1:W-:Y:S01]  /*1aad0*/  STL [R1+0x8914], R11 ;  /* 0x0089140b01007387 */ /* 0x0003e20000100800 */
[----:B-----5:R-:W-:Y:S01]  /*1aae0*/  IMAD.X R14, R10, 0x1, R0, P3 ;  /* 0x000000010a0e7824 */ /* 0x020fe200018e0600 */
[----:B0-----:R-:W-:Y:S01]  /*1aaf0*/  IADD3 R15, P3, R20, R8, RZ ;  /* 0x00000008140f7210 */ /* 0x001fe20007f7e0ff */
[----:B-1----:R-:W-:-:S03]  /*1ab00*/  IMAD.X R11, R10, 0x1, R2, P4 ;  /* 0x000000010a0b7824 */ /* 0x002fc600020e0602 */
[----:B------:R0:W-:Y:S04]  /*1ab10*/  STL [R1+0x8910], R14 ;  /* 0x0089100e01007387 */ /* 0x0001e80000100800 */
[----:B------:R1:W-:Y:S04]  /*1ab20*/  STL [R1+0x8900], R15 ;  /* 0x0089000f01007387 */ /* 0x0003e80000100800 */
[----:B------:R5:W-:Y:S01]  /*1ab30*/  STL [R1+0x88f8], R11 ;  /* 0x0088f80b01007387 */ /* 0x000be20000100800 */
[----:B0-----:R-:W-:Y:S01]  /*1ab40*/  IADD3 R14, P4, R21, R5, RZ ;  /* 0x00000005150e7210 */ /* 0x001fe20007f9e0ff */
[----:B-1----:R-:W-:-:S02]  /*1ab50*/  IMAD.X R15, R10, 0x1, R3, P5 ;  /* 0x000000010a0f7824 */ /* 0x002fc400028e0603 */
[----:B-----5:R-:W5:Y:S04]  /*1ab60*/  LDL.LU R11, [R1+0x114] ;  /* 0x00011400010b7983 */ /* 0x020f680000300800 */
        /* <DEDUP_REMOVED lines=25> */
[----:B--2---:R-:W-:Y:S01]  /*1ad00*/  IMAD.X R14, R12, 0x1, R0, P4 ;  /* 0x000000010c0e7824 */ /* 0x004fe200020e0600 */
        /* <DEDUP_REMOVED lines=33> */
[C---:B-----5:R-:W-:Y:S01]  /*1af20*/  IMAD.X R14, R11.reuse, 0x1, R0, P5 ;  /* 0x000000010b0e7824 */ /* 0x060fe200028e0600 */
        /* <DEDUP_REMOVED lines=50> */
[C---:B----4-:R-:W-:Y:S01]  /*1b250*/  IMAD.X R14, R12.reuse, 0x1, R0, P3 ;  /* 0x000000010c0e7824 */ /* 0x050fe200018e0600 */
        /* <DEDUP_REMOVED lines=392> */
[----:B-1----:R-:W-:Y:S01]  /*1cae0*/  IMAD.X R11, R10, 0x1, R2, P5 ;  /* 0x000000010a0b7824 */ /* 0x002fe200028e0602 */
[----:B------:R-:W-:-:S02]  /*1caf0*/  UIMAD UR5, UR5, 0x69, URZ ;  /* 0x00000069050578a4 */ /* 0x000fc4000f8e023f */
[----:B------:R-:W-:Y:S01]  /*1cb00*/  UIMAD UR6, UR6, 0x68, URZ ;  /* 0x00000068060678a4 */ /* 0x000fe2000f8e023f */
[----:B------:R0:W-:Y:S01]  /*1cb10*/  STL [R1+0x8550], R14 ;  /* 0x0085500e01007387 */ /* 0x0001e20000100800 */
[----:B------:R-:W-:Y:S01]  /*1cb20*/  UIMAD UR7, UR7, 0x67, URZ ;  /* 0x00000067070778a4 */ /* 0x000fe2000f8e023f */
[----:B------:R-:W1:Y:S02]  /*1cb30*/  LDC R50, c[0x0][0x230] ;  /* 0x00008c00ff327b82 */ /* 0x000e640000000800 */
[----:B------:R2:W-:Y:S01]  /*1cb40*/  STL [R1+0x8540], R15 ;  /* 0x0085400f01007387 */ /* 0x0005e20000100800 */
[----:B0-----:R-:W-:-:S03]  /*1cb50*/  IADD3 R14, P5, R51, R5, RZ ;  /* 0x00000005330e7210 */ /* 0x001fc60007fbe0ff */
[----:B------:R0:W-:Y:S01]  /*1cb60*/  STL [R1+0x8538], R11 ;  /* 0x0085380b01007387 */ /* 0x0001e20000100800 */
[C---:B--2---:R-:W-:Y:S02]  /*1cb70*/  IMAD.X R15, R10.reuse, 0x1, R3, P6 ;  /* 0x000000010a0f7824 */ /* 0x044fe400030e0603 */
[----:B------:R-:W-:Y:S01]  /*1cb80*/  IMAD.X R10, R10, 0x1, R4, P0 ;  /* 0x000000010a0a7824 */ /* 0x000fe200000e0604 */
[----:B0-----:R-:W2:Y:S04]  /*1cb90*/  LDL.LU R11, [R1+0x9c] ;  /* 0x00009c00010b7983 */ /* 0x001ea80000300800 */
[----:B------:R0:W-:Y:S04]  /*1cba0*/  STL [R1+0x8544], R14 ;  /* 0x0085440e01007387 */ /* 0x0001e80000100800 */
[----:B------:R0:W-:Y:S02]  /*1cbb0*/  STL [R1+0x853c], R15 ;  /* 0x00853c0f01007387 */ /* 0x0001e40000100800 */
[----:B0-----:R-:W-:-:S02]  /*1cbc0*/  IADD3 R14, P6, R51, R6, RZ ;  /* 0x00000006330e7210 */ /* 0x001fc40007fde0ff */
        /* <DEDUP_REMOVED lines=8> */
[----:B------:R1:W-:Y:S01]  /*1cc50*/  STL [R1+0x8520], R10 ;  /* 0x0085200a01007387 */ /* 0x0003e20000100800 */
[----:B0-----:R-:W-:-:S03]  /*1cc60*/  IADD3 R14, P2, R52, R5, RZ ;  /* 0x00000005340e7210 */ /* 0x001fc60007f5e0ff */
[----:B-1----:R-:W4:Y:S04]  /*1cc70*/  LDL.LU R10, [R1+0x98] ;  /* 0x00009800010a7983 */ /* 0x002f280000300800 */
[----:B------:R0:W-:Y:S04]  /*1cc80*/  STL [R1+0x8518], R15 ;  /* 0x0085180f01007387 */ /* 0x0001e80000100800 */
[----:B------:R1:W-:Y:S01]  /*1cc90*/  STL [R1+0x8524], R14 ;  /* 0x0085240e01007387 */ /* 0x0003e20000100800 */
[C---:B0-----:R-:W-:Y:S02]  /*1cca0*/  IMAD.X R15, R9.reuse, 0x1, R3, P3 ;  /* 0x00000001090f7824 */ /* 0x041fe400018e0603 */
[----:B------:R-:W-:Y:S01]  /*1ccb0*/  IMAD.X R9, R9, 0x1, R4, P4 ;  /* 0x0000000109097824 */ /* 0x000fe200020e0604 */
[----:B-1----:R-:W-:-:S02]  /*1ccc0*/  IADD3 R14, P3, R52, R6, RZ ;  /* 0x00000006340e7210 */ /* 0x002fc40007f7e0ff */
[----:B------:R0:W-:Y:S04]  /*1ccd0*/  STL [R1+0x851c], R15 ;  /* 0x00851c0f01007387 */ /* 0x0001e80000100800 */
[----:B------:R5:W-:Y:S04]  /*1cce0*/  STL [R1+0x8528], R14 ;  /* 0x0085280e01007387 */ /* 0x000be80000100800 */
[----:B------:R1:W-:Y:S01]  /*1ccf0*/  STL [R1+0x850c], R9 ;  /* 0x00850c0901007387 */ /* 0x0003e20000100800 */
[----:B0-----:R-:W-:-:S05]  /*1cd00*/  IADD3 R15, P4, R52, R7, RZ ;  /* 0x00000007340f7210 */ /* 0x001fca0007f9e0ff */
[----:B------:R0:W-:Y:S01]  /*1cd10*/  STL [R1+0x8514], R15 ;  /* 0x0085140f01007387 */ /* 0x0001e20000100800 */
[----:B-----5:R-:W-:Y:S01]  /*1cd20*/  IMAD.X R14, R12, 0x1, R0, P5 ;  /* 0x000000010c0e7824 */ /* 0x020fe200028e0600 */
[----:B-1----:R-:W-:Y:S01]  /*1cd30*/  IADD3 R9, P5, R52, R8, RZ ;  /* 0x0000000834097210 */ /* 0x002fe20007fbe0ff */
[----:B0-----:R-:W-:-:S03]  /*1cd40*/  IMAD.X R15, R12, 0x1, R2, P6 ;  /* 0x000000010c0f7824 */ /* 0x001fc600030e0602 */
[----:B------:R0:W-:Y:S04]  /*1cd50*/  STL [R1+0x8510], R14 ;  /* 0x0085100e01007387 */ /* 0x0001e80000100800 */
[----:B------:R1:W-:Y:S01]  /*1cd60*/  STL [R1+0x8500], R9 ;  /* 0x0085000901007387 */ /* 0x0003e20000100800 */
[----:B0-----:R-:W-:-:S03]  /*1cd70*/  IADD3 R14, P6, R53, R5, RZ ;  /* 0x00000005350e7210 */ /* 0x001fc60007fde0ff */
[----:B-1----:R-:W5:Y:S04]  /*1cd80*/  LDL.LU R9, [R1+0x94] ;  /* 0x0000940001097983 */ /* 0x002f680000300800 */
        /* <DEDUP_REMOVED lines=8> */
[----:B0-----:R-:W-:Y:S01]  /*1ce10*/  IADD3 R15, P1, R53, R7, RZ ;  /* 0x00000007350f7210 */ /* 0x001fe20007f3e0ff */
[----:B---3--:R-:W-:Y:S01]  /*1ce20*/  IMAD.X R14, R13, 0x1, R0, P2 ;  /* 0x000000010d0e7824 */ /* 0x008fe200010e0600 */
[----:B-1----:R-:W-:-:S03]  /*1ce30*/  IADD3 R12, P2, R53, R8, RZ ;  /* 0x00000008350c7210 */ /* 0x002fc60007f5e0ff */
[----:B------:R-:W-:Y:S04]  /*1ce40*/  STL [R1+0x84f4], R15 ;  /* 0x0084f40f01007387 */ /* 0x000fe80000100800 */
[----:B------:R-:W-:Y:S04]  /*1ce50*/  STL [R1+0x84f0], R14 ;  /* 0x0084f00e01007387 */ /* 0x000fe80000100800 */
[----:B------:R0:W-:Y:S04]  /*1ce60*/  STL [R1+0x84e0], R12 ;  /* 0x0084e00c01007387 */ /* 0x0001e80000100800 */
[----:B0-----:R-:W3:Y:S01]  /*1ce70*/  LDL.LU R12, [R1+0x90] ;  /* 0x00009000010c7983 */ /* 0x001ee20000300800 */
[C---:B------:R-:W-:Y:S01]  /*1ce80*/  IMAD.X R15, R13.reuse, 0x1, R2, P3 ;  /* 0x000000010d0f7824 */ /* 0x040fe200018e0602 */
[----:B------:R-:W-:Y:S01]  /*1ce90*/  IADD3 R14, P3, R54, R5, RZ ;  /* 0x00000005360e7210 */ /* 0x000fe20007f7e0ff */
[----:B------:R-:W-:-:S03]  /*1cea0*/  IMAD.X R16, R13, 0x1, R3, P4 ;  /* 0x000000010d107824 */ /* 0x000fc600020e0603 */
[----:B------:R0:W-:Y:S04]  /*1ceb0*/  STL [R1+0x84d8], R15 ;  /* 0x0084d80f01007387 */ /* 0x0001e80000100800 */
[----:B------:R1:W-:Y:S01]  /*1cec0*/  STL [R1+0x84e4], R14 ;  /* 0x0084e40e01007387 */ /* 0x0003e20000100800 */
[----:B0-----:R-:W-:-:S03]  /*1ced0*/  IADD3 R15, P4, R54, R6, RZ ;  /* 0x00000006360f7210 */ /* 0x001fc60007f9e0ff */
[----:B------:R-:W-:Y:S01]  /*1cee0*/  STL [R1+0x84dc], R16 ;  /* 0x0084dc1001007387 */ /* 0x000fe20000100800 */
[----:B-1----:R-:W-:Y:S01]  /*1cef0*/  IMAD.X R14, R13, 0x1, R4, P5 ;  /* 0x000000010d0e7824 */ /* 0x002fe200028e0604 */
[C---:B------:R-:W-:Y:S02]  /*1cf00*/  IADD3 R13, P5, R54.reuse, R7, RZ ;  /* 0x00000007360d7210 */ /* 0x040fe40007fbe0ff */
[----:B------:R2:W-:Y:S04]  /*1cf10*/  STL [R1+0x84e8], R15 ;  /* 0x0084e80f01007387 */ /* 0x0005e80000100800 */
[----:B------:R0:W-:Y:S04]  /*1cf20*/  STL [R1+0x84cc], R14 ;  /* 0x0084cc0e01007387 */ /* 0x0001e80000100800 */
[----:B------:R1:W-:Y:S01]  /*1cf30*/  STL [R1+0x84d4], R13 ;  /* 0x0084d40d01007387 */ /* 0x0003e20000100800 */
[C---:B--2---:R-:W-:Y:S01]  /*1cf40*/  IMAD.X R15, R11.reuse, 0x1, R0, P6 ;  /* 0x000000010b0f7824 */ /* 0x044fe200030e0600 */
[----:B0-----:R-:W-:Y:S01]  /*1cf50*/  IADD3 R14, P6, R54, R8, RZ ;  /* 0x00000008360e7210 */ /* 0x001fe20007fde0ff */
[----:B-1----:R-:W-:-:S03]  /*1cf60*/  IMAD.X R13, R11, 0x1, R2, P0 ;  /* 0x000000010b0d7824 */ /* 0x002fc600000e0602 */
[----:B------:R0:W-:Y:S04]  /*1cf70*/  STL [R1+0x84d0], R15 ;  /* 0x0084d00f01007387 */ /* 0x0001e80000100800 */
[----:B------:R1:W-:Y:S01]  /*1cf80*/  STL [R1+0x84c0], R14 ;  /* 0x0084c00e01007387 */ /* 0x0003e20000100800 */
[----:B0-----:R-:W-:-:S03]  /*1cf90*/  IADD3 R15, P0, R55, R5, RZ ;  /* 0x00000005370f7210 */ /* 0x001fc60007f1e0ff */
[----:B------:R0:W-:Y:S01]  /*1cfa0*/  STL [R1+0x84b8], R13 ;  /* 0x0084b80d01007387 */ /* 0x0001e20000100800 */
[----:B-1----:R-:W-:-:S03]  /*1cfb0*/  IMAD.X R14, R11, 0x1, R3, P1 ;  /* 0x000000010b0e7824 */ /* 0x002fc600008e0603 */
[----:B------:R-:W-:Y:S01]  /*1cfc0*/  STL [R1+0x84c4], R15 ;  /* 0x0084c40f01007387 */ /* 0x000fe20000100800 */
[----:B------:R-:W-:-:S03]  /*1cfd0*/  IMAD.X R11, R11, 0x1, R4, P2 ;  /* 0x000000010b0b7824 */ /* 0x000fc600010e0604 */
[----:B------:R1:W-:Y:S01]  /*1cfe0*/  STL [R1+0x84bc], R14 ;  /* 0x0084bc0e01007387 */ /* 0x0003e20000100800 */
[----:B0-----:R-:W-:-:S05]  /*1cff0*/  IADD3 R13, P1, R55, R6, RZ ;  /* 0x00000006370d7210 */ /* 0x001fca0007f3e0ff */
[----:B------:R4:W-:Y:S01]  /*1d000*/  STL [R1+0x84c8], R13 ;  /* 0x0084c80d01007387 */ /* 0x0009e20000100800 */
[----:B-1----:R-:W-:-:S03]  /*1d010*/  IADD3 R14, P2, R55, R7, RZ ;  /* 0x00000007370e7210 */ /* 0x002fc60007f5e0ff */
[----:B------:R0:W-:Y:S04]  /*1d020*/  STL [R1+0x84ac], R11 ;  /* 0x0084ac0b01007387 */ /* 0x0001e80000100800 */
[----:B------:R1:W-:Y:S01]  /*1d030*/  STL [R1+0x84b4], R14 ;  /* 0x0084b40e01007387 */ /* 0x0003e20000100800 */
[C---:B----4-:R-:W-:Y:S01]  /*1d040*/  IMAD.X R13, R10.reuse, 0x1, R0, P3 ;  /* 0x000000010a0d7824 */ /* 0x050fe200018e0600 */
[----:B0-----:R-:W-:Y:S01]  /*1d050*/  IADD3 R11, P3, R55, R8, RZ ;  /* 0x00000008370b7210 */ /* 0x001fe20007f7e0ff */
[----:B-1----:R-:W-:-:S03]  /*1d060*/  IMAD.X R14, R10, 0x1, R2, P4 ;  /* 0x000000010a0e7824 */ /* 0x002fc600020e0602 */
[----:B------:R0:W-:Y:S04]  /*1d070*/  STL [R1+0x84b0], R13 ;  /* 0x0084b00d01007387 */ /* 0x0001e80000100800 */
[----:B------:R1:W-:Y:S01]  /*1d080*/  STL [R1+0x84a0], R11 ;  /* 0x0084a00b01007387 */ /* 0x0003e20000100800 */
[----:B0-----:R-:W-:-:S03]  /*1d090*/  IADD3 R13, P4, R56, R5, RZ ;  /* 0x00000005380d7210 */ /* 0x001fc60007f9e0ff */
[----:B-1----:R-:W2:Y:S04]  /*1d0a0*/  LDL.LU R11, [R1+0x88] ;  /* 0x00008800010b7983 */ /* 0x002ea80000300800 */
[----:B------:R0:W-:Y:S04]  /*1d0b0*/  STL [R1+0x8498], R14 ;  /* 0x0084980e01007387 */ /* 0x0001e80000100800 */
[----:B------:R1:W-:Y:S01]  /*1d0c0*/  STL [R1+0x84a4], R13 ;  /* 0x0084a40d01007387 */ /* 0x0003e20000100800 */
[----:B0-----:R-:W-:Y:S01]  /*1d0d0*/  IMAD.X R14, R10, 0x1, R3, P5 ;  /* 0x000000010a0e7824 */ /* 0x001fe200028e0603 */
[----:B------:R-:W-:Y:S01]  /*1d0e0*/  IADD3 R15, P5, R56, R6, RZ ;  /* 0x00000006380f7210 */ /* 0x000fe20007fbe0ff */
[----:B-1----:R-:W-:-:S03]  /*1d0f0*/  IMAD.X R13, R10, 0x1, R4, P6 ;  /* 0x000000010a0d7824 */ /* 0x002fc600030e0604 */
[----:B------:R0:W-:Y:S04]  /*1d100*/  STL [R1+0x849c], R14 ;  /* 0x00849c0e01007387 */ /* 0x0001e80000100800 */
[----:B------:R-:W-:Y:S04]  /*1d110*/  STL [R1+0x84a8], R15 ;  /* 0x0084a80f01007387 */ /* 0x000fe80000100800 */
[----:B------:R1:W-:Y:S01]  /*1d120*/  STL [R1+0x848c], R13 ;  /* 0x00848c0d01007387 */ /* 0x0003e20000100800 */
[----:B0-----:R-:W-:-:S05]  /*1d130*/  IADD3 R14, P6, R56, R7, RZ ;  /* 0x00000007380e7210 */ /* 0x001fca0007fde0ff */
[----:B------:R0:W-:Y:S01]  /*1d140*/  STL [R1+0x8494], R14 ;  /* 0x0084940e01007387 */ /* 0x0001e20000100800 */
[C---:B-----5:R-:W-:Y:S01]  /*1d150*/  IMAD.X R10, R9.reuse, 0x1, R0, P0 ;  /* 0x00000001090a7824 */ /* 0x060fe200000e0600 */
[----:B-1----:R-:W-:Y:S01]  /*1d160*/  IADD3 R13, P0, R56, R8, RZ ;  /* 0x00000008380d7210 */ /* 0x002fe20007f1e0ff */
[----:B0-----:R-:W-:-:S03]  /*1d170*/  IMAD.X R14, R9, 0x1, R2, P1 ;  /* 0x00000001090e7824 */ /* 0x001fc600008e0602 */
[----:B------:R0:W-:Y:S01]  /*1d180*/  STL [R1+0x8490], R10 ;  /* 0x0084900a01007387 */ /* 0x0001e20000100800 */
[----:B------:R-:W-:-:S03]  /*1d190*/  IMAD.X R15, R9, 0x1, R3, P2 ;  /* 0x00000001090f7824 */ /* 0x000fc600010e0603 */
[----:B0-----:R-:W4:Y:S04]  /*1d1a0*/  LDL.LU R10, [R1+0x84] ;  /* 0x00008400010a7983 */ /* 0x001f280000300800 */
[----:B------:R0:W-:Y:S04]  /*1d1b0*/  STL [R1+0x8480], R13 ;  /* 0x0084800d01007387 */ /* 0x0001e80000100800 */
[----:B------:R1:W-:Y:S01]  /*1d1c0*/  STL [R1+0x8478], R14 ;  /* 0x0084780e01007387 */ /* 0x0003e20000100800 */
[C---:B0-----:R-:W-:Y:S02]  /*1d1d0*/  IADD3 R13, P1, R57.reuse, R5, RZ ;  /* 0x00000005390d7210 */ /* 0x041fe40007f3e0ff */
[----:B-1----:R-:W-:-:S03]  /*1d1e0*/  IADD3 R14, P2, R57, R6, RZ ;  /* 0x00000006390e7210 */ /* 0x002fc60007f5e0ff */
[----:B------:R0:W-:Y:S04]  /*1d1f0*/  STL [R1+0x8484], R13 ;  /* 0x0084840d01007387 */ /* 0x0001e80000100800 */
[----:B------:R-:W-:Y:S04]  /*1d200*/  STL [R1+0x847c], R15 ;  /* 0x00847c0f01007387 */ /* 0x000fe80000100800 */
[----:B------:R3:W-:Y:S01]  /*1d210*/  STL [R1+0x8488], R14 ;  /* 0x0084880e01007387 */ /* 0x0007e20000100800 */
[----:B0-----:R-:W-:Y:S01]  /*1d220*/  IMAD.X R13, R9, 0x1, R4, P3 ;  /* 0x00000001090d7824 */ /* 0x001fe200018e0604 */
[----:B------:R-:W-:-:S04]  /*1d230*/  IADD3 R9, P3, R57, R7, RZ ;  /* 0x0000000739097210 */ /* 0x000fc80007f7e0ff */
[----:B------:R0:W-:Y:S04]  /*1d240*/  STL [R1+0x846c], R13 ;  /* 0x00846c0d01007387 */ /* 0x0001e80000100800 */
[----:B------:R1:W-:Y:S01]  /*1d250*/  STL [R1+0x8474], R9 ;  /* 0x0084740901007387 */ /* 0x0003e20000100800 */
[C---:B---3--:R-:W-:Y:S02]  /*1d260*/  IMAD.X R14, R12.reuse, 0x1, R0, P4 ;  /* 0x000000010c0e7824 */ /* 0x048fe400020e0600 */
[----:B------:R-:W-:Y:S01]  /*1d270*/  IMAD.X R15, R12, 0x1, R2, P5 ;  /* 0x000000010c0f7824 */ /* 0x000fe200028e0602 */
[----:B0-----:R-:W-:Y:S01]  /*1d280*/  IADD3 R13, P4, R57, R8, RZ ;  /* 0x00000008390d7210 */ /* 0x001fe20007f9e0ff */
[----:B-1----:R-:W3:Y:S04]  /*1d290*/  LDL.LU R9, [R1+0x80] ;  /* 0x0000800001097983 */ /* 0x002ee80000300800 */
[----:B------:R0:W-:Y:S04]  /*1d2a0*/  STL [R1+0x8470], R14 ;  /* 0x0084700e01007387 */ /* 0x0001e80000100800 */
[----:B------:R1:W-:Y:S01]  /*1d2b0*/  STL [R1+0x8460], R13 ;  /* 0x0084600d01007387 */ /* 0x0003e20000100800 */
[----:B0-----:R-:W-:-:S03]  /*1d2c0*/  IADD3 R14, P5, R58, R5, RZ ;  /* 0x000000053a0e7210 */ /* 0x001fc60007fbe0ff */
[----:B------:R0:W-:Y:S01]  /*1d2d0*/  STL [R1+0x8458], R15 ;  /* 0x0084580f01007387 */ /* 0x0001e20000100800 */
[----:B-1----:R-:W-:-:S03]  /*1d2e0*/  IMAD.X R13, R12, 0x1, R3, P6 ;  /* 0x000000010c0d7824 */ /* 0x002fc600030e0603 */
        /* <DEDUP_REMOVED lines=12> */
[----:B0-----:R-:W-:Y:S01]  /*1d3b0*/  IMAD.X R13, R61, 0x1, R2, P2 ;  /* 0x000000013d0d7824 */ /* 0x001fe200010e0602 */
[----:B-1----:R-:W-:-:S04]  /*1d3c0*/  IADD3 R12, P2, R59, R5, RZ ;  /* 0x000000053b0c7210 */ /* 0x002fc80007f5e0ff */
[----:B------:R-:W-:Y:S01]  /*1d3d0*/  STL [R1+0x8438], R13 ;  /* 0x0084380d01007387 */ /* 0x000fe20000100800 */
[----:B-----5:R-:W-:-:S03]  /*1d3e0*/  IMAD.X R14, R61, 0x1, R3, P3 ;  /* 0x000000013d0e7824 */ /* 0x020fc600018e0603 */
[----:B------:R0:W-:Y:S04]  /*1d3f0*/  STL [R1+0x8444], R12 ;  /* 0x0084440c01007387 */ /* 0x0001e80000100800 */
[----:B------:R-:W-:Y:S01]  /*1d400*/  STL [R1+0x843c], R14 ;  /* 0x00843c0e01007387 */ /* 0x000fe20000100800 */
[----:B0-----:R-:W-:-:S03]  /*1d410*/  IMAD.X R12, R61, 0x1, R4, P4 ;  /* 0x000000013d0c7824 */ /* 0x001fc600020e0604 */
[----:B------:R-:W5:Y:S01]  /*1d420*/  LDL.LU R61, [R1+0x9f14] ;  /* 0x009f1400013d7983 */ /* 0x000f620000300800 */
[----:B------:R-:W-:-:S05]  /*1d430*/  IADD3 R13, P3, R59, R6, RZ ;  /* 0x000000063b0d7210 */ /* 0x000fca0007f7e0ff */
[----:B------:R0:W-:Y:S04]  /*1d440*/  STL [R1+0x8448], R13 ;  /* 0x0084480d01007387 */ /* 0x0001e80000100800 */
[----:B------:R1:W-:Y:S01]  /*1d450*/  STL [R1+0x842c], R12 ;  /* 0x00842c0c01007387 */ /* 0x0003e20000100800 */
[----:B0-----:R-:W-:-:S05]  /*1d460*/  IADD3 R13, P4, R59, R7, RZ ;  /* 0x000000073b0d7210 */ /* 0x001fca0007f9e0ff */
[----:B------:R0:W-:Y:S01]  /*1d470*/  STL [R1+0x8434], R13 ;  /* 0x0084340d01007387 */ /* 0x0001e20000100800 */
[----:B--2---:R-:W-:Y:S01]  /*1d480*/  IMAD.X R14, R11, 0x1, R0, P5 ;  /* 0x000000010b0e7824 */ /* 0x004fe200028e0600 */
[----:B-1----:R-:W-:Y:S01]  /*1d490*/  IADD3 R12, P5, R59, R8, RZ ;  /* 0x000000083b0c7210 */ /* 0x002fe20007fbe0ff */
[----:B0-----:R-:W-:-:S03]  /*1d4a0*/  IMAD.X R13, R11, 0x1, R2, P6 ;  /* 0x000000010b0d7824 */ /* 0x001fc600030e0602 */
        /* <DEDUP_REMOVED lines=13> */
[----:B----4-:R-:W-:Y:S01]  /*1d580*/  IMAD.X R13, R10, 0x1, R0, P2 ;  /* 0x000000010a0d7824 */ /* 0x010fe200010e0600 */
[----:B0-----:R-:W-:Y:S01]  /*1d590*/  IADD3 R11, P2, R60, R8, RZ ;  /* 0x000000083c0b7210 */ /* 0x001fe20007f5e0ff */
[----:B-1----:R-:W-:-:S03]  /*1d5a0*/  IMAD.X R12, R10, 0x1, R2, P3 ;  /* 0x000000010a0c7824 */ /* 0x002fc600018e0602 */
[----:B------:R-:W-:Y:S04]  /*1d5b0*/  STL [R1+0x8410], R13 ;  /* 0x0084100d01007387 */ /* 0x000fe80000100800 */
[----:B------:R0:W-:Y:S04]  /*1d5c0*/  STL [R1+0x8408], R11 ;  /* 0x0084080b01007387 */ /* 0x0001e80000100800 */
[----:B------:R-:W-:Y:S01]  /*1d5d0*/  STL [R1+0x8404], R12 ;  /* 0x0084040c01007387 */ /* 0x000fe20000100800 */
[----:B0-----:R-:W-:Y:S01]  /*1d5e0*/  IMAD.X R11, R10, 0x1, R3, P4 ;  /* 0x000000010a0b7824 */ /* 0x001fe200020e0603 */
[----:B-----5:R-:W-:-:S02]  /*1d5f0*/  IADD3 R5, P3, R61, R5, RZ ;  /* 0x000000053d057210 */ /* 0x020fc40007f7e0ff */
[----:B------:R-:W-:-:S03]  /*1d600*/  IADD3 R6, P4, R61, R6, RZ ;  /* 0x000000063d067210 */ /* 0x000fc60007f9e0ff */
[----:B------:R0:W-:Y:S04]  /*1d610*/  STL [R1+0x8400], R5 ;  /* 0x0084000501007387 */ /* 0x0001e80000100800 */
[----:B------:R-:W-:Y:S01]  /*1d620*/  STL [R1+0x83fc], R11 ;  /* 0x0083fc0b01007387 */ /* 0x000fe20000100800 */
[----:B0-----:R-:W-:Y:S01]  /*1d630*/  IMAD.X R5, R10, 0x1, R4, P5 ;  /* 0x000000010a057824 */ /* 0x001fe200028e0604 */
[----:B------:R-:W-:Y:S02]  /*1d640*/  IADD3 R7, P5, R61, R7, RZ ;  /* 0x000000073d077210 */ /* 0x000fe40007fbe0ff */
[----:B------:R3:W-:Y:S04]  /*1d650*/  STL [R1+0x83f8], R6 ;  /* 0x0083f80601007387 */ /* 0x0007e80000100800 */
[----:B------:R0:W-:Y:S01]  /*1d660*/  STL [R1+0x83f4], R5 ;  /* 0x0083f40501007387 */ /* 0x0001e20000100800 */
[----:B---3--:R-:W-:-:S03]  /*1d670*/  IMAD.X R6, R9, 0x1, R0, P6 ;  /* 0x0000000109067824 */ /* 0x008fc600030e0600 */
[----:B------:R1:W-:Y:S01]  /*1d680*/  STL [R1+0x83f0], R7 ;  /* 0x0083f00701007387 */ /* 0x0003e20000100800 */
[----:B0-----:R-:W-:-:S03]  /*1d690*/  IADD3 R5, P6, R61, R8, RZ ;  /* 0x000000083d057210 */ /* 0x001fc60007fde0ff */
[----:B------:R0:W-:Y:S01]  /*1d6a0*/  STL [R1+0x83ec], R6 ;  /* 0x0083ec0601007387 */ /* 0x0001e20000100800 */
[----:B------:R-:W-:-:S03]  /*1d6b0*/  SHF.R.S32.HI R61, RZ, 0x1f, R61 ;  /* 0x0000001fff3d7819 */ /* 0x000fc6000001143d */
[----:B------:R2:W-:Y:S01]  /*1d6c0*/  STL [R1+0x83e8], R5 ;  /* 0x0083e80501007387 */ /* 0x0005e20000100800 */
[----:B-1----:R-:W-:Y:S02]  /*1d6d0*/  IMAD.X R7, R9, 0x1, R2, P0 ;  /* 0x0000000109077824 */ /* 0x002fe400000e0602 */
[----:B------:R-:W-:Y:S02]  /*1d6e0*/  IMAD.X R0, R61, 0x1, R0, P3 ;  /* 0x000000013d007824 */ /* 0x000fe400018e0600 */
[C---:B0-----:R-:W-:Y:S02]  /*1d6f0*/  IMAD.X R6, R9.reuse, 0x1, R4, P2 ;  /* 0x0000000109067824 */ /* 0x041fe400010e0604 */
[----:B--2---:R-:W-:Y:S01]  /*1d700*/  IMAD.X R5, R9, 0x1, R3, P1 ;  /* 0x0000000109057824 */ /* 0x004fe200008e0603 */
[----:B------:R-:W-:Y:S04]  /*1d710*/  STL [R1+0x83e0], R7 ;  /* 0x0083e00701007387 */ /* 0x000fe80000100800 */
[----:B------:R0:W-:Y:S04]  /*1d720*/  STL [R1+0x83e4], R5 ;  /* 0x0083e40501007387 */ /* 0x0001e80000100800 */
[----:B------:R-:W-:Y:S01]  /*1d730*/  STL [R1+0x83dc], R6 ;  /* 0x0083dc0601007387 */ /* 0x000fe20000100800 */
[----:B0-----:R-:W-:-:S03]  /*1d740*/  IMAD.X R5, R61, 0x1, R2, P4 ;  /* 0x000000013d057824 */ /* 0x001fc600020e0602 */
[----:B------:R0:W-:Y:S01]  /*1d750*/  STL [R1+0x83d8], R0 ;  /* 0x0083d80001007387 */ /* 0x0001e20000100800 */
[----:B------:R-:W-:-:S03]  /*1d760*/  IMAD.X R2, R61, 0x1, R3, P5 ;  /* 0x000000013d027824 */ /* 0x000fc600028e0603 */
[----:B------:R1:W-:Y:S04]  /*1d770*/  STL [R1+0x83d4], R5 ;  /* 0x0083d40501007387 */ /* 0x0003e80000100800 */
[----:B------:R-:W2:Y:S01]  /*1d780*/  LDL.LU R16, [R1+0x364] ;  /* 0x0003640001107983 */ /* 0x000ea20000300800 */
[----:B0-----:R-:W-:-:S03]  /*1d790*/  IMAD.X R0, R61, 0x1, R4, P6 ;  /* 0x000000013d007824 */ /* 0x001fc600030e0604 */
[----:B------:R0:W-:Y:S04]  /*1d7a0*/  STL [R1+0x83d0], R2 ;  /* 0x0083d00201007387 */ /* 0x0001e80000100800 */
[----:B------:R-:W3:Y:S04]  /*1d7b0*/  LDL.LU R15, [R1+0x360] ;  /* 0x00036000010f7983 */ /* 0x000ee80000300800 */
[----:B------:R4:W-:Y:S04]  /*1d7c0*/  STL [R1+0x444c], R0 ;  /* 0x00444c0001007387 */ /* 0x0009e80000100800 */
[----:B------:R-:W5:Y:S04]  /*1d7d0*/  LDL.LU R14, [R1+0x35c] ;  /* 0x00035c00010e7983 */ /* 0x000f680000300800 */
[----:B------:R-:W4:Y:S04]  /*1d7e0*/  LDL.LU R13, [R1+0x358] ;  /* 0x00035800010d7983 */ /* 0x000f280000300800 */
[----:B------:R-:W4:Y:S04]  /*1d7f0*/  LDL.LU R12, [R1+0x354] ;  /* 0x00035400010c7983 */ /* 0x000f280000300800 */
[----:B------:R-:W4:Y:S04]  /*1d800*/  LDL.LU R11, [R1+0x350] ;  /* 0x00035000010b7983 */ /* 0x000f280000300800 */
[----:B------:R-:W4:Y:S04]  /*1d810*/  LDL.LU R10, [R1+0x34c] ;  /* 0x00034c00010a7983 */ /* 0x000f280000300800 */
[----:B------:R-:W4:Y:S04]  /*1d820*/  LDL.LU R9, [R1+0x348] ;  /* 0x0003480001097983 */ /* 0x000f280000300800 */
[----:B------:R-:W4:Y:S04]  /*1d830*/  LDL.LU R24, [R1+0x344] ;  /* 0x0003440001187983 */ /* 0x000f280000300800 */
[----:B------:R-:W4:Y:S04]  /*1d840*/  LDL.LU R23, [R1+0x340] ;  /* 0x0003400001177983 */ /* 0x000f280000300800 */
[----:B------:R-:W4:Y:S04]  /*1d850*/  LDL.LU R22, [R1+0x33c] ;  /* 0x00033c0001167983 */ /* 0x000f280000300800 */
[----:B------:R-:W1:Y:S04]  /*1d860*/  LDL.LU R21, [R1+0x338] ;  /* 0x0003380001157983 */ /* 0x000e680000300800 */
[----:B------:R-:W4:Y:S04]  /*1d870*/  LDL.LU R20, [R1+0x334] ;  /* 0x0003340001147983 */ /* 0x000f280000300800 */
[----:B------:R-:W4:Y:S04]  /*1d880*/  LDL.LU R19, [R1+0x330] ;  /* 0x0003300001137983 */ /* 0x000f280000300800 */
[----:B------:R-:W0:Y:S04]  /*1d890*/  LDL.LU R18, [R1+0x32c] ;  /* 0x00032c0001127983 */ /* 0x000e280000300800 */
[----:B------:R-:W4:Y:S01]  /*1d8a0*/  LDL.LU R17, [R1+0x328] ;  /* 0x0003280001117983 */ /* 0x000f220000300800 */
[----:B--2---:R-:W-:-:S02]  /*1d8b0*/  IMAD R16, R16, UR48, RZ ;  /* 0x0000003010107c24 */ /* 0x004fc4000f8e02ff */
[----:B---3--:R-:W-:-:S03]  /*1d8c0*/  IMAD R15, R15, UR48, RZ ;  /* 0x000000300f0f7c24 */ /* 0x008fc6000f8e02ff */
[----:B------:R-:W-:Y:S01]  /*1d8d0*/  IADD3 R30, P2, R16, UR34, RZ ;  /* 0x00000022101e7c10 */ /* 0x000fe2000ff5e0ff */
[----:B-----5:R-:W-:Y:S01]  /*1d8e0*/  IMAD R14, R14, UR48, RZ ;  /* 0x000000300e0e7c24 */ /* 0x020fe2000f8e02ff */
[----:B------:R-:W-:Y:S01]  /*1d8f0*/  IADD3 R32, P6, R15, UR34, RZ ;  /* 0x000000220f207c10 */ /* 0x000fe2000ffde0ff */
[----:B----4-:R-:W-:-:S03]  /*1d900*/  IMAD R13, R13, UR48, RZ ;  /* 0x000000300d0d7c24 */ /* 0x010fc6000f8e02ff */
[----:B------:R-:W-:Y:S01]  /*1d910*/  IADD3 R34, P1, R14, UR34, RZ ;  /* 0x000000220e227c10 */ /* 0x000fe2000ff3e0ff */
[----:B------:R-:W-:Y:S01]  /*1d920*/  IMAD R12, R12, UR48, RZ ;  /* 0x000000300c0c7c24 */ /* 0x000fe2000f8e02ff */
[----:B------:R-:W-:Y:S01]  /*1d930*/  IADD3 R36, P0, R13, UR34, RZ ;  /* 0x000000220d247c10 */ /* 0x000fe2000ff1e0ff */
[----:B------:R-:W-:-:S03]  /*1d940*/  IMAD R11, R11, UR48, RZ ;  /* 0x000000300b0b7c24 */ /* 0x000fc6000f8e02ff */
[----:B------:R-:W-:Y:S01]  /*1d950*/  IADD3 R38, P5, R12, UR34, RZ ;  /* 0x000000220c267c10 */ /* 0x000fe2000ffbe0ff */
[----:B------:R-:W-:Y:S01]  /*1d960*/  IMAD R10, R10, UR48, RZ ;  /* 0x000000300a0a7c24 */ /* 0x000fe2000f8e02ff */
[----:B------:R-:W-:Y:S01]  /*1d970*/  STL [R1+0x39ac], R30 ;  /* 0x0039ac1e01007387 */ /* 0x000fe20000100800 */
[----:B------:R-:W-:Y:S01]  /*1d980*/  IADD3 R40, P4, R11, UR34, RZ ;  /* 0x000000220b287c10 */ /* 0x000fe2000ff9e0ff */
[----:B------:R-:W-:Y:S02]  /*1d990*/  IMAD R9, R9, UR48, RZ ;  /* 0x0000003009097c24 */ /* 0x000fe4000f8e02ff */
[----:B------:R-:W-:Y:S01]  /*1d9a0*/  STL [R1+0x39b4], R32 ;  /* 0x0039b42001007387 */ /* 0x000fe20000100800 */
[----:B------:R-:W-:Y:S01]  /*1d9b0*/  IADD3 R42, P3, R10, UR34, RZ ;  /* 0x000000220a2a7c10 */ /* 0x000fe2000ff7e0ff */
[----:B------:R-:W-:Y:S02]  /*1d9c0*/  IMAD R8, R24, UR48, RZ ;  /* 0x0000003018087c24 */ /* 0x000fe4000f8e02ff */
[----:B------:R-:W-:Y:S01]  /*1d9d0*/  STL [R1+0x39bc], R34 ;  /* 0x0039bc2201007387 */ /* 0x000fe20000100800 */
[----:B------:R-:W-:-:S03]  /*1d9e0*/  IMAD R7, R23, UR48, RZ ;  /* 0x0000003017077c24 */ /* 0x000fc6000f8e02ff */
[----:B------:R-:W-:Y:S01]  /*1d9f0*/  STL [R1+0x39c4], R36 ;  /* 0x0039c42401007387 */ /* 0x000fe20000100800 */
[----:B------:R-:W-:-:S03]  /*1da00*/  IMAD R6, R22, UR48, RZ ;  /* 0x0000003016067c24 */ /* 0x000fc6000f8e02ff */
[----:B------:R-:W-:Y:S01]  /*1da10*/  STL [R1+0x39cc], R38 ;  /* 0x0039cc2601007387 */ /* 0x000fe20000100800 */
[----:B-1----:R-:W-:Y:S01]  /*1da20*/  IMAD R5, R21, UR48, RZ ;  /* 0x0000003015057c24 */ /* 0x002fe2000f8e02ff */
[----:B------:R-:W-:Y:S01]  /*1da30*/  LEA.HI.X.SX32 R21, R15, UR35, 0x1, P6 ;  /* 0x000000230f157c11 */ /* 0x000fe2000b0f0eff */
[----:B------:R-:W-:Y:S01]  /*1da40*/  IMAD R4, R20, UR48, RZ ;  /* 0x0000003014047c24 */ /* 0x000fe2000f8e02ff */
[----:B------:R-:W-:Y:S01]  /*1da50*/  LEA.HI.X.SX32 R20, R16, UR35, 0x1, P2 ;  /* 0x0000002310147c11 */ /* 0x000fe200090f0eff */
[----:B------:R-:W-:Y:S01]  /*1da60*/  STL [R1+0x39d4], R40 ;  /* 0x0039d42801007387 */ /* 0x000fe20000100800 */
[----:B------:R-:W-:Y:S02]  /*1da70*/  IADD3 R43, P2, R9, UR34, RZ ;  /* 0x00000022092b7c10 */ /* 0x000fe4000ff5e0ff */
[----:B------:R-:W-:Y:S01]  /*1da80*/  LEA.HI.X.SX32 R22, R14, UR35, 0x1, P1 ;  /* 0x000000230e167c11 */ /* 0x000fe200088f0eff */
[----:B------:R-:W-:Y:S01]  /*1da90*/  STL [R1+0x39dc], R42 ;  /* 0x0039dc2a01007387 */ /* 0x000fe20000100800 */
[----:B------:R-:W-:-:S02]  /*1daa0*/  IADD3 R24, P1, R8, UR34, RZ ;  /* 0x0000002208187c10 */ /* 0x000fc4000ff3e0ff */
[----:B------:R-:W-:Y:S01]  /*1dab0*/  LEA.HI.X.SX32 R23, R13, UR35, 0x1, P0 ;  /* 0x000000230d177c11 */ /* 0x000fe200080f0eff */
[----:B------:R-:W-:Y:S01]  /*1dac0*/  STL [R1+0x39a8], R20 ;  /* 0x0039a81401007387 */ /* 0x000fe20000100800 */
[----:B------:R-:W-:Y:S02]  /*1dad0*/  IADD3 R26, P0, R7, UR34, RZ ;  /* 0x00000022071a7c10 */ /* 0x000fe4000ff1e0ff */
[----:B------:R-:W-:Y:S01]  /*1dae0*/  LEA.HI.X.SX32 R25, R12, UR35, 0x1, P5 ;  /* 0x000000230c197c11 */ /* 0x000fe2000a8f0eff */
[----:B------:R-:W-:Y:S01]  /*1daf0*/  STL [R1+0x39b0], R21 ;  /* 0x0039b01501007387 */ /* 0x000fe20000100800 */
[----:B------:R-:W-:Y:S01]  /*1db00*/  IADD3 R28, P5, R6, UR34, RZ ;  /* 0x00000022061c7c10 */ /* 0x000fe2000ffbe0ff */
[----:B------:R-:W-:Y:S02]  /*1db10*/  IMAD R3, R19, UR48, RZ ;  /* 0x0000003013037c24 */ /* 0x000fe4000f8e02ff */
[----:B------:R-:W-:Y:S01]  /*1db20*/  STL [R1+0x39e4], R43 ;  /* 0x0039e42b01007387 */ /* 0x000fe20000100800 */
[----:B------:R-:W-:-:S03]  /*1db30*/  LEA.HI.X.SX32 R27, R11, UR35, 0x1, P4 ;  /* 0x000000230b1b7c11 */ /* 0x000fc6000a0f0eff */
[----:B------:R-:W-:Y:S01]  /*1db40*/  STL [R1+0x39b8], R22 ;  /* 0x0039b81601007387 */ /* 0x000fe20000100800 */
[----:B------:R-:W-:Y:S01]  /*1db50*/  IADD3 R44, P4, R5, UR34, RZ ;  /* 0x00000022052c7c10 */ /* 0x000fe2000ff9e0ff */
[----:B0-----:R-:W-:Y:S02]  /*1db60*/  IMAD R2, R18, UR48, RZ ;  /* 0x0000003012027c24 */ /* 0x001fe4000f8e02ff */
[----:B------:R-:W-:Y:S01]  /*1db70*/  STL [R1+0x39ec], R24 ;  /* 0x0039ec1801007387 */ /* 0x000fe20000100800 */
[----:B------:R-:W-:Y:S01]  /*1db80*/  LEA.HI.X.SX32 R29, R10, UR35, 0x1, P3 ;  /* 0x000000230a1d7c11 */ /* 0x000fe200098f0eff */
[----:B------:R-:W-:Y:S02]  /*1db90*/  IMAD R0, R17, UR48, RZ ;  /* 0x0000003011007c24 */ /* 0x000fe4000f8e02ff */
[----:B------:R-:W-:Y:S01]  /*1dba0*/  STL [R1+0x39c0], R23 ;  /* 0x0039c01701007387 */ /* 0x000fe20000100800 */
[----:B------:R-:W-:Y:S01]  /*1dbb0*/  IADD3 R45, P3, R4, UR34, RZ ;  /* 0x00000022042d7c10 */ /* 0x000fe2000ff7e0ff */
[----:B------:R-:W-:-:S02]  /*1dbc0*/  UIMAD UR8, UR8, 0x66, URZ ;  /* 0x00000066080878a4 */ /* 0x000fc4000f8e023f */
[----:B------:R-:W-:Y:S01]  /*1dbd0*/  STL [R1+0x39f4], R26 ;  /* 0x0039f41a01007387 */ /* 0x000fe20000100800 */
[----:B------:R-:W-:Y:S01]  /*1dbe0*/  LEA.HI.X.SX32 R31, R9, UR35, 0x1, P2 ;  /* 0x00000023091f7c11 */ /* 0x000fe200090f0eff */
[----:B------:R-:W-:Y:S02]  /*1dbf0*/  UIMAD UR9, UR9, 0x65, URZ ;  /* 0x00000065090978a4 */ /* 0x000fe4000f8e023f */
[----:B------:R-:W-:Y:S01]  /*1dc00*/  STL [R1+0x39c8], R25 ;  /* 0x0039c81901007387 */ /* 0x000fe20000100800 */
[----:B------:R-:W-:Y:S01]  /*1dc10*/  IADD3 R46, P2, R3, UR34, RZ ;  /* 0x00000022032e7c10 */ /* 0x000fe2000ff5e0ff */
[----:B------:R-:W-:Y:S02]  /*1dc20*/  UIMAD UR10, UR10, 0x64, URZ ;  /* 0x000000640a0a78a4 */ /* 0x000fe4000f8e023f */
[----:B------:R-:W-:Y:S01]  /*1dc30*/  STL [R1+0x39fc], R28 ;  /* 0x0039fc1c01007387 */ /* 0x000fe20000100800 */
[----:B------:R-:W-:Y:S01]  /*1dc40*/  LEA.HI.X.SX32 R17, R8, UR35, 0x1, P1 ;  /* 0x0000002308117c11 */ /* 0x000fe200088f0eff */
[----:B------:R-:W-:-:S02]  /*1dc50*/  UIMAD UR11, UR11, 0x63, URZ ;  /* 0x000000630b0b78a4 */ /* 0x000fc4000f8e023f */
[----:B------:R-:W-:Y:S01]  /*1dc60*/  STL [R1+0x39d0], R27 ;  /* 0x0039d01b01007387 */ /* 0x000fe20000100800 */
[----:B------:R-:W-:Y:S01]  /*1dc70*/  IADD3 R47, P1, R2, UR34, RZ ;  /* 0x00000022022f7c10 */ /* 0x000fe2000ff3e0ff */
[----:B------:R-:W-:Y:S01]  /*1dc80*/  UIMAD UR12, UR12, 0x62, URZ ;  /* 0x000000620c0c78a4 */ /* 0x000fe2000f8e023f */
[----:B------:R-:W-:Y:S01]  /*1dc90*/  LEA.HI.X.SX32 R18, R7, UR35, 0x1, P0 ;  /* 0x0000002307127c11 */ /* 0x000fe200080f0eff */
[----:B------:R-:W-:Y:S01]  /*1dca0*/  STL [R1+0x3a04], R44 ;  /* 0x003a042c01007387 */ /* 0x000fe20000100800 */
[----:B------:R-:W-:Y:S01]  /*1dcb0*/  IADD3 R48, P0, R0, UR34, RZ ;  /* 0x0000002200307c10 */ /* 0x000fe2000ff1e0ff */
[----:B------:R-:W-:Y:S02]  /*1dcc0*/  UIMAD UR13, UR13, 0x60, URZ ;  /* 0x000000600d0d78a4 */ /* 0x000fe4000f8e023f */
[----:B------:R-:W-:Y:S01]  /*1dcd0*/  STL [R1+0x39d8], R29 ;  /* 0x0039d81d01007387 */ /* 0x000fe20000100800 */
[----:B------:R-:W-:Y:S01]  /*1dce0*/  UIMAD UR34, UR21, 0x7f, URZ ;  /* 0x0000007f152278a4 */ /* 0x000fe2000f8e023f */
[----:B------:R-:W-:Y:S01]  /*1dcf0*/  LEA.HI.X.SX32 R19, R6, UR35, 0x1, P5 ;  /* 0x0000002306137c11 */ /* 0x000fe2000a8f0eff */
[----:B------:R-:W-:Y:S01]  /*1dd00*/  UIMAD UR14, UR14, 0x5f, URZ ;  /* 0x0000005f0e0e78a4 */ /* 0x000fe2000f8e023f */
[----:B------:R-:W-:Y:S01]  /*1dd10*/  STL [R1+0x3a0c], R45 ;  /* 0x003a0c2d01007387 */ /* 0x000fe20000100800 */
[----:B------:R-:W-:Y:S01]  /*1dd20*/  LEA.HI.X.SX32 R33, R5, UR35, 0x1, P4 ;  /* 0x0000002305217c11 */ /* 0x000fe2000a0f0eff */
[----:B------:R-:W-:-:S02]  /*1dd30*/  UIMAD UR15, UR15, 0x5e, URZ ;  /* 0x0000005e0f0f78a4 */ /* 0x000fc4000f8e023f */
[----:B------:R-:W-:Y:S01]  /*1dd40*/  STL [R1+0x39e0], R31 ;  /* 0x0039e01f01007387 */ /* 0x000fe20000100800 */
[----:B------:R-:W-:Y:S01]  /*1dd50*/  LEA.HI.X.SX32 R35, R4, UR35, 0x1, P3 ;  /* 0x0000002304237c11 */ /* 0x000fe200098f0eff */
[----:B------:R-:W-:Y:S02]  /*1dd60*/  UIMAD UR16, UR16, 0x5d, URZ ;  /* 0x0000005d101078a4 */ /* 0x000fe4000f8e023f */
[----:B------:R-:W-:Y:S01]  /*1dd70*/  STL [R1+0x3a14], R46 ;  /* 0x003a142e01007387 */ /* 0x000fe20000100800 */
[----:B------:R-:W-:Y:S01]  /*1dd80*/  LEA.HI.X.SX32 R37, R3, UR35, 0x1, P2 ;  /* 0x0000002303257c11 */ /* 0x000fe200090f0eff */
[----:B------:R-:W-:Y:S02]  /*1dd90*/  UIMAD UR17, UR17, 0x5c, URZ ;  /* 0x0000005c111178a4 */ /* 0x000fe4000f8e023f */
[----:B------:R-:W-:Y:S01]  /*1dda0*/  STL [R1+0x39e8], R17 ;  /* 0x0039e81101007387 */ /* 0x000fe20000100800 */
[----:B------:R-:W-:Y:S01]  /*1ddb0*/  LEA.HI.X.SX32 R39, R2, UR35, 0x1, P1 ;  /* 0x0000002302277c11 */ /* 0x000fe200088f0eff */
        /* <DEDUP_REMOVED lines=8> */
[----:B------:R-:W-:Y:S02]  /*1de40*/  UIMAD UR22, UR22, 0x58, URZ ;  /* 0x00000058161678a4 */ /* 0x000fe4000f8e023f */
[----:B------:R-:W-:Y:S01]  /*1de50*/  UIMAD UR23, UR23, 0x57, URZ ;  /* 0x00000057171778a4 */ /* 0x000fe2000f8e023f */
[----:B------:R-:W-:Y:S01]  /*1de60*/  STL [R1+0x39f8], R19 ;  /* 0x0039f81301007387 */ /* 0x000fe20000100800 */
[----:B------:R-:W-:Y:S01]  /*1de70*/  IADD3 R3, P1, R47, UR34, RZ ;  /* 0x000000222f037c10 */ /* 0x000fe2000ff3e0ff */
[----:B------:R-:W-:-:S02]  /*1de80*/  UIMAD UR24, UR24, 0x56, URZ ;  /* 0x00000056181878a4 */ /* 0x000fc4000f8e023f */
[----:B------:R-:W-:Y:S01]  /*1de90*/  STL [R1+0x3a00], R33 ;  /* 0x003a002101007387 */ /* 0x000fe20000100800 */
[----:B------:R-:W-:Y:S01]  /*1dea0*/  IADD3 R2, P0, R46, UR34, RZ ;  /* 0x000000222e027c10 */ /* 0x000fe2000ff1e0ff */
[----:B------:R-:W-:Y:S02]  /*1deb0*/  UIMAD UR25, UR25, 0x55, URZ ;  /* 0x00000055191978a4 */ /* 0x000fe4000f8e023f */
[----:B------:R-:W-:Y:S01]  /*1dec0*/  STL [R1+0x3a08], R35 ;  /* 0x003a082301007387 */ /* 0x000fe20000100800 */
[----:B------:R-:W-:Y:S02]  /*1ded0*/  UIMAD UR26, UR26, 0x54, URZ ;  /* 0x000000541a1a78a4 */ /* 0x000fe4000f8e023f */
[----:B------:R-:W-:Y:S01]  /*1dee0*/  UIMAD UR27, UR27, 0x53, URZ ;  /* 0x000000531b1b78a4 */ /* 0x000fe2000f8e023f */
[----:B------:R-:W-:Y:S01]  /*1def0*/  STL [R1+0x3a10], R37 ;  /* 0x003a102501007387 */ /* 0x000fe20000100800 */
[----:B------:R-:W-:Y:S02]  /*1df00*/  UIMAD UR30, UR30, 0x52, URZ ;  /* 0x000000521e1e78a4 */ /* 0x000fe4000f8e023f */
[----:B------:R-:W-:Y:S01]  /*1df10*/  UIMAD UR31, UR31, 0x51, URZ ;  /* 0x000000511f1f78a4 */ /* 0x000fe2000f8e023f */
[----:B------:R-:W-:Y:S01]  /*1df20*/  STL [R1+0x3a18], R39 ;  /* 0x003a182701007387 */ /* 0x000fe20000100800 */
[----:B------:R-:W-:-:S02]  /*1df30*/  UIMAD UR32, UR32, 0x50, URZ ;  /* 0x00000050202078a4 */ /* 0x000fc4000f8e023f */
[----:B------:R-:W-:Y:S01]  /*1df40*/  UIMAD UR33, UR33, 0x4f, URZ ;  /* 0x0000004f212178a4 */ /* 0x000fe2000f8e023f */
[----:B------:R-:W-:Y:S01]  /*1df50*/  STL [R1+0x3a20], R41 ;  /* 0x003a202901007387 */ /* 0x000fe20000100800 */
[----:B------:R-:W-:Y:S02]  /*1df60*/  UIMAD UR36, UR36, 0x4e, URZ ;  /* 0x0000004e242478a4 */ /* 0x000fe4000f8e023f */
[----:B------:R-:W-:Y:S01]  /*1df70*/  UIMAD UR37, UR37, 0x4d, URZ ;  /* 0x0000004d252578a4 */ /* 0x000fe2000f8e023f */
[----:B------:R0:W-:Y:S01]  /*1df80*/  STL [R1+0x4454], R0 ;  /* 0x0044540001007387 */ /* 0x0001e20000100800 */
[----:B------:R-:W-:Y:S02]  /*1df90*/  USHF.R.S32.HI UR35, URZ, 0x1f, UR34 ;  /* 0x0000001f3f237899 */ /* 0x000fe40008011422 */
[----:B------:R-:W-:Y:S01]  /*1dfa0*/  UIMAD UR38, UR38, 0x4c, URZ ;  /* 0x0000004c262678a4 */ /* 0x000fe2000f8e023f */
[----:B------:R1:W-:Y:S01]  /*1dfb0*/  STL [R1+0x445c], R3 ;  /* 0x00445c0301007387 */ /* 0x0003e20000100800 */
[----:B------:R-:W-:-:S02]  /*1dfc0*/  UIMAD UR39, UR39, 0x4b, URZ ;  /* 0x0000004b272778a4 */ /* 0x000fc4000f8e023f */
[----:B------:R-:W-:Y:S02]  /*1dfd0*/  UIMAD UR40, UR40, 0x4a, URZ ;  /* 0x0000004a282878a4 */ /* 0x000fe4000f8e023f */
[----:B------:R-:W-:Y:S01]  /*1dfe0*/  UIMAD UR41, UR41, 0x49, URZ ;  /* 0x00000049292978a4 */ /* 0x000fe2000f8e023f */
[----:B0-----:R-:W-:Y:S01]  /*1dff0*/  IADD3 R0, P4, R45, UR34, RZ ;  /* 0x000000222d007c10 */ /* 0x001fe2000ff9e0ff */
[----:B------:R0:W-:Y:S01]  /*1e000*/  STL [R1+0x4464], R2 ;  /* 0x0044640201007387 */ /* 0x0001e20000100800 */
[----:B------:R-:W-:Y:S01]  /*1e010*/  UIMAD UR42, UR42, 0x48, URZ ;  /* 0x000000482a2a78a4 */ /* 0x000fe2000f8e023f */
[----:B-1----:R-:W-:Y:S02]  /*1e020*/  IADD3 R3, P6, R44, UR34, RZ ;  /* 0x000000222c037c10 */ /* 0x002fe4000ffde0ff */
[----:B------:R1:W-:Y:S01]  /*1e030*/  STL [R1+0x446c], R0 ;  /* 0x00446c0001007387 */ /* 0x0003e20000100800 */
[----:B------:R-:W-:Y:S02]  /*1e040*/  UIMAD UR43, UR43, 0x47, URZ ;  /* 0x000000472b2b78a4 */ /* 0x000fe4000f8e023f */
[----:B------:R-:W-:-:S02]  /*1e050*/  UIMAD UR44, UR44, 0x46, URZ ;  /* 0x000000462c2c78a4 */ /* 0x000fc4000f8e023f */
[----:B------:R-:W-:Y:S01]  /*1e060*/  UIMAD UR45, UR45, 0x45, URZ ;  /* 0x000000452d2d78a4 */ /* 0x000fe2000f8e023f */
[----:B0-----:R-:W-:Y:S01]  /*1e070*/  IADD3 R2, P5, R28, UR34, RZ ;  /* 0x000000221c027c10 */ /* 0x001fe2000ffbe0ff */
[----:B------:R0:W-:Y:S01]  /*1e080*/  STL [R1+0x4474], R3 ;  /* 0x0044740301007387 */ /* 0x0001e20000100800 */
[----:B------:R-:W-:Y:S01]  /*1e090*/  UIMAD UR46, UR46, 0x44, URZ ;  /* 0x000000442e2e78a4 */ /* 0x000fe2000f8e023f */
[----:B-1----:R-:W-:Y:S02]  /*1e0a0*/  IADD3 R0, P3, R26, UR34, RZ ;  /* 0x000000221a007c10 */ /* 0x002fe4000ff7e0ff */
[----:B------:R1:W-:Y:S01]  /*1e0b0*/  STL [R1+0x447c], R2 ;  /* 0x00447c0201007387 */ /* 0x0003e20000100800 */
[----:B------:R-:W-:Y:S01]  /*1e0c0*/  UIMAD UR47, UR47, 0x43, URZ ;  /* 0x000000432f2f78a4 */ /* 0x000fe2000f8e023f */
[----:B------:R-:W-:Y:S02]  /*1e0d0*/  ULDC UR48, c[0x0][0x238] ;  /* 0x00008e0000307ab9 */ /* 0x000fe40000000800 */
[----:B------:R2:W-:Y:S01]  /*1e0e0*/  STL [R1+0x4484], R0 ;  /* 0x0044840001007387 */ /* 0x0005e20000100800 */
[----:B0-----:R-:W-:-:S02]  /*1e0f0*/  IADD3.X R3, R41, UR35, RZ, P2, !PT ;  /* 0x0000002329037c10 */ /* 0x001fc400097fe4ff */
[----:B-1----:R-:W-:-:S03]  /*1e100*/  IADD3 R2, P2, R24, UR34, RZ ;  /* 0x0000002218027c10 */ /* 0x002fc6000ff5e0ff */
[----:B------:R0:W-:Y:S01]  /*1e110*/  STL [R1+0x4450], R3 ;  /* 0x0044500301007387 */ /* 0x0001e20000100800 */
[----:B--2---:R-:W-:-:S03]  /*1e120*/  IADD3.X R0, R39, UR35, RZ, P1, !PT ;  /* 0x0000002327007c10 */ /* 0x004fc60008ffe4ff */
[----:B------:R1:W-:Y:S04]  /*1e130*/  STL [R1+0x448c], R2 ;  /* 0x00448c0201007387 */ /* 0x0003e80000100800 */
[----:B------:R2:W-:Y:S01]  /*1e140*/  STL [R1+0x4458], R0 ;  /* 0x0044580001007387 */ /* 0x0005e20000100800 */
[----:B0-----:R-:W-:Y:S02]  /*1e150*/  IADD3 R3, P1, R43, UR34, RZ ;  /* 0x000000222b037c10 */ /* 0x001fe4000ff3e0ff */
[----:B-1----:R-:W-:-:S03]  /*1e160*/  IADD3.X R2, R37, UR35, RZ, P0, !PT ;  /* 0x0000002325027c10 */ /* 0x002fc600087fe4ff */
[----:B------:R0:W-:Y:S01]  /*1e170*/  STL [R1+0x4494], R3 ;  /* 0x0044940301007387 */ /* 0x0001e20000100800 */
[----:B--2---:R-:W-:-:S03]  /*1e180*/  IADD3 R0, P0, R42, UR34, RZ ;  /* 0x000000222a007c10 */ /* 0x004fc6000ff1e0ff */
[----:B------:R1:W-:Y:S04]  /*1e190*/  STL [R1+0x4460], R2 ;  /* 0x0044600201007387 */ /* 0x0003e80000100800 */
[----:B------:R2:W-:Y:S01]  /*1e1a0*/  STL [R1+0x449c], R0 ;  /* 0x00449c0001007387 */ /* 0x0005e20000100800 */
[----:B0-----:R-:W-:Y:S02]  /*1e1b0*/  IADD3.X R3, R35, UR35, RZ, P4, !PT ;  /* 0x0000002323037c10 */ /* 0x001fe4000a7fe4ff */
        /* <DEDUP_REMOVED lines=24> */
[----:B-1----:R-:W-:Y:S02]  /*1e340*/  IADD3.X R2, R29, UR35, RZ, P0, !PT ;  /* 0x000000231d027c10 */ /* 0x002fe400087fe4ff */
[----:B--2---:R-:W-:-:S03]  /*1e350*/  IADD3.X R0, R25, UR35, RZ, P6, !PT ;  /* 0x0000002319007c10 */ /* 0x004fc6000b7fe4ff */
[----:B------:R0:W-:Y:S01]  /*1e360*/  STL [R1+0x4498], R2 ;  /* 0x0044980201007387 */ /* 0x0001e20000100800 */
[----:B------:R-:W-:-:S03]  /*1e370*/  UIMAD UR34, UR21, 0x7e, URZ ;  /* 0x0000007e152278a4 */ /* 0x000fc6000f8e023f */
[----:B------:R1:W-:Y:S04]  /*1e380*/  STL [R1+0x44a0], R3 ;  /* 0x0044a00301007387 */ /* 0x0003e80000100800 */
[----:B------:R2:W-:Y:S01]  /*1e390*/  STL [R1+0x44a8], R0 ;  /* 0x0044a80001007387 */ /* 0x0005e20000100800 */
[----:B0-----:R-:W-:Y:S02]  /*1e3a0*/  IADD3.X R2, R23, UR35, RZ, P5, !PT ;  /* 0x0000002317027c10 */ /* 0x001fe4000affe4ff */
[----:B-1----:R-:W-:-:S03]  /*1e3b0*/  IADD3.X R3, R22, UR35, RZ, P3, !PT ;  /* 0x0000002316037c10 */ /* 0x002fc60009ffe4ff */
[----:B------:R0:W-:Y:S01]  /*1e3c0*/  STL [R1+0x44b0], R2 ;  /* 0x0044b00201007387 */ /* 0x0001e20000100800 */
[----:B--2---:R-:W-:-:S03]  /*1e3d0*/  IADD3.X R0, R21, UR35, RZ, P2, !PT ;  /* 0x0000002315007c10 */ /* 0x004fc600097fe4ff */
[----:B------:R1:W-:Y:S04]  /*1e3e0*/  STL [R1+0x44b8], R3 ;  /* 0x0044b80301007387 */ /* 0x0003e80000100800 */
[----:B------:R2:W-:Y:S01]  /*1e3f0*/  STL [R1+0x44c0], R0 ;  /* 0x0044c00001007387 */ /* 0x0005e20000100800 */
[----:B0-----:R-:W-:Y:S02]  /*1e400*/  IADD3.X R2, R20, UR35, RZ, P1, !PT ;  /* 0x0000002314027c10 */ /* 0x001fe40008ffe4ff */
[----:B-1----:R-:W-:-:S03]  /*1e410*/  IADD3 R3, P1, R47, UR34, RZ ;  /* 0x000000222f037c10 */ /* 0x002fc6000ff3e0ff */
[----:B------:R0:W-:Y:S01]  /*1e420*/  STL [R1+0x44c8], R2 ;  /* 0x0044c80201007387 */ /* 0x0001e20000100800 */
[----:B--2---:R-:W-:Y:S01]  /*1e430*/  IADD3 R0, P2, R48, UR34, RZ ;  /* 0x0000002230007c10 */ /* 0x004fe2000ff5e0ff */
[----:B------:R-:W-:-:S04]  /*1e440*/  USHF.R.S32.HI UR35, URZ, 0x1f, UR34 ;  /* 0x0000001f3f237899 */ /* 0x000fc80008011422 */
[----:B------:R1:W-:Y:S01]  /*1e450*/  STL [R1+0x44d4], R0 ;  /* 0x0044d40001007387 */ /* 0x0003e20000100800 */
[----:B0-----:R-:W-:-:S03]  /*1e460*/  IADD3 R2, P0, R46, UR34, RZ ;  /* 0x000000222e027c10 */ /* 0x001fc6000ff1e0ff */
[----:B------:R0:W-:Y:S01]  /*1e470*/  STL [R1+0x44dc], R3 ;  /* 0x0044dc0301007387 */ /* 0x0001e20000100800 */
[----:B-1----:R-:W-:-:S03]  /*1e480*/  IADD3 R0, P4, R45, UR34, RZ ;  /* 0x000000222d007c10 */ /* 0x002fc6000ff9e0ff */
[----:B------:R1:W-:Y:S01]  /*1e490*/  STL [R1+0x44e4], R2 ;  /* 0x0044e40201007387 */ /* 0x0003e20000100800 */
[----:B0-----:R-:W-:-:S03]  /*1e4a0*/  IADD3 R3, P6, R44, UR34, RZ ;  /* 0x000000222c037c10 */ /* 0x001fc6000ffde0ff */
[----:B------:R0:W-:Y:S01]  /*1e4b0*/  STL [R1+0x44ec], R0 ;  /* 0x0044ec0001007387 */ /* 0x0001e20000100800 */
[----:B-1----:R-:W-:-:S03]  /*1e4c0*/  IADD3 R2, P5, R28, UR34, RZ ;  /* 0x000000221c027c10 */ /* 0x002fc6000ffbe0ff */
[----:B------:R1:W-:Y:S01]  /*1e4d0*/  STL [R1+0x44f4], R3 ;  /* 0x0044f40301007387 */ /* 0x0003e20000100800 */
[----:B0-----:R-:W-:-:S03]  /*1e4e0*/  IADD3 R0, P3, R26, UR34, RZ ;  /* 0x000000221a007c10 */ /* 0x001fc6000ff7e0ff */
[----:B------:R0:W-:Y:S04]  /*1e4f0*/  STL [R1+0x44fc], R2 ;  /* 0x0044fc0201007387 */ /* 0x0001e80000100800 */
[----:B------:R2:W-:Y:S01]  /*1e500*/  STL [R1+0x4504], R0 ;  /* 0x0045040001007387 */ /* 0x0005e20000100800 */
[----:B-1----:R-:W-:Y:S02]  /*1e510*/  IADD3.X R3, R41, UR35, RZ, P2, !PT ;  /* 0x0000002329037c10 */ /* 0x002fe400097fe4ff */
[----:B0-----:R-:W-:-:S03]  /*1e520*/  IADD3 R2, P2, R24, UR34, RZ ;  /* 0x0000002218027c10 */ /* 0x001fc6000ff5e0ff */
        /* <DEDUP_REMOVED lines=494> */
[----:B------:R1:W-:Y:S01]  /*20410*/  STL [R1+0x4890], R2 ;  /* 0x0048900201007387 */ /* 0x0003e20000100800 */
[----:B------:R-:W-:Y:S01]  /*20420*/  UIMAD UR48, UR48, 0x42, URZ ;  /* 0x00000042303078a4 */ /* 0x000fe2000f8e023f */
[----:B------:R-:W-:Y:S02]  /*20430*/  ULDC UR34, c[0x0][0x238] ;  /* 0x00008e0000227ab9 */ /* 0x000fe40000000800 */
[----:B------:R2:W-:Y:S01]  /*20440*/  STL [R1+0x48cc], R0 ;  /* 0x0048cc0001007387 */ /* 0x0005e20000100800 */
[----:B0-----:R-:W-:Y:S02]  /*20450*/  IADD3.X R3, R27, UR35, RZ, P4, !PT ;  /* 0x000000231b037c10 */ /* 0x001fe4000a7fe4ff */
[----:B-1----:R-:W-:Y:S02]  /*20460*/  IADD3.X R2, R29, UR35, RZ, P0, !PT ;  /* 0x000000231d027c10 */ /* 0x002fe400087fe4ff */
[----:B--2---:R-:W-:-:S03]  /*20470*/  IADD3.X R0, R25, UR35, RZ, P6, !PT ;  /* 0x0000002319007c10 */ /* 0x004fc6000b7fe4ff */
[----:B------:R0:W-:Y:S04]  /*20480*/  STL [R1+0x4898], R2 ;  /* 0x0048980201007387 */ /* 0x0001e80000100800 */
        /* <DEDUP_REMOVED lines=127> */
[----:B------:R-:W-:Y:S01]  /*20c80*/  USHF.L.U32 UR49, UR49, 0x6, URZ ;  /* 0x0000000631317899 */ /* 0x000fe2000800063f */
        /* <DEDUP_REMOVED lines=1607> */
[----:B------:R-:W2:Y:S01]  /*27100*/  S2R R49, SR_TID.X ;  /* 0x0000000000317919 */ /* 0x000ea20000002100 */
[----:B------:R-:W-:Y:S01]  /*27110*/  UIMAD UR16, UR16, 0x28, URZ ;  /* 0x00000028101078a4 */ /* 0x000fe2000f8e023f */
[----:B0-----:R-:W-:Y:S01]  /*27120*/  IADD3.X R3, R27, UR35, RZ, P4, !PT ;  /* 0x000000231b037c10 */ /* 0x001fe2000a7fe4ff */
[----:B------:R-:W-:Y:S01]  /*27130*/  ULDC UR17, c[0x0][0x238] ;  /* 0x00008e0000117ab9 */ /* 0x000fe20000000800 */
[----:B------:R0:W-:Y:S01]  /*27140*/  STL [R1+0x5634], R0 ;  /* 0x0056340001007387 */ /* 0x0001e20000100800 */
[----:B-1----:R-:W-:-:S05]  /*27150*/  IADD3.X R2, R29, UR35, RZ, P0, !PT ;  /* 0x000000231d027c10 */ /* 0x002fca00087fe4ff */
[----:B------:R1:W-:Y:S01]  /*27160*/  STL [R1+0x5600], R2 ;  /* 0x0056000201007387 */ /* 0x0003e20000100800 */
[----:B0-----:R-:W-:-:S03]  /*27170*/  IADD3.X R0, R25, UR35, RZ, P6, !PT ;  /* 0x0000002319007c10 */ /* 0x001fc6000b7fe4ff */
[----:B------:R0:W-:Y:S04]  /*27180*/  STL [R1+0x5608], R3 ;  /* 0x0056080301007387 */ /* 0x0001e80000100800 */
[----:B------:R3:W-:Y:S01]  /*27190*/  STL [R1+0x5610], R0 ;  /* 0x0056100001007387 */ /* 0x0007e20000100800 */
[----:B-1----:R-:W-:Y:S02]  /*271a0*/  IADD3.X R2, R23, UR35, RZ, P5, !PT ;  /* 0x0000002317027c10 */ /* 0x002fe4000affe4ff */
[----:B0-----:R-:W-:-:S03]  /*271b0*/  IADD3.X R3, R22, UR35, RZ, P3, !PT ;  /* 0x0000002316037c10 */ /* 0x001fc60009ffe4ff */
[----:B------:R0:W-:Y:S01]  /*271c0*/  STL [R1+0x5618], R2 ;  /* 0x0056180201007387 */ /* 0x0001e20000100800 */
[----:B---3--:R-:W-:-:S03]  /*271d0*/  IADD3.X R0, R21, UR35, RZ, P2, !PT ;  /* 0x0000002315007c10 */ /* 0x008fc600097fe4ff */
[----:B------:R1:W-:Y:S04]  /*271e0*/  STL [R1+0x5620], R3 ;  /* 0x0056200301007387 */ /* 0x0003e80000100800 */
[----:B------:R3:W-:Y:S01]  /*271f0*/  STL [R1+0x5628], R0 ;  /* 0x0056280001007387 */ /* 0x0007e20000100800 */
[----:B0-----:R-:W-:Y:S02]  /*27200*/  IADD3.X R2, R20, UR35, RZ, P1, !PT ;  /* 0x0000002314027c10 */ /* 0x001fe40008ffe4ff */
[----:B-1----:R-:W-:-:S03]  /*27210*/  IADD3 R3, P1, R47, UR18, RZ ;  /* 0x000000122f037c10 */ /* 0x002fc6000ff3e0ff */
[----:B------:R0:W-:Y:S01]  /*27220*/  STL [R1+0x5630], R2 ;  /* 0x0056300201007387 */ /* 0x0001e20000100800 */
[----:B---3--:R-:W-:Y:S01]  /*27230*/  IADD3 R0, P2, R48, UR18, RZ ;  /* 0x0000001230007c10 */ /* 0x008fe2000ff5e0ff */
        /* <DEDUP_REMOVED lines=16> */
[----:B---3--:R-:W-:-:S03]  /*27340*/  IADD3.X R0, R39, UR35, RZ, P1, !PT ;  /* 0x0000002327007c10 */ /* 0x008fc60008ffe4ff */
[----:B------:R1:W-:Y:S04]  /*27350*/  STL [R1+0x5674], R2 ;  /* 0x0056740201007387 */ /* 0x0003e80000100800 */
[----:B------:R3:W-:Y:S01]  /*27360*/  STL [R1+0x5640], R0 ;  /* 0x0056400001007387 */ /* 0x0007e20000100800 */
[----:B0-----:R-:W-:Y:S02]  /*27370*/  IADD3 R3, P1, R43, UR18, RZ ;  /* 0x000000122b037c10 */ /* 0x001fe4000ff3e0ff */
[----:B-1----:R-:W-:-:S03]  /*27380*/  IADD3.X R2, R37, UR35, RZ, P0, !PT ;  /* 0x0000002325027c10 */ /* 0x002fc600087fe4ff */
[----:B------:R0:W-:Y:S01]  /*27390*/  STL [R1+0x567c], R3 ;  /* 0x00567c0301007387 */ /* 0x0001e20000100800 */
[----:B---3--:R-:W-:-:S03]  /*273a0*/  IADD3 R0, P0, R42, UR18, RZ ;  /* 0x000000122a007c10 */ /* 0x008fc6000ff1e0ff */
[----:B------:R1:W-:Y:S04]  /*273b0*/  STL [R1+0x5648], R2 ;  /* 0x0056480201007387 */ /* 0x0003e80000100800 */
[----:B------:R3:W-:Y:S01]  /*273c0*/  STL [R1+0x5684], R0 ;  /* 0x0056840001007387 */ /* 0x0007e20000100800 */
[----:B0-----:R-:W-:Y:S02]  /*273d0*/  IADD3.X R3, R35, UR35, RZ, P4, !PT ;  /* 0x0000002323037c10 */ /* 0x001fe4000a7fe4ff */
[----:B-1----:R-:W-:-:S03]  /*273e0*/  IADD3 R2, P4, R40, UR18, RZ ;  /* 0x0000001228027c10 */ /* 0x002fc6000ff9e0ff */
        /* <DEDUP_REMOVED lines=20> */
[----:B------:R1:W-:Y:S01]  /*27530*/  STL [R1+0x5678], R2 ;  /* 0x0056780201007387 */ /* 0x0003e20000100800 */
[----:B------:R-:W-:Y:S01]  /*27540*/  UIMAD UR17, UR17, 0x27, URZ ;  /* 0x00000027111178a4 */ /* 0x000fe2000f8e023f */
[----:B------:R-:W-:Y:S02]  /*27550*/  ULDC UR18, c[0x0][0x238] ;  /* 0x00008e0000127ab9 */ /* 0x000fe40000000800 */
[----:B------:R3:W-:Y:S01]  /*27560*/  STL [R1+0x56b4], R0 ;  /* 0x0056b40001007387 */ /* 0x0007e20000100800 */
[----:B0-----:R-:W-:Y:S02]  /*27570*/  IADD3.X R3, R27, UR35, RZ, P4, !PT ;  /* 0x000000231b037c10 */ /* 0x001fe4000a7fe4ff */
[----:B-1----:R-:W-:Y:S02]  /*27580*/  IADD3.X R2, R29, UR35, RZ, P0, !PT ;  /* 0x000000231d027c10 */ /* 0x002fe400087fe4ff */
[----:B---3--:R-:W-:-:S03]  /*27590*/  IADD3.X R0, R25, UR35, RZ, P6, !PT ;  /* 0x0000002319007c10 */ /* 0x008fc6000b7fe4ff */
[----:B------:R0:W-:Y:S04]  /*275a0*/  STL [R1+0x5680], R2 ;  /* 0x0056800201007387 */ /* 0x0001e80000100800 */
[----:B------:R1:W-:Y:S04]  /*275b0*/  STL [R1+0x5688], R3 ;  /* 0x0056880301007387 */ /* 0x0003e80000100800 */
[----:B------:R3:W-:Y:S01]  /*275c0*/  STL [R1+0x5690], R0 ;  /* 0x0056900001007387 */ /* 0x0007e20000100800 */
[----:B0-----:R-:W-:Y:S02]  /*275d0*/  IADD3.X R2, R23, UR35, RZ, P5, !PT ;  /* 0x0000002317027c10 */ /* 0x001fe4000affe4ff */
[----:B-1----:R-:W-:-:S03]  /*275e0*/  IADD3.X R3, R22, UR35, RZ, P3, !PT ;  /* 0x0000002316037c10 */ /* 0x002fc60009ffe4ff */
        /* <DEDUP_REMOVED lines=124> */
[----:B------:R-:W-:Y:S01]  /*27db0*/  VIADD R50, R50, 0x7f ;  /* 0x0000007f32327836 */ /* 0x000fe20000000000 */
[----:B------:R-:W-:Y:S01]  /*27dc0*/  ULDC UR20, c[0x0][0x238] ;  /* 0x00008e0000147ab9 */ /* 0x000fe20000000800 */
        /* <DEDUP_REMOVED lines=65> */
[----:B------:R-:W-:-:S03]  /*281e0*/  ULDC UR22, c[0x0][0x238] ;  /* 0x00008e0000167ab9 */ /* 0x000fc60000000800 */
        /* <DEDUP_REMOVED lines=2915> */
[----:B------:R-:W-:Y:S04]  /*33820*/  STL [R1+0x6e20], R3 ;  /* 0x006e200301007387 */ /* 0x000fe80000100800 */
[----:B------:R1:W-:Y:S01]  /*33830*/  STL [R1+0x6e28], R0 ;  /* 0x006e280001007387 */ /* 0x0003e20000100800 */
[----:B0-----:R-:W-:-:S05]  /*33840*/  IADD3.X R2, R20, UR35, RZ, P1, !PT ;  /* 0x0000002314027c10 */ /* 0x001fca0008ffe4ff */
[----:B------:R0:W-:Y:S01]  /*33850*/  STL [R1+0x6e30], R2 ;  /* 0x006e300201007387 */ /* 0x0001e20000100800 */
[----:B-1----:R-:W-:Y:S02]  /*33860*/  IADD3 R0, P2, R48, UR13, RZ ;  /* 0x0000000d30007c10 */ /* 0x002fe4000ff5e0ff */
[----:B------:R-:W-:-:S03]  /*33870*/  IADD3 R3, P0, R46, UR13, RZ ;  /* 0x0000000d2e037c10 */ /* 0x000fc6000ff1e0ff */
[----:B------:R1:W-:Y:S01]  /*33880*/  STL [R1+0x6e3c], R0 ;  /* 0x006e3c0001007387 */ /* 0x0003e20000100800 */
[----:B0-----:R-:W-:Y:S01]  /*33890*/  IADD3 R2, P1, R47, UR13, RZ ;  /* 0x0000000d2f027c10 */ /* 0x001fe2000ff3e0ff */
[----:B------:R-:W-:-:S04]  /*338a0*/  USHF.R.S32.HI UR35, URZ, 0x1f, UR13 ;  /* 0x0000001f3f237899 */ /* 0x000fc8000801140d */
[----:B------:R0:W-:Y:S01]  /*338b0*/  STL [R1+0x6e44], R2 ;  /* 0x006e440201007387 */ /* 0x0001e20000100800 */
[----:B-1----:R-:W-:-:S03]  /*338c0*/  IADD3 R0, P4, R45, UR13, RZ ;  /* 0x0000000d2d007c10 */ /* 0x002fc6000ff9e0ff */
[----:B------:R1:W-:Y:S04]  /*338d0*/  STL [R1+0x6e4c], R3 ;  /* 0x006e4c0301007387 */ /* 0x0003e80000100800 */
[----:B------:R3:W-:Y:S01]  /*338e0*/  STL [R1+0x6e54], R0 ;  /* 0x006e540001007387 */ /* 0x0007e20000100800 */
[----:B0-----:R-:W-:Y:S02]  /*338f0*/  IADD3 R2, P6, R44, UR13, RZ ;  /* 0x0000000d2c027c10 */ /* 0x001fe4000ffde0ff */
[----:B-1----:R-:W-:-:S03]  /*33900*/  IADD3 R3, P5, R28, UR13, RZ ;  /* 0x0000000d1c037c10 */ /* 0x002fc6000ffbe0ff */
        /* <DEDUP_REMOVED lines=32> */
[----:B------:R-:W-:Y:S04]  /*33b10*/  STL [R1+0x6ea4], R3 ;  /* 0x006ea40301007387 */ /* 0x000fe80000100800 */
[----:B------:R1:W-:Y:S01]  /*33b20*/  STL [R1+0x6e70], R0 ;  /* 0x006e700001007387 */ /* 0x0003e20000100800 */
[----:B0-----:R-:W-:Y:S02]  /*33b30*/  IADD3 R2, P2, R32, UR13, RZ ;  /* 0x0000000d20027c10 */ /* 0x001fe4000ff5e0ff */
[----:B-1----:R-:W-:-:S03]  /*33b40*/  IADD3.X R0, R31, UR35, RZ, P1, !PT ;  /* 0x000000231f007c10 */ /* 0x002fc60008ffe4ff */
[----:B------:R-:W-:Y:S04]  /*33b50*/  STL [R1+0x6eac], R2 ;  /* 0x006eac0201007387 */ /* 0x000fe80000100800 */
[----:B------:R0:W-:Y:S01]  /*33b60*/  STL [R1+0x6e78], R0 ;  /* 0x006e780001007387 */ /* 0x0001e20000100800 */
[----:B------:R-:W-:Y:S02]  /*33b70*/  IADD3.X R5, R27, UR35, RZ, P4, !PT ;  /* 0x000000231b057c10 */ /* 0x000fe4000a7fe4ff */
[----:B0-----:R-:W-:Y:S01]  /*33b80*/  IADD3 R0, P1, R30, UR13, RZ ;  /* 0x0000000d1e007c10 */ /* 0x001fe2000ff3e0ff */
[----:B------:R-:W-:Y:S01]  /*33b90*/  ULDC UR13, c[0x0][0x238] ;  /* 0x00008e00000d7ab9 */ /* 0x000fe20000000800 */
[----:B------:R-:W-:-:S03]  /*33ba0*/  IADD3.X R4, R25, UR35, RZ, P6, !PT ;  /* 0x0000002319047c10 */ /* 0x000fc6000b7fe4ff */
[----:B------:R0:W-:Y:S02]  /*33bb0*/  STL [R1+0x6eb4], R0 ;  /* 0x006eb40001007387 */ /* 0x0001e40000100800 */
[----:B0-----:R-:W-:-:S05]  /*33bc0*/  IADD3.X R0, R29, UR35, RZ, P0, !PT ;  /* 0x000000231d007c10 */ /* 0x001fca00087fe4ff */
        /* <DEDUP_REMOVED lines=10> */
[----:B-1----:R-:W-:Y:S02]  /*33c70*/  IADD3 R5, P1, R47, UR14, RZ ;  /* 0x0000000e2f057c10 */ /* 0x002fe4000ff3e0ff */
[----:B---3--:R-:W-:Y:S01]  /*33c80*/  IADD3 R4, P2, R48, UR14, RZ ;  /* 0x0000000e30047c10 */ /* 0x008fe2000ff5e0ff */
[----:B------:R0:W-:Y:S04]  /*33c90*/  STL [R1+0x6eb0], R0 ;  /* 0x006eb00001007387 */ /* 0x0001e80000100800 */
[----:B------:R1:W-:Y:S01]  /*33ca0*/  STL [R1+0x6ebc], R4 ;  /* 0x006ebc0401007387 */ /* 0x0003e20000100800 */
[----:B------:R-:W-:-:S02]  /*33cb0*/  USHF.R.S32.HI UR35, URZ, 0x1f, UR14 ;  /* 0x0000001f3f237899 */ /* 0x000fc4000801140e */
[----:B0-----:R-:W-:Y:S01]  /*33cc0*/  IADD3 R0, P0, R46, UR14, RZ ;  /* 0x0000000e2e007c10 */ /* 0x001fe2000ff1e0ff */
        /* <DEDUP_REMOVED lines=44> */
[----:B------:R-:W-:Y:S01]  /*33f90*/  STL [R1+0x6ef8], R0 ;  /* 0x006ef80001007387 */ /* 0x000fe20000100800 */
[----:B------:R-:W-:Y:S01]  /*33fa0*/  IADD3.X R6, R27, UR35, RZ, P4, !PT ;  /* 0x000000231b067c10 */ /* 0x000fe2000a7fe4ff */
[----:B------:R-:W-:Y:S02]  /*33fb0*/  ULDC UR14, c[0x0][0x238] ;  /* 0x00008e00000e7ab9 */ /* 0x000fe40000000800 */
[----:B------:R1:W-:Y:S01]  /*33fc0*/  STL [R1+0x6f34], R4 ;  /* 0x006f340401007387 */ /* 0x0003e20000100800 */
[----:B0-----:R-:W-:-:S05]  /*33fd0*/  IADD3.X R5, R29, UR35, RZ, P0, !PT ;  /* 0x000000231d057c10 */ /* 0x001fca00087fe4ff */
[----:B------:R0:W-:Y:S01]  /*33fe0*/  STL [R1+0x6f00], R5 ;  /* 0x006f000501007387 */ /* 0x0001e20000100800 */
[----:B-1----:R-:W-:-:S03]  /*33ff0*/  IADD3.X R4, R25, UR35, RZ, P6, !PT ;  /* 0x0000002319047c10 */ /* 0x002fc6000b7fe4ff */
        /* <DEDUP_REMOVED lines=48> */
[----:B--2---:R-:W-:-:S03]  /*34300*/  LOP3.LUT R3, R49, 0x3, RZ, 0xc0, !PT ;  /* 0x0000000331037812 */ /* 0x004fc600078ec0ff */
[----:B------:R2:W-:Y:S01]  /*34310*/  STL [R1+0x6f9c], R4 ;  /* 0x006f9c0401007387 */ /* 0x0005e20000100800 */
[----:B0-----:R-:W-:Y:S02]  /*34320*/  IADD3.X R6, R18, UR35, RZ, P3, !PT ;  /* 0x0000002312067c10 */ /* 0x001fe40009ffe4ff */
[----:B------:R-:W-:Y:S02]  /*34330*/  SHF.R.U32.HI R0, RZ, 0x2, R49 ;  /* 0x00000002ff007819 */ /* 0x000fe40000011631 */
[----:B-1----:R-:W-:Y:S01]  /*34340*/  IADD3 R5, P3, R34, UR15, RZ ;  /* 0x0000000f22057c10 */ /* 0x002fe2000ff7e0ff */
[----:B------:R0:W-:Y:S01]  /*34350*/  STL [R1+0x6f68], R6 ;  /* 0x006f680601007387 */ /* 0x0001e20000100800 */
[----:B--2---:R-:W-:Y:S01]  /*34360*/  IADD3.X R4, R17, UR35, RZ, P2, !PT ;  /* 0x0000002311047c10 */ /* 0x004fe200097fe4ff */
[----:B------:R-:W-:Y:S02]  /*34370*/  IMAD R3, R3, 0x820, RZ ;  /* 0x0000082003037824 */ /* 0x000fe400078e02ff */
[----:B------:R1:W-:Y:S01]  /*34380*/  STL [R1+0x6fa4], R5 ;  /* 0x006fa40501007387 */ /* 0x0003e20000100800 */
[----:B------:R-:W-:-:S03]  /*34390*/  SGXT.U32 R0, R0, 0x3 ;  /* 0x000000030000781a */ /* 0x000fc60000000000 */
[----:B------:R2:W-:Y:S01]  /*343a0*/  STL [R1+0x6f70], R4 ;  /* 0x006f700401007387 */ /* 0x0005e20000100800 */
[----:B0-----:R-:W-:Y:S02]  /*343b0*/  IADD3 R6, P2, R32, UR15, RZ ;  /* 0x0000000f20067c10 */ /* 0x001fe4000ff5e0ff */
[----:B-1----:R-:W-:-:S03]  /*343c0*/  IADD3.X R5, R31, UR35, RZ, P1, !PT ;  /* 0x000000231f057c10 */ /* 0x002fc60008ffe4ff */
[----:B------:R-:W-:Y:S01]  /*343d0*/  STL [R1+0x6fac], R6 ;  /* 0x006fac0601007387 */ /* 0x000fe20000100800 */
[----:B--2---:R-:W-:-:S03]  /*343e0*/  IADD3 R4, P1, R30, UR15, RZ ;  /* 0x0000000f1e047c10 */ /* 0x004fc6000ff3e0ff */
[----:B------:R0:W-:Y:S01]  /*343f0*/  STL [R1+0x6f78], R5 ;  /* 0x006f780501007387 */ /* 0x0001e20000100800 */
[----:B------:R-:W-:Y:S01]  /*34400*/  LOP3.LUT R0, R3, R0, RZ, 0xfc, !PT ;  /* 0x0000000003007212 */ /* 0x000fe200078efcff */
[----:B------:R-:W-:Y:S01]  /*34410*/  ULDC UR15, c[0x0][0x238] ;  /* 0x00008e00000f7ab9 */ /* 0x000fe20000000800 */
[----:B------:R-:W-:Y:S01]  /*34420*/  IADD3.X R3, R29, UR35, RZ, P0, !PT ;  /* 0x000000231d037c10 */ /* 0x000fe200087fe4ff */
[----:B------:R1:W-:Y:S01]  /*34430*/  STL [R1+0x6fb4], R4 ;  /* 0x006fb40401007387 */ /* 0x0003e20000100800 */
[----:B0-----:R-:W-:-:S03]  /*34440*/  IADD3.X R5, R27, UR35, RZ, P4, !PT ;  /* 0x000000231b057c10 */ /* 0x001fc6000a7fe4ff */
[----:B------:R0:W-:Y:S01]  /*34450*/  STL [R1+0x6f80], R3 ;  /* 0x006f800301007387 */ /* 0x0001e20000100800 */
[----:B-1----:R-:W-:-:S03]  /*34460*/  IADD3.X R4, R25, UR35, RZ, P6, !PT ;  /* 0x0000002319047c10 */ /* 0x002fc6000b7fe4ff */
        /* <DEDUP_REMOVED lines=9> */
[----:B-1----:R-:W-:Y:S02]  /*34500*/  IADD3 R5, P1, R47, UR16, RZ ;  /* 0x000000102f057c10 */ /* 0x002fe4000ff3e0ff */
[----:B--2---:R-:W-:Y:S01]  /*34510*/  IADD3 R4, P2, R48, UR16, RZ ;  /* 0x0000001030047c10 */ /* 0x004fe2000ff5e0ff */
        /* <DEDUP_REMOVED lines=48> */
[----:B------:R-:W-:Y:S01]  /*34820*/  STL [R1+0x6ff8], R3 ;  /* 0x006ff80301007387 */ /* 0x000fe20000100800 */
[----:B------:R-:W-:Y:S01]  /*34830*/  IADD3.X R6, R27, UR35, RZ, P4, !PT ;  /* 0x000000231b067c10 */ /* 0x000fe2000a7fe4ff */
[----:B------:R-:W-:Y:S02]  /*34840*/  ULDC UR16, c[0x0][0x238] ;  /* 0x00008e0000107ab9 */ /* 0x000fe40000000800 */
[----:B------:R1:W-:Y:S01]  /*34850*/  STL [R1+0x7034], R4 ;  /* 0x0070340401007387 */ /* 0x0003e20000100800 */
[----:B0-----:R-:W-:Y:S02]  /*34860*/  IADD3.X R5, R25, UR35, RZ, P6, !PT ;  /* 0x0000002319057c10 */ /* 0x001fe4000b7fe4ff */
[----:B-1----:R-:W-:-:S05]  /*34870*/  IADD3.X R4, R29, UR35, RZ, P0, !PT ;  /* 0x000000231d047c10 */ /* 0x002fca00087fe4ff */
        /* <DEDUP_REMOVED lines=115> */
[----:B------:R-:W-:-:S03]  /*34fb0*/  LOP3.LUT R3, R49, 0x7, RZ, 0xc0, !PT ;  /* 0x0000000731037812 */ /* 0x000fc600078ec0ff */
[----:B------:R2:W-:Y:S01]  /*34fc0*/  STL [R1+0x711c], R5 ;  /* 0x00711c0501007387 */ /* 0x0005e20000100800 */
[----:B0-----:R-:W-:Y:S01]  /*34fd0*/  IADD3.X R7, R18, UR35, RZ, P3, !PT ;  /* 0x0000002312077c10 */ /* 0x001fe20009ffe4ff */
[----:B------:R-:W-:Y:S01]  /*34fe0*/  IMAD.SHL.U32 R4, R49, 0x2, RZ ;  /* 0x0000000231047824 */ /* 0x000fe200078e00ff */
[----:B-1----:R-:W-:Y:S01]  /*34ff0*/  IADD3 R6, P3, R34, UR18, RZ ;  /* 0x0000001222067c10 */ /* 0x002fe2000ff7e0ff */
[----:B------:R-:W-:Y:S01]  /*35000*/  IMAD R3, R3, 0x90, RZ ;  /* 0x0000009003037824 */ /* 0x000fe200078e02ff */
[----:B--2---:R-:W-:Y:S01]  /*35010*/  IADD3.X R5, R17, UR35, RZ, P2, !PT ;  /* 0x0000002311057c10 */ /* 0x004fe200097fe4ff */
[----:B------:R0:W-:Y:S03]  /*35020*/  STL [R1+0x70e8], R7 ;  /* 0x0070e80701007387 */ /* 0x0001e60000100800 */
[----:B------:R-:W-:Y:S01]  /*35030*/  LOP3.LUT R3, R3, 0x30, R4, 0x78, !PT ;  /* 0x0000003003037812 */ /* 0x000fe200078e7804 */
[----:B------:R1:W-:Y:S01]  /*35040*/  STL [R1+0x7124], R6 ;  /* 0x0071240601007387 */ /* 0x0003e20000100800 */
[----:B------:R-:W-:-:S03]  /*35050*/  IADD3.X R4, R29, UR35, RZ, P0, !PT ;  /* 0x000000231d047c10 */ /* 0x000fc600087fe4ff */
[----:B------:R2:W-:Y:S01]  /*35060*/  STL [R1+0x70f0], R5 ;  /* 0x0070f00501007387 */ /* 0x0005e20000100800 */
[----:B0-----:R-:W-:Y:S02]  /*35070*/  IADD3 R7, P2, R32, UR18, RZ ;  /* 0x0000001220077c10 */ /* 0x001fe4000ff5e0ff */
[----:B-1----:R-:W-:-:S03]  /*35080*/  IADD3.X R6, R31, UR35, RZ, P1, !PT ;  /* 0x000000231f067c10 */ /* 0x002fc60008ffe4ff */
[----:B------:R-:W-:Y:S01]  /*35090*/  STL [R1+0x712c], R7 ;  /* 0x00712c0701007387 */ /* 0x000fe20000100800 */
[----:B--2---:R-:W-:-:S03]  /*350a0*/  IADD3 R5, P1, R30, UR18, RZ ;  /* 0x000000121e057c10 */ /* 0x004fc6000ff3e0ff */
[----:B------:R-:W-:Y:S01]  /*350b0*/  STL [R1+0x70f8], R6 ;  /* 0x0070f80601007387 */ /* 0x000fe20000100800 */
[----:B------:R-:W-:Y:S01]  /*350c0*/  SHF.R.S32.HI R2, RZ, 0x1f, R50 ;  /* 0x0000001fff027819 */ /* 0x000fe20000011432 */
[----:B------:R-:W-:Y:S02]  /*350d0*/  ULDC UR18, c[0x0][0x238] ;  /* 0x00008e0000127ab9 */ /* 0x000fe40000000800 */
[----:B------:R0:W-:Y:S04]  /*350e0*/  STL [R1+0x7134], R5 ;  /* 0x0071340501007387 */ /* 0x0001e80000100800 */
[----:B------:R1:W-:Y:S01]  /*350f0*/  STL [R1+0x7100], R4 ;  /* 0x0071000401007387 */ /* 0x0003e20000100800 */
[----:B0-----:R-:W-:Y:S02]  /*35100*/  IADD3.X R5, R27, UR35, RZ, P4, !PT ;  /* 0x000000231b057c10 */ /* 0x001fe4000a7fe4ff */
[----:B-1----:R-:W-:-:S03]  /*35110*/  IADD3.X R4, R25, UR35, RZ, P6, !PT ;  /* 0x0000002319047c10 */ /* 0x002fc6000b7fe4ff */
[----:B------:R0:W-:Y:S01]  /*35120*/  STL [R1+0x7108], R5 ;  /* 0x0071080501007387 */ /* 0x0001e20000100800 */
[----:B------:R-:W-:-:S03]  /*35130*/  IADD3.X R6, R22, UR35, RZ, P3, !PT ;  /* 0x0000002316067c10 */ /* 0x000fc60009ffe4ff */
[----:B------:R1:W-:Y:S01]  /*35140*/  STL [R1+0x7110], R4 ;  /* 0x0071100401007387 */ /* 0x0003e20000100800 */
[----:B0-----:R-:W-:Y:S02]  /*35150*/  IADD3.X R5, R23, UR35, RZ, P5, !PT ;  /* 0x0000002317057c10 */ /* 0x001fe4000affe4ff */
[----:B-1----:R-:W-:-:S03]  /*35160*/  IADD3.X R4, R21, UR35, RZ, P2, !PT ;  /* 0x0000002315047c10 */ /* 0x002fc600097fe4ff */
[----:B------:R0:W-:Y:S04]  /*35170*/  STL [R1+0x7118], R5 ;  /* 0x0071180501007387 */ /* 0x0001e80000100800 */
[----:B------:R1:W-:Y:S04]  /*35180*/  STL [R1+0x7120], R6 ;  /* 0x0071200601007387 */ /* 0x0003e80000100800 */
[----:B------:R2:W-:Y:S01]  /*35190*/  STL [R1+0x7128], R4 ;  /* 0x0071280401007387 */ /* 0x0005e20000100800 */
[----:B0-----:R-:W-:Y:S02]  /*351a0*/  IADD3.X R5, R20, UR35, RZ, P1, !PT ;  /* 0x0000002314057c10 */ /* 0x001fe40008ffe4ff */
[----:B-1----:R-:W-:-:S02]  /*351b0*/  IADD3 R6, P5, R47, UR19, RZ ;  /* 0x000000132f067c10 */ /* 0x002fc4000ffbe0ff */
[----:B--2---:R-:W-:Y:S01]  /*351c0*/  IADD3 R4, P4, R48, UR19, RZ ;  /* 0x0000001330047c10 */ /* 0x004fe2000ff9e0ff */
[----:B------:R0:W-:Y:S04]  /*351d0*/  STL [R1+0x7130], R5 ;  /* 0x0071300501007387 */ /* 0x0001e80000100800 */
[----:B------:R1:W-:Y:S01]  /*351e0*/  STL [R1+0x713c], R4 ;  /* 0x00713c0401007387 */ /* 0x0003e20000100800 */
[----:B------:R-:W-:Y:S02]  /*351f0*/  USHF.R.S32.HI UR35, URZ, 0x1f, UR19 ;  /* 0x0000001f3f237899 */ /* 0x000fe40008011413 */
        /* <DEDUP_REMOVED lines=43> */
[----:B------:R-:W-:Y:S01]  /*354b0*/  STL [R1+0x71ac], R6 ;  /* 0x0071ac0601007387 */ /* 0x000fe20000100800 */
[----:B--2---:R-:W-:-:S03]  /*354c0*/  IADD3 R4, P5, R30, UR19, RZ ;  /* 0x000000131e047c10 */ /* 0x004fc6000ffbe0ff */
[----:B------:R-:W-:Y:S01]  /*354d0*/  STL [R1+0x7178], R5 ;  /* 0x0071780501007387 */ /* 0x000fe20000100800 */
[----:B------:R-:W-:Y:S01]  /*354e0*/  LEA.HI R2, R2, R50, RZ, 0x7 ;  /* 0x0000003202027211 */ /* 0x000fe200078f38ff */
[----:B------:R-:W-:Y:S02]  /*354f0*/  ULDC UR19, c[0x0][0x238] ;  /* 0x00008e0000137ab9 */ /* 0x000fe40000000800 */
[----:B------:R0:W-:Y:S04]  /*35500*/  STL [R1+0x71b4], R4 ;  /* 0x0071b40401007387 */ /* 0x0001e80000100800 */
        /* <DEDUP_REMOVED lines=2049> */
[----:B------:R-:W-:-:S02]  /*3d520*/  USHF.L.U32 UR21, UR21, 0x7, URZ ;  /* 0x0000000715157899 */ /* 0x000fc4000800063f */
[----:B------:R-:W-:Y:S02]  /*3d530*/  UIMAD UR20, UR20, 0x24, URZ ;  /* 0x00000024141478a4 */ /* 0x000fe4000f8e023f */
[----:B------:R-:W-:Y:S02]  /*3d540*/  UIMAD UR22, UR22, 0x23, URZ ;  /* 0x00000023161678a4 */ /* 0x000fe4000f8e023f */
[----:B------:R-:W-:Y:S02]  /*3d550*/  UIMAD UR23, UR23, 0x22, URZ ;  /* 0x00000022171778a4 */ /* 0x000fe4000f8e023f */
[----:B------:R-:W-:Y:S02]  /*3d560*/  UIMAD UR24, UR24, 0x21, URZ ;  /* 0x00000021181878a4 */ /* 0x000fe4000f8e023f */
[----:B------:R-:W-:Y:S02]  /*3d570*/  USHF.L.U32 UR25, UR25, 0x5, URZ ;  /* 0x0000000519197899 */ /* 0x000fe4000800063f */
[----:B------:R-:W-:-:S02]  /*3d580*/  UIMAD UR26, UR26, 0x1f, URZ ;  /* 0x0000001f1a1a78a4 */ /* 0x000fc4000f8e023f */
[----:B------:R-:W-:Y:S02]  /*3d590*/  UIMAD UR27, UR27, 0x1e, URZ ;  /* 0x0000001e1b1b78a4 */ /* 0x000fe4000f8e023f */
[----:B------:R-:W-:Y:S02]  /*3d5a0*/  UIMAD UR30, UR30, 0x1d, URZ ;  /* 0x0000001d1e1e78a4 */ /* 0x000fe4000f8e023f */
[----:B------:R-:W-:Y:S02]  /*3d5b0*/  UIMAD UR31, UR31, 0x1c, URZ ;  /* 0x0000001c1f1f78a4 */ /* 0x000fe4000f8e023f */
[----:B------:R-:W-:Y:S02]  /*3d5c0*/  UIMAD UR32, UR32, 0x1b, URZ ;  /* 0x0000001b202078a4 */ /* 0x000fe4000f8e023f */
[----:B------:R-:W-:Y:S02]  /*3d5d0*/  UIMAD UR33, UR33, 0x1a, URZ ;  /* 0x0000001a212178a4 */ /* 0x000fe4000f8e023f */
        /* <DEDUP_REMOVED lines=9> */
[----:B------:R-:W-:Y:S02]  /*3d670*/  USHF.L.U32 UR45, UR45, 0x4, URZ ;  /* 0x000000042d2d7899 */ /* 0x000fe4000800063f */
[----:B------:R-:W-:Y:S02]  /*3d680*/  UIMAD UR46, UR46, 0xf, URZ ;  /* 0x0000000f2e2e78a4 */ /* 0x000fe4000f8e023f */
[----:B------:R-:W-:Y:S02]  /*3d690*/  UIMAD UR47, UR47, 0xe, URZ ;  /* 0x0000000e2f2f78a4 */ /* 0x000fe4000f8e023f */
[----:B------:R-:W-:-:S02]  /*3d6a0*/  UIMAD UR48, UR48, 0xd, URZ ;  /* 0x0000000d303078a4 */ /* 0x000fc4000f8e023f */
        /* <DEDUP_REMOVED lines=8> */
[----:B------:R-:W-:Y:S02]  /*3d730*/  USHF.L.U32 UR56, UR56, 0x2, URZ ;  /* 0x0000000238387899 */ /* 0x000fe4000800063f */
[----:B------:R-:W-:Y:S02]  /*3d740*/  UIMAD UR57, UR57, 0x3, URZ ;  /* 0x00000003393978a4 */ /* 0x000fe4000f8e023f */
[----:B------:R-:W-:Y:S02]  /*3d750*/  USHF.L.U32 UR58, UR58, 0x1, URZ ;  /* 0x000000013a3a7899 */ /* 0x000fe4000800063f */
[----:B------:R-:W-:Y:S01]  /*3d760*/  USHF.R.S32.HI UR59, URZ, 0x1f, UR59 ;  /* 0x0000001f3f3b7899 */ /* 0x000fe2000801143b */
[----:B0-----:R-:W-:Y:S01]  /*3d770*/  IADD3.X R4, R29, UR35, RZ, P1, !PT ;  /* 0x000000231d047c10 */ /* 0x001fe20008ffe4ff */
[----:B------:R-:W-:Y:S01]  /*3d780*/  UIMAD UR19, UR19, 0x61, URZ ;  /* 0x00000061131378a4 */ /* 0x000fe2000f8e023f */
[----:B------:R-:W-:-:S02]  /*3d790*/  IADD3.X R6, R27, UR35, RZ, P0, !PT ;  /* 0x000000231b067c10 */ /* 0x000fc400087fe4ff */
[----:B------:R-:W-:Y:S01]  /*3d7a0*/  IADD3.X R5, R25, UR35, RZ, P6, !PT ;  /* 0x0000002319057c10 */ /* 0x000fe2000b7fe4ff */
[----:B------:R0:W-:Y:S01]  /*3d7b0*/  STL [R1+0x7180], R4 ;  /* 0x0071800401007387 */ /* 0x0001e20000100800 */
[----:B------:R-:W-:-:S03]  /*3d7c0*/  SHF.R.S32.HI R2, RZ, 0x7, R2 ;  /* 0x00000007ff027819 */ /* 0x000fc60000011402 */
        /* <DEDUP_REMOVED lines=8> */
[----:B0-----:R-:W-:Y:S01]  /*3d850*/  IADD3.X R4, R20, UR35, RZ, P5, !PT ;  /* 0x0000002314047c10 */ /* 0x001fe2000affe4ff */
[----:B------:R-:W-:Y:S02]  /*3d860*/  USHF.R.S32.HI UR35, URZ, 0x1f, UR20 ;  /* 0x0000001f3f237899 */ /* 0x000fe40008011414 */
[----:B-1----:R-:W-:Y:S02]  /*3d870*/  IADD3 R6, P1, R47, UR20, RZ ;  /* 0x000000142f067c10 */ /* 0x002fe4000ff3e0ff */
[----:B------:R0:W-:Y:S01]  /*3d880*/  STL [R1+0x71b0], R4 ;  /* 0x0071b00401007387 */ /* 0x0001e20000100800 */
[----:B--2---:R-:W-:-:S05]  /*3d890*/  IADD3 R5, P2, R48, UR20, RZ ;  /* 0x0000001430057c10 */ /* 0x004fca000ff5e0ff */
[----:B------:R1:W-:Y:S01]  /*3d8a0*/  STL [R1+0x71bc], R5 ;  /* 0x0071bc0501007387 */ /* 0x0003e20000100800 */
[----:B0-----:R-:W-:-:S03]  /*3d8b0*/  IADD3 R4, P0, R46, UR20, RZ ;  /* 0x000000142e047c10 */ /* 0x001fc6000ff1e0ff */
[----:B------:R0:W-:Y:S04]  /*3d8c0*/  STL [R1+0x71c4], R6 ;  /* 0x0071c40601007387 */ /* 0x0001e80000100800 */
[----:B------:R2:W-:Y:S01]  /*3d8d0*/  STL [R1+0x71cc], R4 ;  /* 0x0071cc0401007387 */ /* 0x0005e20000100800 */
[----:B-1----:R-:W-:Y:S02]  /*3d8e0*/  IADD3 R5, P4, R45, UR20, RZ ;  /* 0x000000142d057c10 */ /* 0x002fe4000ff9e0ff */
[----:B0-----:R-:W-:-:S03]  /*3d8f0*/  IADD3 R6, P6, R44, UR20, RZ ;  /* 0x000000142c067c10 */ /* 0x001fc6000ffde0ff */
[----:B------:R0:W-:Y:S01]  /*3d900*/  STL [R1+0x71d4], R5 ;  /* 0x0071d40501007387 */ /* 0x0001e20000100800 */
[----:B--2---:R-:W-:-:S03]  /*3d910*/  IADD3 R4, P5, R28, UR20, RZ ;  /* 0x000000141c047c10 */ /* 0x004fc6000ffbe0ff */
        /* <DEDUP_REMOVED lines=38> */
[----:B0-----:R-:W-:Y:S01]  /*3db80*/  IADD3 R5, P1, R30, UR20, RZ ;  /* 0x000000141e057c10 */ /* 0x001fe2000ff3e0ff */
[----:B------:R-:W-:Y:S01]  /*3db90*/  USHF.R.S32.HI UR20, URZ, 0x1f, UR22 ;  /* 0x0000001f3f147899 */ /* 0x000fe20008011416 */
[----:B-1----:R-:W-:-:S03]  /*3dba0*/  IADD3.X R6, R27, UR35, RZ, P4, !PT ;  /* 0x000000231b067c10 */ /* 0x002fc6000a7fe4ff */
[----:B------:R0:W-:Y:S01]  /*3dbb0*/  STL [R1+0x7234], R5 ;  /* 0x0072340501007387 */ /* 0x0001e20000100800 */
[----:B--2---:R-:W-:-:S05]  /*3dbc0*/  IADD3.X R4, R29, UR35, RZ, P0, !PT ;  /* 0x000000231d047c10 */ /* 0x004fca00087fe4ff */
[----:B------:R1:W-:Y:S01]  /*3dbd0*/  STL [R1+0x7200], R4 ;  /* 0x0072000401007387 */ /* 0x0003e20000100800 */
[----:B0-----:R-:W-:-:S03]  /*3dbe0*/  IADD3.X R5, R25, UR35, RZ, P6, !PT ;  /* 0x0000002319057c10 */ /* 0x001fc6000b7fe4ff */
[----:B------:R0:W-:Y:S04]  /*3dbf0*/  STL [R1+0x7208], R6 ;  /* 0x0072080601007387 */ /* 0x0001e80000100800 */
[----:B------:R2:W-:Y:S01]  /*3dc00*/  STL [R1+0x7210], R5 ;  /* 0x0072100501007387 */ /* 0x0005e20000100800 */
[----:B-1----:R-:W-:Y:S02]  /*3dc10*/  IADD3.X R4, R23, UR35, RZ, P5, !PT ;  /* 0x0000002317047c10 */ /* 0x002fe4000affe4ff */
[----:B0-----:R-:W-:-:S03]  /*3dc20*/  IADD3.X R6, R22, UR35, RZ, P3, !PT ;  /* 0x0000002316067c10 */ /* 0x001fc60009ffe4ff */
[----:B------:R0:W-:Y:S01]  /*3dc30*/  STL [R1+0x7218], R4 ;  /* 0x0072180401007387 */ /* 0x0001e20000100800 */
[----:B--2---:R-:W-:-:S03]  /*3dc40*/  IADD3.X R5, R21, UR35, RZ, P2, !PT ;  /* 0x0000002315057c10 */ /* 0x004fc600097fe4ff */
[----:B------:R1:W-:Y:S04]  /*3dc50*/  STL [R1+0x7220], R6 ;  /* 0x0072200601007387 */ /* 0x0003e80000100800 */
[----:B------:R2:W-:Y:S01]  /*3dc60*/  STL [R1+0x7228], R5 ;  /* 0x0072280501007387 */ /* 0x0005e20000100800 */
[----:B0-----:R-:W-:Y:S01]  /*3dc70*/  IADD3.X R4, R20, UR35, RZ, P1, !PT ;  /* 0x0000002314047c10 */ /* 0x001fe20008ffe4ff */
[----:B------:R-:W-:Y:S01]  /*3dc80*/  USHF.R.S32.HI UR35, URZ, 0x1f, UR23 ;  /* 0x0000001f3f237899 */ /* 0x000fe20008011417 */
[----:B-1----:R-:W-:-:S03]  /*3dc90*/  IADD3 R6, P1, R47, UR22, RZ ;  /* 0x000000162f067c10 */ /* 0x002fc6000ff3e0ff */
        /* <DEDUP_REMOVED lines=1117> */
[----:B------:R-:W-:Y:S04]  /*42270*/  STL [R1+0x7aa0], R6 ;  /* 0x007aa00601007387 */ /* 0x000fe80000100800 */
[----:B------:R-:W-:Y:S01]  /*42280*/  STL [R1+0x7aa8], R5 ;  /* 0x007aa80501007387 */ /* 0x000fe20000100800 */
[----:B0-----:R-:W-:Y:S01]  /*42290*/  IADD3.X R4, R20, UR31, RZ, P1, !PT ;  /* 0x0000001f14047c10 */ /* 0x001fe20008ffe4ff */
[----:B------:R-:W-:-:S04]  /*422a0*/  USHF.R.S32.HI UR31, URZ, 0x1f, UR21 ;  /* 0x0000001f3f1f7899 */ /* 0x000fc80008011415 */
[----:B------:R0:W-:Y:S02]  /*422b0*/  STL [R1+0x7ab0], R4 ;  /* 0x007ab00401007387 */ /* 0x0001e40000100800 */
[C---:B0-----:R-:W-:Y:S02]  /*422c0*/  LOP3.LUT R4, R0.reuse, 0x20, RZ, 0x3c, !PT ;  /* 0x0000002000047812 */ /* 0x041fe400078e3cff */
[----:B------:R-:W-:Y:S02]  /*422d0*/  LOP3.LUT R4, R3, 0x40, RZ, 0x3c, !PT ;  /* 0x0000004003047812 */ /* 0x000fe400078e3cff */
[----:B------:R-:W-:Y:S02]  /*422e0*/  LOP3.LUT R2, R0, 0x60, RZ, 0x3c, !PT ;  /* 0x0000006000027812 */ /* 0x000fe400078e3cff */
[----:B------:R-:W-:Y:S02]  /*422f0*/  IADD3 R3, P4, R48, UR43, RZ ;  /* 0x0000002b30037c10 */ /* 0x000fe4000ff9e0ff */
[----:B------:R-:W-:-:S02]  /*42300*/  IADD3 R2, P6, R47, UR43, RZ ;  /* 0x0000002b2f027c10 */ /* 0x000fc4000ffde0ff */
[----:B------:R-:W-:Y:S01]  /*42310*/  IADD3 R4, P5, R46, UR43, RZ ;  /* 0x0000002b2e047c10 */ /* 0x000fe2000ffbe0ff */
[----:B------:R0:W-:Y:S01]  /*42320*/  STL [R1+0x7abc], R3 ;  /* 0x007abc0301007387 */ /* 0x0001e20000100800 */
[----:B------:R-:W-:-:S03]  /*42330*/  LOP3.LUT R5, R0, 0x40, RZ, 0x3c, !PT ;  /* 0x0000004000057812 */ /* 0x000fc600078e3cff */
        /* <DEDUP_REMOVED lines=1199> */
[----:B--2---:R-:W-:-:S03]  /*46e30*/  IADD3.X R4, R22, UR42, RZ, P2, !PT ;  /* 0x0000002a16047c10 */ /* 0x004fc600097fe4ff */
        /* <DEDUP_REMOVED lines=9> */
[----:B-1----:R-:W-:-:S05]  /*46ed0*/  IADD3.X R2, R17, UR42, RZ, P5, !PT ;  /* 0x0000002a11027c10 */ /* 0x002fca000affe4ff */
[----:B------:R2:W-:Y:S04]  /*46ee0*/  STL [R1+0x83c8], R2 ;  /* 0x0083c80201007387 */ /* 0x0005e80000100800 */
[----:B------:R2:W-:Y:S02]  /*46ef0*/  STL [R1+0x83c0], R3 ;  /* 0x0083c00301007387 */ /* 0x0005e40000100800 */
.L_x_1:
[----:B------:R-:W3:Y:S01]  /*46f00*/  LDL R5, [R1+0x39a8] ;  /* 0x0039a80001057983 */ /* 0x000ee20000100800 */
[----:B--2---:R-:W0:Y:S03]  /*46f10*/  LDC R2, c[0x0][0x230] ;  /* 0x00008c00ff027b82 */ /* 0x004e260000000800 */
[----:B---3--:R1:W-:Y:S04]  /*46f20*/  STL [R1+0xbdc8], R5 ;  /* 0x00bdc80501007387 */ /* 0x0083e80000100800 */
[----:B------:R-:W2:Y:S04]  /*46f30*/  LDL R4, [R1+0x39ac] ;  /* 0x0039ac0001047983 */ /* 0x000ea80000100800 */
[----:B-1----:R-:W0:Y:S04]  /*46f40*/  LDL R5, [R1+0x4014] ;  /* 0x0040140001057983 */ /* 0x002e280000100800 */
[----:B------:R-:W-:Y:S04]  /*46f50*/  STL [R1+0x9ff8], R30 ;  /* 0x009ff81e01007387 */ /* 0x000fe80000100800 */
        /* <DEDUP_REMOVED lines=1908> */
[----:B------:R1:W-:Y:S04]  /*4e6a0*/  STL [R1+0xbdc4], R31 ;  /* 0x00bdc41f01007387 */ /* 0x0003e80000100800 */
        /* <DEDUP_REMOVED lines=50> */
[----:B------:R-:W-:Y:S01]  /*4e9d0*/  STL [R1+0x9f24], R55 ;  /* 0x009f243701007387 */ /* 0x000fe20000100800 */
[----:B0-----:R-:W-:-:S03]  /*4e9e0*/  IMAD R2, R5, -0x80, R2 ;  /* 0xffffff8005027824 */ /* 0x001fc600078e0202 */
[----:B------:R-:W-:Y:S04]  /*4e9f0*/  STL [R1+0x9f20], R57 ;  /* 0x009f203901007387 */ /* 0x000fe80000100800 */
[----:B------:R-:W-:Y:S04]  /*4ea00*/  STL [R1+0x9f1c], R59 ;  /* 0x009f1c3b01007387 */ /* 0x000fe80000100800 */
[----:B------:R-:W-:Y:S04]  /*4ea10*/  STL [R1+0x9f18], R61 ;  /* 0x009f183d01007387 */ /* 0x000fe80000100800 */
[----:B-----5:R-:W-:Y:S04]  /*4ea20*/  STL [R1+0x9f14], R0 ;  /* 0x009f140001007387 */ /* 0x020fe80000100800 */
[----:B------:R-:W2:Y:S01]  /*4ea30*/  LDL.LU R5, [R1+0xbdc8] ;  /* 0x00bdc80001057983 */ /* 0x000ea20000300800 */
[----:B------:R-:W-:-:S02]  /*4ea40*/  ISETP.GT.AND P0, PT, R2, RZ, PT ;  /* 0x000000ff0200720c */ /* 0x000fc40003f04270 */
[----:B-1----:R-:W-:-:S11]  /*4ea50*/  PRMT R31, RZ, 0x7610, R31 ;  /* 0x00007610ff1f7816 */ /* 0x002fd6000000001f */
[----:B--2---:R-:W2:Y:S04]  /*4ea60*/  @P0 LDG.E.U8 R31, desc[UR28][R4.64] ;  /* 0x0000001c041f0981 */ /* 0x004ea8000c1e1100 */
[----:B--2---:R0:W-:Y:S04]  /*4ea70*/  STL [R1+0x3fd0], R31 ;  /* 0x003fd01f01007387 */ /* 0x0041e80000100800 */
[----:B0-----:R-:W2:Y:S04]  /*4ea80*/  LDL.LU R31, [R1+0xbdc4] ;  /* 0x00bdc400011f7983 */ /* 0x001ea80000300800 */
[----:B------:R-:W3:Y:S04]  /*4ea90*/  LDL R4, [R1+0x39b0] ;  /* 0x0039b00001047983 */ /* 0x000ee80000100800 */
[----:B------:R-:W3:Y:S01]  /*4eaa0*/  LDL R5, [R1+0x39b4] ;  /* 0x0039b40001057983 */ /* 0x000ee20000100800 */
[----:B------:R-:W-:-:S02]  /*4eab0*/  PRMT R30, RZ, 0x7610, R30 ;  /* 0x00007610ff1e7816 */ /* 0x000fc4000000001e */
[----:B---3--:R-:W-:-:S04]  /*4eac0*/  @P0 LOP3.LUT R5, R5, R4, RZ, 0x3c, !PT ;  /* 0x0000000405050212 */ /* 0x008fc800078e3cff */
[----:B------:R-:W-:-:S04]  /*4ead0*/  @P0 LOP3.LUT R4, R5, R4, RZ, 0x3c, !PT ;  /* 0x0000000405040212 */ /* 0x000fc800078e3cff */
[----:B------:R-:W-:-:S05]  /*4eae0*/  @P0 LOP3.LUT R5, R5, R4, RZ, 0x3c, !PT ;  /* 0x0000000405050212 */ /* 0x000fca00078e3cff */
[----:B------:R-:W3:Y:S04]  /*4eaf0*/  @P0 LDG.E.U8 R30, desc[UR28][R4.64] ;  /* 0x0000001c041e0981 */ /* 0x000ee8000c1e1100 */
[----:B---3--:R0:W-:Y:S04]  /*4eb00*/  STL [R1+0x3fcc], R30 ;  /* 0x003fcc1e01007387 */ /* 0x0081e80000100800 */
[----:B0-----:R-:W3:Y:S04]  /*4eb10*/  LDL.LU R30, [R1+0xbdc0] ;  /* 0x00bdc000011e7983 */ /* 0x001ee80000300800 */
[----:B------:R-:W4:Y:S04]  /*4eb20*/  LDL R4, [R1+0x39b8] ;  /* 0x0039b80001047983 */ /* 0x000f280000100800 */
[----:B------:R-:W4:Y:S01]  /*4eb30*/  LDL R5, [R1+0x39bc] ;  /* 0x0039bc0001057983 */ /* 0x000f220000100800 */
[----:B------:R-:W-:-:S02]  /*4eb40*/  PRMT R24, RZ, 0x7610, R24 ;  /* 0x00007610ff187816 */ /* 0x000fc40000000018 */
[----:B----4-:R-:W-:-:S04]  /*4eb50*/  @P0 LOP3.LUT R5, R5, R4, RZ, 0x3c, !PT ;  /* 0x0000000405050212 */ /* 0x010fc800078e3cff */
[----:B------:R-:W-:-:S04]  /*4eb60*/  @P0 LOP3.LUT R4, R5, R4, RZ, 0x3c, !PT ;  /* 0x0000000405040212 */ /* 0x000fc800078e3cff */
[----:B------:R-:W-:-:S05]  /*4eb70*/  @P0 LOP3.LUT R5, R5, R4, RZ, 0x3c, !PT ;  /* 0x0000000405050212 */ /* 0x000fca00078e3cff */
[----:B------:R-:W4:Y:S04]  /*4eb80*/  @P0 LDG.E.U8 R24, desc[UR28][R4.64] ;  /* 0x0000001c04180981 */ /* 0x000f28000c1e1100 */
[----:B----4-:R0:W-:Y:S04]  /*4eb90*/  STL [R1+0x3fc8], R24 ;  /* 0x003fc81801007387 */ /* 0x0101e80000100800 */
[----:B0-----:R-:W4:Y:S04]  /*4eba0*/  LDL.LU R24, [R1+0xbdbc] ;  /* 0x00bdbc0001187983 */ /* 0x001f280000300800 */
[----:B------:R-:W2:Y:S04]  /*4ebb0*/  LDL R4, [R1+0x39c0] ;  /* 0x0039c00001047983 */ /* 0x000ea80000100800 */
[----:B------:R-:W2:Y:S01]  /*4ebc0*/  LDL R5, [R1+0x39c4] ;  /* 0x0039c40001057983 */ /* 0x000ea20000100800 */
[----:B---3--:R-:W-:-:S02]  /*4ebd0*/  PRMT R30, RZ, 0x7610, R30 ;  /* 0x00007610ff1e7816 */ /* 0x008fc4000000001e */
[----:B--2---:R-:W-:-:S04]  /*4ebe0*/  @P0 LOP3.LUT R5, R5, R4, RZ, 0x3c, !PT ;  /* 0x0000000405050212 */ /* 0x004fc800078e3cff */
[----:B------:R-:W-:-:S04]  /*4ebf0*/  @P0 LOP3.LUT R4, R5, R4, RZ, 0x3c, !PT ;  /* 0x0000000405040212 */ /* 0x000fc800078e3cff */
[----:B------:R-:W-:-:S05]  /*4ec00*/  @P0 LOP3.LUT R5, R5, R4, RZ, 0x3c, !PT ;  /* 0x0000000405050212 */ /* 0x000fca00078e3cff */
[----:B------:R-:W2:Y:S04]  /*4ec10*/  @P0 LDG.E.U8 R30, desc[UR28][R4.64] ;  /* 0x0000001c041e0981 */ /* 0x000ea8000c1e1100 */
[----:B--2---:R0:W-:Y:S04]  /*4ec20*/  STL [R1+0x3fc4], R30 ;  /* 0x003fc41e01007387 */ /* 0x0041e80000100800 */
[----:B0-----:R-:W2:Y:S04]  /*4ec30*/  LDL.LU R30, [R1+0xbdb8] ;  /* 0x00bdb800011e7983 */ /* 0x001ea80000300800 */
[----:B------:R-:W3:Y:S04]  /*4ec40*/  LDL R4, [R1+0x39c8] ;  /* 0x0039c80001047983 */ /* 0x000ee80000100800 */
[----:B------:R-:W3:Y:S01]  /*4ec50*/  LDL R5, [R1+0x39cc] ;  /* 0x0039cc0001057983 */ /* 0x000ee20000100800 */
[----:B----4-:R-:W-:-:S02]  /*4ec60*/  PRMT R24, RZ, 0x7610, R24 ;  /* 0x00007610ff187816 */ /* 0x010fc40000000018 */
        /* <DEDUP_REMOVED lines=8> */
[----:B--2---:R-:W-:-:S02]  /*4ecf0*/  PRMT R30, RZ, 0x7610, R30 ;  /* 0x00007610ff1e7816 */ /* 0x004fc4000000001e */
[----:B----4-:R-:W-:-:S04]  /*4ed00*/  @P0 LOP3.LUT R5, R5, R4, RZ, 0x3c, !PT ;  /* 0x0000000405050212 */ /* 0x010fc800078e3cff */
[----:B------:R-:W-:-:S04]  /*4ed10*/  @P0 LOP3.LUT R4, R5, R4, RZ, 0x3c, !PT ;  /* 0x0000000405040212 */ /* 0x000fc800078e3cff */
[----:B------:R-:W-:-:S05]  /*4ed20*/  @P0 LOP3.LUT R5, R5, R4, RZ, 0x3c, !PT ;  /* 0x0000000405050212 */ /* 0x000fca00078e3cff */
[----:B------:R-:W2:Y:S04]  /*4ed30*/  @P0 LDG.E.U8 R30, desc[UR28][R4.64] ;  /* 0x0000001c041e0981 */ /* 0x000ea8000c1e1100 */
[----:B--2---:R0:W-:Y:S04]  /*4ed40*/  STL [R1+0x3fbc], R30 ;  /* 0x003fbc1e01007387 */ /* 0x0041e80000100800 */
[----:B0-----:R-:W2:Y:S04]  /*4ed50*/  LDL.LU R30, [R1+0xbdb0] ;  /* 0x00bdb000011e7983 */ /* 0x001ea80000300800 */
[----:B------:R-:W4:Y:S04]  /*4ed60*/  LDL R4, [R1+0x39d8] ;  /* 0x0039d80001047983 */ /* 0x000f280000100800 */
[----:B------:R-:W4:Y:S01]  /*4ed70*/  LDL R5, [R1+0x39dc] ;  /* 0x0039dc0001057983 */ /* 0x000f220000100800 */
[----:B---3--:R-:W-:-:S02]  /*4ed80*/  PRMT R24, RZ, 0x7610, R24 ;  /* 0x00007610ff187816 */ /* 0x008fc40000000018 */
[----:B----4-:R-:W-:-:S04]  /*4ed90*/  @P0 LOP3.LUT R5, R5, R4, RZ, 0x3c, !PT ;  /* 0x0000000405050212 */ /* 0x010fc800078e3cff */
        /* <DEDUP_REMOVED lines=83> */
[----:B------:R-:W2:Y:S01]  /*4f2d0*/  @P0 LDG.E.U8 R30, desc[UR28][R4.64] ;  /* 0x0000001c041e0981 */ /* 0x000ea2000c1e1100 */
[----:B------:R-:W-:-:S03]  /*4f2e0*/  ISETP.GT.AND P1, PT, R2, 0x1, PT ;  /* 0x000000010200780c */ /* 0x000fc60003f24270 */
        /* <DEDUP_REMOVED lines=17168> */
[----:B------:R-:W-:-:S02]  /*923f0*/  PRMT R28, RZ, 0x7610, R28 ;  /* 0x00007610ff1c7816 */ /* 0x000fc4000000001c */
        /* <DEDUP_REMOVED lines=84> */
[----:B------:R-:W2:Y:S01]  /*92940*/  @P1 LDG.E.U8 R27, desc[UR28][R4.64] ;  /* 0x0000001c041b1981 */ /* 0x000ea2000c1e1100 */
[----:B------:R-:W-:-:S03]  /*92950*/  ISETP.GT.AND P0, PT, R2, 0x78, PT ;  /* 0x000000780200780c */ /* 0x000fc60003f04270 */
        /* <DEDUP_REMOVED lines=143> */
[----:B------:R-:W3:Y:S01]  /*93250*/  @P0 LDG.E.U8 R56, desc[UR28][R4.64] ;  /* 0x0000001c04380981 */ /* 0x000ee2000c1e1100 */
[----:B------:R-:W-:-:S03]  /*93260*/  ISETP.GT.AND P1, PT, R2, 0x79, PT ;  /* 0x000000790200780c */ /* 0x000fc60003f24270 */
        /* <DEDUP_REMOVED lines=107> */
[----:B------:R0:W3:Y:S04]  /*93920*/  @P1 LDG.E.U8 R30, desc[UR28][R4.64] ;  /* 0x0000001c041e1981 */ /* 0x0000e8000c1e1100 */
[----:B------:R-:W0:Y:S04]  /*93930*/  LDL R4, [R1+0x4768] ;  /* 0x0047680001047983 */ /* 0x000e280000100800 */
[----:B------:R-:W0:Y:S01]  /*93940*/  LDL R5, [R1+0x476c] ;  /* 0x00476c0001057983 */ /* 0x000e220000100800 */
[----:B------:R-:W-:Y:S02]  /*93950*/  PRMT R32, RZ, 0x7610, R32 ;  /* 0x00007610ff207816 */ /* 0x000fe40000000020 */
[----:B0-----:R-:W-:-:S04]  /*93960*/  @P1 LOP3.LUT R5, R5, R4, RZ, 0x3c, !PT ;  /* 0x0000000405051212 */ /* 0x001fc800078e3cff */
[----:B------:R-:W-:-:S04]  /*93970*/  @P1 LOP3.LUT R4, R5, R4, RZ, 0x3c, !PT ;  /* 0x0000000405041212 */ /* 0x000fc800078e3cff */
[----:B------:R-:W-:-:S05]  /*93980*/  @P1 LOP3.LUT R5, R5, R4, RZ, 0x3c, !PT ;  /* 0x0000000405051212 */ /* 0x000fca00078e3cff */
[----:B------:R-:W4:Y:S04]  /*93990*/  @P1 LDG.E.U8 R32, desc[UR28][R4.64] ;  /* 0x0000001c04201981 */ /* 0x000f28000c1e1100 */
[----:B---3--:R0:W-:Y:S04]  /*939a0*/  STL [R1+0xac], R30 ;  /* 0x0000ac1e01007387 */ /* 0x0081e80000100800 */
[----:B0-----:R-:W3:Y:S04]  /*939b0*/  LDL R30, [R1+0x4744] ;  /* 0x00474400011e7983 */ /* 0x001ee80000100800 */
        /* <DEDUP_REMOVED lines=26> */
[----:B------:R-:W4:Y:S01]  /*93b60*/  @P1 LDG.E.U8 R35, desc[UR28][R4.64] ;  /* 0x0000001c04231981 */ /* 0x000f22000c1e1100 */
[----:B------:R-:W-:-:S03]  /*93b70*/  ISETP.GT.AND P0, PT, R2, 0x7a, PT ;  /* 0x0000007a0200780c */ /* 0x000fc60003f04270 */
        /* <DEDUP_REMOVED lines=9> */
[----:B------:R-:W-:-:S03]  /*93c10*/  PRMT R39, RZ, 0x7610, R39 ;  /* 0x00007610ff277816 */ /* 0x000fc60000000027 */
[----:B--2---:R0:W-:Y:S04]  /*93c20*/  STL [R1+0x98], R37 ;  /* 0x0000982501007387 */ /* 0x0041e80000100800 */
[----:B0-----:R-:W2:Y:S04]  /*93c30*/  LDL.LU R37, [R1+0x9f48] ;  /* 0x009f480001257983 */ /* 0x001ea80000300800 */
[----:B------:R-:W3:Y:S01]  /*93c40*/  LDL R5, [R1+0x4740] ;  /* 0x0047400001057983 */ /* 0x000ee20000100800 */
[----:B------:R-:W-:-:S03]  /*93c50*/  @P0 IMAD.MOV.U32 R4, RZ, RZ, R30 ;  /* 0x000000ffff040224 */ /* 0x000fc600078e001e */
[----:B------:R-:W4:Y:S04]  /*93c60*/  LDL R30, [R1+0x4714] ;  /* 0x00471400011e7983 */ /* 0x000f280000100800 */
[----:B---3--:R-:W3:Y:S04]  /*93c70*/  @P0 LDG.E.U8 R39, desc[UR28][R4.64] ;  /* 0x0000001c04270981 */ /* 0x008ee8000c1e1100 */
[----:B---3--:R0:W-:Y:S04]  /*93c80*/  STL [R1+0x94], R39 ;  /* 0x0000942701007387 */ /* 0x0081e80000100800 */
[----:B0-----:R-:W3:Y:S04]  /*93c90*/  LDL.LU R39, [R1+0x9f44] ;  /* 0x009f440001277983 */ /* 0x001ee80000300800 */
        /* <DEDUP_REMOVED lines=42> */
[----:B------:R-:W4:Y:S01]  /*93f40*/  @P0 LDG.E.U8 R49, desc[UR28][R4.64] ;  /* 0x0000001c04310981 */ /* 0x000f22000c1e1100 */
[----:B------:R-:W-:-:S03]  /*93f50*/  PRMT R51, RZ, 0x7610, R51 ;  /* 0x00007610ff337816 */ /* 0x000fc60000000033 */
[----:B----4-:R0:W-:Y:S04]  /*93f60*/  STL [R1+0x80], R49 ;  /* 0x0000803101007387 */ /* 0x0101e80000100800 */
[----:B0-----:R-:W4:Y:S04]  /*93f70*/  LDL.LU R49, [R1+0x9f30] ;  /* 0x009f300001317983 */ /* 0x001f280000300800 */
[----:B------:R-:W3:Y:S01]  /*93f80*/  LDL R5, [R1+0x4710] ;  /* 0x0047100001057983 */ /* 0x000ee20000100800 */
[----:B------:R-:W-:-:S03]  /*93f90*/  @P0 IMAD.MOV.U32 R4, RZ, RZ, R30 ;  /* 0x000000ffff040224 */ /* 0x000fc600078e001e */
[----:B------:R-:W2:Y:S04]  /*93fa0*/  LDL R30, [R1+0x46ec] ;  /* 0x0046ec00011e7983 */ /* 0x000ea80000100800 */
[----:B---3--:R-:W3:Y:S04]  /*93fb0*/  @P0 LDG.E.U8 R51, desc[UR28][R4.64] ;  /* 0x0000001c04330981 */ /* 0x008ee8000c1e1100 */
        /* <DEDUP_REMOVED lines=32> */
[----:B------:R-:W-:Y:S01]  /*941c0*/  @P0 LOP3.LUT R5, R5, R4, RZ, 0x3c, !PT ;  /* 0x0000000405050212 */ /* 0x000fe200078e3cff */
[----:B---3--:R0:W-:Y:S04]  /*941d0*/  STL [R1+0x70], R24 ;  /* 0x0000701801007387 */ /* 0x0081e80000100800 */
[----:B------:R1:W3:Y:S01]  /*941e0*/  @P0 LDG.E.U8 R31, desc[UR28][R4.64] ;  /* 0x0000001c041f0981 */ /* 0x0002e2000c1e1100 */
[----:B------:R-:W-:-:S03]  /*941f0*/  PRMT R28, RZ, 0x7610, R28 ;  /* 0x00007610ff1c7816 */ /* 0x000fc6000000001c */
[----:B0-----:R-:W4:Y:S04]  /*94200*/  LDL R24, [R1+0x46d4] ;  /* 0x0046d40001187983 */ /* 0x001f280000100800 */
[----:B------:R-:W2:Y:S01]  /*94210*/  LDL R5, [R1+0x46e8] ;  /* 0x0046e80001057983 */ /* 0x000ea20000100800 */
[----:B-1----:R-:W-:-:S03]  /*94220*/  @P0 IMAD.MOV.U32 R4, RZ, RZ, R30 ;  /* 0x000000ffff040224 */ /* 0x002fc600078e001e */
[----:B---3--:R0:W-:Y:S01]  /*94230*/  STL [R1+0x6c], R31 ;  /* 0x00006c1f01007387 */ /* 0x0081e20000100800 */
[----:B------:R-:W-:-:S03]  /*94240*/  PRMT R57, RZ, 0x7610, R57 ;  /* 0x00007610ff397816 */ /* 0x000fc60000000039 */
[----:B------:R-:W3:Y:S04]  /*94250*/  LDL R30, [R1+0x46c0] ;  /* 0x0046c000011e7983 */ /* 0x000ee80000100800 */
[----:B--2---:R1:W2:Y:S04]  /*94260*/  @P0 LDG.E.U8 R28, desc[UR28][R4.64] ;  /* 0x0000001c041c0981 */ /* 0x0042a8000c1e1100 */
[----:B0-----:R-:W3:Y:S04]  /*94270*/  LDL R31, [R1+0x46cc] ;  /* 0x0046cc00011f7983 */ /* 0x001ee80000100800 */
[----:B------:R-:W1:Y:S04]  /*94280*/  LDL R4, [R1+0x46e0] ;  /* 0x0046e00001047983 */ /* 0x000e680000100800 */
[----:B------:R-:W1:Y:S02]  /*94290*/  LDL R5, [R1+0x46e4] ;  /* 0x0046e40001057983 */ /* 0x000e640000100800 */
[----:B-1----:R-:W-:-:S04]  /*942a0*/  @P0 LOP3.LUT R5, R5, R4, RZ, 0x3c, !PT ;  /* 0x0000000405050212 */ /* 0x002fc800078e3cff */
[----:B------:R-:W-:-:S04]  /*942b0*/  @P0 LOP3.LUT R4, R5, R4, RZ, 0x3c, !PT ;  /* 0x0000000405040212 */ /* 0x000fc800078e3cff */
[----:B------:R-:W-:-:S05]  /*942c0*/  @P0 LOP3.LUT R5, R5, R4, RZ, 0x3c, !PT ;  /* 0x0000000405050212 */ /* 0x000fca00078e3cff */
[----:B------:R-:W4:Y:S04]  /*942d0*/  @P0 LDG.E.U8 R57, desc[UR28][R4.64] ;  /* 0x0000001c04390981 */ /* 0x000f28000c1e1100 */
[----:B--2---:R0:W-:Y:S04]  /*942e0*/  STL [R1+0x68], R28 ;  /* 0x0000681c01007387 */ /* 0x0041e80000100800 */
[----:B0-----:R-:W2:Y:S04]  /*942f0*/  LDL R28, [R1+0x46c4] ;  /* 0x0046c400011c7983 */ /* 0x001ea80000100800 */
        /* <DEDUP_REMOVED lines=8> */
[----:B------:R-:W3:Y:S01]  /*94380*/  @P0 LDG.E.U8 R59, desc[UR28][R4.64] ;  /* 0x0000001c043b0981 */ /* 0x000ee2000c1e1100 */
[----:B------:R-:W-:-:S03]  /*94390*/  PRMT R61, RZ, 0x7610, R61 ;  /* 0x00007610ff3d7816 */ /* 0x000fc6000000003d */
[----:B---3--:R0:W-:Y:S04]  /*943a0*/  STL [R1+0x60], R59 ;  /* 0x0000603b01007387 */ /* 0x0081e80000100800 */
[----:B0-----:R-:W3:Y:S04]  /*943b0*/  LDL.LU R59, [R1+0x9f1c] ;  /* 0x009f1c00013b7983 */ /* 0x001ee80000300800 */
[----:B------:R-:W2:Y:S01]  /*943c0*/  LDL R5, [R1+0x46d0] ;  /* 0x0046d00001057983 */ /* 0x000ea20000100800 */
[----:B------:R-:W-:-:S03]  /*943d0*/  @P0 IMAD.MOV.U32 R4, RZ, RZ, R24 ;  /* 0x000000ffff040224 */ /* 0x000fc600078e0018 */
[----:B------:R-:W4:Y:S04]  /*943e0*/  LDL R24, [R1+0x46b4] ;  /* 0x0046b40001187983 */ /* 0x000f280000100800 */
[----:B--2---:R-:W2:Y:S01]  /*943f0*/  @P0 LDG.E.U8 R61, desc[UR28][R4.64] ;  /* 0x0000001c043d0981 */ /* 0x004ea2000c1e1100 */
[----:B------:R-:W-:Y:S02]  /*94400*/  ISETP.GT.AND P1, PT, R2, 0x7b, PT ;  /* 0x0000007b0200780c */ /* 0x000fe40003f24270 */
[----:B------:R-:W-:Y:S01]  /*94410*/  PRMT R22, RZ, 0x7610, R22 ;  /* 0x00007610ff167816 */ /* 0x000fe20000000016 */
[----:B--2---:R0:W-:Y:S04]  /*94420*/  STL [R1+0x5c], R61 ;  /* 0x00005c3d01007387 */ /* 0x0041e80000100800 */
[----:B0-----:R-:W2:Y:S04]  /*94430*/  LDL.LU R61, [R1+0x9f18] ;  /* 0x009f1800013d7983 */ /* 0x001ea80000300800 */
[----:B------:R-:W3:Y:S02]  /*94440*/  LDL R5, [R1+0x46c8] ;  /* 0x0046c80001057983 */ /* 0x000ee40000100800 */
[----:B------:R-:W-:Y:S01]  /*94450*/  @P1 IMAD.MOV.U32 R4, RZ, RZ, R31 ;  /* 0x000000ffff041224 */ /* 0x000fe200078e001f */
[----:B------:R-:W-:-:S04]  /*94460*/  PRMT R26, RZ, 0x7610, R26 ;  /* 0x00007610ff1a7816 */ /* 0x000fc8000000001a */
[----:B---3--:R0:W3:Y:S02]  /*94470*/  @P1 LDG.E.U8 R22, desc[UR28][R4.64] ;  /* 0x0000001c04161981 */ /* 0x0080e4000c1e1100 */
[----:B0-----:R-:W-:Y:S02]  /*94480*/  @P1 IMAD.MOV.U32 R4, RZ, RZ, R28 ;  /* 0x000000ffff041224 */ /* 0x001fe400078e001c */
[----:B------:R-:W-:-:S05]  /*94490*/  @P1 IMAD.MOV.U32 R5, RZ, RZ, R30 ;  /* 0x000000ffff051224 */ /* 0x000fca00078e001e */
[----:B------:R0:W4:Y:S04]  /*944a0*/  @P1 LDG.E.U8 R26, desc[UR28][R4.64] ;  /* 0x0000001c041a1981 */ /* 0x000128000c1e1100 */
[----:B---3--:R1:W-:Y:S04]  /*944b0*/  STL [R1+0x58], R22 ;  /* 0x0000581601007387 */ /* 0x0083e80000100800 */
[----:B------:R-:W0:Y:S04]  /*944c0*/  LDL R4, [R1+0x46b8] ;  /* 0x0046b80001047983 */ /* 0x000e280000100800 */
[----:B------:R-:W0:Y:S01]  /*944d0*/  LDL R5, [R1+0x46bc] ;  /* 0x0046bc0001057983 */ /* 0x000e220000100800 */
[----:B------:R-:W-:-:S03]  /*944e0*/  PRMT R0, RZ, 0x7610, R0 ;  /* 0x00007610ff007816 */ /* 0x000fc60000000000 */
[----:B------:R-:W3:Y:S04]  /*944f0*/  LDL R31, [R1+0x46a0] ;  /* 0x0046a000011f7983 */ /* 0x000ee80000100800 */
[----:B------:R-:W2:Y:S04]  /*94500*/  LDL R30, [R1+0x46a4] ;  /* 0x0046a400011e7983 */ /* 0x000ea80000100800 */
[----:B------:R-:W3:Y:S04]  /*94510*/  LDL R28, [R1+0x4698] ;  /* 0x00469800011c7983 */ /* 0x000ee80000100800 */
[----:B-1----:R-:W2:Y:S01]  /*94520*/  LDL R22, [R1+0x46ac] ;  /* 0x0046ac0001167983 */ /* 0x002ea20000100800 */
[----:B0-----:R-:W-:-:S04]  /*94530*/  @P1 LOP3.LUT R5, R5, R4, RZ, 0x3c, !PT ;  /* 0x0000000405051212 */ /* 0x001fc800078e3cff */
[----:B------:R-:W-:-:S04]  /*94540*/  @P1 LOP3.LUT R4, R5, R4, RZ, 0x3c, !PT ;  /* 0x0000000405041212 */ /* 0x000fc800078e3cff */
[----:B------:R-:W-:-:S05]  /*94550*/  @P1 LOP3.LUT R5, R5, R4, RZ, 0x3c, !PT ;  /* 0x0000000405051212 */ /* 0x000fca00078e3cff */
[----:B------:R-:W3:Y:S04]  /*94560*/  @P1 LDG.E.U8 R0, desc[UR28][R4.64] ;  /* 0x0000001c04001981 */ /* 0x000ee8000c1e1100 */
[----:B----4-:R0:W-:Y:S04]  /*94570*/  STL [R1+0x54], R26 ;  /* 0x0000541a01007387 */ /* 0x0101e80000100800 */
[----:B0-----:R-:W4:Y:S04]  /*94580*/  LDL R26, [R1+0x469c] ;  /* 0x00469c00011a7983 */ /* 0x001f280000100800 */
[----:B---3--:R0:W-:Y:S04]  /*94590*/  STL [R1+0x50], R0 ;  /* 0x0000500001007387 */ /* 0x0081e80000100800 */
[----:B0-----:R-:W3:Y:S04]  /*945a0*/  LDL.LU R0, [R1+0x9f14] ;  /* 0x009f140001007983 */ /* 0x001ee80000300800 */
[----:B------:R-:W2:Y:S01]  /*945b0*/  LDL R5, [R1+0x46b0] ;  /* 0x0046b00001057983 */ /* 0x000ea20000100800 */
[----:B------:R-:W-:Y:S01]  /*945c0*/  PRMT R7, RZ, 0x7610, R7 ;  /* 0x00007610ff077816 */ /* 0x000fe20000000007 */
[----:B------:R-:W-:Y:S01]  /*945d0*/  @P1 IMAD.MOV.U32 R4, RZ, RZ, R24 ;  /* 0x000000ffff041224 */ /* 0x000fe200078e0018 */
[----:B------:R-:W-:-:S02]  /*945e0*/  PRMT R13, RZ, 0x7610, R13 ;  /* 0x00007610ff0d7816 */ /* 0x000fc4000000000d */
[----:B------:R-:W-:Y:S02]  /*945f0*/  PRMT R29, RZ, 0x7610, R29 ;  /* 0x00007610ff1d7816 */ /* 0x000fe4000000001d */
[----:B------:R-:W-:Y:S01]  /*94600*/  PRMT R8, RZ, 0x7610, R8 ;  /* 0x00007610ff087816 */ /* 0x000fe20000000008 */
[----:B------:R-:W3:Y:S04]  /*94610*/  LDL R24, [R1+0x4690] ;  /* 0x0046900001187983 */ /* 0x000ee80000100800 */
[----:B--2---:R0:W2:Y:S04]  /*94620*/  @P1 LDG.E.U8 R7, desc[UR28][R4.64] ;  /* 0x0000001c04071981 */ /* 0x0040a8000c1e1100 */
[----:B------:R-:W4:Y:S01]  /*94630*/  LDL R5, [R1+0x46a8] ;  /* 0x0046a80001057983 */ /* 0x000f220000100800 */
[----:B0-----:R-:W-:-:S05]  /*94640*/  @P1 IMAD.MOV.U32 R4, RZ, RZ, R22 ;  /* 0x000000ffff041224 */ /* 0x001fca00078e0016 */
[----:B----4-:R0:W4:Y:S02]  /*94650*/  @P1 LDG.E.U8 R13, desc[UR28][R4.64] ;  /* 0x0000001c040d1981 */ /* 0x010124000c1e1100 */
[----:B0-----:R-:W-:Y:S02]  /*94660*/  @P1 IMAD.MOV.U32 R4, RZ, RZ, R30 ;  /* 0x000000ffff041224 */ /* 0x001fe400078e001e */
[----:B------:R-:W-:-:S05]  /*94670*/  @P1 IMAD.MOV.U32 R5, RZ, RZ, R31 ;  /* 0x000000ffff051224 */ /* 0x000fca00078e001f */
[----:B------:R0:W3:Y:S02]  /*94680*/  @P1 LDG.E.U8 R29, desc[UR28][R4.64] ;  /* 0x0000001c041d1981 */ /* 0x0000e4000c1e1100 */
[----:B0-----:R-:W-:Y:S02]  /*94690*/  @P1 IMAD.MOV.U32 R4, RZ, RZ, R26 ;  /* 0x000000ffff041224 */ /* 0x001fe400078e001a */
[----:B------:R-:W-:-:S05]  /*946a0*/  @P1 IMAD.MOV.U32 R5, RZ, RZ, R28 ;  /* 0x000000ffff051224 */ /* 0x000fca00078e001c */
[----:B------:R-:W3:Y:S04]  /*946b0*/  @P1 LDG.E.U8 R8, desc[UR28][R4.64] ;  /* 0x0000001c04081981 */ /* 0x000ee8000c1e1100 */
[----:B--2---:R0:W-:Y:S04]  /*946c0*/  STL [R1+0x4c], R7 ;  /* 0x00004c0701007387 */ /* 0x0041e80000100800 */
[----:B------:R-:W2:Y:S04]  /*946d0*/  LDL R22, [R1+0x4688] ;  /* 0x0046880001167983 */ /* 0x000ea80000100800 */
[----:B0-----:R-:W2:Y:S04]  /*946e0*/  LDL R7, [R1+0x4694] ;  /* 0x0046940001077983 */ /* 0x001ea80000100800 */
[----:B----4-:R0:W-:Y:S04]  /*946f0*/  STL [R1+0x48], R13 ;  /* 0x0000480d01007387 */ /* 0x0101e80000100800 */
[----:B0-----:R-:W4:Y:S04]  /*94700*/  LDL R13, [R1+0x468c] ;  /* 0x00468c00010d7983 */ /* 0x001f280000100800 */
[----:B---3--:R0:W-:Y:S04]  /*94710*/  STL [R1+0x44], R29 ;  /* 0x0000441d01007387 */ /* 0x0081e80000100800 */
[----:B------:R-:W3:Y:S04]  /*94720*/  LDL R28, [R1+0x4684] ;  /* 0x00468400011c7983 */ /* 0x000ee80000100800 */
[----:B------:R-:W3:Y:S04]  /*94730*/  LDL R26, [R1+0x4678] ;  /* 0x00467800011a7983 */ /* 0x000ee80000100800 */
[----:B0-----:R-:W3:Y:S04]  /*94740*/  LDL R29, [R1+0x4680] ;  /* 0x00468000011d7983 */ /* 0x001ee80000100800 */
[----:B------:R0:W-:Y:S04]  /*94750*/  STL [R1+0x40], R8 ;  /* 0x0000400801007387 */ /* 0x0001e80000100800 */
[----:B0-----:R-:W3:Y:S01]  /*94760*/  LDL R8, [R1+0x467c] ;  /* 0x00467c0001087983 */ /* 0x001ee20000100800 */
[----:B------:R-:W-:Y:S01]  /*94770*/  PRMT R6, RZ, 0x7610, R6 ;  /* 0x00007610ff067816 */ /* 0x000fe20000000006 */
[----:B--2---:R-:W-:-:S02]  /*94780*/  @P1 IMAD.MOV.U32 R4, RZ, RZ, R7 ;  /* 0x000000ffff041224 */ /* 0x004fc400078e0007 */
[----:B------:R-:W-:Y:S01]  /*94790*/  @P1 IMAD.MOV.U32 R5, RZ, RZ, R24 ;  /* 0x000000ffff051224 */ /* 0x000fe200078e0018 */
[----:B------:R-:W-:Y:S02]  /*947a0*/  PRMT R12, RZ, 0x7610, R12 ;  /* 0x00007610ff0c7816 */ /* 0x000fe4000000000c */
[----:B------:R-:W-:Y:S02]  /*947b0*/  PRMT R27, RZ, 0x7610, R27 ;  /* 0x00007610ff1b7816 */ /* 0x000fe4000000001b */
[----:B------:R-:W-:Y:S01]  /*947c0*/  PRMT R9, RZ, 0x7610, R9 ;  /* 0x00007610ff097816 */ /* 0x000fe20000000009 */
[----:B------:R-:W2:Y:S04]  /*947d0*/  LDL R7, [R1+0x4670] ;  /* 0x0046700001077983 */ /* 0x000ea80000100800 */
[----:B------:R0:W2:Y:S02]  /*947e0*/  @P1 LDG.E.U8 R6, desc[UR28][R4.64] ;  /* 0x0000001c04061981 */ /* 0x0000a4000c1e1100 */
[----:B0-----:R-:W-:-:S02]  /*947f0*/  @P1 IMAD.MOV.U32 R5, RZ, RZ, R22 ;  /* 0x000000ffff051224 */ /* 0x001fc400078e0016 */
[----:B----4-:R-:W-:-:S05]  /*94800*/  @P1 IMAD.MOV.U32 R4, RZ, RZ, R13 ;  /* 0x000000ffff041224 */ /* 0x010fca00078e000d */
[----:B------:R3:W4:Y:S02]  /*94810*/  @P1 LDG.E.U8 R12, desc[UR28][R4.64] ;  /* 0x0000001c040c1981 */ /* 0x000724000c1e1100 */
[----:B---3--:R-:W-:Y:S02]  /*94820*/  @P1 IMAD.MOV.U32 R4, RZ, RZ, R28 ;  /* 0x000000ffff041224 */ /* 0x008fe400078e001c */
[----:B------:R-:W-:-:S05]  /*94830*/  @P1 IMAD.MOV.U32 R5, RZ, RZ, R29 ;  /* 0x000000ffff051224 */ /* 0x000fca00078e001d */
[----:B------:R0:W3:Y:S02]  /*94840*/  @P1 LDG.E.U8 R27, desc[UR28][R4.64] ;  /* 0x0000001c041b1981 */ /* 0x0000e4000c1e1100 */
[----:B0-----:R-:W-:Y:S02]  /*94850*/  @P1 IMAD.MOV.U32 R5, RZ, RZ, R26 ;  /* 0x000000ffff051224 */ /* 0x001fe400078e001a */
[----:B------:R-:W-:-:S05]  /*94860*/  @P1 IMAD.MOV.U32 R4, RZ, RZ, R8 ;  /* 0x000000ffff041224 */ /* 0x000fca00078e0008 */
[----:B------:R-:W3:Y:S04]  /*94870*/  @P1 LDG.E.U8 R9, desc[UR28][R4.64] ;  /* 0x0000001c04091981 */ /* 0x000ee8000c1e1100 */
[----:B--2---:R0:W-:Y:S04]  /*94880*/  STL [R1+0x3c], R6 ;  /* 0x00003c0601007387 */ /* 0x0041e80000100800 */
[----:B------:R-:W2:Y:S04]  /*94890*/  LDL R24, [R1+0x4668] ;  /* 0x0046680001187983 */ /* 0x000ea80000100800 */
[----:B------:R-:W2:Y:S04]  /*948a0*/  LDL R22, [R1+0x466c] ;  /* 0x00466c0001167983 */ /* 0x000ea80000100800 */
[----:B------:R-:W2:Y:S04]  /*948b0*/  LDL R13, [R1+0x4660] ;  /* 0x00466000010d7983 */ /* 0x000ea80000100800 */
[----:B0-----:R-:W2:Y:S04]  /*948c0*/  LDL R6, [R1+0x4674] ;  /* 0x0046740001067983 */ /* 0x001ea80000100800 */
[----:B----4-:R0:W-:Y:S04]  /*948d0*/  STL [R1+0x38], R12 ;  /* 0x0000380c01007387 */ /* 0x0101e80000100800 */
[----:B------:R-:W4:Y:S04]  /*948e0*/  LDL R8, [R1+0x465c] ;  /* 0x00465c0001087983 */ /* 0x000f280000100800 */
[----:B0-----:R-:W4:Y:S04]  /*948f0*/  LDL R12, [R1+0x4664] ;  /* 0x00466400010c7983 */ /* 0x001f280000100800 */
[----:B---3--:R0:W-:Y:S04]  /*94900*/  STL [R1+0x30], R9 ;  /* 0x0000300901007387 */ /* 0x0081e80000100800 */
        /* <DEDUP_REMOVED lines=8> */
[----:B------:R0:W2:Y:S04]  /*94990*/  @P1 LDG.E.U8 R25, desc[UR28][R4.64] ;  /* 0x0000001c04191981 */ /* 0x0000a8000c1e1100 */
[----:B------:R-:W2:Y:S01]  /*949a0*/  LDL R6, [R1+0x4654] ;  /* 0x0046540001067983 */ /* 0x000ea20000100800 */
[----:B0-----:R-:W-:-:S02]  /*949b0*/  @P1 IMAD.MOV.U32 R4, RZ, RZ, R22 ;  /* 0x000000ffff041224 */ /* 0x001fc400078e0016 */
[----:B------:R-:W-:Y:S01]  /*949c0*/  @P1 IMAD.MOV.U32 R5, RZ, RZ, R24 ;  /* 0x000000ffff051224 */ /* 0x000fe200078e0018 */
[----:B------:R-:W2:Y:S04]  /*949d0*/  LDL R22, [R1+0x4648] ;  /* 0x0046480001167983 */ /* 0x000ea80000100800 */
[----:B------:R0:W2:Y:S02]  /*949e0*/  @P1 LDG.E.U8 R21, desc[UR28][R4.64] ;  /* 0x0000001c04151981 */ /* 0x0000a4000c1e1100 */
[----:B0-----:R-:W-:Y:S02]  /*949f0*/  @P1 IMAD.MOV.U32 R5, RZ, RZ, R13 ;  /* 0x000000ffff051224 */ /* 0x001fe400078e000d */
[----:B----4-:R-:W-:-:S05]  /*94a00*/  @P1 IMAD.MOV.U32 R4, RZ, RZ, R12 ;  /* 0x000000ffff041224 */ /* 0x010fca00078e000c */
[----:B------:R0:W4:Y:S02]  /*94a10*/  @P1 LDG.E.U8 R17, desc[UR28][R4.64] ;  /* 0x0000001c04111981 */ /* 0x000124000c1e1100 */
[----:B0-----:R-:W-:Y:S02]  /*94a20*/  @P1 IMAD.MOV.U32 R4, RZ, RZ, R8 ;  /* 0x000000ffff041224 */ /* 0x001fe400078e0008 */
[----:B---3--:R-:W-:-:S05]  /*94a30*/  @P1 IMAD.MOV.U32 R5, RZ, RZ, R9 ;  /* 0x000000ffff051224 */ /* 0x008fca00078e0009 */
[----:B------:R-:W3:Y:S04]  /*94a40*/  @P1 LDG.E.U8 R11, desc[UR28][R4.64] ;  /* 0x0000001c040b1981 */ /* 0x000ee8000c1e1100 */
[----:B--2---:R0:W-:Y:S04]  /*94a50*/  STL [R1+0x28], R21 ;  /* 0x0000281501007387 */ /* 0x0041e80000100800 */
[----:B------:R-:W2:Y:S04]  /*94a60*/  LDL R13, [R1+0x4640] ;  /* 0x00464000010d7983 */ /* 0x000ea80000100800 */
[----:B------:R-:W2:Y:S04]  /*94a70*/  LDL R12, [R1+0x4644] ;  /* 0x00464400010c7983 */ /* 0x000ea80000100800 */
[----:B------:R-:W2:Y:S04]  /*94a80*/  LDL R9, [R1+0x4638] ;  /* 0x0046380001097983 */ /* 0x000ea80000100800 */
[----:B------:R-:W2:Y:S04]  /*94a90*/  LDL R8, [R1+0x463c] ;  /* 0x00463c0001087983 */ /* 0x000ea80000100800 */
[----:B0-----:R-:W2:Y:S04]  /*94aa0*/  LDL R21, [R1+0x464c] ;  /* 0x00464c0001157983 */ /* 0x001ea80000100800 */
[----:B----4-:R0:W-:Y:S04]  /*94ab0*/  STL [R1+0x24], R17 ;  /* 0x0000241101007387 */ /* 0x0101e80000100800 */
[----:B------:R-:W-:Y:S04]  /*94ac0*/  STL [R1+0x34], R27 ;  /* 0x0000341b01007387 */ /* 0x000fe80000100800 */
[----:B0-----:R-:W4:Y:S04]  /*94ad0*/  LDL R17, [R1+0x4630] ;  /* 0x0046300001117983 */ /* 0x001f280000100800 */
[----:B---3--:R0:W-:Y:S04]  /*94ae0*/  STL [R1+0x20], R11 ;  /* 0x0000200b01007387 */ /* 0x0081e80000100800 */
[----:B0-----:R-:W3:Y:S01]  /*94af0*/  LDL R11, [R1+0x4634] ;  /* 0x00463400010b7983 */ /* 0x001ee20000100800 */
[----:B------:R-:W-:-:S02]  /*94b00*/  ISETP.GT.AND P0, PT, R2, 0x7c, PT ;  /* 0x0000007c0200780c */ /* 0x000fc40003f04270 */
[----:B------:R-:W-:Y:S01]  /*94b10*/  PRMT R23, RZ, 0x7610, R23 ;  /* 0x00007610ff177816 */ /* 0x000fe20000000017 */
[----:B------:R-:W-:Y:S02]  /*94b20*/  @P1 IMAD.MOV.U32 R4, RZ, RZ, R6 ;  /* 0x000000ffff041224 */ /* 0x000fe400078e0006 */
[----:B------:R-:W-:Y:S01]  /*94b30*/  @P1 IMAD.MOV.U32 R5, RZ, RZ, R7 ;  /* 0x000000ffff051224 */ /* 0x000fe200078e0007 */
[----:B------:R-:W-:Y:S01]  /*94b40*/  PRMT R20, RZ, 0x7610, R20 ;  /* 0x00007610ff147816 */ /* 0x000fe20000000014 */
[----:B------:R-:W3:Y:S04]  /*94b50*/  LDL R7, [R1+0x4628] ;  /* 0x0046280001077983 */ /* 0x000ee80000100800 */
[----:B------:R0:W3:Y:S04]  /*94b60*/  @P1 LDG.E.U8 R23, desc[UR28][R4.64] ;  /* 0x0000001c04171981 */ /* 0x0000e8000c1e1100 */
[----:B------:R-:W3:Y:S01]  /*94b70*/  LDL R6, [R1+0x462c] ;  /* 0x00462c0001067983 */ /* 0x000ee20000100800 */
[----:B------:R-:W-:-:S03]  /*94b80*/  PRMT R19, RZ, 0x7610, R19 ;  /* 0x00007610ff137816 */ /* 0x000fc60000000013 */
[----:B------:R-:W-:Y:S01]  /*94b90*/  STL [R1+0x2c], R25 ;  /* 0x00002c1901007387 */ /* 0x000fe20000100800 */
[----:B0-----:R-:W-:Y:S02]  /*94ba0*/  @P0 IMAD.MOV.U32 R5, RZ, RZ, R22 ;  /* 0x000000ffff050224 */ /* 0x001fe400078e0016 */
[----:B--2---:R-:W-:-:S05]  /*94bb0*/  @P0 IMAD.MOV.U32 R4, RZ, RZ, R21 ;  /* 0x000000ffff040224 */ /* 0x004fca00078e0015 */
[----:B------:R0:W2:Y:S01]  /*94bc0*/  @P0 LDG.E.U8 R20, desc[UR28][R4.64] ;  /* 0x0000001c04140981 */ /* 0x0000a2000c1e1100 */
[----:B------:R-:W-:Y:S01]  /*94bd0*/  PRMT R18, RZ, 0x7610, R18 ;  /* 0x00007610ff127816 */ /* 0x000fe20000000012 */
[----:B0-----:R-:W-:Y:S02]  /*94be0*/  @P0 IMAD.MOV.U32 R4, RZ, RZ, R12 ;  /* 0x000000ffff040224 */ /* 0x001fe400078e000c */
[----:B------:R-:W-:Y:S01]  /*94bf0*/  @P0 IMAD.MOV.U32 R5, RZ, RZ, R13 ;  /* 0x000000ffff050224 */ /* 0x000fe200078e000d */
[----:B------:R-:W2:Y:S04]  /*94c00*/  LDL R12, [R1+0x4624] ;  /* 0x00462400010c7983 */ /* 0x000ea80000100800 */
[----:B------:R-:W2:Y:S04]  /*94c10*/  LDL R13, [R1+0x4620] ;  /* 0x00462000010d7983 */ /* 0x000ea80000100800 */
[----:B------:R0:W2:Y:S01]  /*94c20*/  @P0 LDG.E.U8 R19, desc[UR28][R4.64] ;  /* 0x0000001c04130981 */ /* 0x0000a2000c1e1100 */
[----:B------:R-:W-:Y:S01]  /*94c30*/  PRMT R10, RZ, 0x7610, R10 ;  /* 0x00007610ff0a7816 */ /* 0x000fe2000000000a */
[----:B0-----:R-:W-:-:S02]  /*94c40*/  @P0 IMAD.MOV.U32 R4, RZ, RZ, R8 ;  /* 0x000000ffff040224 */ /* 0x001fc400078e0008 */
[----:B------:R-:W-:Y:S01]  /*94c50*/  @P0 IMAD.MOV.U32 R5, RZ, RZ, R9 ;  /* 0x000000ffff050224 */ /* 0x000fe200078e0009 */
[----:B------:R-:W-:Y:S01]  /*94c60*/  PRMT R15, RZ, 0x7610, R15 ;  /* 0x00007610ff0f7816 */ /* 0x000fe2000000000f */
[----:B------:R-:W2:Y:S04]  /*94c70*/  LDL R9, [R1+0x4618] ;  /* 0x0046180001097983 */ /* 0x000ea80000100800 */
[----:B------:R4:W2:Y:S04]  /*94c80*/  @P0 LDG.E.U8 R18, desc[UR28][R4.64] ;  /* 0x0000001c04120981 */ /* 0x0008a8000c1e1100 */
[----:B------:R-:W2:Y:S01]  /*94c90*/  LDL R8, [R1+0x461c] ;  /* 0x00461c0001087983 */ /* 0x000ea20000100800 */
[----:B----4-:R-:W-:-:S02]  /*94ca0*/  @P0 IMAD.MOV.U32 R5, RZ, RZ, R17 ;  /* 0x000000ffff050224 */ /* 0x010fc400078e0011 */
[----:B---3--:R-:W-:Y:S01]  /*94cb0*/  @P0 IMAD.MOV.U32 R4, RZ, RZ, R11 ;  /* 0x000000ffff040224 */ /* 0x008fe200078e000b */
[----:B------:R-:W-:Y:S01]  /*94cc0*/  PRMT R14, RZ, 0x7610, R14 ;  /* 0x00007610ff0e7816 */ /* 0x000fe2000000000e */
[----:B------:R-:W3:Y:S04]  /*94cd0*/  LDL R11, [R1+0x4610] ;  /* 0x00461000010b7983 */ /* 0x000ee80000100800 */
[----:B------:R0:W4:Y:S02]  /*94ce0*/  @P0 LDG.E.U8 R10, desc[UR28][R4.64] ;  /* 0x0000001c040a0981 */ /* 0x000124000c1e1100 */
[----:B0-----:R-:W-:Y:S02]  /*94cf0*/  @P0 IMAD.MOV.U32 R4, RZ, RZ, R6 ;  /* 0x000000ffff040224 */ /* 0x001fe400078e0006 */
[----:B------:R-:W-:-:S05]  /*94d00*/  @P0 IMAD.MOV.U32 R5, RZ, RZ, R7 ;  /* 0x000000ffff050224 */ /* 0x000fca00078e0007 */
[----:B------:R2:W3:Y:S02]  /*94d10*/  @P0 LDG.E.U8 R15, desc[UR28][R4.64] ;  /* 0x0000001c040f0981 */ /* 0x0004e4000c1e1100 */
[----:B--2---:R-:W-:Y:S02]  /*94d20*/  @P0 IMAD.MOV.U32 R4, RZ, RZ, R12 ;  /* 0x000000ffff040224 */ /* 0x004fe400078e000c */
[----:B------:R-:W-:-:S05]  /*94d30*/  @P0 IMAD.MOV.U32 R5, RZ, RZ, R13 ;  /* 0x000000ffff050224 */ /* 0x000fca00078e000d */
[----:B------:R0:W2:Y:S04]  /*94d40*/  @P0 LDG.E.U8 R14, desc[UR28][R4.64] ;  /* 0x0000001c040e0981 */ /* 0x0000a8000c1e1100 */
[----:B----4-:R1:W-:Y:S04]  /*94d50*/  STL [R1+0xc], R10 ;  /* 0x00000c0a01007387 */ /* 0x0103e80000100800 */
[----:B------:R-:W4:Y:S04]  /*94d60*/  LDL R7, [R1+0x4608] ;  /* 0x0046080001077983 */ /* 0x000f280000100800 */
[----:B------:R-:W4:Y:S04]  /*94d70*/  LDL R6, [R1+0x460c] ;  /* 0x00460c0001067983 */ /* 0x000f280000100800 */
[----:B------:R-:W4:Y:S04]  /*94d80*/  LDL R13, [R1+0x4600] ;  /* 0x00460000010d7983 */ /* 0x000f280000100800 */
[----:B------:R-:W4:Y:S04]  /*94d90*/  LDL R12, [R1+0x4604] ;  /* 0x00460400010c7983 */ /* 0x000f280000100800 */
[----:B-1----:R-:W4:Y:S01]  /*94da0*/  LDL R10, [R1+0x4614] ;  /* 0x00461400010a7983 */ /* 0x002f220000100800 */
[----:B0-----:R-:W-:-:S02]  /*94db0*/  @P0 IMAD.MOV.U32 R4, RZ, RZ, R8 ;  /* 0x000000ffff040224 */ /* 0x001fc400078e0008 */
[----:B------:R-:W-:Y:S01]  /*94dc0*/  @P0 IMAD.MOV.U32 R5, RZ, RZ, R9 ;  /* 0x000000ffff050224 */ /* 0x000fe200078e0009 */
[----:B------:R-:W-:Y:S04]  /*94dd0*/  STL [R1+0x1c], R23 ;  /* 0x00001c1701007387 */ /* 0x000fe80000100800 */
[----:B------:R-:W4:Y:S04]  /*94de0*/  LDL R9, [R1+0x45f8] ;  /* 0x0045f80001097983 */ /* 0x000f280000100800 */
[----:B------:R-:W4:Y:S04]  /*94df0*/  LDL R8, [R1+0x45fc] ;  /* 0x0045fc0001087983 */ /* 0x000f280000100800 */
[----:B---3--:R0:W-:Y:S04]  /*94e00*/  STL [R1+0x8], R15 ;  /* 0x0000080f01007387 */ /* 0x0081e80000100800 */
[----:B------:R-:W-:Y:S01]  /*94e10*/  STL [R1+0x18], R20 ;  /* 0x0000181401007387 */ /* 0x000fe20000100800 */
[----:B------:R-:W-:-:S06]  /*94e20*/  PRMT R16, RZ, 0x7610, R16 ;  /* 0x00007610ff107816 */ /* 0x000fcc0000000010 */
[----:B------:R1:W3:Y:S04]  /*94e30*/  @P0 LDG.E.U8 R16, desc[UR28][R4.64] ;  /* 0x0000001c04100981 */ /* 0x0002e8000c1e1100 */
[----:B0-----:R-:W3:Y:S04]  /*94e40*/  LDL R15, [R1+0x45f0] ;  /* 0x0045f000010f7983 */ /* 0x001ee80000100800 */
[----:B--2---:R0:W-:Y:S04]  /*94e50*/  STL [R1+0x4], R14 ;  /* 0x0000040e01007387 */ /* 0x0041e80000100800 */
[----:B0-----:R-:W2:Y:S04]  /*94e60*/  LDL R14, [R1+0x45f4] ;  /* 0x0045f400010e7983 */ /* 0x001ea80000100800 */
[----:B------:R-:W-:Y:S01]  /*94e70*/  STL [R1+0x14], R19 ;  /* 0x0000141301007387 */ /* 0x000fe20000100800 */
[----:B-1----:R-:W-:-:S03]  /*94e80*/  @P0 IMAD.MOV.U32 R5, RZ, RZ, R11 ;  /* 0x000000ffff050224 */ /* 0x002fc600078e000b */
[----:B------:R-:W3:Y:S01]  /*94e90*/  LDL R11, [R1+0x45e8] ;  /* 0x0045e800010b7983 */ /* 0x000ee20000100800 */
[----:B------:R-:W-:Y:S02]  /*94ea0*/  PRMT R60, RZ, 0x7610, R60 ;  /* 0x00007610ff3c7816 */ /* 0x000fe4000000003c */
[----:B------:R-:W-:Y:S01]  /*94eb0*/  PRMT R58, RZ, 0x7610, R58 ;  /* 0x00007610ff3a7816 */ /* 0x000fe2000000003a */
[----:B----4-:R-:W-:Y:S02]  /*94ec0*/  @P0 IMAD.MOV.U32 R4, RZ, RZ, R10 ;  /* 0x000000ffff040224 */ /* 0x010fe400078e000a */
[----:B------:R-:W4:Y:S04]  /*94ed0*/  LDL R10, [R1+0x45ec] ;  /* 0x0045ec00010a7983 */ /* 0x000f280000100800 */
[----:B------:R0:W4:Y:S04]  /*94ee0*/  @P0 LDG.E.U8 R60, desc[UR28][R4.64] ;  /* 0x0000001c043c0981 */ /* 0x000128000c1e1100 */
[----:B------:R-:W-:Y:S01]  /*94ef0*/  STL [R1+0x10], R18 ;  /* 0x0000101201007387 */ /* 0x000fe20000100800 */
[----:B0-----:R-:W-:-:S02]  /*94f00*/  @P0 IMAD.MOV.U32 R4, RZ, RZ, R6 ;  /* 0x000000ffff040224 */ /* 0x001fc400078e0006 */
[----:B------:R-:W-:Y:S01]  /*94f10*/  @P0 IMAD.MOV.U32 R5, RZ, RZ, R7 ;  /* 0x000000ffff050224 */ /* 0x000fe200078e0007 */
[----:B------:R-:W4:Y:S04]  /*94f20*/  LDL R6, [R1+0x45e4] ;  /* 0x0045e40001067983 */ /* 0x000f280000100800 */
[----:B------:R-:W4:Y:S04]  /*94f30*/  LDL R7, [R1+0x45e0] ;  /* 0x0045e00001077983 */ /* 0x000f280000100800 */
[----:B------:R0:W4:Y:S02]  /*94f40*/  @P0 LDG.E.U8 R58, desc[UR28][R4.64] ;  /* 0x0000001c043a0981 */ /* 0x000124000c1e1100 */
[----:B0-----:R-:W-:-:S02]  /*94f50*/  @P0 IMAD.MOV.U32 R4, RZ, RZ, R12 ;  /* 0x000000ffff040224 */ /* 0x001fc400078e000c */
[----:B------:R-:W-:Y:S01]  /*94f60*/  @P0 IMAD.MOV.U32 R5, RZ, RZ, R13 ;  /* 0x000000ffff050224 */ /* 0x000fe200078e000d */
[----:B------:R-:W4:Y:S04]  /*94f70*/  LDL R12, [R1+0x45dc] ;  /* 0x0045dc00010c7983 */ /* 0x000f280000100800 */
[----:B------:R-:W4:Y:S01]  /*94f80*/  LDL R13, [R1+0x45d8] ;  /* 0x0045d800010d7983 */ /* 0x000f220000100800 */
[----:B------:R-:W-:Y:S02]  /*94f90*/  PRMT R56, RZ, 0x7610, R56 ;  /* 0x00007610ff387816 */ /* 0x000fe40000000038 */
[----:B------:R-:W-:-:S04]  /*94fa0*/  PRMT R54, RZ, 0x7610, R54 ;  /* 0x00007610ff367816 */ /* 0x000fc80000000036 */
[----:B------:R0:W4:Y:S02]  /*94fb0*/  @P0 LDG.E.U8 R56, desc[UR28][R4.64] ;  /* 0x0000001c04380981 */ /* 0x000124000c1e1100 */
[----:B0-----:R-:W-:Y:S02]  /*94fc0*/  @P0 IMAD.MOV.U32 R4, RZ, RZ, R8 ;  /* 0x000000ffff040224 */ /* 0x001fe400078e0008 */
[----:B------:R-:W-:Y:S01]  /*94fd0*/  @P0 IMAD.MOV.U32 R5, RZ, RZ, R9 ;  /* 0x000000ffff050224 */ /* 0x000fe200078e0009 */
[----:B------:R-:W4:Y:S04]  /*94fe0*/  LDL R8, [R1+0x45d4] ;  /* 0x0045d40001087983 */ /* 0x000f280000100800 */
[----:B------:R-:W4:Y:S04]  /*94ff0*/  LDL R9, [R1+0x45d0] ;  /* 0x0045d00001097983 */ /* 0x000f280000100800 */
[----:B------:R2:W4:Y:S01]  /*95000*/  @P0 LDG.E.U8 R54, desc[UR28][R4.64] ;  /* 0x0000001c04360981 */ /* 0x000522000c1e1100 */
[----:B------:R-:W-:Y:S01]  /*95010*/  PRMT R52, RZ, 0x7610, R52 ;  /* 0x00007610ff347816 */ /* 0x000fe20000000034 */
[----:B--2---:R-:W-:-:S02]  /*95020*/  @P0 IMAD.MOV.U32 R4, RZ, RZ, R14 ;  /* 0x000000ffff040224 */ /* 0x004fc400078e000e */
[----:B---3--:R-:W-:Y:S01]  /*95030*/  @P0 IMAD.MOV.U32 R5, RZ, RZ, R15 ;  /* 0x000000ffff050224 */ /* 0x008fe200078e000f */
[----:B------:R-:W2:Y:S04]  /*95040*/  LDL R14, [R1+0x45cc] ;  /* 0x0045cc00010e7983 */ /* 0x000ea80000100800 */
[----:B------:R-:W3:Y:S04]  /*95050*/  LDL R15, [R1+0x45c8] ;  /* 0x0045c800010f7983 */ /* 0x000ee80000100800 */
[----:B------:R0:W3:Y:S02]  /*95060*/  @P0 LDG.E.U8 R52, desc[UR28][R4.64] ;  /* 0x0000001c04340981 */ /* 0x0000e4000c1e1100 */
[----:B0-----:R-:W-:-:S02]  /*95070*/  @P0 IMAD.MOV.U32 R5, RZ, RZ, R11 ;  /* 0x000000ffff050224 */ /* 0x001fc400078e000b */
[----:B------:R-:W3:Y:S01]  /*95080*/  LDL R11, [R1+0x45c0] ;  /* 0x0045c000010b7983 */ /* 0x000ee20000100800 */
[----:B------:R-:W-:Y:S02]  /*95090*/  PRMT R50, RZ, 0x7610, R50 ;  /* 0x00007610ff327816 */ /* 0x000fe40000000032 */
[----:B------:R-:W-:Y:S01]  /*950a0*/  PRMT R48, RZ, 0x7610, R48 ;  /* 0x00007610ff307816 */ /* 0x000fe20000000030 */
[----:B----4-:R-:W-:Y:S02]  /*950b0*/  @P0 IMAD.MOV.U32 R4, RZ, RZ, R10 ;  /* 0x000000ffff040224 */ /* 0x010fe400078e000a */
[----:B------:R-:W4:Y:S04]  /*950c0*/  LDL R10, [R1+0x45c4] ;  /* 0x0045c400010a7983 */ /* 0x000f280000100800 */
[----:B------:R0:W4:Y:S04]  /*950d0*/  @P0 LDG.E.U8 R50, desc[UR28][R4.64] ;  /* 0x0000001c04320981 */ /* 0x000128000c1e1100 */
[----:B------:R1:W-:Y:S01]  /*950e0*/  STL [R1], R16 ;  /* 0x0000001001007387 */ /* 0x0003e20000100800 */
[----:B------:R-:W-:-:S02]  /*950f0*/  PRMT R46, RZ, 0x7610, R46 ;  /* 0x00007610ff2e7816 */ /* 0x000fc4000000002e */
[----:B------:R-:W-:Y:S02]  /*95100*/  ISETP.GT.AND P1, PT, R2, 0x7d, PT ;  /* 0x0000007d0200780c */ /* 0x000fe40003f24270 */
[----:B------:R-:W-:Y:S02]  /*95110*/  PRMT R44, RZ, 0x7610, R44 ;  /* 0x00007610ff2c7816 */ /* 0x000fe4000000002c */
[----:B------:R-:W-:Y:S02]  /*95120*/  PRMT R42, RZ, 0x7610, R42 ;  /* 0x00007610ff2a7816 */ /* 0x000fe4000000002a */
[----:B------:R-:W-:Y:S02]  /*95130*/  PRMT R40, RZ, 0x7610, R40 ;  /* 0x00007610ff287816 */ /* 0x000fe40000000028 */
[----:B------:R-:W-:Y:S02]  /*95140*/  PRMT R38, RZ, 0x7610, R38 ;  /* 0x00007610ff267816 */ /* 0x000fe40000000026 */
[----:B------:R-:W-:-:S02]  /*95150*/  PRMT R36, RZ, 0x7610, R36 ;  /* 0x00007610ff247816 */ /* 0x000fc40000000024 */
[----:B------:R-:W-:Y:S01]  /*95160*/  PRMT R34, RZ, 0x7610, R34 ;  /* 0x00007610ff227816 */ /* 0x000fe20000000022 */
[----:B0-----:R-:W-:Y:S02]  /*95170*/  @P0 IMAD.MOV.U32 R4, RZ, RZ, R6 ;  /* 0x000000ffff040224 */ /* 0x001fe400078e0006 */
[----:B------:R-:W-:Y:S01]  /*95180*/  @P0 IMAD.MOV.U32 R5, RZ, RZ, R7 ;  /* 0x000000ffff050224 */ /* 0x000fe200078e0007 */
[----:B------:R-:W4:Y:S04]  /*95190*/  LDL R6, [R1+0x45bc] ;  /* 0x0045bc0001067983 */ /* 0x000f280000100800 */
[----:B------:R-:W4:Y:S04]  /*951a0*/  LDL R7, [R1+0x45b8] ;  /* 0x0045b80001077983 */ /* 0x000f280000100800 */
[----:B------:R0:W4:Y:S01]  /*951b0*/  @P0 LDG.E.U8 R48, desc[UR28][R4.64] ;  /* 0x0000001c04300981 */ /* 0x000122000c1e1100 */
[----:B------:R-:W-:-:S03]  /*951c0*/  PRMT R32, RZ, 0x7610, R32 ;  /* 0x00007610ff207816 */ /* 0x000fc60000000020 */
[----:B------:R-:W4:Y:S04]  /*951d0*/  LDL R17, [R1+0x4568] ;  /* 0x0045680001117983 */ /* 0x000f280000100800 */
[----:B-1----:R-:W4:Y:S01]  /*951e0*/  LDL R16, [R1+0x456c] ;  /* 0x00456c0001107983 */ /* 0x002f220000100800 */
[----:B------:R-:W-:-:S03]  /*951f0*/  PRMT R3, RZ, 0x7610, R3 ;  /* 0x00007610ff037816 */ /* 0x000fc60000000003 */
[----:B------:R-:W4:Y:S04]  /*95200*/  LDL R19, [R1+0x4558] ;  /* 0x0045580001137983 */ /* 0x000f280000100800 */
[----:B------:R-:W4:Y:S04]  /*95210*/  LDL R18, [R1+0x455c] ;  /* 0x00455c0001127983 */ /* 0x000f280000100800 */
[----:B------:R-:W4:Y:S04]  /*95220*/  LDL R23, [R1+0x4548] ;  /* 0x0045480001177983 */ /* 0x000f280000100800 */
[----:B------:R-:W4:Y:S04]  /*95230*/  LDL R22, [R1+0x454c] ;  /* 0x00454c0001167983 */ /* 0x000f280000100800 */
[----:B------:R-:W4:Y:S01]  /*95240*/  LDL R21, [R1+0x4538] ;  /* 0x0045380001157983 */ /* 0x000f220000100800 */
[----:B0-----:R-:W-:-:S02]  /*95250*/  @P0 IMAD.MOV.U32 R4, RZ, RZ, R12 ;  /* 0x000000ffff040224 */ /* 0x001fc400078e000c */
[----:B------:R-:W-:Y:S01]  /*95260*/  @P0 IMAD.MOV.U32 R5, RZ, RZ, R13 ;  /* 0x000000ffff050224 */ /* 0x000fe200078e000d */
[----:B------:R-:W4:Y:S04]  /*95270*/  LDL R12, [R1+0x45b4] ;  /* 0x0045b400010c7983 */ /* 0x000f280000100800 */
[----:B------:R-:W4:Y:S04]  /*95280*/  LDL R13, [R1+0x45b0] ;  /* 0x0045b000010d7983 */ /* 0x000f280000100800 */
[----:B------:R0:W4:Y:S04]  /*95290*/  @P0 LDG.E.U8 R46, desc[UR28][R4.64] ;  /* 0x0000001c042e0981 */ /* 0x000128000c1e1100 */
[----:B------:R-:W4:Y:S04]  /*952a0*/  LDL R20, [R1+0x453c] ;  /* 0x00453c0001147983 */ /* 0x000f280000100800 */
[----:B------:R-:W4:Y:S04]  /*952b0*/  LDL R25, [R1+0x4528] ;  /* 0x0045280001197983 */ /* 0x000f280000100800 */
[----:B------:R-:W4:Y:S04]  /*952c0*/  LDL R24, [R1+0x452c] ;  /* 0x00452c0001187983 */ /* 0x000f280000100800 */
[----:B------:R-:W4:Y:S04]  /*952d0*/  LDL R27, [R1+0x4518] ;  /* 0x00451800011b7983 */ /* 0x000f280000100800 */
        /* <DEDUP_REMOVED lines=9> */
[----:B------:R2:W4:Y:S02]  /*95370*/  @P0 LDG.E.U8 R44, desc[UR28][R4.64] ;  /* 0x0000001c042c0981 */ /* 0x000524000c1e1100 */
[----:B--2---:R-:W-:-:S02]  /*95380*/  @P1 IMAD.MOV.U32 R4, RZ, RZ, R14 ;  /* 0x000000ffff041224 */ /* 0x004fc400078e000e */
[----:B---3--:R-:W-:Y:S01]  /*95390*/  @P1 IMAD.MOV.U32 R5, RZ, RZ, R15 ;  /* 0x000000ffff051224 */ /* 0x008fe200078e000f */
[----:B------:R-:W2:Y:S04]  /*953a0*/  LDL R14, [R1+0x45a4] ;  /* 0x0045a400010e7983 */ /* 0x000ea80000100800 */
[----:B------:R-:W3:Y:S04]  /*953b0*/  LDL R15, [R1+0x45a0] ;  /* 0x0045a000010f7983 */ /* 0x000ee80000100800 */
[----:B------:R0:W3:Y:S02]  /*953c0*/  @P1 LDG.E.U8 R42, desc[UR28][R4.64] ;  /* 0x0000001c042a1981 */ /* 0x0000e4000c1e1100 */
[----:B0-----:R-:W-:-:S02]  /*953d0*/  @P1 IMAD.MOV.U32 R5, RZ, RZ, R11 ;  /* 0x000000ffff051224 */ /* 0x001fc400078e000b */
[----:B------:R-:W3:Y:S01]  /*953e0*/  LDL R11, [R1+0x4598] ;  /* 0x00459800010b7983 */ /* 0x000ee20000100800 */
[----:B----4-:R-:W-:-:S03]  /*953f0*/  @P1 IMAD.MOV.U32 R4, RZ, RZ, R10 ;  /* 0x000000ffff041224 */ /* 0x010fc600078e000a */
[----:B------:R-:W4:Y:S04]  /*95400*/  LDL R10, [R1+0x459c] ;  /* 0x00459c00010a7983 */ /* 0x000f280000100800 */
[----:B------:R0:W4:Y:S02]  /*95410*/  @P1 LDG.E.U8 R40, desc[UR28][R4.64] ;  /* 0x0000001c04281981 */ /* 0x000124000c1e1100 */
[----:B0-----:R-:W-:Y:S02]  /*95420*/  @P1 IMAD.MOV.U32 R4, RZ, RZ, R6 ;  /* 0x000000ffff041224 */ /* 0x001fe400078e0006 */
[----:B------:R-:W-:Y:S01]  /*95430*/  @P1 IMAD.MOV.U32 R5, RZ, RZ, R7 ;  /* 0x000000ffff051224 */ /* 0x000fe200078e0007 */
[----:B------:R-:W4:Y:S04]  /*95440*/  LDL R6, [R1+0x4594] ;  /* 0x0045940001067983 */ /* 0x000f280000100800 */
[----:B------:R-:W4:Y:S04]  /*95450*/  LDL R7, [R1+0x4590] ;  /* 0x0045900001077983 */ /* 0x000f280000100800 */
[----:B------:R0:W4:Y:S02]  /*95460*/  @P1 LDG.E.U8 R38, desc[UR28][R4.64] ;  /* 0x0000001c04261981 */ /* 0x000124000c1e1100 */
        /* <DEDUP_REMOVED lines=20> */
[----:B0-----:R-:W-:-:S06]  /*955b0*/  PRMT R4, RZ, 0x7610, R4 ;  /* 0x00007610ff047816 */ /* 0x001fcc0000000004 */
[----:B------:R0:W4:Y:S02]  /*955c0*/  @P1 LDG.E.U8 R4, desc[UR28][R6.64] ;  /* 0x0000001c06041981 */ /* 0x000124000c1e1100 */
[----:B0-----:R-:W-:Y:S02]  /*955d0*/  @P1 IMAD.MOV.U32 R6, RZ, RZ, R12 ;  /* 0x000000ffff061224 */ /* 0x001fe400078e000c */
[----:B------:R-:W-:Y:S01]  /*955e0*/  @P1 IMAD.MOV.U32 R7, RZ, RZ, R13 ;  /* 0x000000ffff071224 */ /* 0x000fe200078e000d */
[----:B------:R-:W4:Y:S04]  /*955f0*/  LDL R12, [R1+0x4564] ;  /* 0x00456400010c7983 */ /* 0x000f280000100800 */
[----:B------:R-:W4:Y:S01]  /*95600*/  LDL R13, [R1+0x4560] ;  /* 0x00456000010d7983 */ /* 0x000f220000100800 */
[----:B------:R-:W-:-:S06]  /*95610*/  PRMT R5, RZ, 0x7610, R5 ;  /* 0x00007610ff057816 */ /* 0x000fcc0000000005 */
[----:B------:R0:W4:Y:S02]  /*95620*/  @P1 LDG.E.U8 R5, desc[UR28][R6.64] ;  /* 0x0000001c06051981 */ /* 0x000124000c1e1100 */
[----:B0-----:R-:W-:Y:S02]  /*95630*/  PRMT R6, RZ, 0x7610, R6 ;  /* 0x00007610ff067816 */ /* 0x001fe40000000006 */
[----:B------:R-:W-:-:S04]  /*95640*/  PRMT R7, RZ, 0x7610, R7 ;  /* 0x00007610ff077816 */ /* 0x000fc80000000007 */
[----:B------:R2:W4:Y:S02]  /*95650*/  @P1 LDG.E.U8 R6, desc[UR28][R8.64] ;  /* 0x0000001c08061981 */ /* 0x000524000c1e1100 */
[----:B--2---:R-:W-:Y:S02]  /*95660*/  @P1 IMAD.MOV.U32 R8, RZ, RZ, R14 ;  /* 0x000000ffff081224 */ /* 0x004fe400078e000e */
[----:B---3--:R-:W-:Y:S01]  /*95670*/  @P1 IMAD.MOV.U32 R9, RZ, RZ, R15 ;  /* 0x000000ffff091224 */ /* 0x008fe200078e000f */
[----:B------:R-:W2:Y:S04]  /*95680*/  LDL R14, [R1+0x4554] ;  /* 0x00455400010e7983 */ /* 0x000ea80000100800 */
[----:B------:R-:W2:Y:S04]  /*95690*/  LDL R15, [R1+0x4550] ;  /* 0x00455000010f7983 */ /* 0x000ea80000100800 */
[----:B------:R0:W3:Y:S02]  /*956a0*/  @P1 LDG.E.U8 R7, desc[UR28][R8.64] ;  /* 0x0000001c08071981 */ /* 0x0000e4000c1e1100 */
[----:B0-----:R-:W-:-:S02]  /*956b0*/  PRMT R8, RZ, 0x7610, R8 ;  /* 0x00007610ff087816 */ /* 0x001fc40000000008 */
[----:B------:R-:W-:-:S04]  /*956c0*/  PRMT R9, RZ, 0x7610, R9 ;  /* 0x00007610ff097816 */ /* 0x000fc80000000009 */
[----:B----4-:R0:W4:Y:S02]  /*956d0*/  @P1 LDG.E.U8 R8, desc[UR28][R10.64] ;  /* 0x0000001c0a081981 */ /* 0x010124000c1e1100 */
[----:B0-----:R-:W-:Y:S02]  /*956e0*/  @P1 IMAD.MOV.U32 R10, RZ, RZ, R16 ;  /* 0x000000ffff0a1224 */ /* 0x001fe400078e0010 */
[----:B------:R-:W-:Y:S01]  /*956f0*/  @P1 IMAD.MOV.U32 R11, RZ, RZ, R17 ;  /* 0x000000ffff0b1224 */ /* 0x000fe200078e0011 */
[----:B------:R-:W3:Y:S04]  /*95700*/  LDL R16, [R1+0x4544] ;  /* 0x0045440001107983 */ /* 0x000ee80000100800 */
[----:B------:R-:W3:Y:S04]  /*95710*/  LDL R17, [R1+0x4540] ;  /* 0x0045400001117983 */ /* 0x000ee80000100800 */
[----:B------:R0:W4:Y:S02]  /*95720*/  @P1 LDG.E.U8 R9, desc[UR28][R10.64] ;  /* 0x0000001c0a091981 */ /* 0x000124000c1e1100 */
[----:B0-----:R-:W-:-:S06]  /*95730*/  PRMT R10, RZ, 0x7610, R10 ;  /* 0x00007610ff0a7816 */ /* 0x001fcc000000000a */
[----:B------:R0:W4:Y:S02]  /*95740*/  @P1 LDG.E.U8 R10, desc[UR28][R12.64] ;  /* 0x0000001c0c0a1981 */ /* 0x000124000c1e1100 */
[----:B0-----:R-:W-:Y:S02]  /*95750*/  @P1 IMAD.MOV.U32 R12, RZ, RZ, R18 ;  /* 0x000000ffff0c1224 */ /* 0x001fe400078e0012 */
[----:B------:R-:W-:Y:S01]  /*95760*/  @P1 IMAD.MOV.U32 R13, RZ, RZ, R19 ;  /* 0x000000ffff0d1224 */ /* 0x000fe200078e0013 */
[----:B------:R-:W4:Y:S04]  /*95770*/  LDL R18, [R1+0x4534] ;  /* 0x0045340001127983 */ /* 0x000f280000100800 */
[----:B------:R-:W4:Y:S01]  /*95780*/  LDL R19, [R1+0x4530] ;  /* 0x0045300001137983 */ /* 0x000f220000100800 */
[----:B------:R-:W-:-:S02]  /*95790*/  PRMT R11, RZ, 0x7610, R11 ;  /* 0x00007610ff0b7816 */ /* 0x000fc4000000000b */
[----:B------:R-:W-:-:S04]  /*957a0*/  ISETP.GT.AND P0, PT, R2, 0x7e, PT ;  /* 0x0000007e0200780c */ /* 0x000fc80003f04270 */
[----:B------:R0:W4:Y:S02]  /*957b0*/  @P1 LDG.E.U8 R11, desc[UR28][R12.64] ;  /* 0x0000001c0c0b1981 */ /* 0x000124000c1e1100 */
[----:B0-----:R-:W-:Y:S02]  /*957c0*/  PRMT R12, RZ, 0x7610, R12 ;  /* 0x00007610ff0c7816 */ /* 0x001fe4000000000c */
[----:B------:R-:W-:-:S04]  /*957d0*/  PRMT R13, RZ, 0x7610, R13 ;  /* 0x00007610ff0d7816 */ /* 0x000fc8000000000d */
[----:B--2---:R0:W2:Y:S02]  /*957e0*/  @P1 LDG.E.U8 R12, desc[UR28][R14.64] ;  /* 0x0000001c0e0c1981 */ /* 0x0040a4000c1e1100 */
[----:B0-----:R-:W-:Y:S02]  /*957f0*/  @P0 IMAD.MOV.U32 R14, RZ, RZ, R22 ;  /* 0x000000ffff0e0224 */ /* 0x001fe400078e0016 */
[----:B------:R-:W-:Y:S01]  /*95800*/  @P0 IMAD.MOV.U32 R15, RZ, RZ, R23 ;  /* 0x000000ffff0f0224 */ /* 0x000fe200078e0017 */
[----:B------:R-:W2:Y:S04]  /*95810*/  LDL R22, [R1+0x4514] ;  /* 0x0045140001167983 */ /* 0x000ea80000100800 */
[----:B------:R-:W2:Y:S04]  /*95820*/  LDL R23, [R1+0x4510] ;  /* 0x0045100001177983 */ /* 0x000ea80000100800 */
[----:B------:R0:W2:Y:S02]  /*95830*/  @P0 LDG.E.U8 R13, desc[UR28][R14.64] ;  /* 0x0000001c0e0d0981 */ /* 0x0000a4000c1e1100 */
[----:B0-----:R-:W-:-:S02]  /*95840*/  PRMT R14, RZ, 0x7610, R14 ;  /* 0x00007610ff0e7816 */ /* 0x001fc4000000000e */
[----:B------:R-:W-:-:S04]  /*95850*/  PRMT R15, RZ, 0x7610, R15 ;  /* 0x00007610ff0f7816 */ /* 0x000fc8000000000f */
[----:B---3--:R0:W3:Y:S02]  /*95860*/  @P0 LDG.E.U8 R14, desc[UR28][R16.64] ;  /* 0x0000001c100e0981 */ /* 0x0080e4000c1e1100 */
[----:B0-----:R-:W-:Y:S02]  /*95870*/  @P0 IMAD.MOV.U32 R16, RZ, RZ, R20 ;  /* 0x000000ffff100224 */ /* 0x001fe400078e0014 */
[----:B------:R-:W-:Y:S01]  /*95880*/  @P0 IMAD.MOV.U32 R17, RZ, RZ, R21 ;  /* 0x000000ffff110224 */ /* 0x000fe200078e0015 */
[----:B------:R-:W2:Y:S04]  /*95890*/  LDL R20, [R1+0x4524] ;  /* 0x0045240001147983 */ /* 0x000ea80000100800 */
[----:B------:R-:W2:Y:S04]  /*958a0*/  LDL R21, [R1+0x4520] ;  /* 0x0045200001157983 */ /* 0x000ea80000100800 */
[----:B------:R0:W3:Y:S02]  /*958b0*/  @P0 LDG.E.U8 R15, desc[UR28][R16.64] ;  /* 0x0000001c100f0981 */ /* 0x0000e4000c1e1100 */
[----:B0-----:R-:W-:-:S06]  /*958c0*/  PRMT R16, RZ, 0x7610, R16 ;  /* 0x00007610ff107816 */ /* 0x001fcc0000000010 */
[----:B----4-:R0:W4:Y:S02]  /*958d0*/  @P0 LDG.E.U8 R16, desc[UR28][R18.64] ;  /* 0x0000001c12100981 */ /* 0x010124000c1e1100 */
[----:B0-----:R-:W-:Y:S02]  /*958e0*/  @P0 IMAD.MOV.U32 R18, RZ, RZ, R24 ;  /* 0x000000ffff120224 */ /* 0x001fe400078e0018 */
[----:B------:R-:W-:Y:S01]  /*958f0*/  @P0 IMAD.MOV.U32 R19, RZ, RZ, R25 ;  /* 0x000000ffff130224 */ /* 0x000fe200078e0019 */
[----:B------:R-:W3:Y:S04]  /*95900*/  LDL R24, [R1+0x4504] ;  /* 0x0045040001187983 */ /* 0x000ee80000100800 */
[----:B------:R-:W3:Y:S01]  /*95910*/  LDL R25, [R1+0x4500] ;  /* 0x0045000001197983 */ /* 0x000ee20000100800 */
[----:B------:R-:W-:-:S06]  /*95920*/  PRMT R17, RZ, 0x7610, R17 ;  /* 0x00007610ff117816 */ /* 0x000fcc0000000011 */
[----:B------:R0:W4:Y:S02]  /*95930*/  @P0 LDG.E.U8 R17, desc[UR28][R18.64] ;  /* 0x0000001c12110981 */ /* 0x000124000c1e1100 */
[----:B0-----:R-:W-:Y:S02]  /*95940*/  PRMT R18, RZ, 0x7610, R18 ;  /* 0x00007610ff127816 */ /* 0x001fe40000000012 */
[----:B------:R-:W-:-:S04]  /*95950*/  PRMT R19, RZ, 0x7610, R19 ;  /* 0x00007610ff137816 */ /* 0x000fc80000000013 */
[----:B--2---:R0:W2:Y:S02]  /*95960*/  @P0 LDG.E.U8 R18, desc[UR28][R20.64] ;  /* 0x0000001c14120981 */ /* 0x0040a4000c1e1100 */
[----:B0-----:R-:W-:Y:S02]  /*95970*/  @P0 IMAD.MOV.U32 R20, RZ, RZ, R26 ;  /* 0x000000ffff140224 */ /* 0x001fe400078e001a */
[----:B------:R-:W-:Y:S01]  /*95980*/  @P0 IMAD.MOV.U32 R21, RZ, RZ, R27 ;  /* 0x000000ffff150224 */ /* 0x000fe200078e001b */
[----:B------:R-:W4:Y:S04]  /*95990*/  LDL R26, [R1+0x44f4] ;  /* 0x0044f400011a7983 */ /* 0x000f280000100800 */
[----:B------:R-:W4:Y:S04]  /*959a0*/  LDL R27, [R1+0x44f0] ;  /* 0x0044f000011b7983 */ /* 0x000f280000100800 */
[----:B------:R0:W2:Y:S02]  /*959b0*/  @P0 LDG.E.U8 R19, desc[UR28][R20.64] ;  /* 0x0000001c14130981 */ /* 0x0000a4000c1e1100 */
[----:B0-----:R-:W-:-:S02]  /*959c0*/  PRMT R20, RZ, 0x7610, R20 ;  /* 0x00007610ff147816 */ /* 0x001fc40000000014 */
[----:B------:R-:W-:-:S04]  /*959d0*/  PRMT R21, RZ, 0x7610, R21 ;  /* 0x00007610ff157816 */ /* 0x000fc80000000015 */
[----:B------:R0:W2:Y:S02]  /*959e0*/  @P0 LDG.E.U8 R20, desc[UR28][R22.64] ;  /* 0x0000001c16140981 */ /* 0x0000a4000c1e1100 */
[----:B0-----:R-:W-:Y:S02]  /*959f0*/  @P0 IMAD.MOV.U32 R22, RZ, RZ, R28 ;  /* 0x000000ffff160224 */ /* 0x001fe400078e001c */
[----:B------:R-:W-:Y:S01]  /*95a00*/  @P0 IMAD.MOV.U32 R23, RZ, RZ, R29 ;  /* 0x000000ffff170224 */ /* 0x000fe200078e001d */
[----:B------:R-:W2:Y:S04]  /*95a10*/  LDL R28, [R1+0x44e4] ;  /* 0x0044e400011c7983 */ /* 0x000ea80000100800 */
[----:B------:R-:W2:Y:S04]  /*95a20*/  LDL R29, [R1+0x44e0] ;  /* 0x0044e000011d7983 */ /* 0x000ea80000100800 */
[----:B------:R0:W2:Y:S02]  /*95a30*/  @P0 LDG.E.U8 R21, desc[UR28][R22.64] ;  /* 0x0000001c16150981 */ /* 0x0000a4000c1e1100 */
[----:B0-----:R-:W-:-:S06]  /*95a40*/  PRMT R22, RZ, 0x7610, R22 ;  /* 0x00007610ff167816 */ /* 0x001fcc0000000016 */
[----:B---3--:R0:W3:Y:S04]  /*95a50*/  @P0 LDG.E.U8 R22, desc[UR28][R24.64] ;  /* 0x0000001c18160981 */ /* 0x0080e8000c1e1100 */
[----:B------:R-:W0:Y:S04]  /*95a60*/  LDL R24, [R1+0x44f8] ;  /* 0x0044f80001187983 */ /* 0x000e280000100800 */
[----:B------:R-:W0:Y:S01]  /*95a70*/  LDL R25, [R1+0x44fc] ;  /* 0x0044fc0001197983 */ /* 0x000e220000100800 */
[----:B------:R-:W-:Y:S02]  /*95a80*/  PRMT R23, RZ, 0x7610, R23 ;  /* 0x00007610ff177816 */ /* 0x000fe40000000017 */
[----:B0-----:R-:W-:-:S04]  /*95a90*/  @P0 LOP3.LUT R25, R25, R24, RZ, 0x3c, !PT ;  /* 0x0000001819190212 */ /* 0x001fc800078e3cff */
[----:B------:R-:W-:-:S04]  /*95aa0*/  @P0 LOP3.LUT R24, R25, R24, RZ, 0x3c, !PT ;  /* 0x0000001819180212 */ /* 0x000fc800078e3cff */
[----:B------:R-:W-:-:S05]  /*95ab0*/  @P0 LOP3.LUT R25, R25, R24, RZ, 0x3c, !PT ;  /* 0x0000001819190212 */ /* 0x000fca00078e3cff */
[----:B------:R0:W3:Y:S02]  /*95ac0*/  @P0 LDG.E.U8 R23, desc[UR28][R24.64] ;  /* 0x0000001c18170981 */ /* 0x0000e4000c1e1100 */
[----:B0-----:R-:W-:-:S06]  /*95ad0*/  PRMT R24, RZ, 0x7610, R24 ;  /* 0x00007610ff187816 */ /* 0x001fcc0000000018 */
[----:B----4-:R0:W4:Y:S04]  /*95ae0*/  @P0 LDG.E.U8 R24, desc[UR28][R26.64] ;  /* 0x0000001c1a180981 */ /* 0x010128000c1e1100 */
[----:B------:R-:W0:Y:S04]  /*95af0*/  LDL R26, [R1+0x44e8] ;  /* 0x0044e800011a7983 */ /* 0x000e280000100800 */
[----:B------:R-:W0:Y:S01]  /*95b00*/  LDL R27, [R1+0x44ec] ;  /* 0x0044ec00011b7983 */ /* 0x000e220000100800 */
[----:B------:R-:W-:Y:S02]  /*95b10*/  PRMT R25, RZ, 0x7610, R25 ;  /* 0x00007610ff197816 */ /* 0x000fe40000000019 */
[----:B0-----:R-:W-:-:S04]  /*95b20*/  @P0 LOP3.LUT R27, R27, R26, RZ, 0x3c, !PT ;  /* 0x0000001a1b1b0212 */ /* 0x001fc800078e3cff */
[----:B------:R-:W-:-:S04]  /*95b30*/  @P0 LOP3.LUT R26, R27, R26, RZ, 0x3c, !PT ;  /* 0x0000001a1b1a0212 */ /* 0x000fc800078e3cff */
[----:B------:R-:W-:-:S05]  /*95b40*/  @P0 LOP3.LUT R27, R27, R26, RZ, 0x3c, !PT ;  /* 0x0000001a1b1b0212 */ /* 0x000fca00078e3cff */
[----:B------:R0:W4:Y:S02]  /*95b50*/  @P0 LDG.E.U8 R25, desc[UR28][R26.64] ;  /* 0x0000001c1a190981 */ /* 0x000124000c1e1100 */
[----:B0-----:R-:W-:-:S06]  /*95b60*/  PRMT R26, RZ, 0x7610, R26 ;  /* 0x00007610ff1a7816 */ /* 0x001fcc000000001a */
[----:B--2---:R0:W2:Y:S04]  /*95b70*/  @P0 LDG.E.U8 R26, desc[UR28][R28.64] ;  /* 0x0000001c1c1a0981 */ /* 0x0040a8000c1e1100 */
[----:B------:R-:W0:Y:S04]  /*95b80*/  LDL R28, [R1+0x44d8] ;  /* 0x0044d800011c7983 */ /* 0x000e280000100800 */
[----:B------:R-:W0:Y:S01]  /*95b90*/  LDL R29, [R1+0x44dc] ;  /* 0x0044dc00011d7983 */ /* 0x000e220000100800 */
[----:B------:R-:W-:Y:S02]  /*95ba0*/  PRMT R27, RZ, 0x7610, R27 ;  /* 0x00007610ff1b7816 */ /* 0x000fe4000000001b */
[----:B0-----:R-:W-:-:S04]  /*95bb0*/  @P0 LOP3.LUT R29, R29, R28, RZ, 0x3c, !PT ;  /* 0x0000001c1d1d0212 */ /* 0x001fc800078e3cff */
[----:B------:R-:W-:-:S04]  /*95bc0*/  @P0 LOP3.LUT R28, R29, R28, RZ, 0x3c, !PT ;  /* 0x0000001c1d1c0212 */ /* 0x000fc800078e3cff */
[----:B------:R-:W-:-:S05]  /*95bd0*/  @P0 LOP3.LUT R29, R29, R28, RZ, 0x3c, !PT ;  /* 0x0000001c1d1d0212 */ /* 0x000fca00078e3cff */
[----:B------:R0:W2:Y:S02]  /*95be0*/  @P0 LDG.E.U8 R27, desc[UR28][R28.64] ;  /* 0x0000001c1c1b0981 */ /* 0x0000a4000c1e1100 */
[----:B0-----:R-:W-:-:S06]  /*95bf0*/  PRMT R28, RZ, 0x7610, R28 ;  /* 0x00007610ff1c7816 */ /* 0x001fcc000000001c */
[----:B------:R0:W2:Y:S04]  /*95c00*/  @P0 LDG.E.U8 R28, desc[UR28][R30.64] ;  /* 0x0000001c1e1c0981 */ /* 0x0000a8000c1e1100 */
[----:B------:R-:W0:Y:S04]  /*95c10*/  LDL R30, [R1+0x44c8] ;  /* 0x0044c800011e7983 */ /* 0x000e280000100800 */
[----:B------:R-:W0:Y:S01]  /*95c20*/  LDL R31, [R1+0x44cc] ;  /* 0x0044cc00011f7983 */ /* 0x000e220000100800 */
[----:B------:R-:W-:Y:S02]  /*95c30*/  ISETP.GT.AND P1, PT, R2, 0x7f, PT ;  /* 0x0000007f0200780c */ /* 0x000fe40003f24270 */
[----:B------:R-:W-:-:S11]  /*95c40*/  PRMT R29, RZ, 0x7610, R29 ;  /* 0x00007610ff1d7816 */ /* 0x000fd6000000001d */
[----:B0-----:R-:W-:-:S04]  /*95c50*/  @P1 LOP3.LUT R31, R31, R30, RZ, 0x3c, !PT ;  /* 0x0000001e1f1f1212 */ /* 0x001fc800078e3cff */
[----:B------:R-:W-:-:S04]  /*95c60*/  @P1 LOP3.LUT R30, R31, R30, RZ, 0x3c, !PT ;  /* 0x0000001e1f1e1212 */ /* 0x000fc800078e3cff */
[----:B------:R-:W-:-:S05]  /*95c70*/  @P1 LOP3.LUT R31, R31, R30, RZ, 0x3c, !PT ;  /* 0x0000001e1f1f1212 */ /* 0x000fca00078e3cff */
[----:B------:R0:W2:Y:S04]  /*95c80*/  @P1 LDG.E.U8 R29, desc[UR28][R30.64] ;  /* 0x0000001c1e1d1981 */ /* 0x0000a8000c1e1100 */
[----:B------:R-:W0:Y:S04]  /*95c90*/  LDL R30, [R1+0x44c0] ;  /* 0x0044c000011e7983 */ /* 0x000e280000100800 */
[----:B------:R-:W0:Y:S01]  /*95ca0*/  LDL R31, [R1+0x44c4] ;  /* 0x0044c400011f7983 */ /* 0x000e220000100800 */
[----:B------:R-:W-:Y:S02]  /*95cb0*/  PRMT R33, RZ, 0x7610, R33 ;  /* 0x00007610ff217816 */ /* 0x000fe40000000021 */
        /* <DEDUP_REMOVED lines=102> */
[----:B------:R1:W-:Y:S04]  /*96320*/  STL [R1+0x9fc0], R16 ;  /* 0x009fc01001007387 */ /* 0x0003e80000100800 */
[----:B-1----:R-:W2:Y:S04]  /*96330*/  LDL.LU R16, [R1+0x3fb8] ;  /* 0x003fb80001107983 */ /* 0x002ea80000300800 */
        /* <DEDUP_REMOVED lines=10> */
[----:B---3--:R1:W-:Y:S04]  /*963e0*/  STL [R1+0x9fa8], R22 ;  /* 0x009fa81601007387 */ /* 0x0083e80000100800 */
[----:B-1----:R-:W3:Y:S04]  /*963f0*/  LDL.LU R22, [R1+0x3fd0] ;  /* 0x003fd00001167983 */ /* 0x002ee80000300800 */
[----:B------:R-:W-:Y:S04]  /*96400*/  STL [R1+0x9fa4], R23 ;  /* 0x009fa41701007387 */ /* 0x000fe80000100800 */
[----:B----4-:R-:W-:Y:S04]  /*96410*/  STL [R1+0x9fa0], R24 ;  /* 0x009fa01801007387 */ /* 0x010fe80000100800 */
[----:B------:R-:W-:Y:S04]  /*96420*/  STL [R1+0x9f9c], R25 ;  /* 0x009f9c1901007387 */ /* 0x000fe80000100800 */
[----:B--2---:R-:W-:Y:S04]  /*96430*/  STL [R1+0x9f98], R26 ;  /* 0x009f981a01007387 */ /* 0x004fe80000100800 */
        /* <DEDUP_REMOVED lines=10> */
[----:B-1----:R-:W0:Y:S03]  /*964e0*/  S2R R28, SR_TID.X ;  /* 0x00000000001c7919 */ /* 0x002e260000002100 */
        /* <DEDUP_REMOVED lines=8> */
[----:B0-----:R-:W-:-:S03]  /*96570*/  LOP3.LUT R31, R28, 0x1f, RZ, 0xc0, !PT ;  /* 0x0000001f1c1f7812 */ /* 0x001fc600078ec0ff */
[----:B------:R-:W-:Y:S04]  /*96580*/  STL [R1+0x9f20], R61 ;  /* 0x009f203d01007387 */ /* 0x000fe80000100800 */
[----:B------:R-:W-:Y:S04]  /*96590*/  STL [R1+0x9f18], R30 ;  /* 0x009f181e01007387 */ /* 0x000fe80000100800 */
[----:B------:R-:W-:Y:S04]  /*965a0*/  STL [R1+0x9f1c], R30 ;  /* 0x009f1c1e01007387 */ /* 0x000fe80000100800 */
[----:B------:R-:W-:Y:S04]  /*965b0*/  STL [R1+0x9f14], R0 ;  /* 0x009f140001007387 */ /* 0x000fe80000100800 */
[----:B------:R0:W-:Y:S01]  /*965c0*/  STL [R1+0x9f64], R0 ;  /* 0x009f640001007387 */ /* 0x0001e20000100800 */
[----:B------:R-:W-:Y:S06]  /*965d0*/  BAR.SYNC.DEFER_BLOCKING 0x0 ;  /* 0x0000000000007b1d */ /* 0x000fec0000010000 */
[----:B0-----:R-:W2:Y:S04]  /*965e0*/  LDL.LU R0, [R1+0x3fb4] ;  /* 0x003fb40001007983 */ /* 0x001ea80000300800 */
        /* <DEDUP_REMOVED lines=23> */
[----:B---3--:R0:W-:Y:S04]  /*96760*/  STS.U8 [R31+UR4], R22 ;  /* 0x000000161f007988 */ /* 0x0081e80008000004 */
[----:B------:R1:W-:Y:S04]  /*96770*/  STS.U8 [R31+UR4+0x20], R21 ;  /* 0x000020151f007988 */ /* 0x0003e80008000004 */
[----:B------:R3:W-:Y:S04]  /*96780*/  STS.U8 [R31+UR4+0x40], R20 ;  /* 0x000040141f007988 */ /* 0x0007e80008000004 */
[----:B0-----:R-:W4:Y:S04]  /*96790*/  LDL.LU R22, [R1+0x3e94] ;  /* 0x003e940001167983 */ /* 0x001f280000300800 */
[----:B-1----:R-:W4:Y:S04]  /*967a0*/  LDL.LU R21, [R1+0x3dd0] ;  /* 0x003dd00001157983 */ /* 0x002f280000300800 */
[----:B------:R0:W-:Y:S04]  /*967b0*/  STS.U8 [R31+UR4+0x60], R19 ;  /* 0x000060131f007988 */ /* 0x0001e80008000004 */
[----:B---3--:R-:W3:Y:S04]  /*967c0*/  LDL.LU R20, [R1+0x3dcc] ;  /* 0x003dcc0001147983 */ /* 0x008ee80000300800 */
[----:B------:R1:W-:Y:S04]  /*967d0*/  STS.U8 [R31+UR4+0x80], R18 ;  /* 0x000080121f007988 */ /* 0x0003e80008000004 */
[----:B0-----:R-:W3:Y:S04]  /*967e0*/  LDL.LU R19, [R1+0x3dc8] ;  /* 0x003dc80001137983 */ /* 0x001ee80000300800 */
[----:B------:R0:W-:Y:S04]  /*967f0*/  STS.U8 [R31+UR4+0xa0], R17 ;  /* 0x0000a0111f007988 */ /* 0x0001e80008000004 */
[----:B-1----:R-:W3:Y:S04]  /*96800*/  LDL.LU R18, [R1+0x3dc4] ;  /* 0x003dc40001127983 */ /* 0x002ee80000300800 */
[----:B------:R1:W-:Y:S04]  /*96810*/  STS.U8 [R31+UR4+0xc0], R16 ;  /* 0x0000c0101f007988 */ /* 0x0003e80008000004 */
[----:B0-----:R-:W3:Y:S04]  /*96820*/  LDL.LU R17, [R1+0x3dc0] ;  /* 0x003dc00001117983 */ /* 0x001ee80000300800 */
[----:B-1----:R-:W3:Y:S04]  /*96830*/  LDL.LU R16, [R1+0x3dbc] ;  /* 0x003dbc0001107983 */ /* 0x002ee80000300800 */
[----:B--2---:R0:W-:Y:S04]  /*96840*/  STS.U8 [R31+UR4+0xe0], R0 ;  /* 0x0000e0001f007988 */ /* 0x0041e80008000004 */
[----:B----4-:R1:W-:Y:S04]  /*96850*/  STS.U8 [R31+UR4+0x100], R30 ;  /* 0x0001001e1f007988 */ /* 0x0103e80008000004 */
[----:B------:R2:W-:Y:S04]  /*96860*/  STS.U8 [R31+UR4+0x120], R61 ;  /* 0x0001203d1f007988 */ /* 0x0005e80008000004 */
[----:B0-----:R-:W4:Y:S04]  /*96870*/  LDL.LU R0, [R1+0x3db8] ;  /* 0x003db80001007983 */ /* 0x001f280000300800 */
[----:B-1----:R-:W4:Y:S04]  /*96880*/  LDL.LU R30, [R1+0x3db4] ;  /* 0x003db400011e7983 */ /* 0x002f280000300800 */
[----:B------:R0:W-:Y:S04]  /*96890*/  STS.U8 [R31+UR4+0x140], R59 ;  /* 0x0001403b1f007988 */ /* 0x0001e80008000004 */
[----:B--2---:R-:W2:Y:S04]  /*968a0*/  LDL.LU R61, [R1+0x3db0] ;  /* 0x003db000013d7983 */ /* 0x004ea80000300800 */
[----:B------:R1:W-:Y:S04]  /*968b0*/  STS.U8 [R31+UR4+0x160], R57 ;  /* 0x000160391f007988 */ /* 0x0003e80008000004 */
[----:B0-----:R-:W2:Y:S04]  /*968c0*/  LDL.LU R59, [R1+0x3dac] ;  /* 0x003dac00013b7983 */ /* 0x001ea80000300800 */
[----:B------:R0:W-:Y:S04]  /*968d0*/  STS.U8 [R31+UR4+0x180], R55 ;  /* 0x000180371f007988 */ /* 0x0001e80008000004 */
[----:B-1----:R-:W2:Y:S04]  /*968e0*/  LDL.LU R57, [R1+0x3da8] ;  /* 0x003da80001397983 */ /* 0x002ea80000300800 */
        /* <DEDUP_REMOVED lines=40> */
[----:B---3--:R1:W-:Y:S04]  /*96b70*/  STS.U8 [R31+UR4+0x1060], R20 ;  /* 0x001060141f007988 */ /* 0x0083e80008000004 */
[----:B0-----:R-:W3:Y:S04]  /*96b80*/  LDL.LU R21, [R1+0x3c94] ;  /* 0x003c940001157983 */ /* 0x001ee80000300800 */
[----:B------:R0:W-:Y:S04]  /*96b90*/  STS.U8 [R31+UR4+0x1000], R19 ;  /* 0x001000131f007988 */ /* 0x0001e80008000004 */
[----:B-1----:R-:W3:Y:S04]  /*96ba0*/  LDL.LU R20, [R1+0x3bd0] ;  /* 0x003bd00001147983 */ /* 0x002ee80000300800 */
[----:B------:R1:W-:Y:S04]  /*96bb0*/  STS.U8 [R31+UR4+0x1020], R18 ;  /* 0x001020121f007988 */ /* 0x0003e80008000004 */
[----:B0-----:R-:W3:Y:S04]  /*96bc0*/  LDL.LU R19, [R1+0x3bcc] ;  /* 0x003bcc0001137983 */ /* 0x001ee80000300800 */
[----:B------:R0:W-:Y:S04]  /*96bd0*/  STS.U8 [R31+UR4+0x10c0], R17 ;  /* 0x0010c0111f007988 */ /* 0x0001e80008000004 */
[----:B-1----:R-:W3:Y:S04]  /*96be0*/  LDL.LU R18, [R1+0x3bc8] ;  /* 0x003bc80001127983 */ /* 0x002ee80000300800 */
[----:B------:R1:W-:Y:S04]  /*96bf0*/  STS.U8 [R31+UR4+0x10e0], R16 ;  /* 0x0010e0101f007988 */ /* 0x0003e80008000004 */
[----:B0-----:R-:W3:Y:S04]  /*96c00*/  LDL.LU R17, [R1+0x3bc4] ;  /* 0x003bc40001117983 */ /* 0x001ee80000300800 */
[----:B-1----:R-:W3:Y:S04]  /*96c10*/  LDL.LU R16, [R1+0x3bc0] ;  /* 0x003bc00001107983 */ /* 0x002ee80000300800 */
[----:B----4-:R0:W-:Y:S04]  /*96c20*/  STS.U8 [R31+UR4+0x1080], R0 ;  /* 0x001080001f007988 */ /* 0x0101e80008000004 */
[----:B------:R1:W-:Y:S04]  /*96c30*/  STS.U8 [R31+UR4+0x10a0], R30 ;  /* 0x0010a01e1f007988 */ /* 0x0003e80008000004 */
[----:B0-----:R-:W4:Y:S04]  /*96c40*/  LDL.LU R0, [R1+0x3bbc] ;  /* 0x003bbc0001007983 */ /* 0x001f280000300800 */
[----:B--2---:R0:W-:Y:S04]  /*96c50*/  STS.U8 [R31+UR4+0x1140], R61 ;  /* 0x0011403d1f007988 */ /* 0x0041e80008000004 */
        /* <DEDUP_REMOVED lines=55> */
[----:B------:R0:W-:Y:S04]  /*96fd0*/  STS.U8 [R31+UR4+0x2080], R16 ;  /* 0x002080101f007988 */ /* 0x0001e80008000004 */
[----:B-1----:R-:W3:Y:S04]  /*96fe0*/  LDL.LU R17, [R1+0x3948] ;  /* 0x0039480001117983 */ /* 0x002ee80000300800 */
[----:B0-----:R-:W3:Y:S04]  /*96ff0*/  LDL.LU R16, [R1+0x3944] ;  /* 0x0039440001107983 */ /* 0x001ee80000300800 */
[----:B----4-:R0:W-:Y:S04]  /*97000*/  STS.U8 [R31+UR4+0x20a0], R0 ;  /* 0x0020a0001f007988 */ /* 0x0101e80008000004 */
[----:B--2---:R1:W-:Y:S04]  /*97010*/  STS.U8 [R31+UR4+0x20c0], R30 ;  /* 0x0020c01e1f007988 */ /* 0x0043e80008000004 */
[----:B0-----:R-:W2:Y:S04]  /*97020*/  LDL.LU R0, [R1+0x3940] ;  /* 0x0039400001007983 */ /* 0x001ea80000300800 */
[----:B------:R0:W-:Y:S04]  /*97030*/  STS.U8 [R31+UR4+0x20e0], R61 ;  /* 0x0020e03d1f007988 */ /* 0x0001e80008000004 */
[----:B-1----:R-:W4:Y:S04]  /*97040*/  LDL.LU R30, [R1+0x393c] ;  /* 0x00393c00011e7983 */ /* 0x002f280000300800 */
[----:B------:R1:W-:Y:S04]  /*97050*/  STS.U8 [R31+UR4+0x2100], R59 ;  /* 0x0021003b1f007988 */ /* 0x0003e80008000004 */
[----:B0-----:R-:W4:Y:S04]  /*97060*/  LDL.LU R61, [R1+0x3938] ;  /* 0x00393800013d7983 */ /* 0x001f280000300800 */
        /* <DEDUP_REMOVED lines=40> */
[----:B---3--:R0:W-:Y:S04]  /*972f0*/  STS.U8 [R31+UR4+0x2980], R22 ;  /* 0x002980161f007988 */ /* 0x0081e80008000004 */
        /* <DEDUP_REMOVED lines=14> */
[----:B--2---:R0:W-:Y:S04]  /*973e0*/  STS.U8 [R31+UR4+0x30c0], R0 ;  /* 0x0030c0001f007988 */ /* 0x0041e80008000004 */
[----:B----4-:R1:W-:Y:S04]  /*973f0*/  STS.U8 [R31+UR4+0x30e0], R30 ;  /* 0x0030e01e1f007988 */ /* 0x0103e80008000004 */
        /* <DEDUP_REMOVED lines=680> */
[----:B--2---:R-:W-:Y:S04]  /*99e80*/  STS.U8 [R31+UR4+0xd940], R0 ;  /* 0x00d940001f007988 */ /* 0x004fe80008000004 */
[----:B----4-:R-:W-:Y:S04]  /*99e90*/  STS.U8 [R31+UR4+0xd920], R30 ;  /* 0x00d9201e1f007988 */ /* 0x010fe80008000004 */
[----:B------:R-:W-:Y:S04]  /*99ea0*/  STS.U8 [R31+UR4+0xd900], R61 ;  /* 0x00d9003d1f007988 */ /* 0x000fe80008000004 */
        /* <DEDUP_REMOVED lines=9> */
[----:B---3--:R-:W-:Y:S04]  /*99f40*/  STS.U8 [R31+UR4+0xe0a0], R43 ;  /* 0x00e0a02b1f007988 */ /* 0x008fe80008000004 */
        /* <DEDUP_REMOVED lines=17> */
[----:B------:R0:W-:Y:S04]  /*9a060*/  STS.U8 [R31+UR4+0xe8c0], R16 ;  /* 0x00e8c0101f007988 */ /* 0x0001e80008000004 */
[----:B0-----:R-:W2:Y:S04]  /*9a070*/  LDL.LU R16, [R1+0x1f8] ;  /* 0x0001f80001107983 */ /* 0x001ea80000300800 */
[----:B------:R-:W3:Y:S04]  /*9a080*/  LDL.LU R17, [R1+0x1f4] ;  /* 0x0001f40001117983 */ /* 0x000ee80000300800 */
        /* <DEDUP_REMOVED lines=28> */
[----:B------:R-:W4:Y:S04]  /*9a250*/  LDL.LU R25, [R1] ;  /* 0x0000000001197983 */ /* 0x000f280000300800 */
[----:B--2---:R0:W-:Y:S04]  /*9a260*/  STS.U8 [R31+UR4+0xe920], R16 ;  /* 0x00e920101f007988 */ /* 0x0041e80008000004 */
[----:B---3--:R1:W-:Y:S04]  /*9a270*/  STS.U8 [R31+UR4+0xe900], R17 ;  /* 0x00e900111f007988 */ /* 0x0083e80008000004 */
[----:B----4-:R2:W-:Y:S04]  /*9a280*/  STS.U8 [R31+UR4+0xe960], R18 ;  /* 0x00e960121f007988 */ /* 0x0105e80008000004 */
[----:B------:R3:W-:Y:S04]  /*9a290*/  STS.U8 [R31+UR4+0xe940], R19 ;  /* 0x00e940131f007988 */ /* 0x0007e80008000004 */
[----:B------:R4:W-:Y:S04]  /*9a2a0*/  STS.U8 [R31+UR4+0xe9a0], R20 ;  /* 0x00e9a0141f007988 */ /* 0x0009e80008000004 */
[----:B------:R4:W-:Y:S04]  /*9a2b0*/  STS.U8 [R31+UR4+0xe980], R21 ;  /* 0x00e980151f007988 */ /* 0x0009e80008000004 */
[----:B------:R4:W-:Y:S04]  /*9a2c0*/  STS.U8 [R31+UR4+0xe9e0], R22 ;  /* 0x00e9e0161f007988 */ /* 0x0009e80008000004 */
[----:B------:R4:W-:Y:S04]  /*9a2d0*/  STS.U8 [R31+UR4+0xe9c0], R23 ;  /* 0x00e9c0171f007988 */ /* 0x0009e80008000004 */
[----:B------:R4:W-:Y:S04]  /*9a2e0*/  STS.U8 [R31+UR4+0xf040], R24 ;  /* 0x00f040181f007988 */ /* 0x0009e80008000004 */
        /* <DEDUP_REMOVED lines=15> */
[----:B0-----:R-:W4:Y:S04]  /*9a3e0*/  LDL.LU R16, [R1+0x9fc0] ;  /* 0x009fc00001107983 */ /* 0x001f280000300800 */
[----:B------:R-:W-:Y:S04]  /*9a3f0*/  STS.U8 [R31+UR4+0xf860], R37 ;  /* 0x00f860251f007988 */ /* 0x000fe80008000004 */
[----:B-1----:R-:W4:Y:S04]  /*9a400*/  LDL.LU R17, [R1+0x9fbc] ;  /* 0x009fbc0001117983 */ /* 0x002f280000300800 */
[----:B------:R-:W-:Y:S04]  /*9a410*/  STS.U8 [R31+UR4+0xf840], R35 ;  /* 0x00f840231f007988 */ /* 0x000fe80008000004 */
[----:B--2---:R-:W2:Y:S04]  /*9a420*/  LDL.LU R18, [R1+0x9fb8] ;  /* 0x009fb80001127983 */ /* 0x004ea80000300800 */
[----:B------:R-:W-:Y:S04]  /*9a430*/  STS.U8 [R31+UR4+0xf820], R33 ;  /* 0x00f820211f007988 */ /* 0x000fe80008000004 */
[----:B---3--:R-:W3:Y:S04]  /*9a440*/  LDL.LU R19, [R1+0x9fb4] ;  /* 0x009fb40001137983 */ /* 0x008ee80000300800 */
[----:B------:R-:W-:Y:S04]  /*9a450*/  STS.U8 [R31+UR4+0xf800], R29 ;  /* 0x00f8001d1f007988 */ /* 0x000fe80008000004 */
[----:B----4-:R-:W4:Y:S04]  /*9a460*/  LDL.LU R20, [R1+0x9fb0] ;  /* 0x009fb00001147983 */ /* 0x010f280000300800 */
[----:B------:R-:W-:Y:S04]  /*9a470*/  STS.U8 [R31+UR4+0xf8e0], R27 ;  /* 0x00f8e01b1f007988 */ /* 0x000fe80008000004 */
[----:B------:R-:W4:Y:S04]  /*9a480*/  LDL.LU R21, [R1+0x9fac] ;  /* 0x009fac0001157983 */ /* 0x000f280000300800 */
[----:B------:R-:W-:Y:S04]  /*9a490*/  STS.U8 [R31+UR4+0xf8c0], R26 ;  /* 0x00f8c01a1f007988 */ /* 0x000fe80008000004 */
[----:B------:R-:W4:Y:S04]  /*9a4a0*/  LDL.LU R22, [R1+0x9fa8] ;  /* 0x009fa80001167983 */ /* 0x000f280000300800 */
[----:B------:R0:W-:Y:S04]  /*9a4b0*/  STS.U8 [R31+UR4+0xf8a0], R25 ;  /* 0x00f8a0191f007988 */ /* 0x0001e80008000004 */
[----:B------:R-:W4:Y:S04]  /*9a4c0*/  LDL.LU R23, [R1+0x9fa4] ;  /* 0x009fa40001177983 */ /* 0x000f280000300800 */
[----:B------:R-:W4:Y:S01]  /*9a4d0*/  LDL.LU R24, [R1+0x9fa0] ;  /* 0x009fa00001187983 */ /* 0x000f220000300800 */
[----:B0-----:R-:W0:Y:S03]  /*9a4e0*/  S2R R25, SR_TID.X ;  /* 0x0000000000197919 */ /* 0x001e260000002100 */
[----:B------:R-:W-:Y:S04]  /*9a4f0*/  STS.U8 [R31+UR4+0xf880], R60 ;  /* 0x00f8803c1f007988 */ /* 0x000fe80008000004 */
[----:B------:R-:W-:Y:S04]  /*9a500*/  STL [R1+0x9f68], R60 ;  /* 0x009f683c01007387 */ /* 0x000fe80000100800 */
        /* <DEDUP_REMOVED lines=13> */
[----:B------:R1:W-:Y:S04]  /*9a5e0*/  STL [R1+0x9f84], R46 ;  /* 0x009f842e01007387 */ /* 0x0003e80000100800 */
[----:B-1----:R-:W2:Y:S04]  /*9a5f0*/  LDL.LU R46, [R1+0x3f88] ;  /* 0x003f8800012e7983 */ /* 0x002ea80000300800 */
        /* <DEDUP_REMOVED lines=17> */
[----:B------:R-:W4:Y:S01]  /*9a710*/  LDL.LU R45, [R1+0x3e80] ;  /* 0x003e8000012d7983 */ /* 0x000f220000300800 */
[----:B0-----:R-:W-:-:S03]  /*9a720*/  LOP3.LUT R25, R25, 0x1f, RZ, 0xc0, !PT ;  /* 0x0000001f19197812 */ /* 0x001fc600078ec0ff */
[----:B------:R-:W4:Y:S04]  /*9a730*/  LDL.LU R43, [R1+0x3e7c] ;  /* 0x003e7c00012b7983 */ /* 0x000f280000300800 */
[----:B------:R-:W4:Y:S04]  /*9a740*/  LDL.LU R41, [R1+0x3e78] ;  /* 0x003e780001297983 */ /* 0x000f280000300800 */
[----:B------:R-:W4:Y:S04]  /*9a750*/  LDL.LU R39, [R1+0x3e74] ;  /* 0x003e740001277983 */ /* 0x000f280000300800 */
[----:B------:R-:W4:Y:S04]  /*9a760*/  LDL.LU R37, [R1+0x3e70] ;  /* 0x003e700001257983 */ /* 0x000f280000300800 */
[----:B------:R-:W4:Y:S01]  /*9a770*/  LDL.LU R35, [R1+0x3e6c] ;  /* 0x003e6c0001237983 */ /* 0x000f220000300800 */
[----:B------:R-:W-:-:S03]  /*9a780*/  LOP3.LUT R2, R25, 0x8, RZ, 0x3c, !PT ;  /* 0x0000000819027812 */ /* 0x000fc600078e3cff */
[----:B------:R-:W4:Y:S04]  /*9a790*/  LDL.LU R33, [R1+0x3e68] ;  /* 0x003e680001217983 */ /* 0x000f280000300800 */
[----:B------:R-:W4:Y:S04]  /*9a7a0*/  LDL.LU R29, [R1+0x3e64] ;  /* 0x003e6400011d7983 */ /* 0x000f280000300800 */
[----:B------:R-:W4:Y:S04]  /*9a7b0*/  LDL.LU R27, [R1+0x3e60] ;  /* 0x003e6000011b7983 */ /* 0x000f280000300800 */
[----:B------:R-:W4:Y:S04]  /*9a7c0*/  LDL.LU R26, [R1+0x3e5c] ;  /* 0x003e5c00011a7983 */ /* 0x000f280000300800 */
[----:B------:R-:W4:Y:S04]  /*9a7d0*/  LDL.LU R25, [R1+0x3e58] ;  /* 0x003e580001197983 */ /* 0x000f280000300800 */
[----:B------:R-:W-:Y:S04]  /*9a7e0*/  STS.U8 [R31+UR4+0xf980], R44 ;  /* 0x00f9802c1f007988 */ /* 0x000fe80008000004 */
[----:B------:R0:W-:Y:S04]  /*9a7f0*/  STL [R1+0x9f8c], R44 ;  /* 0x009f8c2c01007387 */ /* 0x0001e80000100800 */
[----:B0-----:R-:W2:Y:S04]  /*9a800*/  LDL.LU R44, [R1+0x3f8c] ;  /* 0x003f8c00012c7983 */ /* 0x001ea80000300800 */
[----:B------:R0:W-:Y:S04]  /*9a810*/  STL [R1+0x9f88], R31 ;  /* 0x009f881f01007387 */ /* 0x0001e80000100800 */
[----:B0-----:R-:W3:Y:S04]  /*9a820*/  LDL.LU R31, [R1+0x3f90] ;  /* 0x003f9000011f7983 */ /* 0x001ee80000300800 */
[----:B---3--:R0:W-:Y:S04]  /*9a830*/  STS.U8 [R2+UR4+0x200], R31 ;  /* 0x0002001f02007988 */ /* 0x0081e80008000004 */
[----:B--2---:R1:W-:Y:S04]  /*9a840*/  STS.U8 [R2+UR4+0x220], R44 ;  /* 0x0002202c02007988 */ /* 0x0043e80008000004 */
[----:B------:R2:W-:Y:S04]  /*9a850*/  STS.U8 [R2+UR4+0x240], R46 ;  /* 0x0002402e02007988 */ /* 0x0005e80008000004 */
[----:B0-----:R-:W3:Y:S04]  /*9a860*/  LDL.LU R31, [R1+0x3e54] ;  /* 0x003e5400011f7983 */ /* 0x001ee80000300800 */
[----:B-1----:R-:W3:Y:S04]  /*9a870*/  LDL.LU R44, [R1+0x3d90] ;  /* 0x003d9000012c7983 */ /* 0x002ee80000300800 */
[----:B------:R0:W-:Y:S04]  /*9a880*/  STS.U8 [R2+UR4+0x260], R48 ;  /* 0x0002603002007988 */ /* 0x0001e80008000004 */
[----:B--2---:R-:W2:Y:S04]  /*9a890*/  LDL.LU R46, [R1+0x3d8c] ;  /* 0x003d8c00012e7983 */ /* 0x004ea80000300800 */
[----:B----4-:R1:W-:Y:S04]  /*9a8a0*/  STS.U8 [R2+UR4+0x280], R50 ;  /* 0x0002803202007988 */ /* 0x0103e80008000004 */
        /* <DEDUP_REMOVED lines=53> */
[----:B-1----:R-:W4:Y:S04]  /*9ac00*/  LDL.LU R25, [R1+0x3c5c] ;  /* 0x003c5c0001197983 */ /* 0x002f280000300800 */
[----:B---3--:R0:W-:Y:S04]  /*9ac10*/  STS.U8 [R2+UR4+0xbc0], R31 ;  /* 0x000bc01f02007988 */ /* 0x0081e80008000004 */
[----:B------:R1:W-:Y:S04]  /*9ac20*/  STS.U8 [R2+UR4+0x1240], R44 ;  /* 0x0012402c02007988 */ /* 0x0003e80008000004 */
[----:B0-----:R-:W3:Y:S04]  /*9ac30*/  LDL.LU R31, [R1+0x3c58] ;  /* 0x003c5800011f7983 */ /* 0x001ee80000300800 */
[----:B--2---:R0:W-:Y:S04]  /*9ac40*/  STS.U8 [R2+UR4+0x1260], R46 ;  /* 0x0012602e02007988 */ /* 0x0041e80008000004 */
[----:B-1----:R-:W2:Y:S04]  /*9ac50*/  LDL.LU R44, [R1+0x3c54] ;  /* 0x003c5400012c7983 */ /* 0x002ea80000300800 */
        /* <DEDUP_REMOVED lines=56> */
[----:B0-----:R-:W4:Y:S04]  /*9afe0*/  LDL.LU R25, [R1+0x3a60] ;  /* 0x003a600001197983 */ /* 0x001f280000300800 */
[----:B---3--:R0:W-:Y:S04]  /*9aff0*/  STS.U8 [R2+UR4+0x1ba0], R31 ;  /* 0x001ba01f02007988 */ /* 0x0081e80008000004 */
[----:B--2---:R1:W-:Y:S04]  /*9b000*/  STS.U8 [R2+UR4+0x1b80], R44 ;  /* 0x001b802c02007988 */ /* 0x0043e80008000004 */
[----:B0-----:R-:W2:Y:S04]  /*9b010*/  LDL.LU R31, [R1+0x3a5c] ;  /* 0x003a5c00011f7983 */ /* 0x001ea80000300800 */
[----:B----4-:R0:W-:Y:S04]  /*9b020*/  STS.U8 [R2+UR4+0x2200], R46 ;  /* 0x0022002e02007988 */ /* 0x0101e80008000004 */
[----:B-1----:R-:W3:Y:S04]  /*9b030*/  LDL.LU R44, [R1+0x3a58] ;  /* 0x003a5800012c7983 */ /* 0x002ee80000300800 */
        /* <DEDUP_REMOVED lines=57> */
[----:B--2---:R0:W-:Y:S04]  /*9b3d0*/  STS.U8 [R2+UR4+0x2b80], R31 ;  /* 0x002b801f02007988 */ /* 0x0041e80008000004 */
[----:B---3--:R1:W-:Y:S04]  /*9b3e0*/  STS.U8 [R2+UR4+0x2be0], R44 ;  /* 0x002be02c02007988 */ /* 0x0083e80008000004 */
        /* <DEDUP_REMOVED lines=680> */
[----:B--2---:R-:W-:Y:S04]  /*9de70*/  STS.U8 [R2+UR4+0xda20], R31 ;  /* 0x00da201f02007988 */ /* 0x004fe80008000004 */
[----:B---3--:R-:W-:Y:S04]  /*9de80*/  STS.U8 [R2+UR4+0xda00], R44 ;  /* 0x00da002c02007988 */ /* 0x008fe80008000004 */
        /* <DEDUP_REMOVED lines=60> */
[----:B--2---:R0:W-:Y:S04]  /*9e250*/  STS.U8 [R2+UR4+0xea00], R25 ;  /* 0x00ea001902007988 */ /* 0x0041e80008000004 */
[----:B---3--:R1:W-:Y:S04]  /*9e260*/  STS.U8 [R2+UR4+0xea60], R26 ;  /* 0x00ea601a02007988 */ /* 0x0083e80008000004 */
[----:B----4-:R2:W-:Y:S04]  /*9e270*/  STS.U8 [R2+UR4+0xea40], R27 ;  /* 0x00ea401b02007988 */ /* 0x0105e80008000004 */
        /* <DEDUP_REMOVED lines=40> */
[----:B0-----:R-:W3:Y:S04]  /*9e500*/  LDL.LU R25, [R1+0x9f9c] ;  /* 0x009f9c0001197983 */ /* 0x001ee80000300800 */
[----:B------:R-:W-:Y:S04]  /*9e510*/  STS.U8 [R2+UR4+0xfbe0], R9 ;  /* 0x00fbe00902007988 */ /* 0x000fe80008000004 */
[----:B-1----:R-:W4:Y:S04]  /*9e520*/  LDL.LU R26, [R1+0x9f98] ;  /* 0x009f9800011a7983 */ /* 0x002f280000300800 */
[----:B------:R-:W-:Y:S04]  /*9e530*/  STS.U8 [R2+UR4+0xfbc0], R10 ;  /* 0x00fbc00a02007988 */ /* 0x000fe80008000004 */
[----:B--2---:R-:W2:Y:S04]  /*9e540*/  LDL.LU R27, [R1+0x9f94] ;  /* 0x009f9400011b7983 */ /* 0x004ea80000300800 */
[----:B------:R0:W-:Y:S04]  /*9e550*/  STS.U8 [R2+UR4+0xfba0], R11 ;  /* 0x00fba00b02007988 */ /* 0x0001e80008000004 */
[----:B0-----:R-:W3:Y:S04]  /*9e560*/  LDL.LU R11, [R1+0x3f50] ;  /* 0x003f5000010b7983 */ /* 0x001ee80000300800 */
[----:B------:R-:W4:Y:S04]  /*9e570*/  LDL.LU R5, [R1+0x3f4c] ;  /* 0x003f4c0001057983 */ /* 0x000f280000300800 */
        /* <DEDUP_REMOVED lines=18> */
[----:B------:R0:W-:Y:S04]  /*9e6a0*/  STS.U8 [R2+UR4+0xfb80], R12 ;  /* 0x00fb800c02007988 */ /* 0x0001e80008000004 */
[----:B------:R-:W2:Y:S04]  /*9e6b0*/  LDL.LU R49, [R1+0x3e40] ;  /* 0x003e400001317983 */ /* 0x000ea80000300800 */
[----:B0-----:R-:W2:Y:S04]  /*9e6c0*/  LDL.LU R2, [R1+0x3e3c] ;  /* 0x003e3c0001027983 */ /* 0x001ea80000300800 */
[----:B------:R-:W2:Y:S04]  /*9e6d0*/  LDL.LU R47, [R1+0x3e38] ;  /* 0x003e3800012f7983 */ /* 0x000ea80000300800 */
[----:B------:R-:W2:Y:S04]  /*9e6e0*/  LDL.LU R45, [R1+0x3e34] ;  /* 0x003e3400012d7983 */ /* 0x000ea80000300800 */
[----:B------:R-:W2:Y:S04]  /*9e6f0*/  LDL.LU R43, [R1+0x3e30] ;  /* 0x003e3000012b7983 */ /* 0x000ea80000300800 */
[----:B------:R-:W2:Y:S01]  /*9e700*/  LDL.LU R41, [R1+0x3e2c] ;  /* 0x003e2c0001297983 */ /* 0x000ea20000300800 */
[----:B------:R-:W-:-:S03]  /*9e710*/  LOP3.LUT R29, R28, 0x1f, RZ, 0xc0, !PT ;  /* 0x0000001f1c1d7812 */ /* 0x000fc600078ec0ff */
[----:B------:R-:W2:Y:S04]  /*9e720*/  LDL.LU R39, [R1+0x3e28] ;  /* 0x003e280001277983 */ /* 0x000ea80000300800 */
[----:B------:R-:W2:Y:S04]  /*9e730*/  LDL.LU R37, [R1+0x3e24] ;  /* 0x003e240001257983 */ /* 0x000ea80000300800 */
[----:B------:R-:W2:Y:S04]  /*9e740*/  LDL.LU R35, [R1+0x3e20] ;  /* 0x003e200001237983 */ /* 0x000ea80000300800 */
[----:B------:R-:W2:Y:S04]  /*9e750*/  LDL.LU R33, [R1+0x3e1c] ;  /* 0x003e1c0001217983 */ /* 0x000ea80000300800 */
[----:B------:R-:W2:Y:S01]  /*9e760*/  LDL.LU R28, [R1+0x3e18] ;  /* 0x003e1800011c7983 */ /* 0x000ea20000300800 */
[----:B------:R-:W-:-:S05]  /*9e770*/  LOP3.LUT R0, R29, 0x10, RZ, 0x3c, !PT ;  /* 0x000000101d007812 */ /* 0x000fca00078e3cff */
[----:B---3--:R0:W-:Y:S04]  /*9e780*/  STS.U8 [R0+UR4+0x400], R11 ;  /* 0x0004000b00007988 */ /* 0x0081e80008000004 */
[----:B----4-:R1:W-:Y:S04]  /*9e790*/  STS.U8 [R0+UR4+0x420], R5 ;  /* 0x0004200500007988 */ /* 0x0103e80008000004 */
[----:B--2---:R2:W-:Y:S04]  /*9e7a0*/  STS.U8 [R0+UR4+0x440], R4 ;  /* 0x0004400400007988 */ /* 0x0045e80008000004 */
[----:B0-----:R-:W3:Y:S04]  /*9e7b0*/  LDL.LU R11, [R1+0x3e14] ;  /* 0x003e1400010b7983 */ /* 0x001ee80000300800 */
        /* <DEDUP_REMOVED lines=57> */
[----:B-1----:R-:W2:Y:S04]  /*9eb50*/  LDL.LU R28, [R1+0x3c1c] ;  /* 0x003c1c00011c7983 */ /* 0x002ea80000300800 */
[----:B---3--:R0:W-:Y:S04]  /*9eb60*/  STS.U8 [R0+UR4+0xdc0], R11 ;  /* 0x000dc00b00007988 */ /* 0x0081e80008000004 */
[----:B----4-:R1:W-:Y:S04]  /*9eb70*/  STS.U8 [R0+UR4+0x1440], R5 ;  /* 0x0014400500007988 */ /* 0x0103e80008000004 */
[----:B0-----:R-:W3:Y:S04]  /*9eb80*/  LDL.LU R11, [R1+0x3c18] ;  /* 0x003c1800010b7983 */ /* 0x001ee80000300800 */
[----:B--2---:R0:W-:Y:S04]  /*9eb90*/  STS.U8 [R0+UR4+0x1460], R4 ;  /* 0x0014600400007988 */ /* 0x0041e80008000004 */
[----:B-1----:R-:W2:Y:S04]  /*9eba0*/  LDL.LU R5, [R1+0x3c14] ;  /* 0x003c140001057983 */ /* 0x002ea80000300800 */
        /* <DEDUP_REMOVED lines=864> */
[----:B0-----:R-:W2:Y:S04]  /*a21b0*/  LDL.LU R28, [R1+0x9f90] ;  /* 0x009f9000011c7983 */ /* 0x001ea80000300800 */
        /* <DEDUP_REMOVED lines=34> */
[----:B0-----:R-:W2:Y:S04]  /*a23e0*/  LDL.LU R11, [R1+0x3f10] ;  /* 0x003f1000010b7983 */ /* 0x001ea80000300800 */
[----:B------:R-:W-:Y:S04]  /*a23f0*/  STS.U8 [R0+UR4+0xfce0], R17 ;  /* 0x00fce01100007988 */ /* 0x000fe80008000004 */
[----:B-1----:R-:W2:Y:S04]  /*a2400*/  LDL.LU R5, [R1+0x3f0c] ;  /* 0x003f0c0001057983 */ /* 0x002ea80000300800 */
        /* <DEDUP_REMOVED lines=20> */
[----:B------:R-:W4:Y:S01]  /*a2550*/  LDL.LU R60, [R1+0x3ee0] ;  /* 0x003ee000013c7983 */ /* 0x000f220000300800 */
[----:B------:R-:W-:-:S03]  /*a2560*/  LOP3.LUT R30, R29, 0x18, RZ, 0x3c, !PT ;  /* 0x000000181d1e7812 */ /* 0x000fc600078e3cff */
[----:B--2---:R0:W-:Y:S04]  /*a2570*/  STS.U8 [R0+UR4+0xfd80], R28 ;  /* 0x00fd801c00007988 */ /* 0x0041e80008000004 */
[----:B0-----:R-:W2:Y:S04]  /*a2580*/  LDL.LU R0, [R1+0x3edc] ;  /* 0x003edc0001007983 */ /* 0x001ea80000300800 */
        /* <DEDUP_REMOVED lines=18> */
[----:B------:R1:W-:Y:S04]  /*a26b0*/  STS.U8 [R30+UR4+0x620], R5 ;  /* 0x000620051e007988 */ /* 0x0003e80008000004 */
[----:B0-----:R-:W2:Y:S04]  /*a26c0*/  LDL.LU R11, [R1+0x3dd4] ;  /* 0x003dd400010b7983 */ /* 0x001ea80000300800 */
[----:B---3--:R0:W-:Y:S04]  /*a26d0*/  STS.U8 [R30+UR4+0x640], R4 ;  /* 0x000640041e007988 */ /* 0x0081e80008000004 */
[----:B-1----:R-:W3:Y:S04]  /*a26e0*/  LDL.LU R5, [R1+0x3d10] ;  /* 0x003d100001057983 */ /* 0x002ee80000300800 */
        /* <DEDUP_REMOVED lines=22> */
[----:B------:R1:W-:Y:S04]  /*a2850*/  STS.U8 [R30+UR4+0x7c0], R61 ;  /* 0x0007c03d1e007988 */ /* 0x0003e80008000004 */
        /* <DEDUP_REMOVED lines=33> */
[----:B0-----:R-:W2:Y:S04]  /*a2a70*/  LDL.LU R29, [R1+0x3bdc] ;  /* 0x003bdc00011d7983 */ /* 0x001ea80000300800 */
[----:B------:R0:W-:Y:S04]  /*a2a80*/  STS.U8 [R30+UR4+0xfc0], R11 ;  /* 0x000fc00b1e007988 */ /* 0x0001e80008000004 */
[----:B---3--:R1:W-:Y:S04]  /*a2a90*/  STS.U8 [R30+UR4+0x1640], R5 ;  /* 0x001640051e007988 */ /* 0x0083e80008000004 */
[----:B0-----:R-:W3:Y:S04]  /*a2aa0*/  LDL.LU R11, [R1+0x3bd8] ;  /* 0x003bd800010b7983 */ /* 0x001ee80000300800 */
[----:B----4-:R0:W-:Y:S04]  /*a2ab0*/  STS.U8 [R30+UR4+0x1660], R4 ;  /* 0x001660041e007988 */ /* 0x0101e80008000004 */
        /* <DEDUP_REMOVED lines=22> */
[----:B------:R0:W-:Y:S04]  /*a2c20*/  STS.U8 [R30+UR4+0x17c0], R0 ;  /* 0x0017c0001e007988 */ /* 0x0001e80008000004 */
        /* <DEDUP_REMOVED lines=62> */
[----:B--2---:R1:W-:Y:S04]  /*a3010*/  STS.U8 [R30+UR4+0x2780], R61 ;  /* 0x0027803d1e007988 */ /* 0x0043e80008000004 */
        /* <DEDUP_REMOVED lines=716> */
[----:B---3--:R-:W-:Y:S04]  /*a5ce0*/  STS.U8 [R30+UR4+0xde20], R11 ;  /* 0x00de200b1e007988 */ /* 0x008fe80008000004 */
[----:B----4-:R-:W-:Y:S04]  /*a5cf0*/  STS.U8 [R30+UR4+0xde00], R5 ;  /* 0x00de00051e007988 */ /* 0x010fe80008000004 */
[----:B------:R-:W-:Y:S04]  /*a5d00*/  STS.U8 [R30+UR4+0xdee0], R4 ;  /* 0x00dee0041e007988 */ /* 0x000fe80008000004 */
[----:B------:R-:W-:Y:S04]  /*a5d10*/  STS.U8 [R30+UR4+0xdec0], R31 ;  /* 0x00dec01f1e007988 */ /* 0x000fe80008000004 */
[----:B------:R0:W-:Y:S04]  /*a5d20*/  STS.U8 [R30+UR4+0xdea0], R44 ;  /* 0x00dea02c1e007988 */ /* 0x0001e80008000004 */
[----:B------:R1:W-:Y:S04]  /*a5d30*/  STS.U8 [R30+UR4+0xde80], R46 ;  /* 0x00de802e1e007988 */ /* 0x0003e80008000004 */
[----:B0-----:R-:W3:Y:S04]  /*a5d40*/  LDL.LU R44, [R1+0x154] ;  /* 0x00015400012c7983 */ /* 0x001ee80000300800 */
[----:B------:R0:W-:Y:S04]  /*a5d50*/  STS.U8 [R30+UR4+0xdf60], R48 ;  /* 0x00df60301e007988 */ /* 0x0001e80008000004 */
[----:B------:R-:W4:Y:S04]  /*a5d60*/  LDL.LU R31, [R1+0x150] ;  /* 0x00015000011f7983 */ /* 0x000f280000300800 */
[----:B------:R0:W-:Y:S04]  /*a5d70*/  STS.U8 [R30+UR4+0xdf40], R50 ;  /* 0x00df40321e007988 */ /* 0x0001e80008000004 */
[----:B-1----:R-:W4:Y:S04]  /*a5d80*/  LDL.LU R46, [R1+0x14c] ;  /* 0x00014c00012e7983 */ /* 0x002f280000300800 */
[----:B------:R1:W-:Y:S04]  /*a5d90*/  STS.U8 [R30+UR4+0xdf20], R52 ;  /* 0x00df20341e007988 */ /* 0x0003e80008000004 */
[----:B0-----:R-:W4:Y:S04]  /*a5da0*/  LDL.LU R48, [R1+0x148] ;  /* 0x0001480001307983 */ /* 0x001f280000300800 */
        /* <DEDUP_REMOVED lines=8> */
[----:B-1----:R-:W4:Y:S04]  /*a5e30*/  LDL.LU R58, [R1+0x134] ;  /* 0x00013400013a7983 */ /* 0x002f280000300800 */
[----:B0-----:R-:W4:Y:S04]  /*a5e40*/  LDL.LU R60, [R1+0x130] ;  /* 0x00013000013c7983 */ /* 0x001f280000300800 */
[----:B--2---:R0:W-:Y:S04]  /*a5e50*/  STS.U8 [R30+UR4+0xdf80], R0 ;  /* 0x00df80001e007988 */ /* 0x0041e80008000004 */
[----:B------:R-:W-:Y:S04]  /*a5e60*/  STS.U8 [R30+UR4+0xe600], R61 ;  /* 0x00e6003d1e007988 */ /* 0x000fe80008000004 */
[----:B0-----:R-:W2:Y:S04]  /*a5e70*/  LDL.LU R0, [R1+0x12c] ;  /* 0x00012c0001007983 */ /* 0x001ea80000300800 */
        /* <DEDUP_REMOVED lines=36> */
[----:B---3--:R0:W-:Y:S04]  /*a60c0*/  STS.U8 [R30+UR4+0xee00], R44 ;  /* 0x00ee002c1e007988 */ /* 0x0081e80008000004 */
[----:B----4-:R1:W-:Y:S04]  /*a60d0*/  STS.U8 [R30+UR4+0xee60], R31 ;  /* 0x00ee601f1e007988 */ /* 0x0103e80008000004 */
[----:B------:R3:W-:Y:S04]  /*a60e0*/  STS.U8 [R30+UR4+0xee40], R46 ;  /* 0x00ee402e1e007988 */ /* 0x0007e80008000004 */
[----:B0-----:R-:W4:Y:S04]  /*a60f0*/  LDL.LU R44, [R1+0x9f8c] ;  /* 0x009f8c00012c7983 */ /* 0x001f280000300800 */
[----:B-1----:R-:W4:Y:S04]  /*a6100*/  LDL.LU R31, [R1+0x9f88] ;  /* 0x009f8800011f7983 */ /* 0x002f280000300800 */
[----:B---3--:R-:W3:Y:S04]  /*a6110*/  LDL.LU R46, [R1+0x9f84] ;  /* 0x009f8400012e7983 */ /* 0x008ee80000300800 */
[----:B------:R0:W-:Y:S04]  /*a6120*/  STS.U8 [R30+UR4+0xeea0], R48 ;  /* 0x00eea0301e007988 */ /* 0x0001e80008000004 */
[----:B------:R1:W-:Y:S04]  /*a6130*/  STS.U8 [R30+UR4+0xee80], R50 ;  /* 0x00ee80321e007988 */ /* 0x0003e80008000004 */
[----:B------:R1:W-:Y:S04]  /*a6140*/  STS.U8 [R30+UR4+0xeee0], R52 ;  /* 0x00eee0341e007988 */ /* 0x0003e80008000004 */
[----:B0-----:R-:W3:Y:S04]  /*a6150*/  LDL.LU R48, [R1+0x9f80] ;  /* 0x009f800001307983 */ /* 0x001ee80000300800 */
[----:B-1----:R-:W3:Y:S04]  /*a6160*/  LDL.LU R50, [R1+0x9f7c] ;  /* 0x009f7c0001327983 */ /* 0x002ee80000300800 */
[----:B------:R-:W3:Y:S04]  /*a6170*/  LDL.LU R52, [R1+0x9f78] ;  /* 0x009f780001347983 */ /* 0x000ee80000300800 */
[----:B------:R0:W-:Y:S04]  /*a6180*/  STS.U8 [R30+UR4+0xeec0], R54 ;  /* 0x00eec0361e007988 */ /* 0x0001e80008000004 */
[----:B------:R1:W-:Y:S04]  /*a6190*/  STS.U8 [R30+UR4+0xef20], R56 ;  /* 0x00ef20381e007988 */ /* 0x0003e80008000004 */
[----:B------:R1:W-:Y:S04]  /*a61a0*/  STS.U8 [R30+UR4+0xef00], R58 ;  /* 0x00ef003a1e007988 */ /* 0x0003e80008000004 */
[----:B0-----:R-:W3:Y:S04]  /*a61b0*/  LDL.LU R54, [R1+0x9f74] ;  /* 0x009f740001367983 */ /* 0x001ee80000300800 */
[----:B-1----:R-:W3:Y:S04]  /*a61c0*/  LDL.LU R56, [R1+0x9f70] ;  /* 0x009f700001387983 */ /* 0x002ee80000300800 */
[----:B------:R-:W3:Y:S04]  /*a61d0*/  LDL.LU R58, [R1+0x9f6c] ;  /* 0x009f6c00013a7983 */ /* 0x000ee80000300800 */
[----:B------:R0:W-:Y:S04]  /*a61e0*/  STS.U8 [R30+UR4+0xef60], R60 ;  /* 0x00ef603c1e007988 */ /* 0x0001e80008000004 */
[----:B0-----:R-:W3:Y:S04]  /*a61f0*/  LDL.LU R60, [R1+0x9f68] ;  /* 0x009f6800013c7983 */ /* 0x001ee80000300800 */
[----:B--2---:R0:W-:Y:S04]  /*a6200*/  STS.U8 [R30+UR4+0xef40], R0 ;  /* 0x00ef40001e007988 */ /* 0x0041e80008000004 */
[----:B0-----:R-:W2:Y:S04]  /*a6210*/  LDL.LU R0, [R1+0x9f64] ;  /* 0x009f640001007983 */ /* 0x001ea80000300800 */
[----:B------:R0:W-:Y:S04]  /*a6220*/  STS.U8 [R30+UR4+0xefa0], R29 ;  /* 0x00efa01d1e007988 */ /* 0x0001e80008000004 */
[----:B------:R1:W-:Y:S04]  /*a6230*/  STS.U8 [R30+UR4+0xef80], R33 ;  /* 0x00ef80211e007988 */ /* 0x0003e80008000004 */
[----:B------:R1:W-:Y:S04]  /*a6240*/  STS.U8 [R30+UR4+0xefe0], R35 ;  /* 0x00efe0231e007988 */ /* 0x0003e80008000004 */
[----:B0-----:R-:W4:Y:S04]  /*a6250*/  LDL.LU R29, [R1+0x9f60] ;  /* 0x009f6000011d7983 */ /* 0x001f280000300800 */
[----:B-1----:R-:W3:Y:S04]  /*a6260*/  LDL.LU R33, [R1+0x9f5c] ;  /* 0x009f5c0001217983 */ /* 0x002ee80000300800 */
[----:B------:R-:W2:Y:S04]  /*a6270*/  LDL.LU R35, [R1+0x9f58] ;  /* 0x009f580001237983 */ /* 0x000ea80000300800 */
[----:B------:R0:W-:Y:S04]  /*a6280*/  STS.U8 [R30+UR4+0xefc0], R37 ;  /* 0x00efc0251e007988 */ /* 0x0001e80008000004 */
[----:B------:R1:W-:Y:S04]  /*a6290*/  STS.U8 [R30+UR4+0xf640], R39 ;  /* 0x00f640271e007988 */ /* 0x0003e80008000004 */
[----:B------:R1:W-:Y:S04]  /*a62a0*/  STS.U8 [R30+UR4+0xf660], R41 ;  /* 0x00f660291e007988 */ /* 0x0003e80008000004 */
[----:B0-----:R-:W2:Y:S04]  /*a62b0*/  LDL.LU R37, [R1+0x9f54] ;  /* 0x009f540001257983 */ /* 0x001ea80000300800 */
[----:B-1----:R-:W2:Y:S04]  /*a62c0*/  LDL.LU R39, [R1+0x9f50] ;  /* 0x009f500001277983 */ /* 0x002ea80000300800 */
        /* <DEDUP_REMOVED lines=21> */
[----:B0-----:R-:W2:Y:S04]  /*a6420*/  LDL.LU R59, [R1+0x9f24] ;  /* 0x009f2400013b7983 */ /* 0x001ea80000300800 */
[----:B-1----:R-:W2:Y:S04]  /*a6430*/  LDL.LU R61, [R1+0x9f20] ;  /* 0x009f2000013d7983 */ /* 0x002ea80000300800 */
[----:B------:R-:W-:Y:S04]  /*a6440*/  STS.U8 [R30+UR4+0xf7e0], R11 ;  /* 0x00f7e00b1e007988 */ /* 0x000fe80008000004 */
[----:B------:R0:W-:Y:S04]  /*a6450*/  STS.U8 [R30+UR4+0xf780], R5 ;  /* 0x00f780051e007988 */ /* 0x0001e80008000004 */
[----:B------:R1:W-:Y:S04]  /*a6460*/  STS.U8 [R30+UR4+0xf7a0], R4 ;  /* 0x00f7a0041e007988 */ /* 0x0003e80008000004 */
[----:B0-----:R-:W2:Y:S04]  /*a6470*/  LDL R5, [R1+0x9484] ;  /* 0x0094840001057983 */ /* 0x001ea80000100800 */
[----:B-1----:R-:W2:Y:S04]  /*a6480*/  LDL R4, [R1+0x9488] ;  /* 0x0094880001047983 */ /* 0x002ea80000100800 */
[----:B----4-:R-:W-:Y:S04]  /*a6490*/  STS.U8 [R30+UR4+0xfe60], R29 ;  /* 0x00fe601d1e007988 */ /* 0x010fe80008000004 */
[----:B---3--:R-:W-:Y:S04]  /*a64a0*/  STS.U8 [R30+UR4+0xfe40], R33 ;  /* 0x00fe40211e007988 */ /* 0x008fe80008000004 */
[----:B--2---:R-:W-:Y:S04]  /*a64b0*/  STS.U8 [R30+UR4+0xfe20], R35 ;  /* 0x00fe20231e007988 */ /* 0x004fe80008000004 */
        /* <DEDUP_REMOVED lines=13> */
[----:B0-----:R-:W2:Y:S01]  /*a6590*/  LDL.LU R30, [R1+0x9f1c] ;  /* 0x009f1c00011e7983 */ /* 0x001ea20000300800 */
[----:B------:R-:W-:-:S02]  /*a65a0*/  PRMT R0, RZ, 0x7610, R0 ;  /* 0x00007610ff007816 */ /* 0x000fc40000000000 */
[----:B--2---:R-:W-:-:S05]  /*a65b0*/  PRMT R30, RZ, 0x7610, R30 ;  /* 0x00007610ff1e7816 */ /* 0x004fca000000001e */
[----:B------:R0:W-:Y:S04]  /*a65c0*/  STL.S16 [R1+0x714], R30 ;  /* 0x0007141e01007387 */ /* 0x0001e80000100600 */
[----:B0-----:R-:W2:Y:S04]  /*a65d0*/  LDL.LU R30, [R1+0x9f18] ;  /* 0x009f1800011e7983 */ /* 0x001ea80000300800 */
[----:B------:R0:W-:Y:S04]  /*a65e0*/  STL.S16 [R1+0x710], R0 ;  /* 0x0007100001007387 */ /* 0x0001e80000100600 */
[----:B0-----:R-:W3:Y:S01]  /*a65f0*/  LDL.LU R0, [R1+0x9f14] ;  /* 0x009f140001007983 */ /* 0x001ee20000300800 */
[----:B------:R-:W-:-:S02]  /*a6600*/  LOP3.LUT R11, R31, 0x60, RZ, 0xfc, !PT ;  /* 0x000000601f0b7812 */ /* 0x000fc400078efcff */
[-C--:B------:R-:W-:Y:S02]  /*a6610*/  ISETP.GE.AND P0, PT, R31, R2.reuse, PT ;  /* 0x000000021f00720c */ /* 0x080fe40003f06270 */
[-C--:B------:R-:W-:Y:S02]  /*a6620*/  ISETP.GE.AND P3, PT, R11, R2.reuse, PT ;  /* 0x000000020b00720c */ /* 0x080fe40003f66270 */
[CC--:B------:R-:W-:Y:S02]  /*a6630*/  ISETP.GE.AND P1, PT, R31.reuse, R2.reuse, PT ;  /* 0x000000021f00720c */ /* 0x0c0fe40003f26270 */
[----:B------:R-:W-:Y:S01]  /*a6640*/  ISETP.GE.AND P2, PT, R31, R2, PT ;  /* 0x000000021f00720c */ /* 0x000fe20003f46270 */
[----:B------:R0:W-:Y:S04]  /*a6650*/  STL [R1+0xa5bc], R2 ;  /* 0x00a5bc0201007387 */ /* 0x0001e80000100800 */
[----:B0-----:R-:W4:Y:S04]  /*a6660*/  LDL R2, [R1+0x714] ;  /* 0x0007140001027983 */ /* 0x001f280000100800 */
        /* <DEDUP_REMOVED lines=33> */
[----:B------:R0:W-:Y:S01]  /*a6880*/  STL [R1+0xa5b8], R16 ;  /* 0x00a5b81001007387 */ /* 0x0001e20000100800 */
[----:B------:R-:W-:Y:S06]  /*a6890*/  BAR.SYNC.DEFER_BLOCKING 0x0 ;  /* 0x0000000000007b1d */ /* 0x000fec0000010000 */
[----:B0-----:R-:W3:Y:S04]  /*a68a0*/  LDL R16, [R1+0x710] ;  /* 0x0007100001107983 */ /* 0x001ee80000100800 */
        /* <DEDUP_REMOVED lines=93> */
[----:B----4-:R-:W4:Y:S04]  /*a6e80*/  @!P3 LDG.E.U8 R2, desc[UR28][R4.64] ;  /* 0x0000001c0402b981 */ /* 0x010f28000c1e1100 */
        /* <DEDUP_REMOVED lines=251> */
[----:B--2---:R-:W-:Y:S04]  /*a7e40*/  STL [R1+0x9fd0], R30 ;  /* 0x009fd01e01007387 */ /* 0x004fe80000100800 */
        /* <DEDUP_REMOVED lines=46> */
[----:B---3--:R-:W-:Y:S04]  /*a8130*/  STL [R1+0x9f14], R0 ;  /* 0x009f140001007387 */ /* 0x008fe80000100800 */
[----:B----4-:R0:W-:Y:S04]  /*a8140*/  @!P3 STL [R1+0x714], R2 ;  /* 0x000714020100b387 */ /* 0x0101e80000100800 */
[----:B0-----:R-:W2:Y:S04]  /*a8150*/  LDL.LU R2, [R1+0xa5bc] ;  /* 0x00a5bc0001027983 */ /* 0x001ea80000300800 */
[----:B------:R-:W3:Y:S04]  /*a8160*/  LDL R4, [R1+0x8c8c] ;  /* 0x008c8c0001047983 */ /* 0x000ee80000100800 */
[----:B------:R-:W3:Y:S02]  /*a8170*/  LDL R5, [R1+0x8cc0] ;  /* 0x008cc00001057983 */ /* 0x000ee40000100800 */
[----:B---3--:R-:W-:-:S04]  /*a8180*/  @!P0 LOP3.LUT R5, R5, R4, RZ, 0x3c, !PT ;  /* 0x0000000405058212 */ /* 0x008fc800078e3cff */
[----:B------:R-:W-:-:S04]  /*a8190*/  @!P0 LOP3.LUT R4, R5, R4, RZ, 0x3c, !PT ;  /* 0x0000000405048212 */ /* 0x000fc800078e3cff */
[----:B------:R-:W-:-:S05]  /*a81a0*/  @!P0 LOP3.LUT R5, R5, R4, RZ, 0x3c, !PT ;  /* 0x0000000405058212 */ /* 0x000fca00078e3cff */
[----:B------:R-:W3:Y:S04]  /*a81b0*/  @!P0 LDG.E.U8 R16, desc[UR28][R4.64] ;  /* 0x0000001c04108981 */ /* 0x000ee8000c1e1100 */
[----:B---3--:R0:W-:Y:S04]  /*a81c0*/  @!P0 STL [R1+0x710], R16 ;  /* 0x0007101001008387 */ /* 0x0081e80000100800 */
[----:B0-----:R-:W3:Y:S04]  /*a81d0*/  LDL.LU R16, [R1+0xa5b8] ;  /* 0x00a5b80001107983 */ /* 0x001ee80000300800 */
[----:B------:R-:W4:Y:S04]  /*a81e0*/  LDL R4, [R1+0x8c6c] ;  /* 0x008c6c0001047983 */ /* 0x000f280000100800 */
[----:B------:R-:W4:Y:S01]  /*a81f0*/  LDL R5, [R1+0x8ca0] ;  /* 0x008ca00001057983 */ /* 0x000f220000100800 */
[----:B------:R-:W-:-:S02]  /*a8200*/  PRMT R13, RZ, 0x7610, R13 ;  /* 0x00007610ff0d7816 */ /* 0x000fc4000000000d */
[----:B----4-:R-:W-:-:S04]  /*a8210*/  @!P1 LOP3.LUT R5, R5, R4, RZ, 0x3c, !PT ;  /* 0x0000000405059212 */ /* 0x010fc800078e3cff */
[----:B------:R-:W-:-:S04]  /*a8220*/  @!P1 LOP3.LUT R4, R5, R4, RZ, 0x3c, !PT ;  /* 0x0000000405049212 */ /* 0x000fc800078e3cff */
[----:B------:R-:W-:-:S05]  /*a8230*/  @!P1 LOP3.LUT R5, R5, R4, RZ, 0x3c, !PT ;  /* 0x0000000405059212 */ /* 0x000fca00078e3cff */
[----:B------:R-:W4:Y:S04]  /*a8240*/  @!P1 LDG.E.U8 R13, desc[UR28][R4.64] ;  /* 0x0000001c040d9981 */ /* 0x000f28000c1e1100 */
[----:B----4-:R0:W-:Y:S04]  /*a8250*/  STL [R1+0x70c], R13 ;  /* 0x00070c0d01007387 */ /* 0x0101e80000100800 */
[----:B0-----:R-:W4:Y:S04]  /*a8260*/  LDL.LU R13, [R1+0xa5b4] ;  /* 0x00a5b400010d7983 */ /* 0x001f280000300800 */
[----:B------:R-:W2:Y:S04]  /*a8270*/  LDL R4, [R1+0x8c4c] ;  /* 0x008c4c0001047983 */ /* 0x000ea80000100800 */
[----:B------:R-:W2:Y:S01]  /*a8280*/  LDL R5, [R1+0x8c80] ;  /* 0x008c800001057983 */ /* 0x000ea20000100800 */
[----:B---3--:R-:W-:-:S02]  /*a8290*/  PRMT R16, RZ, 0x7610, R16 ;  /* 0x00007610ff107816 */ /* 0x008fc40000000010 */
[----:B--2---:R-:W-:-:S04]  /*a82a0*/  @!P2 LOP3.LUT R5, R5, R4, RZ, 0x3c, !PT ;  /* 0x000000040505a212 */ /* 0x004fc800078e3cff */
[----:B------:R-:W-:-:S04]  /*a82b0*/  @!P2 LOP3.LUT R4, R5, R4, RZ, 0x3c, !PT ;  /* 0x000000040504a212 */ /* 0x000fc800078e3cff */
[----:B------:R-:W-:-:S05]  /*a82c0*/  @!P2 LOP3.LUT R5, R5, R4, RZ, 0x3c, !PT ;  /* 0x000000040505a212 */ /* 0x000fca00078e3cff */
[----:B------:R-:W2:Y:S01]  /*a82d0*/  @!P2 LDG.E.U8 R16, desc[UR28][R4.64] ;  /* 0x0000001c0410a981 */ /* 0x000ea2000c1e1100 */
[----:B------:R-:W-:-:S03]  /*a82e0*/  ISETP.GE.AND P3, PT, R31, R2, PT ;  /* 0x000000021f00720c */ /* 0x000fc60003f66270 */
[----:B--2---:R0:W-:Y:S04]  /*a82f0*/  STL [R1+0x708], R16 ;  /* 0x0007081001007387 */ /* 0x0041e80000100800 */
[----:B0-----:R-:W2:Y:S04]  /*a8300*/  LDL.LU R16, [R1+0xa5b0] ;  /* 0x00a5b00001107983 */ /* 0x001ea80000300800 */
[----:B------:R-:W3:Y:S04]  /*a8310*/  LDL R4, [R1+0x8c2c] ;  /* 0x008c2c0001047983 */ /* 0x000ee80000100800 */
[----:B------:R-:W3:Y:S01]  /*a8320*/  LDL R5, [R1+0x8c60] ;  /* 0x008c600001057983 */ /* 0x000ee20000100800 */
[----:B----4-:R-:W-:-:S02]  /*a8330*/  PRMT R13, RZ, 0x7610, R13 ;  /* 0x00007610ff0d7816 */ /* 0x010fc4000000000d */
[----:B---3--:R-:W-:-:S04]  /*a8340*/  @!P3 LOP3.LUT R5, R5, R4, RZ, 0x3c, !PT ;  /* 0x000000040505b212 */ /* 0x008fc800078e3cff */
[----:B------:R-:W-:-:S04]  /*a8350*/  @!P3 LOP3.LUT R4, R5, R4, RZ, 0x3c, !PT ;  /* 0x000000040504b212 */ /* 0x000fc800078e3cff */
[----:B------:R-:W-:-:S05]  /*a8360*/  @!P3 LOP3.LUT R5, R5, R4, RZ, 0x3c, !PT ;  /* 0x000000040505b212 */ /* 0x000fca00078e3cff */
[----:B------:R-:W3:Y:S01]  /*a8370*/  @!P3 LDG.E.U8 R13, desc[UR28][R4.64] ;  /* 0x0000001c040db981 */ /* 0x000ee2000c1e1100 */
[----:B------:R-:W-:-:S03]  /*a8380*/  ISETP.GE.AND P0, PT, R31, R2, PT ;  /* 0x000000021f00720c */ /* 0x000fc60003f06270 */
[----:B---3--:R0:W-:Y:S04]  /*a8390*/  STL [R1+0x704], R13 ;  /* 0x0007040d01007387 */ /* 0x0081e80000100800 */
[----:B0-----:R-:W3:Y:S04]  /*a83a0*/  LDL.LU R13, [R1+0xa5ac] ;  /* 0x00a5ac00010d7983 */ /* 0x001ee80000300800 */
[----:B------:R-:W4:Y:S04]  /*a83b0*/  LDL R4, [R1+0x8c0c] ;  /* 0x008c0c0001047983 */ /* 0x000f280000100800 */
[----:B------:R-:W4:Y:S01]  /*a83c0*/  LDL R5, [R1+0x8c40] ;  /* 0x008c400001057983 */ /* 0x000f220000100800 */
[----:B--2---:R-:W-:-:S02]  /*a83d0*/  PRMT R16, RZ, 0x7610, R16 ;  /* 0x00007610ff107816 */ /* 0x004fc40000000010 */
[----:B----4-:R-:W-:-:S04]  /*a83e0*/  @!P0 LOP3.LUT R5, R5, R4, RZ, 0x3c, !PT ;  /* 0x0000000405058212 */ /* 0x010fc800078e3cff */
[----:B------:R-:W-:-:S04]  /*a83f0*/  @!P0 LOP3.LUT R4, R5, R4, RZ, 0x3c, !PT ;  /* 0x0000000405048212 */ /* 0x000fc800078e3cff */
[----:B------:R-:W-:-:S05]  /*a8400*/  @!P0 LOP3.LUT R5, R5, R4, RZ, 0x3c, !PT ;  /* 0x0000000405058212 */ /* 0x000fca00078e3cff */
[----:B------:R-:W2:Y:S01]  /*a8410*/  @!P0 LDG.E.U8 R16, desc[UR28][R4.64] ;  /* 0x0000001c04108981 */ /* 0x000ea2000c1e1100 */
[----:B------:R-:W-:-:S03]  /*a8420*/  ISETP.GE.AND P1, PT, R31, R2, PT ;  /* 0x000000021f00720c */ /* 0x000fc60003f26270 */
[----:B--2---:R0:W-:Y:S04]  /*a8430*/  STL [R1+0x700], R16 ;  /* 0x0007001001007387 */ /* 0x0041e80000100800 */
[----:B0-----:R-:W2:Y:S04]  /*a8440*/  LDL.LU R16, [R1+0xa5a8] ;  /* 0x00a5a80001107983 */ /* 0x001ea80000300800 */
[----:B------:R-:W4:Y:S04]  /*a8450*/  LDL R4, [R1+0x8bec] ;  /* 0x008bec0001047983 */ /* 0x000f280000100800 */
[----:B------:R-:W4:Y:S01]  /*a8460*/  LDL R5, [R1+0x8c20] ;  /* 0x008c200001057983 */ /* 0x000f220000100800 */
[----:B---3--:R-:W-:-:S02]  /*a8470*/  PRMT R13, RZ, 0x7610, R13 ;  /* 0x00007610ff0d7816 */ /* 0x008fc4000000000d */
[----:B----4-:R-:W-:-:S04]  /*a8480*/  @!P1 LOP3.LUT R5, R5, R4, RZ, 0x3c, !PT ;  /* 0x0000000405059212 */ /* 0x010fc800078e3cff */
        /* <DEDUP_REMOVED lines=632> */
[----:B------:R0:W2:Y:S04]  /*aac10*/  @!P0 LDG.E.U8 R16, desc[UR28][R4.64] ;  /* 0x0000001c04108981 */ /* 0x0000a8000c1e1100 */
[----:B------:R-:W0:Y:S04]  /*aac20*/  LDL R4, [R1+0x83f4] ;  /* 0x0083f40001047983 */ /* 0x000e280000100800 */
[----:B------:R-:W0:Y:S01]  /*aac30*/  LDL R5, [R1+0x8420] ;  /* 0x0084200001057983 */ /* 0x000e220000100800 */
[----:B------:R-:W-:Y:S02]  /*aac40*/  ISETP.GE.AND P1, PT, R31, R2, PT ;  /* 0x000000021f00720c */ /* 0x000fe40003f26270 */
[----:B---3--:R-:W-:-:S11]  /*aac50*/  PRMT R13, RZ, 0x7610, R13 ;  /* 0x00007610ff0d7816 */ /* 0x008fd6000000000d */
[----:B0-----:R-:W-:-:S04]  /*aac60*/  @!P1 LOP3.LUT R5, R5, R4, RZ, 0x3c, !PT ;  /* 0x0000000405059212 */ /* 0x001fc800078e3cff */
[----:B------:R-:W-:-:S04]  /*aac70*/  @!P1 LOP3.LUT R4, R5, R4, RZ, 0x3c, !PT ;  /* 0x0000000405049212 */ /* 0x000fc800078e3cff */
[----:B------:R-:W-:-:S05]  /*aac80*/  @!P1 LOP3.LUT R5, R5, R4, RZ, 0x3c, !PT ;  /* 0x0000000405059212 */ /* 0x000fca00078e3cff */
[----:B------:R-:W3:Y:S04]  /*aac90*/  @!P1 LDG.E.U8 R13, desc[UR28][R4.64] ;  /* 0x0000001c040d9981 */ /* 0x000ee8000c1e1100 */
[----:B--2---:R-:W-:Y:S01]  /*aaca0*/  STL [R1+0x600], R16 ;  /* 0x0006001001007387 */ /* 0x004fe20000100800 */
[----:B------:R-:W-:-:S03]  /*aacb0*/  ISETP.GE.AND P2, PT, R31, R2, PT ;  /* 0x000000021f00720c */ /* 0x000fc60003f46270 */
[----:B---3--:R0:W-:Y:S04]  /*aacc0*/  STL [R1+0x5fc], R13 ;  /* 0x0005fc0d01007387 */ /* 0x0081e80000100800 */
[----:B0-----:R-:W2:Y:S04]  /*aacd0*/  LDL.LU R13, [R1+0xa4a8] ;  /* 0x00a4a800010d7983 */ /* 0x001ea80000300800 */
[----:B------:R-:W3:Y:S04]  /*aace0*/  LDL R4, [R1+0x83dc] ;  /* 0x0083dc0001047983 */ /* 0x000ee80000100800 */
[----:B------:R-:W3:Y:S01]  /*aacf0*/  LDL R5, [R1+0x8408] ;  /* 0x0084080001057983 */ /* 0x000ee20000100800 */
[----:B------:R-:W-:-:S02]  /*aad00*/  PRMT R11, RZ, 0x7610, R11 ;  /* 0x00007610ff0b7816 */ /* 0x000fc4000000000b */
        /* <DEDUP_REMOVED lines=24> */
[----:B------:R-:W-:-:S04]  /*aae90*/  LOP3.LUT R16, R31, 0x20, RZ, 0xfc, !PT ;  /* 0x000000201f107812 */ /* 0x000fc800078efcff */
[----:B------:R-:W-:Y:S01]  /*aaea0*/  ISETP.GE.AND P1, PT, R16, R2, PT ;  /* 0x000000021000720c */ /* 0x000fe20003f26270 */
        /* <DEDUP_REMOVED lines=1172> */
[----:B------:R-:W-:-:S11]  /*af7f0*/  PRMT R29, RZ, 0x7610, R29 ;  /* 0x00007610ff1d7816 */ /* 0x000fd6000000001d */
[----:B0-----:R-:W-:-:S04]  /*af800*/  @!P2 LOP3.LUT R5, R5, R4, RZ, 0x3c, !PT ;  /* 0x000000040505a212 */ /* 0x001fc800078e3cff */
[----:B------:R-:W-:-:S04]  /*af810*/  @!P2 LOP3.LUT R4, R5, R4, RZ, 0x3c, !PT ;  /* 0x000000040504a212 */ /* 0x000fc800078e3cff */
[----:B------:R-:W-:-:S05]  /*af820*/  @!P2 LOP3.LUT R5, R5, R4, RZ, 0x3c, !PT ;  /* 0x000000040505a212 */ /* 0x000fca00078e3cff */
[----:B------:R-:W4:Y:S04]  /*af830*/  @!P2 LDG.E.U8 R29, desc[UR28][R4.64] ;  /* 0x0000001c041da981 */ /* 0x000f28000c1e1100 */
[----:B--2---:R-:W-:Y:S01]  /*af840*/  STL [R1+0x480], R13 ;  /* 0x0004800d01007387 */ /* 0x004fe20000100800 */
[----:B------:R-:W-:-:S03]  /*af850*/  ISETP.GE.AND P3, PT, R16, R2, PT ;  /* 0x000000021000720c */ /* 0x000fc60003f66270 */
[----:B----4-:R0:W-:Y:S04]  /*af860*/  STL [R1+0x47c], R29 ;  /* 0x00047c1d01007387 */ /* 0x0101e80000100800 */
        /* <DEDUP_REMOVED lines=1224> */
[----:B------:R-:W-:-:S02]  /*b44f0*/  PRMT R26, RZ, 0x7610, R26 ;  /* 0x00007610ff1a7816 */ /* 0x000fc4000000001a */
[----:B----4-:R-:W-:-:S04]  /*b4500*/  @!P1 LOP3.LUT R5, R5, R4, RZ, 0x3c, !PT ;  /* 0x0000000405059212 */ /* 0x010fc800078e3cff */
[----:B------:R-:W-:-:S04]  /*b4510*/  @!P1 LOP3.LUT R4, R5, R4, RZ, 0x3c, !PT ;  /* 0x0000000405049212 */ /* 0x000fc800078e3cff */
[----:B------:R-:W-:-:S05]  /*b4520*/  @!P1 LOP3.LUT R5, R5, R4, RZ, 0x3c, !PT ;  /* 0x0000000405059212 */ /* 0x000fca00078e3cff */
[----:B------:R-:W4:Y:S01]  /*b4530*/  @!P1 LDG.E.U8 R26, desc[UR28][R4.64] ;  /* 0x0000001c041a9981 */ /* 0x000f22000c1e1100 */
[----:B------:R-:W-:-:S03]  /*b4540*/  ISETP.GE.AND P2, PT, R13, R2, PT ;  /* 0x000000020d00720c */ /* 0x000fc60003f46270 */
[----:B----4-:R0:W-:Y:S04]  /*b4550*/  STL [R1+0x294], R26 ;  /* 0x0002941a01007387 */ /* 0x0101e80000100800 */
[----:B0-----:R-:W4:Y:S04]  /*b4560*/  LDL.LU R26, [R1+0xa0dc] ;  /* 0x00a0dc00011a7983 */ /* 0x001f280000300800 */
[----:B------:R-:W3:Y:S04]  /*b4570*/  LDL R4, [R1+0x93a4] ;  /* 0x0093a40001047983 */ /* 0x000ee80000100800 */
[----:B------:R-:W3:Y:S01]  /*b4580*/  LDL R5, [R1+0x93bc] ;  /* 0x0093bc0001057983 */ /* 0x000ee20000100800 */
[----:B--2---:R-:W-:-:S02]  /*b4590*/  PRMT R29, RZ, 0x7610, R29 ;  /* 0x00007610ff1d7816 */ /* 0x004fc4000000001d */
[----:B---3--:R-:W-:-:S04]  /*b45a0*/  @!P2 LOP3.LUT R5, R5, R4, RZ, 0x3c, !PT ;  /* 0x000000040505a212 */ /* 0x008fc800078e3cff */
        /* <DEDUP_REMOVED lines=626> */
[----:B------:R-:W2:Y:S04]  /*b6cd0*/  LDL R4, [R1+0x8af0] ;  /* 0x008af00001047983 */ /* 0x000ea80000100800 */
[----:B------:R-:W2:Y:S01]  /*b6ce0*/  LDL R5, [R1+0x8b24] ;  /* 0x008b240001057983 */ /* 0x000ea20000100800 */
[----:B------:R-:W-:-:S02]  /*b6cf0*/  PRMT R28, RZ, 0x7610, R28 ;  /* 0x00007610ff1c7816 */ /* 0x000fc4000000001c */
        /* <DEDUP_REMOVED lines=503> */
[----:B------:R0:W4:Y:S04]  /*b8c70*/  @!P3 LDG.E.U8 R29, desc[UR28][R4.64] ;  /* 0x0000001c041db981 */ /* 0x000128000c1e1100 */
[----:B------:R-:W0:Y:S04]  /*b8c80*/  LDL R4, [R1+0x8490] ;  /* 0x0084900001047983 */ /* 0x000e280000100800 */
[----:B------:R-:W0:Y:S01]  /*b8c90*/  LDL R5, [R1+0x84c4] ;  /* 0x0084c40001057983 */ /* 0x000e220000100800 */
[----:B------:R-:W-:Y:S02]  /*b8ca0*/  ISETP.GE.AND P0, PT, R11, R2, PT ;  /* 0x000000020b00720c */ /* 0x000fe40003f06270 */
[----:B------:R-:W-:-:S11]  /*b8cb0*/  PRMT R26, RZ, 0x7610, R26 ;  /* 0x00007610ff1a7816 */ /* 0x000fd6000000001a */
[----:B0-----:R-:W-:-:S04]  /*b8cc0*/  @!P0 LOP3.LUT R5, R5, R4, RZ, 0x3c, !PT ;  /* 0x0000000405058212 */ /* 0x001fc800078e3cff */
[----:B------:R-:W-:-:S04]  /*b8cd0*/  @!P0 LOP3.LUT R4, R5, R4, RZ, 0x3c, !PT ;  /* 0x0000000405048212 */ /* 0x000fc800078e3cff */
[----:B------:R-:W-:Y:S01]  /*b8ce0*/  @!P0 LOP3.LUT R5, R5, R4, RZ, 0x3c, !PT ;  /* 0x0000000405058212 */ /* 0x000fe200078e3cff */
[----:B----4-:R0:W-:Y:S04]  /*b8cf0*/  STL [R1+0xcc], R29 ;  /* 0x0000cc1d01007387 */ /* 0x0101e80000100800 */
[----:B------:R1:W4:Y:S01]  /*b8d00*/  @!P0 LDG.E.U8 R26, desc[UR28][R4.64] ;  /* 0x0000001c041a8981 */ /* 0x000322000c1e1100 */
[----:B------:R-:W-:Y:S02]  /*b8d10*/  ISETP.GE.AND P1, PT, R11, R2, PT ;  /* 0x000000020b00720c */ /* 0x000fe40003f26270 */
[----:B------:R-:W-:Y:S01]  /*b8d20*/  PRMT R25, RZ, 0x7610, R25 ;  /* 0x00007610ff197816 */ /* 0x000fe20000000019 */
[----:B0-----:R-:W2:Y:S04]  /*b8d30*/  LDL R29, [R1+0x8464] ;  /* 0x00846400011d7983 */ /* 0x001ea80000100800 */
[----:B------:R-:W1:Y:S04]  /*b8d40*/  LDL R4, [R1+0x8470] ;  /* 0x0084700001047983 */ /* 0x000e680000100800 */
[----:B------:R-:W1:Y:S02]  /*b8d50*/  LDL R5, [R1+0x84a4] ;  /* 0x0084a40001057983 */ /* 0x000e640000100800 */
[----:B-1----:R-:W-:-:S04]  /*b8d60*/  @!P1 LOP3.LUT R5, R5, R4, RZ, 0x3c, !PT ;  /* 0x0000000405059212 */ /* 0x002fc800078e3cff */
[----:B------:R-:W-:-:S04]  /*b8d70*/  @!P1 LOP3.LUT R4, R5, R4, RZ, 0x3c, !PT ;  /* 0x0000000405049212 */ /* 0x000fc800078e3cff */
[----:B------:R-:W-:Y:S01]  /*b8d80*/  @!P1 LOP3.LUT R5, R5, R4, RZ, 0x3c, !PT ;  /* 0x0000000405059212 */ /* 0x000fe200078e3cff */
[----:B----4-:R0:W-:Y:S04]  /*b8d90*/  STL [R1+0xc8], R26 ;  /* 0x0000c81a01007387 */ /* 0x0101e80000100800 */
[----:B------:R1:W4:Y:S01]  /*b8da0*/  @!P1 LDG.E.U8 R25, desc[UR28][R4.64] ;  /* 0x0000001c04199981 */ /* 0x000322000c1e1100 */
[----:B------:R-:W-:Y:S02]  /*b8db0*/  ISETP.GE.AND P2, PT, R11, R2, PT ;  /* 0x000000020b00720c */ /* 0x000fe40003f46270 */
[----:B------:R-:W-:Y:S01]  /*b8dc0*/  PRMT R0, RZ, 0x7610, R0 ;  /* 0x00007610ff007816 */ /* 0x000fe20000000000 */
[----:B0-----:R-:W3:Y:S04]  /*b8dd0*/  LDL R26, [R1+0x8444] ;  /* 0x00844400011a7983 */ /* 0x001ee80000100800 */
[----:B------:R-:W1:Y:S04]  /*b8de0*/  LDL R4, [R1+0x8450] ;  /* 0x0084500001047983 */ /* 0x000e680000100800 */
[----:B------:R-:W1:Y:S02]  /*b8df0*/  LDL R5, [R1+0x8484] ;  /* 0x0084840001057983 */ /* 0x000e640000100800 */
[----:B-1----:R-:W-:-:S04]  /*b8e00*/  @!P2 LOP3.LUT R5, R5, R4, RZ, 0x3c, !PT ;  /* 0x000000040505a212 */ /* 0x002fc800078e3cff */
[----:B------:R-:W-:-:S04]  /*b8e10*/  @!P2 LOP3.LUT R4, R5, R4, RZ, 0x3c, !PT ;  /* 0x000000040504a212 */ /* 0x000fc800078e3cff */
[----:B------:R-:W-:-:S05]  /*b8e20*/  @!P2 LOP3.LUT R5, R5, R4, RZ, 0x3c, !PT ;  /* 0x000000040505a212 */ /* 0x000fca00078e3cff */
[----:B------:R-:W2:Y:S04]  /*b8e30*/  @!P2 LDG.E.U8 R0, desc[UR28][R4.64] ;  /* 0x0000001c0400a981 */ /* 0x000ea8000c1e1100 */
[----:B----4-:R0:W-:Y:S04]  /*b8e40*/  STL [R1+0xc4], R25 ;  /* 0x0000c41901007387 */ /* 0x0101e80000100800 */
[----:B0-----:R-:W4:Y:S01]  /*b8e50*/  LDL R25, [R1+0x8424] ;  /* 0x0084240001197983 */ /* 0x001f220000100800 */
[----:B------:R-:W-:-:S03]  /*b8e60*/  ISETP.GE.AND P3, PT, R11, R2, PT ;  /* 0x000000020b00720c */ /* 0x000fc60003f66270 */
[----:B--2---:R0:W-:Y:S04]  /*b8e70*/  STL [R1+0xb0], R0 ;  /* 0x0000b00001007387 */ /* 0x0041e80000100800 */
[----:B0-----:R-:W2:Y:S04]  /*b8e80*/  LDL.LU R0, [R1+0x9f14] ;  /* 0x009f140001007983 */ /* 0x001ea80000300800 */
[----:B------:R-:W3:Y:S01]  /*b8e90*/  LDL R5, [R1+0x8430] ;  /* 0x0084300001057983 */ /* 0x000ee20000100800 */
[----:B------:R-:W-:Y:S01]  /*b8ea0*/  PRMT R28, RZ, 0x7610, R28 ;  /* 0x00007610ff1c7816 */ /* 0x000fe2000000001c */
[----:B------:R-:W-:Y:S01]  /*b8eb0*/  @!P3 IMAD.MOV.U32 R4, RZ, RZ, R29 ;  /* 0x000000ffff04b224 */ /* 0x000fe200078e001d */
[----:B------:R-:W-:-:S02]  /*b8ec0*/  ISETP.GE.AND P4, PT, R11, R2, PT ;  /* 0x000000020b00720c */ /* 0x000fc40003f86270 */
[----:B------:R-:W-:Y:S01]  /*b8ed0*/  PRMT R9, RZ, 0x7610, R9 ;  /* 0x00007610ff097816 */ /* 0x000fe20000000009 */
[----:B------:R-:W2:Y:S04]  /*b8ee0*/  LDL R29, [R1+0x92bc] ;  /* 0x0092bc00011d7983 */ /* 0x000ea80000100800 */
[----:B---3--:R0:W3:Y:S04]  /*b8ef0*/  @!P3 LDG.E.U8 R28, desc[UR28][R4.64] ;  /* 0x0000001c041cb981 */ /* 0x0080e8000c1e1100 */
[----:B------:R-:W4:Y:S02]  /*b8f00*/  LDL R5, [R1+0x8410] ;  /* 0x0084100001057983 */ /* 0x000f240000100800 */
[----:B0-----:R-:W-:Y:S01]  /*b8f10*/  @!P4 IMAD.MOV.U32 R4, RZ, RZ, R26 ;  /* 0x000000ffff04c224 */ /* 0x001fe200078e001a */
[----:B------:R-:W-:Y:S01]  /*b8f20*/  ISETP.GE.AND P1, PT, R11, R2, PT ;  /* 0x000000020b00720c */ /* 0x000fe20003f26270 */
[----:B---3--:R0:W-:Y:S01]  /*b8f30*/  STL [R1+0xc0], R28 ;  /* 0x0000c01c01007387 */ /* 0x0081e20000100800 */
[----:B------:R-:W-:-:S03]  /*b8f40*/  PRMT R7, RZ, 0x7610, R7 ;  /* 0x00007610ff077816 */ /* 0x000fc60000000007 */
[----:B------:R-:W3:Y:S04]  /*b8f50*/  LDL R26, [R1+0x92b8] ;  /* 0x0092b800011a7983 */ /* 0x000ee80000100800 */
[----:B----4-:R1:W4:Y:S04]  /*b8f60*/  @!P4 LDG.E.U8 R9, desc[UR28][R4.64] ;  /* 0x0000001c0409c981 */ /* 0x010328000c1e1100 */
[----:B0-----:R-:W2:Y:S04]  /*b8f70*/  LDL R28, [R1+0x92f4] ;  /* 0x0092f400011c7983 */ /* 0x001ea80000100800 */
[----:B------:R-:W3:Y:S01]  /*b8f80*/  LDL R5, [R1+0x83ec] ;  /* 0x0083ec0001057983 */ /* 0x000ee20000100800 */
[----:B-1----:R-:W-:Y:S01]  /*b8f90*/  @!P1 IMAD.MOV.U32 R4, RZ, RZ, R25 ;  /* 0x000000ffff049224 */ /* 0x002fe200078e0019 */
[----:B------:R-:W-:-:S02]  /*b8fa0*/  ISETP.GE.AND P2, PT, R11, R2, PT ;  /* 0x000000020b00720c */ /* 0x000fc40003f46270 */
[----:B----4-:R0:W-:Y:S01]  /*b8fb0*/  STL [R1+0xbc], R9 ;  /* 0x0000bc0901007387 */ /* 0x0101e20000100800 */
[----:B------:R-:W-:Y:S02]  /*b8fc0*/  ISETP.GE.AND P0, PT, R16, R2, PT ;  /* 0x000000021000720c */ /* 0x000fe40003f06270 */
[----:B------:R-:W-:Y:S02]  /*b8fd0*/  PRMT R30, RZ, 0x7610, R30 ;  /* 0x00007610ff1e7816 */ /* 0x000fe4000000001e */
[----:B------:R-:W-:Y:S01]  /*b8fe0*/  PRMT R20, RZ, 0x7610, R20 ;  /* 0x00007610ff147816 */ /* 0x000fe20000000014 */
[----:B------:R-:W4:Y:S04]  /*b8ff0*/  LDL R25, [R1+0x92d0] ;  /* 0x0092d00001197983 */ /* 0x000f280000100800 */
[----:B---3--:R1:W3:Y:S04]  /*b9000*/  @!P1 LDG.E.U8 R7, desc[UR28][R4.64] ;  /* 0x0000001c04079981 */ /* 0x0082e8000c1e1100 */
[----:B0-----:R-:W4:Y:S04]  /*b9010*/  LDL R9, [R1+0x9308] ;  /* 0x0093080001097983 */ /* 0x001f280000100800 */
[----:B------:R-:W1:Y:S04]  /*b9020*/  LDL R4, [R1+0x83d8] ;  /* 0x0083d80001047983 */ /* 0x000e680000100800 */
[----:B------:R-:W1:Y:S02]  /*b9030*/  LDL R5, [R1+0x8400] ;  /* 0x0084000001057983 */ /* 0x000e640000100800 */
[----:B-1----:R-:W-:-:S04]  /*b9040*/  @!P2 LOP3.LUT R5, R5, R4, RZ, 0x3c, !PT ;  /* 0x000000040505a212 */ /* 0x002fc800078e3cff */
[----:B------:R-:W-:-:S04]  /*b9050*/  @!P2 LOP3.LUT R4, R5, R4, RZ, 0x3c, !PT ;  /* 0x000000040504a212 */ /* 0x000fc800078e3cff */
[----:B------:R-:W-:-:S05]  /*b9060*/  @!P2 LOP3.LUT R5, R5, R4, RZ, 0x3c, !PT ;  /* 0x000000040505a212 */ /* 0x000fca00078e3cff */
[----:B------:R2:W4:Y:S02]  /*b9070*/  @!P2 LDG.E.U8 R30, desc[UR28][R4.64] ;  /* 0x0000001c041ea981 */ /* 0x000524000c1e1100 */
[----:B--2---:R-:W-:Y:S02]  /*b9080*/  @!P0 IMAD.MOV.U32 R4, RZ, RZ, R28 ;  /* 0x000000ffff048224 */ /* 0x004fe400078e001c */
[----:B------:R-:W-:-:S05]  /*b9090*/  @!P0 IMAD.MOV.U32 R5, RZ, RZ, R29 ;  /* 0x000000ffff058224 */ /* 0x000fca00078e001d */
[----:B------:R4:W2:Y:S04]  /*b90a0*/  @!P0 LDG.E.U8 R20, desc[UR28][R4.64] ;  /* 0x0000001c04148981 */ /* 0x0008a8000c1e1100 */
[----:B---3--:R0:W-:Y:S04]  /*b90b0*/  STL [R1+0xb8], R7 ;  /* 0x0000b80701007387 */ /* 0x0081e80000100800 */
[----:B------:R-:W3:Y:S04]  /*b90c0*/  LDL R28, [R1+0x92dc] ;  /* 0x0092dc00011c7983 */ /* 0x000ee80000100800 */
[----:B0-----:R-:W3:Y:S01]  /*b90d0*/  LDL R7, [R1+0x9304] ;  /* 0x0093040001077983 */ /* 0x001ee20000100800 */
[----:B------:R-:W-:-:S02]  /*b90e0*/  ISETP.GE.AND P3, PT, R13, R2, PT ;  /* 0x000000020d00720c */ /* 0x000fc40003f66270 */
[----:B------:R-:W-:-:S11]  /*b90f0*/  PRMT R3, RZ, 0x7610, R3 ;  /* 0x00007610ff037816 */ /* 0x000fd60000000003 */
[----:B----4-:R-:W-:Y:S02]  /*b9100*/  @!P3 IMAD.MOV.U32 R4, RZ, RZ, R9 ;  /* 0x000000ffff04b224 */ /* 0x010fe400078e0009 */
[----:B------:R-:W-:-:S05]  /*b9110*/  @!P3 IMAD.MOV.U32 R5, RZ, RZ, R26 ;  /* 0x000000ffff05b224 */ /* 0x000fca00078e001a */
[----:B------:R3:W4:Y:S04]  /*b9120*/  @!P3 LDG.E.U8 R3, desc[UR28][R4.64] ;  /* 0x0000001c0403b981 */ /* 0x000728000c1e1100 */
[----:B--2---:R0:W-:Y:S01]  /*b9130*/  STL [R1+0x40], R20 ;  /* 0x0000401401007387 */ /* 0x0041e20000100800 */
[-C--:B------:R-:W-:Y:S02]  /*b9140*/  ISETP.GE.AND P5, PT, R11, R2.reuse, PT ;  /* 0x000000020b00720c */ /* 0x080fe40003fa6270 */
[----:B------:R-:W-:Y:S02]  /*b9150*/  ISETP.GE.AND P1, PT, R16, R2, PT ;  /* 0x000000021000720c */ /* 0x000fe40003f26270 */
[----:B------:R-:W-:Y:S02]  /*b9160*/  PRMT R6, RZ, 0x7610, R6 ;  /* 0x00007610ff067816 */ /* 0x000fe40000000006 */
[----:B------:R-:W-:Y:S01]  /*b9170*/  PRMT R19, RZ, 0x7610, R19 ;  /* 0x00007610ff137816 */ /* 0x000fe20000000013 */
[----:B------:R-:W2:Y:S04]  /*b9180*/  LDL R9, [R1+0x92d8] ;  /* 0x0092d80001097983 */ /* 0x000ea80000100800 */
[----:B0-----:R-:W2:Y:S02]  /*b9190*/  LDL R20, [R1+0x9314] ;  /* 0x0093140001147983 */ /* 0x001ea40000100800 */
[----:B---3--:R-:W-:-:S02]  /*b91a0*/  @!P5 IMAD.MOV.U32 R4, RZ, RZ, R7 ;  /* 0x000000ffff04d224 */ /* 0x008fc400078e0007 */
[----:B------:R-:W-:-:S05]  /*b91b0*/  @!P5 IMAD.MOV.U32 R5, RZ, RZ, R25 ;  /* 0x000000ffff05d224 */ /* 0x000fca00078e0019 */
[----:B------:R0:W3:Y:S02]  /*b91c0*/  @!P5 LDG.E.U8 R6, desc[UR28][R4.64] ;  /* 0x0000001c0406d981 */ /* 0x0000e4000c1e1100 */
[----:B0-----:R-:W-:Y:S02]  /*b91d0*/  @!P1 IMAD.MOV.U32 R5, RZ, RZ, R28 ;  /* 0x000000ffff059224 */ /* 0x001fe400078e001c */
[----:B----4-:R0:W-:Y:S04]  /*b91e0*/  STL [R1+0x3c], R3 ;  /* 0x00003c0301007387 */ /* 0x0101e80000100800 */
[----:B------:R-:W4:Y:S04]  /*b91f0*/  LDL R26, [R1+0x92f0] ;  /* 0x0092f000011a7983 */ /* 0x000f280000100800 */
[----:B------:R-:W4:Y:S04]  /*b9200*/  LDL R25, [R1+0x9324] ;  /* 0x0093240001197983 */ /* 0x000f280000100800 */
[----:B------:R-:W4:Y:S04]  /*b9210*/  LDL R7, [R1+0x92fc] ;  /* 0x0092fc0001077983 */ /* 0x000f280000100800 */
[----:B0-----:R-:W4:Y:S01]  /*b9220*/  LDL R3, [R1+0x9328] ;  /* 0x0093280001037983 */ /* 0x001f220000100800 */
[----:B--2---:R-:W-:-:S05]  /*b9230*/  @!P1 IMAD.MOV.U32 R4, RZ, RZ, R20 ;  /* 0x000000ffff049224 */ /* 0x004fca00078e0014 */
[----:B------:R4:W2:Y:S04]  /*b9240*/  @!P1 LDG.E.U8 R19, desc[UR28][R4.64] ;  /* 0x0000001c04139981 */ /* 0x0008a8000c1e1100 */
[----:B---3--:R0:W-:Y:S04]  /*b9250*/  STL [R1+0x38], R6 ;  /* 0x0000380601007387 */ /* 0x0081e80000100800 */
[----:B------:R-:W3:Y:S04]  /*b9260*/  LDL R20, [R1+0x92f8] ;  /* 0x0092f80001147983 */ /* 0x000ee80000100800 */
[----:B0-----:R-:W3:Y:S01]  /*b9270*/  LDL R6, [R1+0x9334] ;  /* 0x0093340001067983 */ /* 0x001ee20000100800 */
[----:B------:R-:W-:-:S13]  /*b9280*/  ISETP.GE.AND P2, PT, R13, R2, PT ;  /* 0x000000020d00720c */ /* 0x000fda0003f46270 */
[----:B----4-:R-:W-:Y:S02]  /*b9290*/  @!P2 IMAD.MOV.U32 R4, RZ, RZ, R3 ;  /* 0x000000ffff04a224 */ /* 0x010fe400078e0003 */
[----:B------:R-:W-:Y:S01]  /*b92a0*/  @!P2 IMAD.MOV.U32 R5, RZ, RZ, R9 ;  /* 0x000000ffff05a224 */ /* 0x000fe200078e0009 */
[----:B--2---:R0:W-:Y:S04]  /*b92b0*/  STL [R1+0x34], R19 ;  /* 0x0000341301007387 */ /* 0x0041e80000100800 */
[----:B0-----:R-:W2:Y:S04]  /*b92c0*/  LDL R19, [R1+0x9348] ;  /* 0x0093480001137983 */ /* 0x001ea80000100800 */
[----:B------:R-:W-:Y:S04]  /*b92d0*/  STL [R1+0xb4], R30 ;  /* 0x0000b41e01007387 */ /* 0x000fe80000100800 */
[----:B------:R-:W4:Y:S04]  /*b92e0*/  LDL R9, [R1+0x9310] ;  /* 0x0093100001097983 */ /* 0x000f280000100800 */
[----:B------:R-:W4:Y:S01]  /*b92f0*/  LDL R3, [R1+0x9344] ;  /* 0x0093440001037983 */ /* 0x000f220000100800 */
[----:B------:R-:W-:-:S02]  /*b9300*/  ISETP.GE.AND P4, PT, R11, R2, PT ;  /* 0x000000020b00720c */ /* 0x000fc40003f86270 */
[----:B------:R-:W-:Y:S02]  /*b9310*/  PRMT R27, RZ, 0x7610, R27 ;  /* 0x00007610ff1b7816 */ /* 0x000fe4000000001b */
[-C--:B------:R-:W-:Y:S02]  /*b9320*/  ISETP.GE.AND P0, PT, R16, R2.reuse, PT ;  /* 0x000000021000720c */ /* 0x080fe40003f06270 */
[----:B------:R-:W-:Y:S02]  /*b9330*/  PRMT R23, RZ, 0x7610, R23 ;  /* 0x00007610ff177816 */ /* 0x000fe40000000017 */
[----:B------:R0:W4:Y:S01]  /*b9340*/  @!P2 LDG.E.U8 R27, desc[UR28][R4.64] ;  /* 0x0000001c041ba981 */ /* 0x000122000c1e1100 */
[----:B------:R-:W-:Y:S02]  /*b9350*/  ISETP.GE.AND P1, PT, R13, R2, PT ;  /* 0x000000020d00720c */ /* 0x000fe40003f26270 */
[----:B------:R-:W-:Y:S02]  /*b9360*/  PRMT R22, RZ, 0x7610, R22 ;  /* 0x00007610ff167816 */ /* 0x000fe40000000016 */
[----:B0-----:R-:W-:-:S02]  /*b9370*/  @!P4 IMAD.MOV.U32 R4, RZ, RZ, R25 ;  /* 0x000000ffff04c224 */ /* 0x001fc400078e0019 */
[----:B------:R-:W-:-:S05]  /*b9380*/  @!P4 IMAD.MOV.U32 R5, RZ, RZ, R26 ;  /* 0x000000ffff05c224 */ /* 0x000fca00078e001a */
[----:B------:R3:W4:Y:S02]  /*b9390*/  @!P4 LDG.E.U8 R23, desc[UR28][R4.64] ;  /* 0x0000001c0417c981 */ /* 0x000724000c1e1100 */
[----:B---3--:R-:W-:Y:S02]  /*b93a0*/  @!P0 IMAD.MOV.U32 R4, RZ, RZ, R6 ;  /* 0x000000ffff048224 */ /* 0x008fe400078e0006 */
[----:B------:R-:W-:Y:S01]  /*b93b0*/  @!P0 IMAD.MOV.U32 R5, RZ, RZ, R7 ;  /* 0x000000ffff058224 */ /* 0x000fe200078e0007 */
[----:B------:R-:W-:Y:S02]  /*b93c0*/  PRMT R10, RZ, 0x7610, R10 ;  /* 0x00007610ff0a7816 */ /* 0x000fe4000000000a */
[----:B------:R-:W-:Y:S01]  /*b93d0*/  ISETP.GE.AND P3, PT, R11, R2, PT ;  /* 0x000000020b00720c */ /* 0x000fe20003f66270 */
[----:B------:R-:W3:Y:S04]  /*b93e0*/  LDL R7, [R1+0x931c] ;  /* 0x00931c0001077983 */ /* 0x000ee80000100800 */
[----:B------:R0:W3:Y:S04]  /*b93f0*/  @!P0 LDG.E.U8 R22, desc[UR28][R4.64] ;  /* 0x0000001c04168981 */ /* 0x0000e8000c1e1100 */
[----:B------:R-:W3:Y:S01]  /*b9400*/  LDL R6, [R1+0x9354] ;  /* 0x0093540001067983 */ /* 0x000ee20000100800 */
[----:B0-----:R-:W-:Y:S01]  /*b9410*/  @!P1 IMAD.MOV.U32 R5, RZ, RZ, R20 ;  /* 0x000000ffff059224 */ /* 0x001fe200078e0014 */
[----:B------:R-:W-:Y:S01]  /*b9420*/  PRMT R8, RZ, 0x7610, R8 ;  /* 0x00007610ff087816 */ /* 0x000fe20000000008 */
[----:B--2---:R-:W-:-:S05]  /*b9430*/  @!P1 IMAD.MOV.U32 R4, RZ, RZ, R19 ;  /* 0x000000ffff049224 */ /* 0x004fca00078e0013 */
[----:B------:R4:W2:Y:S02]  /*b9440*/  @!P1 LDG.E.U8 R10, desc[UR28][R4.64] ;  /* 0x0000001c040a9981 */ /* 0x0008a4000c1e1100 */
[----:B----4-:R-:W-:Y:S02]  /*b9450*/  @!P3 IMAD.MOV.U32 R4, RZ, RZ, R3 ;  /* 0x000000ffff04b224 */ /* 0x010fe400078e0003 */
[----:B------:R-:W-:-:S05]  /*b9460*/  @!P3 IMAD.MOV.U32 R5, RZ, RZ, R9 ;  /* 0x000000ffff05b224 */ /* 0x000fca00078e0009 */
[----:B------:R0:W4:Y:S04]  /*b9470*/  @!P3 LDG.E.U8 R8, desc[UR28][R4.64] ;  /* 0x0000001c0408b981 */ /* 0x000128000c1e1100 */
[----:B------:R1:W-:Y:S01]  /*b9480*/  STL [R1+0x2c], R23 ;  /* 0x00002c1701007387 */ /* 0x0003e20000100800 */
[----:B------:R-:W-:-:S03]  /*b9490*/  ISETP.GE.AND P2, PT, R16, R2, PT ;  /* 0x000000021000720c */ /* 0x000fc60003f46270 */
[----:B-1----:R-:W4:Y:S04]  /*b94a0*/  LDL R23, [R1+0x9318] ;  /* 0x0093180001177983 */ /* 0x002f280000100800 */
[----:B---3--:R1:W-:Y:S04]  /*b94b0*/  STL [R1+0x28], R22 ;  /* 0x0000281601007387 */ /* 0x0083e80000100800 */
[----:B------:R-:W3:Y:S04]  /*b94c0*/  LDL R20, [R1+0x9330] ;  /* 0x0093300001147983 */ /* 0x000ee80000100800 */
[----:B------:R-:W3:Y:S04]  /*b94d0*/  LDL R19, [R1+0x9364] ;  /* 0x0093640001137983 */ /* 0x000ee80000100800 */
[----:B-1----:R-:W3:Y:S01]  /*b94e0*/  LDL R22, [R1+0x9368] ;  /* 0x0093680001167983 */ /* 0x002ee20000100800 */
[----:B0-----:R-:W-:-:S02]  /*b94f0*/  @!P2 IMAD.MOV.U32 R4, RZ, RZ, R6 ;  /* 0x000000ffff04a224 */ /* 0x001fc400078e0006 */
[----:B------:R-:W-:Y:S01]  /*b9500*/  @!P2 IMAD.MOV.U32 R5, RZ, RZ, R7 ;  /* 0x000000ffff05a224 */ /* 0x000fe200078e0007 */
[----:B--2---:R0:W-:Y:S04]  /*b9510*/  STL [R1+0x24], R10 ;  /* 0x0000240a01007387 */ /* 0x0041e80000100800 */
[----:B------:R-:W2:Y:S04]  /*b9520*/  LDL R3, [R1+0x9374] ;  /* 0x0093740001037983 */ /* 0x000ea80000100800 */
[----:B------:R-:W2:Y:S04]  /*b9530*/  LDL R7, [R1+0x9338] ;  /* 0x0093380001077983 */ /* 0x000ea80000100800 */
[----:B------:R-:W2:Y:S04]  /*b9540*/  LDL R6, [R1+0x9388] ;  /* 0x0093880001067983 */ /* 0x000ea80000100800 */
[----:B0-----:R-:W2:Y:S04]  /*b9550*/  LDL R10, [R1+0x933c] ;  /* 0x00933c00010a7983 */ /* 0x001ea80000100800 */
[----:B------:R-:W-:Y:S04]  /*b9560*/  STL [R1+0x30], R27 ;  /* 0x0000301b01007387 */ /* 0x000fe80000100800 */
[----:B------:R-:W2:Y:S04]  /*b9570*/  LDL R9, [R1+0x9350] ;  /* 0x0093500001097983 */ /* 0x000ea80000100800 */
[----:B----4-:R0:W-:Y:S04]  /*b9580*/  STL [R1+0x20], R8 ;  /* 0x0000200801007387 */ /* 0x0101e80000100800 */
[----:B0-----:R-:W4:Y:S01]  /*b9590*/  LDL R8, [R1+0x9384] ;  /* 0x0093840001087983 */ /* 0x001f220000100800 */
[----:B------:R-:W-:-:S02]  /*b95a0*/  ISETP.GE.AND P0, PT, R13, R2, PT ;  /* 0x000000020d00720c */ /* 0x000fc40003f06270 */
[----:B------:R-:W-:Y:S02]  /*b95b0*/  PRMT R24, RZ, 0x7610, R24 ;  /* 0x00007610ff187816 */ /* 0x000fe40000000018 */
[-C--:B------:R-:W-:Y:S02]  /*b95c0*/  ISETP.GE.AND P4, PT, R11, R2.reuse, PT ;  /* 0x000000020b00720c */ /* 0x080fe40003f86270 */
[-C--:B------:R-:W-:Y:S02]  /*b95d0*/  ISETP.GE.AND P1, PT, R16, R2.reuse, PT ;  /* 0x000000021000720c */ /* 0x080fe40003f26270 */
[----:B------:R-:W-:Y:S01]  /*b95e0*/  PRMT R21, RZ, 0x7610, R21 ;  /* 0x00007610ff157816 */ /* 0x000fe20000000015 */
[----:B------:R0:W4:Y:S01]  /*b95f0*/  @!P2 LDG.E.U8 R24, desc[UR28][R4.64] ;  /* 0x0000001c0418a981 */ /* 0x000122000c1e1100 */
[----:B------:R-:W-:Y:S02]  /*b9600*/  PRMT R18, RZ, 0x7610, R18 ;  /* 0x00007610ff127816 */ /* 0x000fe40000000012 */
[----:B------:R-:W-:Y:S01]  /*b9610*/  ISETP.GE.AND P2, PT, R13, R2, PT ;  /* 0x000000020d00720c */ /* 0x000fe20003f46270 */
[----:B0-----:R-:W-:-:S02]  /*b9620*/  @!P0 IMAD.MOV.U32 R5, RZ, RZ, R23 ;  /* 0x000000ffff058224 */ /* 0x001fc400078e0017 */
[----:B---3--:R-:W-:-:S05]  /*b9630*/  @!P0 IMAD.MOV.U32 R4, RZ, RZ, R22 ;  /* 0x000000ffff048224 */ /* 0x008fca00078e0016 */
[----:B------:R0:W3:Y:S01]  /*b9640*/  @!P0 LDG.E.U8 R21, desc[UR28][R4.64] ;  /* 0x0000001c04158981 */ /* 0x0000e2000c1e1100 */
[----:B------:R-:W-:Y:S02]  /*b9650*/  ISETP.GE.AND P3, PT, R11, R2, PT ;  /* 0x000000020b00720c */ /* 0x000fe40003f66270 */
[----:B------:R-:W-:Y:S01]  /*b9660*/  PRMT R15, RZ, 0x7610, R15 ;  /* 0x00007610ff0f7816 */ /* 0x000fe2000000000f */
[----:B0-----:R-:W-:Y:S02]  /*b9670*/  @!P4 IMAD.MOV.U32 R4, RZ, RZ, R19 ;  /* 0x000000ffff04c224 */ /* 0x001fe400078e0013 */
[----:B------:R-:W-:-:S05]  /*b9680*/  @!P4 IMAD.MOV.U32 R5, RZ, RZ, R20 ;  /* 0x000000ffff05c224 */ /* 0x000fca00078e0014 */
[----:B------:R2:W3:Y:S01]  /*b9690*/  @!P4 LDG.E.U8 R18, desc[UR28][R4.64] ;  /* 0x0000001c0412c981 */ /* 0x0004e2000c1e1100 */
[----:B------:R-:W-:Y:S01]  /*b96a0*/  PRMT R14, RZ, 0x7610, R14 ;  /* 0x00007610ff0e7816 */ /* 0x000fe2000000000e */
[----:B--2---:R-:W-:Y:S02]  /*b96b0*/  @!P1 IMAD.MOV.U32 R4, RZ, RZ, R3 ;  /* 0x000000ffff049224 */ /* 0x004fe400078e0003 */
[----:B------:R-:W2:Y:S01]  /*b96c0*/  LDL R3, [R1+0x8ce0] ;  /* 0x008ce00001037983 */ /* 0x000ea20000100800 */
[----:B------:R-:W-:-:S03]  /*b96d0*/  @!P1 IMAD.MOV.U32 R5, RZ, RZ, R10 ;  /* 0x000000ffff059224 */ /* 0x000fc600078e000a */
[----:B------:R-:W3:Y:S04]  /*b96e0*/  LDL R10, [R1+0x8cac] ;  /* 0x008cac00010a7983 */ /* 0x000ee80000100800 */
[----:B------:R0:W3:Y:S02]  /*b96f0*/  @!P1 LDG.E.U8 R15, desc[UR28][R4.64] ;  /* 0x0000001c040f9981 */ /* 0x0000e4000c1e1100 */
[----:B0-----:R-:W-:Y:S02]  /*b9700*/  @!P2 IMAD.MOV.U32 R4, RZ, RZ, R6 ;  /* 0x000000ffff04a224 */ /* 0x001fe400078e0006 */
[----:B------:R-:W-:Y:S01]  /*b9710*/  @!P2 IMAD.MOV.U32 R5, RZ, RZ, R7 ;  /* 0x000000ffff05a224 */ /* 0x000fe200078e0007 */
[----:B------:R-:W3:Y:S04]  /*b9720*/  LDL R6, [R1+0x8d00] ;  /* 0x008d000001067983 */ /* 0x000ee80000100800 */
[----:B------:R-:W3:Y:S04]  /*b9730*/  LDL R7, [R1+0x8ccc] ;  /* 0x008ccc0001077983 */ /* 0x000ee80000100800 */
[----:B------:R4:W3:Y:S02]  /*b9740*/  @!P2 LDG.E.U8 R14, desc[UR28][R4.64] ;  /* 0x0000001c040ea981 */ /* 0x0008e4000c1e1100 */
[----:B----4-:R-:W-:-:S02]  /*b9750*/  @!P3 IMAD.MOV.U32 R4, RZ, RZ, R8 ;  /* 0x000000ffff04b224 */ /* 0x010fc400078e0008 */
[----:B------:R-:W-:Y:S01]  /*b9760*/  @!P3 IMAD.MOV.U32 R5, RZ, RZ, R9 ;  /* 0x000000ffff05b224 */ /* 0x000fe200078e0009 */
[----:B------:R-:W4:Y:S04]  /*b9770*/  LDL R8, [R1+0x8d20] ;  /* 0x008d200001087983 */ /* 0x000f280000100800 */
[----:B------:R-:W4:Y:S01]  /*b9780*/  LDL R9, [R1+0x8cec] ;  /* 0x008cec0001097983 */ /* 0x000f220000100800 */
[-C--:B------:R-:W-:Y:S02]  /*b9790*/  ISETP.GE.AND P0, PT, R31, R2.reuse, PT ;  /* 0x000000021f00720c */ /* 0x080fe40003f06270 */
[----:B------:R-:W-:Y:S02]  /*b97a0*/  PRMT R17, RZ, 0x7610, R17 ;  /* 0x00007610ff117816 */ /* 0x000fe40000000011 */
[----:B------:R-:W-:-:S02]  /*b97b0*/  ISETP.GE.AND P1, PT, R16, R2, PT ;  /* 0x000000021000720c */ /* 0x000fc40003f26270 */
[-C--:B------:R-:W-:Y:S02]  /*b97c0*/  ISETP.GE.AND P4, PT, R16, R2.reuse, PT ;  /* 0x000000021000720c */ /* 0x080fe40003f86270 */
[CC--:B------:R-:W-:Y:S02]  /*b97d0*/  ISETP.GE.AND P2, PT, R13.reuse, R2.reuse, PT ;  /* 0x000000020d00720c */ /* 0x0c0fe40003f46270 */
[-C--:B------:R-:W-:Y:S02]  /*b97e0*/  ISETP.GE.AND P5, PT, R13, R2.reuse, PT ;  /* 0x000000020d00720c */ /* 0x080fe40003fa6270 */
[CC--:B------:R-:W-:Y:S01]  /*b97f0*/  ISETP.GE.AND P6, PT, R11.reuse, R2.reuse, PT ;  /* 0x000000020b00720c */ /* 0x0c0fe20003fc6270 */
[----:B------:R0:W4:Y:S01]  /*b9800*/  @!P3 LDG.E.U8 R17, desc[UR28][R4.64] ;  /* 0x0000001c0411b981 */ /* 0x000122000c1e1100 */
[----:B------:R-:W-:Y:S02]  /*b9810*/  ISETP.GE.AND P3, PT, R11, R2, PT ;  /* 0x000000020b00720c */ /* 0x000fe40003f66270 */
[----:B------:R-:W-:-:S02]  /*b9820*/  PRMT R12, RZ, 0x7610, R12 ;  /* 0x00007610ff0c7816 */ /* 0x000fc4000000000c */
[----:B0-----:R-:W-:Y:S02]  /*b9830*/  PRMT R5, RZ, 0x7610, R5 ;  /* 0x00007610ff057816 */ /* 0x001fe40000000005 */
[----:B------:R-:W-:Y:S01]  /*b9840*/  PRMT R4, RZ, 0x7610, R4 ;  /* 0x00007610ff047816 */ /* 0x000fe20000000004 */
[----:B--2---:R-:W-:Y:S02]  /*b9850*/  @!P0 IMAD.MOV.U32 R2, RZ, RZ, R3 ;  /* 0x000000ffff028224 */ /* 0x004fe400078e0003 */
[----:B---3--:R-:W-:-:S05]  /*b9860*/  @!P0 IMAD.MOV.U32 R3, RZ, RZ, R10 ;  /* 0x000000ffff038224 */ /* 0x008fca00078e000a */
[----:B------:R0:W2:Y:S04]  /*b9870*/  @!P0 LDG.E.U8 R12, desc[UR28][R2.64] ;  /* 0x0000001c020c8981 */ /* 0x0000a8000c1e1100 */
[----:B------:R1:W-:Y:S01]  /*b9880*/  STL [R1+0x10], R15 ;  /* 0x0000100f01007387 */ /* 0x0003e20000100800 */
[----:B0-----:R-:W-:Y:S02]  /*b9890*/  @!P0 IMAD.MOV.U32 R2, RZ, RZ, R6 ;  /* 0x000000ffff028224 */ /* 0x001fe400078e0006 */
[----:B------:R-:W-:Y:S01]  /*b98a0*/  @!P0 IMAD.MOV.U32 R3, RZ, RZ, R7 ;  /* 0x000000ffff038224 */ /* 0x000fe200078e0007 */
[----:B-1----:R-:W3:Y:S04]  /*b98b0*/  LDL R15, [R1+0x8d0c] ;  /* 0x008d0c00010f7983 */ /* 0x002ee80000100800 */
[----:B------:R4:W3:Y:S04]  /*b98c0*/  @!P0 LDG.E.U8 R5, desc[UR28][R2.64] ;  /* 0x0000001c02058981 */ /* 0x0008e8000c1e1100 */
[----:B------:R0:W-:Y:S01]  /*b98d0*/  STL [R1+0xc], R14 ;  /* 0x00000c0e01007387 */ /* 0x0001e20000100800 */
[----:B----4-:R-:W-:-:S02]  /*b98e0*/  @!P0 IMAD.MOV.U32 R2, RZ, RZ, R8 ;  /* 0x000000ffff028224 */ /* 0x010fc400078e0008 */
[----:B------:R-:W-:Y:S01]  /*b98f0*/  @!P0 IMAD.MOV.U32 R3, RZ, RZ, R9 ;  /* 0x000000ffff038224 */ /* 0x000fe200078e0009 */
[----:B0-----:R-:W4:Y:S04]  /*b9900*/  LDL R14, [R1+0x8d40] ;  /* 0x008d4000010e7983 */ /* 0x001f280000100800 */
[----:B------:R3:W4:Y:S04]  /*b9910*/  @!P0 LDG.E.U8 R4, desc[UR28][R2.64] ;  /* 0x0000001c02048981 */ /* 0x000728000c1e1100 */
[----:B------:R-:W-:Y:S04]  /*b9920*/  STL [R1+0x1c], R24 ;  /* 0x00001c1801007387 */ /* 0x000fe80000100800 */
[----:B------:R-:W-:Y:S04]  /*b9930*/  STL [R1+0x18], R21 ;  /* 0x0000181501007387 */ /* 0x000fe80000100800 */
[----:B------:R-:W4:Y:S04]  /*b9940*/  LDL R11, [R1+0x8d2c] ;  /* 0x008d2c00010b7983 */ /* 0x000f280000100800 */
[----:B------:R-:W4:Y:S04]  /*b9950*/  LDL R10, [R1+0x8d60] ;  /* 0x008d6000010a7983 */ /* 0x000f280000100800 */
[----:B------:R-:W-:Y:S04]  /*b9960*/  STL [R1+0x14], R18 ;  /* 0x0000141201007387 */ /* 0x000fe80000100800 */
[----:B------:R-:W4:Y:S04]  /*b9970*/  LDL R7, [R1+0x8d4c] ;  /* 0x008d4c0001077983 */ /* 0x000f280000100800 */
[----:B------:R-:W4:Y:S04]  /*b9980*/  LDL R6, [R1+0x8d80] ;  /* 0x008d800001067983 */ /* 0x000f280000100800 */
[----:B------:R-:W4:Y:S01]  /*b9990*/  LDL R13, [R1+0x8d6c] ;  /* 0x008d6c00010d7983 */ /* 0x000f220000100800 */
[----:B------:R-:W-:-:S03]  /*b99a0*/  PRMT R61, RZ, 0x7610, R61 ;  /* 0x00007610ff3d7816 */ /* 0x000fc6000000003d */
[----:B--2---:R0:W-:Y:S04]  /*b99b0*/  STL [R1+0x74], R12 ;  /* 0x0000740c01007387 */ /* 0x0041e80000100800 */
[----:B------:R-:W2:Y:S04]  /*b99c0*/  LDL R9, [R1+0x8d8c] ;  /* 0x008d8c0001097983 */ /* 0x000ea80000100800 */
[----:B------:R-:W2:Y:S04]  /*b99d0*/  LDL R8, [R1+0x8dc0] ;  /* 0x008dc00001087983 */ /* 0x000ea80000100800 */
[----:B0-----:R-:W2:Y:S01]  /*b99e0*/  LDL R12, [R1+0x8da0] ;  /* 0x008da000010c7983 */ /* 0x001ea20000100800 */
[----:B---3--:R-:W-:-:S03]  /*b99f0*/  @!P0 IMAD.MOV.U32 R3, RZ, RZ, R15 ;  /* 0x000000ffff038224 */ /* 0x008fc600078e000f */
[----:B------:R0:W-:Y:S04]  /*b9a00*/  STL [R1+0x4], R5 ;  /* 0x0000040501007387 */ /* 0x0001e80000100800 */
[----:B0-----:R-:W3:Y:S01]  /*b9a10*/  LDL R5, [R1+0x8dac] ;  /* 0x008dac0001057983 */ /* 0x001ee20000100800 */
[----:B----4-:R-:W-:-:S03]  /*b9a20*/  @!P0 IMAD.MOV.U32 R2, RZ, RZ, R14 ;  /* 0x000000ffff028224 */ /* 0x010fc600078e000e */
[----:B------:R0:W-:Y:S04]  /*b9a30*/  STL [R1], R4 ;  /* 0x0000000401007387 */ /* 0x0001e80000100800 */
[----:B------:R1:W4:Y:S04]  /*b9a40*/  @!P0 LDG.E.U8 R61, desc[UR28][R2.64] ;  /* 0x0000001c023d8981 */ /* 0x000328000c1e1100 */
[----:B0-----:R-:W4:Y:S04]  /*b9a50*/  LDL R4, [R1+0x8de0] ;  /* 0x008de00001047983 */ /* 0x001f280000100800 */
[----:B------:R0:W-:Y:S01]  /*b9a60*/  STL [R1+0x8], R17 ;  /* 0x0000081101007387 */ /* 0x0001e20000100800 */
[----:B-1----:R-:W-:-:S02]  /*b9a70*/  @!P0 IMAD.MOV.U32 R2, RZ, RZ, R10 ;  /* 0x000000ffff028224 */ /* 0x002fc400078e000a */
[----:B------:R-:W-:Y:S01]  /*b9a80*/  @!P0 IMAD.MOV.U32 R3, RZ, RZ, R11 ;  /* 0x000000ffff038224 */ /* 0x000fe200078e000b */
[----:B------:R-:W4:Y:S04]  /*b9a90*/  LDL R10, [R1+0x8e00] ;  /* 0x008e0000010a7983 */ /* 0x000f280000100800 */
[----:B------:R-:W4:Y:S01]  /*b9aa0*/  LDL R11, [R1+0x8dcc] ;  /* 0x008dcc00010b7983 */ /* 0x000f220000100800 */
[----:B------:R-:W-:Y:S02]  /*b9ab0*/  PRMT R60, RZ, 0x7610, R60 ;  /* 0x00007610ff3c7816 */ /* 0x000fe4000000003c */
[----:B------:R-:W-:Y:S02]  /*b9ac0*/  PRMT R59, RZ, 0x7610, R59 ;  /* 0x00007610ff3b7816 */ /* 0x000fe4000000003b */
[----:B------:R-:W-:-:S02]  /*b9ad0*/  PRMT R58, RZ, 0x7610, R58 ;  /* 0x00007610ff3a7816 */ /* 0x000fc4000000003a */
[----:B------:R-:W-:Y:S02]  /*b9ae0*/  PRMT R54, RZ, 0x7610, R54 ;  /* 0x00007610ff367816 */ /* 0x000fe40000000036 */
[----:B------:R-:W-:Y:S02]  /*b9af0*/  PRMT R52, RZ, 0x7610, R52 ;  /* 0x00007610ff347816 */ /* 0x000fe40000000034 */
[----:B------:R-:W-:Y:S01]  /*b9b00*/  PRMT R50, RZ, 0x7610, R50 ;  /* 0x00007610ff327816 */ /* 0x000fe20000000032 */
[----:B------:R1:W4:Y:S01]  /*b9b10*/  @!P0 LDG.E.U8 R60, desc[UR28][R2.64] ;  /* 0x0000001c023c8981 */ /* 0x000322000c1e1100 */
[----:B------:R-:W-:Y:S02]  /*b9b20*/  PRMT R48, RZ, 0x7610, R48 ;  /* 0x00007610ff307816 */ /* 0x000fe40000000030 */
[----:B------:R-:W-:Y:S02]  /*b9b30*/  PRMT R46, RZ, 0x7610, R46 ;  /* 0x00007610ff2e7816 */ /* 0x000fe4000000002e */
[----:B------:R-:W-:-:S02]  /*b9b40*/  PRMT R44, RZ, 0x7610, R44 ;  /* 0x00007610ff2c7816 */ /* 0x000fc4000000002c */
[----:B------:R-:W-:Y:S02]  /*b9b50*/  PRMT R42, RZ, 0x7610, R42 ;  /* 0x00007610ff2a7816 */ /* 0x000fe4000000002a */
[----:B------:R-:W-:Y:S02]  /*b9b60*/  PRMT R40, RZ, 0x7610, R40 ;  /* 0x00007610ff287816 */ /* 0x000fe40000000028 */
[----:B------:R-:W-:Y:S02]  /*b9b70*/  PRMT R38, RZ, 0x7610, R38 ;  /* 0x00007610ff267816 */ /* 0x000fe40000000026 */
[----:B------:R-:W-:Y:S01]  /*b9b80*/  PRMT R36, RZ, 0x7610, R36 ;  /* 0x00007610ff247816 */ /* 0x000fe20000000024 */
[----:B------:R-:W4:Y:S04]  /*b9b90*/  LDL R15, [R1+0x8f4c] ;  /* 0x008f4c00010f7983 */ /* 0x000f280000100800 */
[----:B------:R-:W4:Y:S01]  /*b9ba0*/  LDL R14, [R1+0x8f80] ;  /* 0x008f8000010e7983 */ /* 0x000f220000100800 */
[----:B-1----:R-:W-:-:S02]  /*b9bb0*/  @!P0 IMAD.MOV.U32 R2, RZ, RZ, R6 ;  /* 0x000000ffff028224 */ /* 0x002fc400078e0006 */
[----:B------:R-:W-:Y:S01]  /*b9bc0*/  @!P0 IMAD.MOV.U32 R3, RZ, RZ, R7 ;  /* 0x000000ffff038224 */ /* 0x000fe200078e0007 */
[----:B------:R-:W4:Y:S04]  /*b9bd0*/  LDL R6, [R1+0x8e20] ;  /* 0x008e200001067983 */ /* 0x000f280000100800 */
[----:B------:R-:W4:Y:S04]  /*b9be0*/  LDL R7, [R1+0x8dec] ;  /* 0x008dec0001077983 */ /* 0x000f280000100800 */
[----:B------:R1:W4:Y:S01]  /*b9bf0*/  @!P0 LDG.E.U8 R59, desc[UR28][R2.64] ;  /* 0x0000001c023b8981 */ /* 0x000322000c1e1100 */
[----:B------:R-:W-:-:S03]  /*b9c00*/  PRMT R32, RZ, 0x7610, R32 ;  /* 0x00007610ff207816 */ /* 0x000fc60000000020 */
[----:B0-----:R-:W4:Y:S04]  /*b9c10*/  LDL R17, [R1+0x8fcc] ;  /* 0x008fcc0001117983 */ /* 0x001f280000100800 */
[----:B------:R-:W4:Y:S01]  /*b9c20*/  LDL R16, [R1+0x9000] ;  /* 0x0090000001107983 */ /* 0x000f220000100800 */
[----:B------:R-:W-:-:S03]  /*b9c30*/  PRMT R34, RZ, 0x7610, R34 ;  /* 0x00007610ff227816 */ /* 0x000fc60000000022 */
[----:B------:R-:W4:Y:S04]  /*b9c40*/  LDL R19, [R1+0x900c] ;  /* 0x00900c0001137983 */ /* 0x000f280000100800 */
[----:B------:R-:W4:Y:S04]  /*b9c50*/  LDL R18, [R1+0x9040] ;  /* 0x0090400001127983 */ /* 0x000f280000100800 */
[----:B------:R-:W4:Y:S04]  /*b9c60*/  LDL R21, [R1+0x908c] ;  /* 0x00908c0001157983 */ /* 0x000f280000100800 */
[----:B------:R-:W4:Y:S04]  /*b9c70*/  LDL R20, [R1+0x90c0] ;  /* 0x0090c00001147983 */ /* 0x000f280000100800 */
[----:B------:R-:W4:Y:S01]  /*b9c80*/  LDL R23, [R1+0x904c] ;  /* 0x00904c0001177983 */ /* 0x000f220000100800 */
[----:B-1----:R-:W-:-:S03]  /*b9c90*/  @!P0 IMAD.MOV.U32 R3, RZ, RZ, R13 ;  /* 0x000000ffff038224 */ /* 0x002fc600078e000d */
        /* <DEDUP_REMOVED lines=10> */
[----:B--2---:R-:W-:-:S03]  /*b9d40*/  @!P0 IMAD.MOV.U32 R2, RZ, RZ, R12 ;  /* 0x000000ffff028224 */ /* 0x004fc600078e000c */
[----:B------:R-:W2:Y:S04]  /*b9d50*/  LDL R12, [R1+0x8e40] ;  /* 0x008e4000010c7983 */ /* 0x000ea80000100800 */
[----:B------:R0:W2:Y:S02]  /*b9d60*/  @!P0 LDG.E.U8 R58, desc[UR28][R2.64] ;  /* 0x0000001c023a8981 */ /* 0x0000a4000c1e1100 */
[----:B0-----:R-:W-:Y:S02]  /*b9d70*/  @!P0 IMAD.MOV.U32 R2, RZ, RZ, R8 ;  /* 0x000000ffff028224 */ /* 0x001fe400078e0008 */
[----:B------:R-:W-:Y:S01]  /*b9d80*/  @!P0 IMAD.MOV.U32 R3, RZ, RZ, R9 ;  /* 0x000000ffff038224 */ /* 0x000fe200078e0009 */
[----:B------:R-:W2:Y:S04]  /*b9d90*/  LDL R8, [R1+0x8e60] ;  /* 0x008e600001087983 */ /* 0x000ea80000100800 */
[----:B------:R-:W2:Y:S04]  /*b9da0*/  LDL R9, [R1+0x8e2c] ;  /* 0x008e2c0001097983 */ /* 0x000ea80000100800 */
[----:B------:R3:W2:Y:S02]  /*b9db0*/  @!P0 LDG.E.U8 R54, desc[UR28][R2.64] ;  /* 0x0000001c02368981 */ /* 0x0006a4000c1e1100 */
[----:B---3--:R-:W-:-:S02]  /*b9dc0*/  @!P0 IMAD.MOV.U32 R3, RZ, RZ, R5 ;  /* 0x000000ffff038224 */ /* 0x008fc400078e0005 */
[----:B------:R-:W3:Y:S01]  /*b9dd0*/  LDL R5, [R1+0x8e4c] ;  /* 0x008e4c0001057983 */ /* 0x000ee20000100800 */
[----:B----4-:R-:W-:-:S03]  /*b9de0*/  @!P0 IMAD.MOV.U32 R2, RZ, RZ, R4 ;  /* 0x000000ffff028224 */ /* 0x010fc600078e0004 */
[----:B------:R-:W4:Y:S04]  /*b9df0*/  LDL R4, [R1+0x8e80] ;  /* 0x008e800001047983 */ /* 0x000f280000100800 */
[----:B------:R0:W4:Y:S02]  /*b9e00*/  @!P0 LDG.E.U8 R52, desc[UR28][R2.64] ;  /* 0x0000001c02348981 */ /* 0x000124000c1e1100 */
[----:B0-----:R-:W-:Y:S02]  /*b9e10*/  @!P0 IMAD.MOV.U32 R2, RZ, RZ, R10 ;  /* 0x000000ffff028224 */ /* 0x001fe400078e000a */
[----:B------:R-:W-:Y:S01]  /*b9e20*/  @!P0 IMAD.MOV.U32 R3, RZ, RZ, R11 ;  /* 0x000000ffff038224 */ /* 0x000fe200078e000b */
[----:B------:R-:W4:Y:S04]  /*b9e30*/  LDL R10, [R1+0x8ea0] ;  /* 0x008ea000010a7983 */ /* 0x000f280000100800 */
[----:B------:R-:W4:Y:S04]  /*b9e40*/  LDL R11, [R1+0x8e6c] ;  /* 0x008e6c00010b7983 */ /* 0x000f280000100800 */
[----:B------:R0:W4:Y:S02]  /*b9e50*/  @!P0 LDG.E.U8 R50, desc[UR28][R2.64] ;  /* 0x0000001c02328981 */ /* 0x000124000c1e1100 */
[----:B0-----:R-:W-:-:S02]  /*b9e60*/  @!P0 IMAD.MOV.U32 R2, RZ, RZ, R6 ;  /* 0x000000ffff028224 */ /* 0x001fc400078e0006 */
[----:B------:R-:W-:Y:S01]  /*b9e70*/  @!P0 IMAD.MOV.U32 R3, RZ, RZ, R7 ;  /* 0x000000ffff038224 */ /* 0x000fe200078e0007 */
[----:B------:R-:W4:Y:S04]  /*b9e80*/  LDL R6, [R1+0x8ec0] ;  /* 0x008ec00001067983 */ /* 0x000f280000100800 */
[----:B------:R-:W4:Y:S04]  /*b9e90*/  LDL R7, [R1+0x8e8c] ;  /* 0x008e8c0001077983 */ /* 0x000f280000100800 */
[----:B------:R0:W4:Y:S02]  /*b9ea0*/  @!P0 LDG.E.U8 R48, desc[UR28][R2.64] ;  /* 0x0000001c02308981 */ /* 0x000124000c1e1100 */
[----:B0-----:R-:W-:-:S02]  /*b9eb0*/  @!P0 IMAD.MOV.U32 R3, RZ, RZ, R13 ;  /* 0x000000ffff038224 */ /* 0x001fc400078e000d */
        /* <DEDUP_REMOVED lines=12> */
[----:B------:R-:W3:Y:S04]  /*b9f80*/  LDL R4, [R1+0x8f20] ;  /* 0x008f200001047983 */ /* 0x000ee80000100800 */
        /* <DEDUP_REMOVED lines=20> */
[----:B------:R-:W2:Y:S04]  /*ba0d0*/  @!P0 LDG.E.U8 R34, desc[UR28][R2.64] ;  /* 0x0000001c02228981 */ /* 0x000ea8000c1e1100 */
[----:B---3--:R4:W3:Y:S02]  /*ba0e0*/  @!P0 LDG.E.U8 R32, desc[UR28][R4.64] ;  /* 0x0000001c04208981 */ /* 0x0088e4000c1e1100 */
[----:B----4-:R-:W-:-:S02]  /*ba0f0*/  @!P0 IMAD.MOV.U32 R4, RZ, RZ, R10 ;  /* 0x000000ffff048224 */ /* 0x010fc400078e000a */
[----:B------:R-:W-:Y:S01]  /*ba100*/  @!P0 IMAD.MOV.U32 R5, RZ, RZ, R11 ;  /* 0x000000ffff058224 */ /* 0x000fe200078e000b */
[----:B------:R-:W4:Y:S04]  /*ba110*/  LDL R10, [R1+0x8fe0] ;  /* 0x008fe000010a7983 */ /* 0x000f280000100800 */
[----:B------:R-:W4:Y:S01]  /*ba120*/  LDL R11, [R1+0x8fac] ;  /* 0x008fac00010b7983 */ /* 0x000f220000100800 */
[----:B------:R-:W-:Y:S02]  /*ba130*/  PRMT R2, RZ, 0x7610, R2 ;  /* 0x00007610ff027816 */ /* 0x000fe40000000002 */
[----:B------:R-:W-:-:S04]  /*ba140*/  PRMT R3, RZ, 0x7610, R3 ;  /* 0x00007610ff037816 */ /* 0x000fc80000000003 */
[----:B------:R0:W3:Y:S04]  /*ba150*/  @!P0 LDG.E.U8 R2, desc[UR28][R4.64] ;  /* 0x0000001c04028981 */ /* 0x0000e8000c1e1100 */
[----:B------:R1:W3:Y:S01]  /*ba160*/  @!P0 LDG.E.U8 R3, desc[UR28][R6.64] ;  /* 0x0000001c06038981 */ /* 0x0002e2000c1e1100 */
[----:B0-----:R-:W-:Y:S02]  /*ba170*/  PRMT R5, RZ, 0x7610, R5 ;  /* 0x00007610ff057816 */ /* 0x001fe40000000005 */
[----:B------:R-:W-:Y:S01]  /*ba180*/  PRMT R4, RZ, 0x7610, R4 ;  /* 0x00007610ff047816 */ /* 0x000fe20000000004 */
[----:B-1----:R-:W-:Y:S02]  /*ba190*/  @!P0 IMAD.MOV.U32 R6, RZ, RZ, R14 ;  /* 0x000000ffff068224 */ /* 0x002fe400078e000e */
[----:B------:R-:W-:Y:S01]  /*ba1a0*/  @!P0 IMAD.MOV.U32 R7, RZ, RZ, R15 ;  /* 0x000000ffff078224 */ /* 0x000fe200078e000f */
[----:B------:R-:W3:Y:S04]  /*ba1b0*/  LDL R14, [R1+0x9060] ;  /* 0x00906000010e7983 */ /* 0x000ee80000100800 */
[----:B------:R-:W3:Y:S04]  /*ba1c0*/  LDL R15, [R1+0x902c] ;  /* 0x00902c00010f7983 */ /* 0x000ee80000100800 */
[----:B------:R0:W3:Y:S02]  /*ba1d0*/  @!P0 LDG.E.U8 R4, desc[UR28][R6.64] ;  /* 0x0000001c06048981 */ /* 0x0000e4000c1e1100 */
[----:B0-----:R-:W-:-:S02]  /*ba1e0*/  PRMT R7, RZ, 0x7610, R7 ;  /* 0x00007610ff077816 */ /* 0x001fc40000000007 */
[----:B--2---:R0:W2:Y:S02]  /*ba1f0*/  @!P0 LDG.E.U8 R5, desc[UR28][R8.64] ;  /* 0x0000001c08058981 */ /* 0x0040a4000c1e1100 */
[----:B0-----:R-:W-:Y:S02]  /*ba200*/  @!P0 IMAD.MOV.U32 R8, RZ, RZ, R12 ;  /* 0x000000ffff088224 */ /* 0x001fe400078e000c */
[----:B------:R-:W-:Y:S01]  /*ba210*/  @!P0 IMAD.MOV.U32 R9, RZ, RZ, R13 ;  /* 0x000000ffff098224 */ /* 0x000fe200078e000d */
[----:B------:R-:W3:Y:S04]  /*ba220*/  LDL R12, [R1+0x9020] ;  /* 0x00902000010c7983 */ /* 0x000ee80000100800 */
[----:B------:R-:W3:Y:S04]  /*ba230*/  LDL R13, [R1+0x8fec] ;  /* 0x008fec00010d7983 */ /* 0x000ee80000100800 */
[----:B----4-:R0:W4:Y:S02]  /*ba240*/  @!P0 LDG.E.U8 R7, desc[UR28][R10.64] ;  /* 0x0000001c0a078981 */ /* 0x010124000c1e1100 */
[----:B0-----:R-:W-:-:S02]  /*ba250*/  @!P0 IMAD.MOV.U32 R10, RZ, RZ, R16 ;  /* 0x000000ffff0a8224 */ /* 0x001fc400078e0010 */
[----:B------:R-:W-:Y:S01]  /*ba260*/  @!P0 IMAD.MOV.U32 R11, RZ, RZ, R17 ;  /* 0x000000ffff0b8224 */ /* 0x000fe200078e0011 */
[----:B------:R-:W2:Y:S04]  /*ba270*/  LDL R16, [R1+0x90a0] ;  /* 0x0090a00001107983 */ /* 0x000ea80000100800 */
[----:B------:R-:W2:Y:S01]  /*ba280*/  LDL R17, [R1+0x906c] ;  /* 0x00906c0001117983 */ /* 0x000ea20000100800 */
[----:B------:R-:W-:-:S06]  /*ba290*/  PRMT R6, RZ, 0x7610, R6 ;  /* 0x00007610ff067816 */ /* 0x000fcc0000000006 */
[----:B------:R0:W4:Y:S02]  /*ba2a0*/  @!P0 LDG.E.U8 R6, desc[UR28][R8.64] ;  /* 0x0000001c08068981 */ /* 0x000124000c1e1100 */
[----:B0-----:R-:W-:Y:S02]  /*ba2b0*/  PRMT R8, RZ, 0x7610, R8 ;  /* 0x00007610ff087816 */ /* 0x001fe40000000008 */
[----:B------:R-:W-:-:S04]  /*ba2c0*/  PRMT R9, RZ, 0x7610, R9 ;  /* 0x00007610ff097816 */ /* 0x000fc80000000009 */
[----:B------:R0:W4:Y:S02]  /*ba2d0*/  @!P0 LDG.E.U8 R8, desc[UR28][R10.64] ;  /* 0x0000001c0a088981 */ /* 0x000124000c1e1100 */
[----:B0-----:R-:W-:Y:S02]  /*ba2e0*/  PRMT R10, RZ, 0x7610, R10 ;  /* 0x00007610ff0a7816 */ /* 0x001fe4000000000a */
[----:B---3--:R0:W3:Y:S02]  /*ba2f0*/  @!P0 LDG.E.U8 R9, desc[UR28][R12.64] ;  /* 0x0000001c0c098981 */ /* 0x0080e4000c1e1100 */
[----:B0-----:R-:W-:Y:S02]  /*ba300*/  @!P0 IMAD.MOV.U32 R12, RZ, RZ, R18 ;  /* 0x000000ffff0c8224 */ /* 0x001fe400078e0012 */
[----:B------:R-:W-:Y:S01]  /*ba310*/  @!P0 IMAD.MOV.U32 R13, RZ, RZ, R19 ;  /* 0x000000ffff0d8224 */ /* 0x000fe200078e0013 */
[----:B------:R-:W4:Y:S04]  /*ba320*/  LDL R18, [R1+0x90e0] ;  /* 0x0090e00001127983 */ /* 0x000f280000100800 */
[----:B------:R-:W4:Y:S04]  /*ba330*/  LDL R19, [R1+0x90ac] ;  /* 0x0090ac0001137983 */ /* 0x000f280000100800 */
[----:B------:R0:W3:Y:S02]  /*ba340*/  @!P0 LDG.E.U8 R10, desc[UR28][R12.64] ;  /* 0x0000001c0c0a8981 */ /* 0x0000e4000c1e1100 */
[----:B0-----:R-:W-:-:S06]  /*ba350*/  PRMT R13, RZ, 0x7610, R13 ;  /* 0x00007610ff0d7816 */ /* 0x001fcc000000000d */
[----:B--2---:R0:W2:Y:S02]  /*ba360*/  @!P0 LDG.E.U8 R13, desc[UR28][R16.64] ;  /* 0x0000001c100d8981 */ /* 0x0040a4000c1e1100 */
[----:B0-----:R-:W-:Y:S02]  /*ba370*/  @!P0 IMAD.MOV.U32 R16, RZ, RZ, R20 ;  /* 0x000000ffff108224 */ /* 0x001fe400078e0014 */
[----:B------:R-:W-:Y:S01]  /*ba380*/  @!P0 IMAD.MOV.U32 R17, RZ, RZ, R21 ;  /* 0x000000ffff118224 */ /* 0x000fe200078e0015 */
[----:B------:R-:W3:Y:S04]  /*ba390*/  LDL R20, [R1+0x9120] ;  /* 0x0091200001147983 */ /* 0x000ee80000100800 */
[----:B------:R-:W3:Y:S01]  /*ba3a0*/  LDL R21, [R1+0x90ec] ;  /* 0x0090ec0001157983 */ /* 0x000ee20000100800 */
[----:B------:R-:W-:-:S02]  /*ba3b0*/  PRMT R11, RZ, 0x7610, R11 ;  /* 0x00007610ff0b7816 */ /* 0x000fc4000000000b */
[----:B------:R-:W-:-:S04]  /*ba3c0*/  PRMT R12, RZ, 0x7610, R12 ;  /* 0x00007610ff0c7816 */ /* 0x000fc8000000000c */
[----:B------:R0:W2:Y:S02]  /*ba3d0*/  @!P0 LDG.E.U8 R11, desc[UR28][R14.64] ;  /* 0x0000001c0e0b8981 */ /* 0x0000a4000c1e1100 */
[----:B0-----:R-:W-:Y:S02]  /*ba3e0*/  @!P0 IMAD.MOV.U32 R14, RZ, RZ, R22 ;  /* 0x000000ffff0e8224 */ /* 0x001fe400078e0016 */
[----:B------:R-:W-:Y:S01]  /*ba3f0*/  @!P0 IMAD.MOV.U32 R15, RZ, RZ, R23 ;  /* 0x000000ffff0f8224 */ /* 0x000fe200078e0017 */
[----:B------:R-:W2:Y:S04]  /*ba400*/  LDL R22, [R1+0x9160] ;  /* 0x0091600001167983 */ /* 0x000ea80000100800 */
[----:B------:R-:W2:Y:S04]  /*ba410*/  LDL R23, [R1+0x912c] ;  /* 0x00912c0001177983 */ /* 0x000ea80000100800 */
[----:B------:R0:W2:Y:S02]  /*ba420*/  @!P0 LDG.E.U8 R12, desc[UR28][R14.64] ;  /* 0x0000001c0e0c8981 */ /* 0x0000a4000c1e1100 */
[----:B0-----:R-:W-:-:S02]  /*ba430*/  PRMT R14, RZ, 0x7610, R14 ;  /* 0x00007610ff0e7816 */ /* 0x001fc4000000000e */
[----:B------:R-:W-:-:S04]  /*ba440*/  PRMT R15, RZ, 0x7610, R15 ;  /* 0x00007610ff0f7816 */ /* 0x000fc8000000000f */
[----:B------:R0:W2:Y:S02]  /*ba450*/  @!P0 LDG.E.U8 R14, desc[UR28][R16.64] ;  /* 0x0000001c100e8981 */ /* 0x0000a4000c1e1100 */
[----:B0-----:R-:W-:Y:S02]  /*ba460*/  PRMT R17, RZ, 0x7610, R17 ;  /* 0x00007610ff117816 */ /* 0x001fe40000000011 */
[----:B----4-:R0:W4:Y:S02]  /*ba470*/  @!P0 LDG.E.U8 R15, desc[UR28][R18.64] ;  /* 0x0000001c120f8981 */ /* 0x010124000c1e1100 */
[----:B0-----:R-:W-:Y:S02]  /*ba480*/  @!P0 IMAD.MOV.U32 R18, RZ, RZ, R24 ;  /* 0x000000ffff128224 */ /* 0x001fe400078e0018 */
[----:B------:R-:W-:Y:S01]  /*ba490*/  @!P0 IMAD.MOV.U32 R19, RZ, RZ, R25 ;  /* 0x000000ffff138224 */ /* 0x000fe200078e0019 */
[----:B------:R-:W4:Y:S04]  /*ba4a0*/  LDL R24, [R1+0x91a0] ;  /* 0x0091a00001187983 */ /* 0x000f280000100800 */
[----:B------:R-:W4:Y:S04]  /*ba4b0*/  LDL R25, [R1+0x916c] ;  /* 0x00916c0001197983 */ /* 0x000f280000100800 */
[----:B---3--:R0:W3:Y:S02]  /*ba4c0*/  @!P0 LDG.E.U8 R17, desc[UR28][R20.64] ;  /* 0x0000001c14118981 */ /* 0x0080e4000c1e1100 */
[----:B0-----:R-:W-:-:S02]  /*ba4d0*/  @!P0 IMAD.MOV.U32 R20, RZ, RZ, R26 ;  /* 0x000000ffff148224 */ /* 0x001fc400078e001a */
[----:B------:R-:W-:Y:S01]  /*ba4e0*/  @!P0 IMAD.MOV.U32 R21, RZ, RZ, R27 ;  /* 0x000000ffff158224 */ /* 0x000fe200078e001b */
[----:B------:R-:W3:Y:S04]  /*ba4f0*/  LDL R26, [R1+0x91e0] ;  /* 0x0091e000011a7983 */ /* 0x000ee80000100800 */
[----:B------:R-:W3:Y:S01]  /*ba500*/  LDL R27, [R1+0x91ac] ;  /* 0x0091ac00011b7983 */ /* 0x000ee20000100800 */
[----:B------:R-:W-:-:S06]  /*ba510*/  PRMT R16, RZ, 0x7610, R16 ;  /* 0x00007610ff107816 */ /* 0x000fcc0000000010 */
[----:B------:R0:W3:Y:S02]  /*ba520*/  @!P0 LDG.E.U8 R16, desc[UR28][R18.64] ;  /* 0x0000001c12108981 */ /* 0x0000e4000c1e1100 */
[----:B0-----:R-:W-:Y:S02]  /*ba530*/  PRMT R18, RZ, 0x7610, R18 ;  /* 0x00007610ff127816 */ /* 0x001fe40000000012 */
[----:B------:R-:W-:-:S04]  /*ba540*/  PRMT R19, RZ, 0x7610, R19 ;  /* 0x00007610ff137816 */ /* 0x000fc80000000013 */
[----:B------:R0:W3:Y:S04]  /*ba550*/  @!P0 LDG.E.U8 R18, desc[UR28][R20.64] ;  /* 0x0000001c14128981 */ /* 0x0000e8000c1e1100 */
[----:B--2---:R1:W2:Y:S01]  /*ba560*/  @!P0 LDG.E.U8 R19, desc[UR28][R22.64] ;  /* 0x0000001c16138981 */ /* 0x0042a2000c1e1100 */
[----:B0-----:R-:W-:Y:S02]  /*ba570*/  PRMT R20, RZ, 0x7610, R20 ;  /* 0x00007610ff147816 */ /* 0x001fe40000000014 */
[----:B------:R-:W-:Y:S01]  /*ba580*/  PRMT R21, RZ, 0x7610, R21 ;  /* 0x00007610ff157816 */ /* 0x000fe20000000015 */
[----:B-1----:R-:W-:Y:S02]  /*ba590*/  @!P0 IMAD.MOV.U32 R22, RZ, RZ, R28 ;  /* 0x000000ffff168224 */ /* 0x002fe400078e001c */
[----:B------:R-:W-:Y:S01]  /*ba5a0*/  @!P0 IMAD.MOV.U32 R23, RZ, RZ, R29 ;  /* 0x000000ffff178224 */ /* 0x000fe200078e001d */
[----:B------:R-:W2:Y:S04]  /*ba5b0*/  LDL R28, [R1+0x9220] ;  /* 0x00922000011c7983 */ /* 0x000ea80000100800 */
[----:B------:R-:W2:Y:S04]  /*ba5c0*/  LDL R29, [R1+0x91ec] ;  /* 0x0091ec00011d7983 */ /* 0x000ea80000100800 */
[----:B------:R0:W2:Y:S02]  /*ba5d0*/  @!P0 LDG.E.U8 R20, desc[UR28][R22.64] ;  /* 0x0000001c16148981 */ /* 0x0000a4000c1e1100 */
[----:B0-----:R-:W-:-:S02]  /*ba5e0*/  PRMT R23, RZ, 0x7610, R23 ;  /* 0x00007610ff177816 */ /* 0x001fc40000000017 */
[----:B----4-:R0:W4:Y:S04]  /*ba5f0*/  @!P0 LDG.E.U8 R21, desc[UR28][R24.64] ;  /* 0x0000001c18158981 */ /* 0x010128000c1e1100 */
[----:B------:R-:W0:Y:S04]  /*ba600*/  LDL R24, [R1+0x918c] ;  /* 0x00918c0001187983 */ /* 0x000e280000100800 */
[----:B------:R-:W0:Y:S04]  /*ba610*/  LDL R25, [R1+0x91c0] ;  /* 0x0091c00001197983 */ /* 0x000e280000100800 */
[----:B---3--:R-:W3:Y:S04]  /*ba620*/  @!P0 LDG.E.U8 R23, desc[UR28][R26.64] ;  /* 0x0000001c1a178981 */ /* 0x008ee8000c1e1100 */
[----:B------:R-:W4:Y:S04]  /*ba630*/  LDL R26, [R1+0x91cc] ;  /* 0x0091cc00011a7983 */ /* 0x000f280000100800 */
[----:B------:R-:W4:Y:S01]  /*ba640*/  LDL R27, [R1+0x9200] ;  /* 0x00920000011b7983 */ /* 0x000f220000100800 */
[----:B------:R-:W-:-:S02]  /*ba650*/  PRMT R22, RZ, 0x7610, R22 ;  /* 0x00007610ff167816 */ /* 0x000fc40000000016 */
[----:B0-----:R-:W-:-:S04]  /*ba660*/  @!P0 LOP3.LUT R25, R25, R24, RZ, 0x3c, !PT ;  /* 0x0000001819198212 */ /* 0x001fc800078e3cff */
[----:B------:R-:W-:-:S04]  /*ba670*/  @!P0 LOP3.LUT R24, R25, R24, RZ, 0x3c, !PT ;  /* 0x0000001819188212 */ /* 0x000fc800078e3cff */
[----:B------:R-:W-:-:S05]  /*ba680*/  @!P0 LOP3.LUT R25, R25, R24, RZ, 0x3c, !PT ;  /* 0x0000001819198212 */ /* 0x000fca00078e3cff */
[----:B------:R0:W3:Y:S02]  /*ba690*/  @!P0 LDG.E.U8 R22, desc[UR28][R24.64] ;  /* 0x0000001c18168981 */ /* 0x0000e4000c1e1100 */
[----:B0-----:R-:W-:Y:S02]  /*ba6a0*/  PRMT R24, RZ, 0x7610, R24 ;  /* 0x00007610ff187816 */ /* 0x001fe40000000018 */
[----:B------:R-:W-:-:S06]  /*ba6b0*/  PRMT R25, RZ, 0x7610, R25 ;  /* 0x00007610ff197816 */ /* 0x000fcc0000000019 */
[----:B--2---:R-:W2:Y:S01]  /*ba6c0*/  @!P0 LDG.E.U8 R25, desc[UR28][R28.64] ;  /* 0x0000001c1c198981 */ /* 0x004ea2000c1e1100 */
[----:B----4-:R-:W-:-:S04]  /*ba6d0*/  @!P0 LOP3.LUT R27, R27, R26, RZ, 0x3c, !PT ;  /* 0x0000001a1b1b8212 */ /* 0x010fc800078e3cff */
[----:B------:R-:W-:-:S04]  /*ba6e0*/  @!P0 LOP3.LUT R26, R27, R26, RZ, 0x3c, !PT ;  /* 0x0000001a1b1a8212 */ /* 0x000fc800078e3cff */
[----:B------:R-:W-:Y:S01]  /*ba6f0*/  @!P0 LOP3.LUT R27, R27, R26, RZ, 0x3c, !PT ;  /* 0x0000001a1b1b8212 */ /* 0x000fe200078e3cff */
[----:B------:R-:W4:Y:S04]  /*ba700*/  LDL R28, [R1+0x920c] ;  /* 0x00920c00011c7983 */ /* 0x000f280000100800 */
[----:B------:R-:W4:Y:S04]  /*ba710*/  LDL R29, [R1+0x9240] ;  /* 0x00924000011d7983 */ /* 0x000f280000100800 */
[----:B------:R0:W2:Y:S02]  /*ba720*/  @!P0 LDG.E.U8 R24, desc[UR28][R26.64] ;  /* 0x0000001c1a188981 */ /* 0x0000a4000c1e1100 */
[----:B0-----:R-:W-:-:S06]  /*ba730*/  PRMT R27, RZ, 0x7610, R27 ;  /* 0x00007610ff1b7816 */ /* 0x001fcc000000001b */
[----:B------:R0:W2:Y:S04]  /*ba740*/  @!P0 LDG.E.U8 R27, desc[UR28][R30.64] ;  /* 0x0000001c1e1b8981 */ /* 0x0000a8000c1e1100 */
[----:B------:R-:W0:Y:S04]  /*ba750*/  LDL R30, [R1+0x924c] ;  /* 0x00924c00011e7983 */ /* 0x000e280000100800 */
[----:B------:R-:W0:Y:S01]  /*ba760*/  LDL R31, [R1+0x9280] ;  /* 0x00928000011f7983 */ /* 0x000e220000100800 */
[----:B------:R-:W-:Y:S02]  /*ba770*/  PRMT R26, RZ, 0x7610, R26 ;  /* 0x00007610ff1a7816 */ /* 0x000fe4000000001a */
[----:B----4-:R-:W-:-:S04]  /*ba780*/  @!P0 LOP3.LUT R29, R29, R28, RZ, 0x3c, !PT ;  /* 0x0000001c1d1d8212 */ /* 0x010fc800078e3cff */
[----:B------:R-:W-:-:S04]  /*ba790*/  @!P0 LOP3.LUT R28, R29, R28, RZ, 0x3c, !PT ;  /* 0x0000001c1d1c8212 */ /* 0x000fc800078e3cff */
[----:B------:R-:W-:-:S05]  /*ba7a0*/  @!P0 LOP3.LUT R29, R29, R28, RZ, 0x3c, !PT ;  /* 0x0000001c1d1d8212 */ /* 0x000fca00078e3cff */
[----:B------:R1:W4:Y:S01]  /*ba7b0*/  @!P0 LDG.E.U8 R26, desc[UR28][R28.64] ;  /* 0x0000001c1c1a8981 */ /* 0x000322000c1e1100 */
[-C--:B0-----:R-:W-:Y:S02]  /*ba7c0*/  @!P0 LOP3.LUT R31, R31, R30.reuse, RZ, 0x3c, !PT ;  /* 0x0000001e1f1f8212 */ /* 0x081fe400078e3cff */
[----:B-1----:R-:W-:Y:S02]  /*ba7d0*/  PRMT R28, RZ, 0x7610, R28 ;  /* 0x00007610ff1c7816 */ /* 0x002fe4000000001c */
[----:B------:R-:W-:-:S04]  /*ba7e0*/  @!P0 LOP3.LUT R30, R31, R30, RZ, 0x3c, !PT ;  /* 0x0000001e1f1e8212 */ /* 0x000fc800078e3cff */
[----:B------:R-:W-:-:S05]  /*ba7f0*/  @!P0 LOP3.LUT R31, R31, R30, RZ, 0x3c, !PT ;  /* 0x0000001e1f1f8212 */ /* 0x000fca00078e3cff */
[----:B------:R0:W4:Y:S04]  /*ba800*/  @!P0 LDG.E.U8 R28, desc[UR28][R30.64] ;  /* 0x0000001c1e1c8981 */ /* 0x000128000c1e1100 */
[----:B------:R-:W0:Y:S04]  /*ba810*/  LDL R30, [R1+0x926c] ;  /* 0x00926c00011e7983 */ /* 0x000e280000100800 */
[----:B------:R-:W0:Y:S01]  /*ba820*/  LDL R31, [R1+0x92a0] ;  /* 0x0092a000011f7983 */ /* 0x000e220000100800 */
[----:B------:R-:W-:Y:S02]  /*ba830*/  PRMT R29, RZ, 0x7610, R29 ;  /* 0x00007610ff1d7816 */ /* 0x000fe4000000001d */
[----:B0-----:R-:W-:-:S04]  /*ba840*/  @!P0 LOP3.LUT R31, R31, R30, RZ, 0x3c, !PT ;  /* 0x0000001e1f1f8212 */ /* 0x001fc800078e3cff */
        /* <DEDUP_REMOVED lines=100> */
[----:B------:R-:W4:Y:S04]  /*bae90*/  @!P3 LDG.E.U8 R57, desc[UR28][R30.64] ;  /* 0x0000001c1e39b981 */ /* 0x000f28000c1e1100 */
[----:B------:R-:W-:Y:S04]  /*baea0*/  STL [R1+0xbea0], R3 ;  /* 0x00bea00301007387 */ /* 0x000fe80000100800 */
[----:B------:R-:W-:Y:S04]  /*baeb0*/  STL [R1+0xbe9c], R5 ;  /* 0x00be9c0501007387 */ /* 0x000fe80000100800 */
[----:B------:R-:W-:Y:S04]  /*baec0*/  STL [R1+0xbe98], R7 ;  /* 0x00be980701007387 */ /* 0x000fe80000100800 */
[----:B------:R-:W0:Y:S04]  /*baed0*/  LDS.U8 R7, [R0+UR4+0x410] ;  /* 0x0004100400077984 */ /* 0x000e280008000000 */
[----:B------:R-:W1:Y:S04]  /*baee0*/  LDS.U8 R5, [R0+UR4+0x618] ;  /* 0x0006180400057984 */ /* 0x000e680008000000 */
[----:B------:R-:W1:Y:S04]  /*baef0*/  LDS.U8 R3, [R0+UR4+0x8] ;  /* 0x0000080400037984 */ /* 0x000e680008000000 */
[----:B------:R-:W-:Y:S04]  /*baf00*/  STL [R1+0xbe94], R9 ;  /* 0x00be940901007387 */ /* 0x000fe80000100800 */
[----:B------:R-:W-:Y:S04]  /*baf10*/  STL [R1+0xbe90], R11 ;  /* 0x00be900b01007387 */ /* 0x000fe80000100800 */
[----:B------:R1:W-:Y:S04]  /*baf20*/  STL [R1+0xbe8c], R13 ;  /* 0x00be8c0d01007387 */ /* 0x0003e80000100800 */
[----:B------:R-:W-:Y:S04]  /*baf30*/  STL [R1+0xbe88], R15 ;  /* 0x00be880f01007387 */ /* 0x000fe80000100800 */
[----:B------:R-:W-:Y:S04]  /*baf40*/  STL [R1+0xbe84], R17 ;  /* 0x00be841101007387 */ /* 0x000fe80000100800 */
[----:B------:R-:W-:Y:S04]  /*baf50*/  STL [R1+0xbe80], R19 ;  /* 0x00be801301007387 */ /* 0x000fe80000100800 */
[----:B------:R-:W-:Y:S04]  /*baf60*/  STL [R1+0xbe7c], R21 ;  /* 0x00be7c1501007387 */ /* 0x000fe80000100800 */
[----:B---3--:R-:W-:Y:S04]  /*baf70*/  STL [R1+0xbe78], R23 ;  /* 0x00be781701007387 */ /* 0x008fe80000100800 */
[----:B--2---:R-:W-:Y:S04]  /*baf80*/  STL [R1+0xbe74], R25 ;  /* 0x00be741901007387 */ /* 0x004fe80000100800 */
[----:B------:R-:W-:Y:S04]  /*baf90*/  STL [R1+0xbe70], R27 ;  /* 0x00be701b01007387 */ /* 0x000fe80000100800 */
[----:B----4-:R-:W-:Y:S04]  /*bafa0*/  STL [R1+0xbe6c], R29 ;  /* 0x00be6c1d01007387 */ /* 0x010fe80000100800 */
[----:B------:R-:W-:Y:S04]  /*bafb0*/  STL [R1+0xbe68], R35 ;  /* 0x00be682301007387 */ /* 0x000fe80000100800 */
[----:B------:R-:W-:Y:S04]  /*bafc0*/  STL [R1+0xbe64], R39 ;  /* 0x00be642701007387 */ /* 0x000fe80000100800 */
[----:B------:R-:W-:Y:S04]  /*bafd0*/  STL [R1+0xbe60], R43 ;  /* 0x00be602b01007387 */ /* 0x000fe80000100800 */
[----:B------:R-:W-:Y:S04]  /*bafe0*/  STL [R1+0xbe5c], R53 ;  /* 0x00be5c3501007387 */ /* 0x000fe80000100800 */
[----:B------:R-:W-:Y:S04]  /*baff0*/  STL [R1+0xbe58], R55 ;  /* 0x00be583701007387 */ /* 0x000fe80000100800 */
[----:B------:R-:W-:Y:S04]  /*bb000*/  STL [R1+0xbe54], R56 ;  /* 0x00be543801007387 */ /* 0x000fe80000100800 */
[----:B------:R-:W-:Y:S04]  /*bb010*/  STL [R1+0xbe50], R57 ;  /* 0x00be503901007387 */ /* 0x000fe80000100800 */
[----:B0-----:R-:W-:Y:S04]  /*bb020*/  STL [R1+0x32a4], R7 ;  /* 0x0032a40701007387 */ /* 0x001fe80000100800 */
[----:B------:R-:W0:Y:S04]  /*bb030*/  LDS.U8 R7, [R0+UR4+0x200] ;  /* 0x0002000400077984 */ /* 0x000e280008000000 */
[----:B-1----:R-:W-:Y:S04]  /*bb040*/  STL [R1+0x32a0], R5 ;  /* 0x0032a00501007387 */ /* 0x002fe80000100800 */
[----:B------:R-:W1:Y:S04]  /*bb050*/  LDS.U8 R5, [R0+UR4+0x418] ;  /* 0x0004180400057984 */ /* 0x000e680008000000 */
[----:B------:R-:W-:Y:S04]  /*bb060*/  STL [R1+0x71c], R3 ;  /* 0x00071c0301007387 */ /* 0x000fe80000100800 */
[----:B------:R-:W2:Y:S04]  /*bb070*/  LDS.U8 R3, [R0+UR4+0x610] ;  /* 0x0006100400037984 */ /* 0x000ea80008000000 */
[----:B------:R-:W-:Y:S04]  /*bb080*/  LDS.U8 R31, [R0+UR4] ;  /* 0x00000004001f7984 */ /* 0x000fe80008000000 */
[----:B------:R-:W-:Y:S01]  /*bb090*/  LDS.U8 R30, [R0+UR4+0x208] ;  /* 0x00020804001e7984 */ /* 0x000fe20008000000 */
[----:B------:R-:W3:Y:S03]  /*bb0a0*/  S2R R13, SR_TID.X ;  /* 0x00000000000d7919 */ /* 0x000ee60000002100 */
[----:B0-----:R-:W-:Y:S04]  /*bb0b0*/  STL [R1+0x718], R7 ;  /* 0x0007180701007387 */ /* 0x001fe80000100800 */
[----:B------:R-:W0:Y:S04]  /*bb0c0*/  LDS.U8 R7, [R0+UR4+0x2000] ;  /* 0x0020000400077984 */ /* 0x000e280008000000 */
[----:B-1----:R-:W-:Y:S04]  /*bb0d0*/  STL [R1+0x32ac], R5 ;  /* 0x0032ac0501007387 */ /* 0x002fe80000100800 */
[----:B------:R-:W1:Y:S04]  /*bb0e0*/  LDS.U8 R5, [R0+UR4+0x2208] ;  /* 0x0022080400057984 */ /* 0x000e680008000000 */
[----:B--2---:R-:W-:Y:S04]  /*bb0f0*/  STL [R1+0x32a8], R3 ;  /* 0x0032a80301007387 */ /* 0x004fe80000100800 */
[----:B------:R-:W2:Y:S01]  /*bb100*/  LDS.U8 R3, [R0+UR4+0x2410] ;  /* 0x0024100400037984 */ /* 0x000ea20008000000 */
[----:B---3--:R-:W-:-:S04]  /*bb110*/  SHF.R.U32.HI R11, RZ, 0x2, R13 ;  /* 0x00000002ff0b7819 */ /* 0x008fc8000001160d */
[----:B------:R-:W-:Y:S01]  /*bb120*/  SGXT.U32 R11, R11, 0x3 ;  /* 0x000000030b0b781a */ /* 0x000fe20000000000 */
[----:B0-----:R-:W-:Y:S04]  /*bb130*/  STL [R1+0x724], R7 ;  /* 0x0007240701007387 */ /* 0x001fe80000100800 */
[----:B------:R-:W0:Y:S04]  /*bb140*/  LDS.U8 R7, [R0+UR4+0x2618] ;  /* 0x0026180400077984 */ /* 0x000e280008000000 */
[----:B-1----:R-:W-:Y:S04]  /*bb150*/  STL [R1+0x720], R5 ;  /* 0x0007200501007387 */ /* 0x002fe80000100800 */
[----:B------:R-:W1:Y:S04]  /*bb160*/  LDS.U8 R5, [R0+UR4+0x2008] ;  /* 0x0020080400057984 */ /* 0x000e680008000000 */
[----:B--2---:R-:W-:Y:S04]  /*bb170*/  STL [R1+0x32b4], R3 ;  /* 0x0032b40301007387 */ /* 0x004fe80000100800 */
[----:B------:R-:W2:Y:S04]  /*bb180*/  LDS.U8 R3, [R0+UR4+0x2200] ;  /* 0x0022000400037984 */ /* 0x000ea80008000000 */
        /* <DEDUP_REMOVED lines=992> */
[----:B-1----:R1:W-:Y:S04]  /*bef90*/  STL [R1+0x9e3c], R5 ;  /* 0x009e3c0501007387 */ /* 0x0023e80000100800 */
[----:B--2---:R-:W-:Y:S01]  /*befa0*/  STL [R1+0x9a48], R3 ;  /* 0x009a480301007387 */ /* 0x004fe20000100800 */
[----:B-1----:R-:W-:-:S03]  /*befb0*/  LOP3.LUT R5, R0, 0x20, RZ, 0x3c, !PT ;  /* 0x0000002000057812 */ /* 0x002fc600078e3cff */
[----:B------:R-:W1:Y:S04]  /*befc0*/  LDS.U8 R3, [R0+UR4+0xe588] ;  /* 0x00e5880400037984 */ /* 0x000e680008000000 */
[----:B------:R-:W-:Y:S04]  /*befd0*/  LDS.U8 R9, [R5+UR4+0xe788] ;  /* 0x00e7880405097984 */ /* 0x000fe80008000000 */
[----:B0-----:R-:W-:Y:S04]  /*befe0*/  STL [R1+0x9a44], R7 ;  /* 0x009a440701007387 */ /* 0x001fe80000100800 */
[----:B------:R-:W-:Y:S04]  /*beff0*/  STL [R1+0x9fb8], R0 ;  /* 0x009fb80001007387 */ /* 0x000fe80000100800 */
[----:B------:R-:W0:Y:S04]  /*bf000*/  LDS.U8 R7, [R0+UR4+0xe780] ;  /* 0x00e7800400077984 */ /* 0x000e280008000000 */
[----:B------:R-:W-:Y:S04]  /*bf010*/  LDS.U8 R0, [R5+UR4+0x208] ;  /* 0x0002080405007984 */ /* 0x000fe80008000000 */
[----:B-1----:R-:W-:Y:S04]  /*bf020*/  STL [R1+0x9e48], R3 ;  /* 0x009e480301007387 */ /* 0x002fe80000100800 */
[----:B------:R-:W1:Y:S04]  /*bf030*/  LDS.U8 R3, [R5+UR4] ;  /* 0x0000000405037984 */ /* 0x000e680008000000 */
[----:B0-----:R-:W-:Y:S04]  /*bf040*/  STL [R1+0x9e44], R7 ;  /* 0x009e440701007387 */ /* 0x001fe80000100800 */
[----:B------:R-:W0:Y:S04]  /*bf050*/  LDS.U8 R7, [R5+UR4+0x410] ;  /* 0x0004100405077984 */ /* 0x000e280008000000 */
[----:B-1----:R-:W-:Y:S04]  /*bf060*/  STL [R1+0x764], R3 ;  /* 0x0007640301007387 */ /* 0x002fe80000100800 */
[----:B------:R-:W1:Y:S04]  /*bf070*/  LDS.U8 R3, [R5+UR4+0x618] ;  /* 0x0006180405037984 */ /* 0x000e680008000000 */
[----:B------:R-:W-:Y:S04]  /*bf080*/  STL [R1+0x760], R0 ;  /* 0x0007600001007387 */ /* 0x000fe80000100800 */
        /* <DEDUP_REMOVED lines=1003> */
[----:B0-----:R0:W-:Y:S02]  /*c2f40*/  STL [R1+0x9e74], R7 ;  /* 0x009e740701007387 */ /* 0x0011e40000100800 */
[----:B0-----:R-:W0:Y:S02]  /*c2f50*/  S2R R7, SR_TID.X ;  /* 0x0000000000077919 */ /* 0x001e240000002100 */
[----:B-1----:R-:W-:Y:S04]  /*c2f60*/  STL [R1+0x9a80], R3 ;  /* 0x009a800301007387 */ /* 0x002fe80000100800 */
[----:B------:R-:W1:Y:S04]  /*c2f70*/  LDS.U8 R3, [R5+UR4+0xe580] ;  /* 0x00e5800405037984 */ /* 0x000e680008000000 */
[----:B--2---:R-:W-:Y:S04]  /*c2f80*/  STL [R1+0x9a7c], R0 ;  /* 0x009a7c0001007387 */ /* 0x004fe80000100800 */
[----:B------:R-:W2:Y:S04]  /*c2f90*/  LDS.U8 R0, [R5+UR4+0xe198] ;  /* 0x00e1980405007984 */ /* 0x000ea80008000000 */
[----:B-1----:R0:W-:Y:S04]  /*c2fa0*/  STL [R1+0x9e80], R3 ;  /* 0x009e800301007387 */ /* 0x0021e80000100800 */
[----:B------:R-:W-:Y:S04]  /*c2fb0*/  STL [R1+0x9e7c], R9 ;  /* 0x009e7c0901007387 */ /* 0x000fe80000100800 */
[----:B--2---:R1:W-:Y:S01]  /*c2fc0*/  STL [R1+0x9a88], R0 ;  /* 0x009a880001007387 */ /* 0x0043e20000100800 */
[----:B0-----:R-:W-:-:S03]  /*c2fd0*/  SHF.R.U32.HI R3, RZ, 0x2, R7 ;  /* 0x00000002ff037819 */ /* 0x001fc60000011607 */
[----:B------:R-:W0:Y:S01]  /*c2fe0*/  LDS.U8 R9, [R5+UR4+0xe390] ;  /* 0x00e3900405097984 */ /* 0x000e220008000000 */
[----:B------:R-:W-:Y:S02]  /*c2ff0*/  SGXT.U32 R3, R3, 0x3 ;  /* 0x000000030303781a */ /* 0x000fe40000000000 */
[----:B-1----:R-:W-:Y:S02]  /*c3000*/  LOP3.LUT R0, R7, 0x3, RZ, 0xc0, !PT ;  /* 0x0000000307007812 */ /* 0x002fe400078ec0ff */
[----:B------:R-:W-:Y:S03]  /*c3010*/  LDS.U8 R7, [R5+UR4+0xe780] ;  /* 0x00e7800405077984 */ /* 0x000fe60008000000 */
[----:B------:R-:W-:-:S05]  /*c3020*/  IMAD R0, R0, 0x820, RZ ;  /* 0x0000082000007824 */ /* 0x000fca00078e02ff */
[----:B------:R-:W-:Y:S02]  /*c3030*/  LOP3.LUT R0, R0, R3, RZ, 0xfc, !PT ;  /* 0x0000000300007212 */ /* 0x000fe400078efcff */
[----:B------:R-:W1:Y:S02]  /*c3040*/  LDS.U8 R3, [R5+UR4+0xe588] ;  /* 0x00e5880405037984 */ /* 0x000e640008000000 */
[----:B------:R-:W-:-:S05]  /*c3050*/  LOP3.LUT R0, R0, 0x40, RZ, 0x3c, !PT ;  /* 0x0000004000007812 */ /* 0x000fca00078e3cff */
[----:B------:R-:W2:Y:S04]  /*c3060*/  LDS.U8 R5, [R0+UR4] ;  /* 0x0000000400057984 */ /* 0x000ea80008000000 */
[----:B0-----:R-:W-:Y:S04]  /*c3070*/  STL [R1+0x9a84], R9 ;  /* 0x009a840901007387 */ /* 0x001fe80000100800 */
[----:B-1----:R-:W-:Y:S04]  /*c3080*/  STL [R1+0x9e88], R3 ;  /* 0x009e880301007387 */ /* 0x002fe80000100800 */
[----:B------:R-:W0:Y:S04]  /*c3090*/  LDS.U8 R3, [R0+UR4+0x208] ;  /* 0x0002080400037984 */ /* 0x000e280008000000 */
[----:B------:R-:W-:Y:S04]  /*c30a0*/  STL [R1+0x9e84], R7 ;  /* 0x009e840701007387 */ /* 0x000fe80000100800 */
        /* <DEDUP_REMOVED lines=1016> */
[----:B------:R-:W-:Y:S02]  /*c7030*/  LDS.U8 R5, [R0+UR4+0xe588] ;  /* 0x00e5880400057984 */ /* 0x000fe40008000000 */
[----:B------:R-:W-:-:S05]  /*c7040*/  IMAD R7, R7, 0x820, RZ ;  /* 0x0000082007077824 */ /* 0x000fca00078e02ff */
[----:B------:R-:W-:-:S04]  /*c7050*/  LOP3.LUT R7, R7, R11, RZ, 0xfc, !PT ;  /* 0x0000000b07077212 */ /* 0x000fc800078efcff */
[----:B------:R-:W-:-:S05]  /*c7060*/  LOP3.LUT R7, R7, 0x60, RZ, 0x3c, !PT ;  /* 0x0000006007077812 */ /* 0x000fca00078e3cff */
[----:B------:R-:W-:Y:S04]  /*c7070*/  LDS.U8 R9, [R7+UR4+0x4010] ;  /* 0x0040100407097984 */ /* 0x000fe80008000000 */
[----:B------:R-:W-:Y:S04]  /*c7080*/  LDS.U8 R11, [R7+UR4+0xc198] ;  /* 0x00c19804070b7984 */ /* 0x000fe80008000000 */
[----:B0-----:R-:W-:Y:S04]  /*c7090*/  STL [R1+0x9ac8], R3 ;  /* 0x009ac80301007387 */ /* 0x001fe80000100800 */
[----:B------:R-:W0:Y:S04]  /*c70a0*/  LDS.U8 R3, [R0+UR4+0xe390] ;  /* 0x00e3900400037984 */ /* 0x000e280008000000 */
[----:B------:R-:W1:Y:S04]  /*c70b0*/  LDS.U8 R0, [R0+UR4+0xe780] ;  /* 0x00e7800400007984 */ /* 0x000e680008000000 */
[----:B------:R-:W-:Y:S04]  /*c70c0*/  LDS.U8 R15, [R7+UR4+0xe190] ;  /* 0x00e19004070f7984 */ /* 0x000fe80008000000 */
[----:B------:R-:W-:Y:S04]  /*c70d0*/  LDS.U8 R17, [R7+UR4+0xe788] ;  /* 0x00e7880407117984 */ /* 0x000fe80008000000 */
[----:B0-----:R-:W-:Y:S04]  /*c70e0*/  STL [R1+0x9ac4], R3 ;  /* 0x009ac40301007387 */ /* 0x001fe80000100800 */
[----:B------:R-:W0:Y:S04]  /*c70f0*/  LDS.U8 R3, [R7+UR4] ;  /* 0x0000000407037984 */ /* 0x000e280008000000 */
[----:B------:R-:W-:Y:S04]  /*c7100*/  STL [R1+0x9ec8], R5 ;  /* 0x009ec80501007387 */ /* 0x000fe80000100800 */
[----:B------:R-:W2:Y:S04]  /*c7110*/  LDS.U8 R5, [R7+UR4+0x208] ;  /* 0x0002080407057984 */ /* 0x000ea80008000000 */
[----:B-1----:R-:W-:Y:S04]  /*c7120*/  STL [R1+0x9ec4], R0 ;  /* 0x009ec40001007387 */ /* 0x002fe80000100800 */
[----:B------:R-:W1:Y:S04]  /*c7130*/  LDS.U8 R0, [R7+UR4+0x410] ;  /* 0x0004100407007984 */ /* 0x000e680008000000 */
[----:B0-----:R-:W-:Y:S04]  /*c7140*/  STL [R1+0x7f4], R3 ;  /* 0x0007f40301007387 */ /* 0x001fe80000100800 */
[----:B------:R-:W0:Y:S04]  /*c7150*/  LDS.U8 R3, [R7+UR4+0x618] ;  /* 0x0006180407037984 */ /* 0x000e280008000000 */
[----:B--2---:R-:W-:Y:S04]  /*c7160*/  STL [R1+0x7f0], R5 ;  /* 0x0007f00501007387 */ /* 0x004fe80000100800 */
        /* <DEDUP_REMOVED lines=146> */
[----:B------:R-:W-:Y:S04]  /*c7a90*/  LDS.U8 R0, [R7+UR4+0x2210] ;  /* 0x0022100407007984 */ /* 0x000fe80008000000 */
[----:B0-----:R-:W-:Y:S04]  /*c7aa0*/  STL [R1+0x33a0], R3 ;  /* 0x0033a00301007387 */ /* 0x001fe80000100800 */
[----:B------:R-:W0:Y:S04]  /*c7ab0*/  LDS.U8 R3, [R7+UR4+0x2408] ;  /* 0x0024080407037984 */ /* 0x000e280008000000 */
[----:B--2---:R-:W-:Y:S04]  /*c7ac0*/  STL [R1+0x82c], R5 ;  /* 0x00082c0501007387 */ /* 0x004fe80000100800 */
[----:B------:R-:W1:Y:S04]  /*c7ad0*/  LDS.U8 R5, [R7+UR4+0x2600] ;  /* 0x0026000407057984 */ /* 0x000e680008000000 */
        /* <DEDUP_REMOVED lines=837> */
[----:B-1----:R-:W3:Y:S04]  /*caf30*/  LDL.LU R5, [R1+0x5f0] ;  /* 0x0005f00001057983 */ /* 0x002ee80000300800 */
[----:B--2---:R-:W-:Y:S04]  /*caf40*/  STL [R1+0x9aec], R9 ;  /* 0x009aec0901007387 */ /* 0x004fe80000100800 */
[----:B------:R-:W1:Y:S04]  /*caf50*/  LDS.U8 R9, [R7+UR4+0xc788] ;  /* 0x00c7880407097984 */ /* 0x000e680008000000 */
[----:B0-----:R0:W-:Y:S04]  /*caf60*/  STL [R1+0x9ef0], R3 ;  /* 0x009ef00301007387 */ /* 0x0011e80000100800 */
[----:B0-----:R-:W2:Y:S04]  /*caf70*/  LDL.LU R3, [R1+0x470] ;  /* 0x0004700001037983 */ /* 0x001ea80000300800 */
[----:B-1----:R-:W-:Y:S04]  /*caf80*/  STL [R1+0x9eec], R9 ;  /* 0x009eec0901007387 */ /* 0x002fe80000100800 */
[----:B------:R-:W0:Y:S04]  /*caf90*/  LDS.U8 R9, [R7+UR4+0xc390] ;  /* 0x00c3900407097984 */ /* 0x000e280008000000 */
[----:B------:R-:W4:Y:S04]  /*cafa0*/  LDL.LU R25, [R1+0x290] ;  /* 0x0002900001197983 */ /* 0x000f280000300800 */
[----:B------:R-:W-:Y:S04]  /*cafb0*/  STL [R1+0x9af8], R11 ;  /* 0x009af80b01007387 */ /* 0x000fe80000100800 */
[----:B------:R-:W1:Y:S04]  /*cafc0*/  LDS.U8 R11, [R7+UR4+0xc588] ;  /* 0x00c58804070b7984 */ /* 0x000e680008000000 */
[----:B0-----:R-:W-:Y:S04]  /*cafd0*/  STL [R1+0x9af4], R9 ;  /* 0x009af40901007387 */ /* 0x001fe80000100800 */
[----:B------:R-:W0:Y:S04]  /*cafe0*/  LDS.U8 R9, [R7+UR4+0xc780] ;  /* 0x00c7800407097984 */ /* 0x000e280008000000 */
[----:B------:R-:W4:Y:S04]  /*caff0*/  LDL.LU R35, [R1+0x714] ;  /* 0x0007140001237983 */ /* 0x000f280000300800 */
[----:B-1----:R-:W-:Y:S04]  /*cb000*/  STL [R1+0x9ef8], R11 ;  /* 0x009ef80b01007387 */ /* 0x002fe80000100800 */
[----:B------:R-:W4:Y:S04]  /*cb010*/  LDL.LU R23, [R1+0x5f8] ;  /* 0x0005f80001177983 */ /* 0x000f280000300800 */
[----:B------:R-:W-:Y:S04]  /*cb020*/  LDS.U8 R11, [R7+UR4+0xe580] ;  /* 0x00e58004070b7984 */ /* 0x000fe80008000000 */
[----:B0-----:R-:W-:Y:S04]  /*cb030*/  STL [R1+0x9ef4], R9 ;  /* 0x009ef40901007387 */ /* 0x001fe80000100800 */
[----:B------:R-:W0:Y:S04]  /*cb040*/  LDS.U8 R9, [R7+UR4+0xe398] ;  /* 0x00e3980407097984 */ /* 0x000e280008000000 */
[----:B------:R-:W4:Y:S04]  /*cb050*/  LDL.LU R21, [R1+0x478] ;  /* 0x0004780001157983 */ /* 0x000f280000300800 */
[----:B------:R-:W-:Y:S04]  /*cb060*/  STL [R1+0x9b00], R15 ;  /* 0x009b000f01007387 */ /* 0x000fe80000100800 */
[----:B------:R-:W4:Y:S04]  /*cb070*/  LDL.LU R19, [R1+0x298] ;  /* 0x0002980001137983 */ /* 0x000f280000300800 */
[----:B------:R-:W1:Y:S04]  /*cb080*/  LDS.U8 R15, [R7+UR4+0xe198] ;  /* 0x00e19804070f7984 */ /* 0x000e680008000000 */
[----:B0-----:R0:W-:Y:S04]  /*cb090*/  STL [R1+0x9afc], R9 ;  /* 0x009afc0901007387 */ /* 0x0011e80000100800 */
[----:B0-----:R-:W4:Y:S04]  /*cb0a0*/  LDL.LU R9, [R1+0xb8] ;  /* 0x0000b80001097983 */ /* 0x001f280000300800 */
[----:B------:R-:W-:Y:S04]  /*cb0b0*/  STL [R1+0x9f00], R11 ;  /* 0x009f000b01007387 */ /* 0x000fe80000100800 */
[----:B------:R-:W0:Y:S04]  /*cb0c0*/  LDS.U8 R11, [R7+UR4+0xe390] ;  /* 0x00e39004070b7984 */ /* 0x000e280008000000 */
[----:B------:R1:W-:Y:S04]  /*cb0d0*/  STL [R1+0x9efc], R17 ;  /* 0x009efc1101007387 */ /* 0x0003e80000100800 */
[----:B-1----:R1:W-:Y:S04]  /*cb0e0*/  STL [R1+0x9b08], R15 ;  /* 0x009b080f01007387 */ /* 0x0023e80000100800 */
[----:B------:R-:W4:Y:S01]  /*cb0f0*/  LDL.LU R57, [R1+0x600] ;  /* 0x0006000001397983 */ /* 0x000f220000300800 */
[----:B------:R-:W-:-:S03]  /*cb100*/  LOP3.LUT R17, R13, 0x1f, RZ, 0xc0, !PT ;  /* 0x0000001f0d117812 */ /* 0x000fc600078ec0ff */
[----:B0-----:R-:W-:Y:S04]  /*cb110*/  STL [R1+0x9b04], R11 ;  /* 0x009b040b01007387 */ /* 0x001fe80000100800 */
[----:B------:R-:W0:Y:S04]  /*cb120*/  LDS.U8 R11, [R7+UR4+0xe588] ;  /* 0x00e58804070b7984 */ /* 0x000e280008000000 */
[----:B------:R-:W4:Y:S04]  /*cb130*/  LDL.LU R56, [R1+0x480] ;  /* 0x0004800001387983 */ /* 0x000f280000300800 */
[----:B------:R-:W3:Y:S04]  /*cb140*/  LDS.U8 R7, [R7+UR4+0xe780] ;  /* 0x00e7800407077984 */ /* 0x000ee80008000000 */
[----:B------:R-:W4:Y:S04]  /*cb150*/  LDL.LU R55, [R1+0x2a0] ;  /* 0x0002a00001377983 */ /* 0x000f280000300800 */
[----:B-1----:R-:W4:Y:S04]  /*cb160*/  LDL.LU R15, [R1+0xc0] ;  /* 0x0000c000010f7983 */ /* 0x002f280000300800 */
[----:B------:R-:W4:Y:S01]  /*cb170*/  LDL.LU R13, [R1+0x608] ;  /* 0x00060800010d7983 */ /* 0x000f220000300800 */
[----:B------:R-:W-:Y:S06]  /*cb180*/  BAR.SYNC.DEFER_BLOCKING 0x0 ;  /* 0x0000000000007b1d */ /* 0x000fec0000010000 */
[----:B0-----:R0:W-:Y:S04]  /*cb190*/  STL [R1+0x9f08], R11 ;  /* 0x009f080b01007387 */ /* 0x0011e80000100800 */
[----:B0-----:R-:W4:Y:S04]  /*cb1a0*/  LDL.LU R11, [R1+0x488] ;  /* 0x00048800010b7983 */ /* 0x001f280000300800 */
[----:B------:R-:W4:Y:S04]  /*cb1b0*/  LDL.LU R53, [R1+0x2a8] ;  /* 0x0002a80001357983 */ /* 0x000f280000300800 */
[----:B---3--:R0:W-:Y:S04]  /*cb1c0*/  STL [R1+0x9f04], R7 ;  /* 0x009f040701007387 */ /* 0x0081e80000100800 */
[----:B------:R1:W-:Y:S04]  /*cb1d0*/  STS.U8 [R17+UR4], R5 ;  /* 0x0000000511007988 */ /* 0x0003e80008000004 */
[----:B0-----:R-:W3:Y:S04]  /*cb1e0*/  LDL.LU R7, [R1+0xc4] ;  /* 0x0000c40001077983 */ /* 0x001ee80000300800 */
[----:B-1----:R-:W3:Y:S04]  /*cb1f0*/  LDL.LU R5, [R1+0x610] ;  /* 0x0006100001057983 */ /* 0x002ee80000300800 */
[----:B------:R-:W3:Y:S04]  /*cb200*/  LDL.LU R29, [R1+0x490] ;  /* 0x00049000011d7983 */ /* 0x000ee80000300800 */
[----:B--2---:R0:W-:Y:S04]  /*cb210*/  STS.U8 [R17+UR4+0x20], R3 ;  /* 0x0000200311007988 */ /* 0x0041e80008000004 */
[----:B0-----:R-:W2:Y:S04]  /*cb220*/  LDL.LU R3, [R1+0x2b0] ;  /* 0x0002b00001037983 */ /* 0x001ea80000300800 */
[----:B------:R-:W2:Y:S04]  /*cb230*/  LDL.LU R27, [R1+0xcc] ;  /* 0x0000cc00011b7983 */ /* 0x000ea80000300800 */
[----:B----4-:R0:W-:Y:S04]  /*cb240*/  STS.U8 [R17+UR4+0x40], R25 ;  /* 0x0000401911007988 */ /* 0x0101e80008000004 */
[----:B0-----:R-:W4:Y:S04]  /*cb250*/  LDL.LU R25, [R1+0x618] ;  /* 0x0006180001197983 */ /* 0x001f280000300800 */
[----:B------:R-:W4:Y:S04]  /*cb260*/  LDL.LU R43, [R1+0x498] ;  /* 0x00049800012b7983 */ /* 0x000f280000300800 */
[----:B------:R-:W-:Y:S04]  /*cb270*/  STS.U8 [R17+UR4+0x60], R35 ;  /* 0x0000602311007988 */ /* 0x000fe80008000004 */
[----:B------:R0:W-:Y:S04]  /*cb280*/  STS.U8 [R17+UR4+0x120], R23 ;  /* 0x0001201711007988 */ /* 0x0001e80008000004 */
[----:B0-----:R-:W4:Y:S04]  /*cb290*/  LDL.LU R23, [R1+0x2b8] ;  /* 0x0002b80001177983 */ /* 0x001f280000300800 */
[----:B------:R0:W-:Y:S04]  /*cb2a0*/  STS.U8 [R17+UR4+0x100], R21 ;  /* 0x0001001511007988 */ /* 0x0001e80008000004 */
[----:B------:R1:W-:Y:S04]  /*cb2b0*/  STS.U8 [R17+UR4+0x160], R19 ;  /* 0x0001601311007988 */ /* 0x0003e80008000004 */
[----:B0-----:R-:W4:Y:S04]  /*cb2c0*/  LDL.LU R21, [R1+0xd4] ;  /* 0x0000d40001157983 */ /* 0x001f280000300800 */
[----:B------:R-:W4:Y:S04]  /*cb2d0*/  LDL.LU R39, [R1+0x620] ;  /* 0x0006200001277983 */ /* 0x000f280000300800 */
[----:B------:R-:W4:Y:S04]  /*cb2e0*/  LDL.LU R35, [R1+0x4a0] ;  /* 0x0004a00001237983 */ /* 0x000f280000300800 */
[----:B-1----:R-:W4:Y:S04]  /*cb2f0*/  LDL.LU R19, [R1+0x2c0] ;  /* 0x0002c00001137983 */ /* 0x002f280000300800 */
[----:B------:R0:W-:Y:S04]  /*cb300*/  STS.U8 [R17+UR4+0x140], R9 ;  /* 0x0001400911007988 */ /* 0x0001e80008000004 */
[----:B0-----:R-:W4:Y:S04]  /*cb310*/  LDL.LU R9, [R1+0xdc] ;  /* 0x0000dc0001097983 */ /* 0x001f280000300800 */
[----:B------:R-:W-:Y:S04]  /*cb320*/  STS.U8 [R17+UR4+0x240], R57 ;  /* 0x0002403911007988 */ /* 0x000fe80008000004 */
[----:B------:R-:W-:Y:S04]  /*cb330*/  STS.U8 [R17+UR4+0x260], R56 ;  /* 0x0002603811007988 */ /* 0x000fe80008000004 */
[----:B------:R-:W-:Y:S04]  /*cb340*/  STS.U8 [R17+UR4+0x200], R55 ;  /* 0x0002003711007988 */ /* 0x000fe80008000004 */
[----:B------:R0:W-:Y:S04]  /*cb350*/  STS.U8 [R17+UR4+0x220], R15 ;  /* 0x0002200f11007988 */ /* 0x0001e80008000004 */
[----:B------:R1:W-:Y:S04]  /*cb360*/  STS.U8 [R17+UR4+0x360], R13 ;  /* 0x0003600d11007988 */ /* 0x0003e80008000004 */
[----:B0-----:R-:W4:Y:S04]  /*cb370*/  LDL.LU R15, [R1+0x628] ;  /* 0x00062800010f7983 */ /* 0x001f280000300800 */
[----:B-1----:R-:W4:Y:S04]  /*cb380*/  LDL.LU R13, [R1+0x4a8] ;  /* 0x0004a800010d7983 */ /* 0x002f280000300800 */
[----:B------:R0:W-:Y:S04]  /*cb390*/  STS.U8 [R17+UR4+0x340], R11 ;  /* 0x0003400b11007988 */ /* 0x0001e80008000004 */
[----:B0-----:R-:W4:Y:S04]  /*cb3a0*/  LDL.LU R11, [R1+0x2c8] ;  /* 0x0002c800010b7983 */ /* 0x001f280000300800 */
[----:B------:R-:W-:Y:S04]  /*cb3b0*/  STS.U8 [R17+UR4+0x320], R53 ;  /* 0x0003203511007988 */ /* 0x000fe80008000004 */
[----:B---3--:R0:W-:Y:S04]  /*cb3c0*/  STS.U8 [R17+UR4+0x300], R7 ;  /* 0x0003000711007988 */ /* 0x0081e80008000004 */
[----:B------:R1:W-:Y:S04]  /*cb3d0*/  STS.U8 [R17+UR4+0x400], R5 ;  /* 0x0004000511007988 */ /* 0x0003e80008000004 */
[----:B------:R-:W-:Y:S04]  /*cb3e0*/  STS.U8 [R17+UR4+0x420], R29 ;  /* 0x0004201d11007988 */ /* 0x000fe80008000004 */
[----:B0-----:R-:W3:Y:S04]  /*cb3f0*/  LDL.LU R7, [R1+0xe4] ;  /* 0x0000e40001077983 */ /* 0x001ee80000300800 */
[----:B-1----:R-:W3:Y:S04]  /*cb400*/  LDL.LU R5, [R1+0x630] ;  /* 0x0006300001057983 */ /* 0x002ee80000300800 */
[----:B--2---:R0:W-:Y:S04]  /*cb410*/  STS.U8 [R17+UR4+0x440], R3 ;  /* 0x0004400311007988 */ /* 0x0041e80008000004 */
[----:B------:R1:W-:Y:S04]  /*cb420*/  STS.U8 [R17+UR4+0x460], R27 ;  /* 0x0004601b11007988 */ /* 0x0003e80008000004 */
[----:B0-----:R-:W2:Y:S04]  /*cb430*/  LDL.LU R3, [R1+0x4b0] ;  /* 0x0004b00001037983 */ /* 0x001ea80000300800 */
[----:B------:R-:W2:Y:S04]  /*cb440*/  LDL.LU R29, [R1+0x2d0] ;  /* 0x0002d000011d7983 */ /* 0x000ea80000300800 */
[----:B-1----:R-:W2:Y:S04]  /*cb450*/  LDL.LU R27, [R1+0xec] ;  /* 0x0000ec00011b7983 */ /* 0x002ea80000300800 */
[----:B----4-:R0:W-:Y:S04]  /*cb460*/  STS.U8 [R17+UR4+0x520], R25 ;  /* 0x0005201911007988 */ /* 0x0101e80008000004 */
[----:B------:R-:W-:Y:S04]  /*cb470*/  STS.U8 [R17+UR4+0x500], R43 ;  /* 0x0005002b11007988 */ /* 0x000fe80008000004 */
[----:B0-----:R-:W4:Y:S04]  /*cb480*/  LDL.LU R25, [R1+0x638] ;  /* 0x0006380001197983 */ /* 0x001f280000300800 */
[----:B------:R0:W-:Y:S04]  /*cb490*/  STS.U8 [R17+UR4+0x560], R23 ;  /* 0x0005601711007988 */ /* 0x0001e80008000004 */
[----:B0-----:R-:W4:Y:S04]  /*cb4a0*/  LDL.LU R23, [R1+0x468] ;  /* 0x0004680001177983 */ /* 0x001f280000300800 */
[----:B------:R0:W-:Y:S04]  /*cb4b0*/  STS.U8 [R17+UR4+0x540], R21 ;  /* 0x0005401511007988 */ /* 0x0001e80008000004 */
[----:B------:R-:W-:Y:S04]  /*cb4c0*/  STS.U8 [R17+UR4+0x640], R39 ;  /* 0x0006402711007988 */ /* 0x000fe80008000004 */
[----:B------:R-:W-:Y:S04]  /*cb4d0*/  STS.U8 [R17+UR4+0x660], R35 ;  /* 0x0006602311007988 */ /* 0x000fe80008000004 */
[----:B0-----:R-:W4:Y:S04]  /*cb4e0*/  LDL.LU R21, [R1+0x2d8] ;  /* 0x0002d80001157983 */ /* 0x001f280000300800 */
[----:B------:R-:W4:Y:S04]  /*cb4f0*/  LDL.LU R57, [R1+0xf4] ;  /* 0x0000f40001397983 */ /* 0x000f280000300800 */
[----:B------:R-:W-:Y:S04]  /*cb500*/  STS.U8 [R17+UR4+0x600], R19 ;  /* 0x0006001311007988 */ /* 0x000fe80008000004 */
[----:B------:R-:W4:Y:S04]  /*cb510*/  LDL.LU R56, [R1+0x640] ;  /* 0x0006400001387983 */ /* 0x000f280000300800 */
[----:B------:R-:W4:Y:S04]  /*cb520*/  LDL.LU R55, [R1+0x4b4] ;  /* 0x0004b40001377983 */ /* 0x000f280000300800 */
[----:B------:R0:W-:Y:S04]  /*cb530*/  STS.U8 [R17+UR4+0x620], R9 ;  /* 0x0006200911007988 */ /* 0x0001e80008000004 */
[----:B0-----:R-:W4:Y:S04]  /*cb540*/  LDL.LU R9, [R1+0x2e0] ;  /* 0x0002e00001097983 */ /* 0x001f280000300800 */
[----:B------:R-:W4:Y:S04]  /*cb550*/  LDL.LU R19, [R1+0xfc] ;  /* 0x0000fc0001137983 */ /* 0x000f280000300800 */
[----:B------:R0:W-:Y:S04]  /*cb560*/  STS.U8 [R17+UR4+0x760], R15 ;  /* 0x0007600f11007988 */ /* 0x0001e80008000004 */
[----:B------:R1:W-:Y:S04]  /*cb570*/  STS.U8 [R17+UR4+0x740], R13 ;  /* 0x0007400d11007988 */ /* 0x0003e80008000004 */
[----:B0-----:R-:W4:Y:S04]  /*cb580*/  LDL.LU R15, [R1+0x648] ;  /* 0x00064800010f7983 */ /* 0x001f280000300800 */
[----:B------:R-:W4:Y:S04]  /*cb590*/  LDL.LU R53, [R1+0x4bc] ;  /* 0x0004bc0001357983 */ /* 0x000f280000300800 */
[----:B-1----:R-:W4:Y:S04]  /*cb5a0*/  LDL.LU R13, [R1+0x2e8] ;  /* 0x0002e800010d7983 */ /* 0x002f280000300800 */
[----:B------:R0:W-:Y:S04]  /*cb5b0*/  STS.U8 [R17+UR4+0x720], R11 ;  /* 0x0007200b11007988 */ /* 0x0001e80008000004 */
[----:B0-----:R-:W4:Y:S04]  /*cb5c0*/  LDL.LU R11, [R1+0x104] ;  /* 0x00010400010b7983 */ /* 0x001f280000300800 */
[----:B------:R-:W4:Y:S04]  /*cb5d0*/  LDL.LU R35, [R1+0x650] ;  /* 0x0006500001237983 */ /* 0x000f280000300800 */
[----:B---3--:R0:W-:Y:S04]  /*cb5e0*/  STS.U8 [R17+UR4+0x700], R7 ;  /* 0x0007000711007988 */ /* 0x0081e80008000004 */
[----:B------:R1:W-:Y:S04]  /*cb5f0*/  STS.U8 [R17+UR4+0x800], R5 ;  /* 0x0008000511007988 */ /* 0x0003e80008000004 */
[----:B0-----:R-:W3:Y:S04]  /*cb600*/  LDL.LU R7, [R1+0x4c4] ;  /* 0x0004c40001077983 */ /* 0x001ee80000300800 */
[----:B-1----:R-:W3:Y:S04]  /*cb610*/  LDL.LU R5, [R1+0x2f0] ;  /* 0x0002f00001057983 */ /* 0x002ee80000300800 */
[----:B--2---:R0:W-:Y:S04]  /*cb620*/  STS.U8 [R17+UR4+0x820], R3 ;  /* 0x0008200311007988 */ /* 0x0041e80008000004 */
[----:B------:R1:W-:Y:S04]  /*cb630*/  STS.U8 [R17+UR4+0x840], R29 ;  /* 0x0008401d11007988 */ /* 0x0003e80008000004 */
[----:B------:R2:W-:Y:S04]  /*cb640*/  STS.U8 [R17+UR4+0x860], R27 ;  /* 0x0008601b11007988 */ /* 0x0005e80008000004 */
[----:B0-----:R-:W3:Y:S04]  /*cb650*/  LDL.LU R3, [R1+0x10c] ;  /* 0x00010c0001037983 */ /* 0x001ee80000300800 */
[----:B------:R-:W3:Y:S04]  /*cb660*/  LDL.LU R43, [R1+0x658] ;  /* 0x00065800012b7983 */ /* 0x000ee80000300800 */
[----:B-1----:R-:W3:Y:S04]  /*cb670*/  LDL.LU R29, [R1+0x460] ;  /* 0x00046000011d7983 */ /* 0x002ee80000300800 */
[----:B----4-:R0:W-:Y:S04]  /*cb680*/  STS.U8 [R17+UR4+0x920], R25 ;  /* 0x0009201911007988 */ /* 0x0101e80008000004 */
[----:B--2---:R-:W2:Y:S04]  /*cb690*/  LDL.LU R27, [R1+0x2f8] ;  /* 0x0002f800011b7983 */ /* 0x004ea80000300800 */
[----:B------:R-:W4:Y:S04]  /*cb6a0*/  LDL.LU R39, [R1+0x114] ;  /* 0x0001140001277983 */ /* 0x000f280000300800 */
[----:B0-----:R-:W4:Y:S04]  /*cb6b0*/  LDL.LU R25, [R1+0x660] ;  /* 0x0006600001197983 */ /* 0x001f280000300800 */
[----:B------:R0:W-:Y:S04]  /*cb6c0*/  STS.U8 [R17+UR4+0x900], R23 ;  /* 0x0009001711007988 */ /* 0x0001e80008000004 */
[----:B0-----:R-:W4:Y:S04]  /*cb6d0*/  LDL.LU R23, [R1+0x458] ;  /* 0x0004580001177983 */ /* 0x001f280000300800 */
[----:B------:R0:W-:Y:S04]  /*cb6e0*/  STS.U8 [R17+UR4+0x960], R21 ;  /* 0x0009601511007988 */ /* 0x0001e80008000004 */
[----:B------:R-:W-:Y:S04]  /*cb6f0*/  STS.U8 [R17+UR4+0x940], R57 ;  /* 0x0009403911007988 */ /* 0x000fe80008000004 */
[----:B0-----:R-:W4:Y:S04]  /*cb700*/  LDL.LU R21, [R1+0x300] ;  /* 0x0003000001157983 */ /* 0x001f280000300800 */
[----:B------:R-:W-:Y:S04]  /*cb710*/  STS.U8 [R17+UR4+0xa40], R56 ;  /* 0x000a403811007988 */ /* 0x000fe80008000004 */
[----:B------:R-:W-:Y:S04]  /*cb720*/  STS.U8 [R17+UR4+0xa60], R55 ;  /* 0x000a603711007988 */ /* 0x000fe80008000004 */
[----:B------:R0:W-:Y:S04]  /*cb730*/  STS.U8 [R17+UR4+0xa00], R9 ;  /* 0x000a000911007988 */ /* 0x0001e80008000004 */
[----:B------:R1:W-:Y:S04]  /*cb740*/  STS.U8 [R17+UR4+0xa20], R19 ;  /* 0x000a201311007988 */ /* 0x0003e80008000004 */
[----:B0-----:R-:W4:Y:S04]  /*cb750*/  LDL.LU R9, [R1+0x11c] ;  /* 0x00011c0001097983 */ /* 0x001f280000300800 */
[----:B-1----:R-:W4:Y:S04]  /*cb760*/  LDL.LU R19, [R1+0x668] ;  /* 0x0006680001137983 */ /* 0x002f280000300800 */
[----:B------:R0:W-:Y:S04]  /*cb770*/  STS.U8 [R17+UR4+0xb60], R15 ;  /* 0x000b600f11007988 */ /* 0x0001e80008000004 */
[----:B------:R-:W-:Y:S04]  /*cb780*/  STS.U8 [R17+UR4+0xb40], R53 ;  /* 0x000b403511007988 */ /* 0x000fe80008000004 */
        /* <DEDUP_REMOVED lines=8> */
[----:B0-----:R-:W3:Y:S04]  /*cb810*/  LDL.LU R7, [R1+0x670] ;  /* 0x0006700001077983 */ /* 0x001ee80000300800 */
[----:B------:R-:W3:Y:S04]  /*cb820*/  LDL.LU R35, [R1+0x448] ;  /* 0x0004480001237983 */ /* 0x000ee80000300800 */
[----:B-1----:R-:W3:Y:S04]  /*cb830*/  LDL.LU R5, [R1+0x310] ;  /* 0x0003100001057983 */ /* 0x002ee80000300800 */
[----:B------:R0:W-:Y:S04]  /*cb840*/  STS.U8 [R17+UR4+0xc60], R3 ;  /* 0x000c600311007988 */ /* 0x0001e80008000004 */
[----:B------:R-:W-:Y:S04]  /*cb850*/  STS.U8 [R17+UR4+0xd20], R43 ;  /* 0x000d202b11007988 */ /* 0x000fe80008000004 */
[----:B------:R1:W-:Y:S04]  /*cb860*/  STS.U8 [R17+UR4+0xd00], R29 ;  /* 0x000d001d11007988 */ /* 0x0003e80008000004 */
[----:B0-----:R-:W3:Y:S04]  /*cb870*/  LDL.LU R3, [R1+0x12c] ;  /* 0x00012c0001037983 */ /* 0x001ee80000300800 */
[----:B--2---:R0:W-:Y:S04]  /*cb880*/  STS.U8 [R17+UR4+0xd60], R27 ;  /* 0x000d601b11007988 */ /* 0x0041e80008000004 */
[----:B-1----:R-:W2:Y:S04]  /*cb890*/  LDL.LU R29, [R1+0x678] ;  /* 0x00067800011d7983 */ /* 0x002ea80000300800 */
[----:B----4-:R-:W-:Y:S04]  /*cb8a0*/  STS.U8 [R17+UR4+0xd40], R39 ;  /* 0x000d402711007988 */ /* 0x010fe80008000004 */
[----:B0-----:R-:W4:Y:S04]  /*cb8b0*/  LDL.LU R27, [R1+0x440] ;  /* 0x00044000011b7983 */ /* 0x001f280000300800 */
[----:B------:R0:W-:Y:S04]  /*cb8c0*/  STS.U8 [R17+UR4+0xe40], R25 ;  /* 0x000e401911007988 */ /* 0x0001e80008000004 */
[----:B------:R-:W4:Y:S04]  /*cb8d0*/  LDL.LU R57, [R1+0x318] ;  /* 0x0003180001397983 */ /* 0x000f280000300800 */
[----:B------:R-:W4:Y:S04]  /*cb8e0*/  LDL.LU R56, [R1+0x134] ;  /* 0x0001340001387983 */ /* 0x000f280000300800 */
[----:B------:R-:W4:Y:S04]  /*cb8f0*/  LDL.LU R55, [R1+0x680] ;  /* 0x0006800001377983 */ /* 0x000f280000300800 */
[----:B0-----:R-:W4:Y:S04]  /*cb900*/  LDL.LU R25, [R1+0x438] ;  /* 0x0004380001197983 */ /* 0x001f280000300800 */
[----:B------:R-:W-:Y:S04]  /*cb910*/  STS.U8 [R17+UR4+0xe60], R23 ;  /* 0x000e601711007988 */ /* 0x000fe80008000004 */
[----:B------:R-:W-:Y:S04]  /*cb920*/  STS.U8 [R17+UR4+0xe00], R21 ;  /* 0x000e001511007988 */ /* 0x000fe80008000004 */
[----:B------:R0:W-:Y:S04]  /*cb930*/  STS.U8 [R17+UR4+0xe20], R9 ;  /* 0x000e200911007988 */ /* 0x0001e80008000004 */
[----:B------:R1:W-:Y:S04]  /*cb940*/  STS.U8 [R17+UR4+0xf60], R19 ;  /* 0x000f601311007988 */ /* 0x0003e80008000004 */
[----:B0-----:R-:W4:Y:S04]  /*cb950*/  LDL.LU R9, [R1+0x320] ;  /* 0x0003200001097983 */ /* 0x001f280000300800 */
[----:B------:R-:W4:Y:S04]  /*cb960*/  LDL.LU R23, [R1+0x13c] ;  /* 0x00013c0001177983 */ /* 0x000f280000300800 */
[----:B------:R-:W4:Y:S04]  /*cb970*/  LDL.LU R53, [R1+0x688] ;  /* 0x0006880001357983 */ /* 0x000f280000300800 */
[----:B-1----:R-:W4:Y:S04]  /*cb980*/  LDL.LU R19, [R1+0x430] ;  /* 0x0004300001137983 */ /* 0x002f280000300800 */
[----:B------:R-:W4:Y:S04]  /*cb990*/  LDL.LU R21, [R1+0x328] ;  /* 0x0003280001157983 */ /* 0x000f280000300800 */
[----:B------:R0:W-:Y:S04]  /*cb9a0*/  STS.U8 [R17+UR4+0xf40], R15 ;  /* 0x000f400f11007988 */ /* 0x0001e80008000004 */
[----:B------:R-:W-:Y:S04]  /*cb9b0*/  STS.U8 [R17+UR4+0xf20], R13 ;  /* 0x000f200d11007988 */ /* 0x000fe80008000004 */
[----:B0-----:R-:W4:Y:S04]  /*cb9c0*/  LDL.LU R15, [R1+0x144] ;  /* 0x00014400010f7983 */ /* 0x001f280000300800 */
[----:B------:R0:W-:Y:S04]  /*cb9d0*/  STS.U8 [R17+UR4+0xf00], R11 ;  /* 0x000f000b11007988 */ /* 0x0001e80008000004 */
[----:B0-----:R-:W4:Y:S04]  /*cb9e0*/  LDL.LU R11, [R1+0x690] ;  /* 0x00069000010b7983 */ /* 0x001f280000300800 */
[----:B------:R-:W4:Y:S04]  /*cb9f0*/  LDL.LU R13, [R1+0x428] ;  /* 0x00042800010d7983 */ /* 0x000f280000300800 */
[----:B---3--:R0:W-:Y:S04]  /*cba00*/  STS.U8 [R17+UR4+0x1000], R7 ;  /* 0x0010000711007988 */ /* 0x0081e80008000004 */
[----:B------:R-:W-:Y:S04]  /*cba10*/  STS.U8 [R17+UR4+0x1020], R35 ;  /* 0x0010202311007988 */ /* 0x000fe80008000004 */
[----:B------:R1:W-:Y:S04]  /*cba20*/  STS.U8 [R17+UR4+0x1040], R5 ;  /* 0x0010400511007988 */ /* 0x0003e80008000004 */
[----:B0-----:R-:W3:Y:S04]  /*cba30*/  LDL.LU R7, [R1+0x330] ;  /* 0x0003300001077983 */ /* 0x001ee80000300800 */
[----:B------:R-:W3:Y:S04]  /*cba40*/  LDL.LU R43, [R1+0x14c] ;  /* 0x00014c00012b7983 */ /* 0x000ee80000300800 */
[----:B-1----:R-:W3:Y:S04]  /*cba50*/  LDL.LU R5, [R1+0x698] ;  /* 0x0006980001057983 */ /* 0x002ee80000300800 */
[----:B------:R0:W-:Y:S04]  /*cba60*/  STS.U8 [R17+UR4+0x1060], R3 ;  /* 0x0010600311007988 */ /* 0x0001e80008000004 */
[----:B--2---:R1:W-:Y:S04]  /*cba70*/  STS.U8 [R17+UR4+0x1120], R29 ;  /* 0x0011201d11007988 */ /* 0x0043e80008000004 */
[----:B0-----:R-:W2:Y:S04]  /*cba80*/  LDL.LU R3, [R1+0x420] ;  /* 0x0004200001037983 */ /* 0x001ea80000300800 */
[----:B----4-:R0:W-:Y:S04]  /*cba90*/  STS.U8 [R17+UR4+0x1100], R27 ;  /* 0x0011001b11007988 */ /* 0x0101e80008000004 */
[----:B------:R-:W4:Y:S04]  /*cbaa0*/  LDL.LU R39, [R1+0x338] ;  /* 0x0003380001277983 */ /* 0x000f280000300800 */
[----:B------:R-:W-:Y:S04]  /*cbab0*/  STS.U8 [R17+UR4+0x1160], R57 ;  /* 0x0011603911007988 */ /* 0x000fe80008000004 */
[----:B------:R-:W4:Y:S04]  /*cbac0*/  LDL.LU R35, [R1+0x154] ;  /* 0x0001540001237983 */ /* 0x000f280000300800 */
[----:B------:R-:W-:Y:S04]  /*cbad0*/  STS.U8 [R17+UR4+0x1140], R56 ;  /* 0x0011403811007988 */ /* 0x000fe80008000004 */
[----:B-1----:R-:W4:Y:S04]  /*cbae0*/  LDL.LU R29, [R1+0x6a0] ;  /* 0x0006a000011d7983 */ /* 0x002f280000300800 */
[----:B------:R-:W-:Y:S04]  /*cbaf0*/  STS.U8 [R17+UR4+0x1240], R55 ;  /* 0x0012403711007988 */ /* 0x000fe80008000004 */
[----:B0-----:R-:W4:Y:S04]  /*cbb00*/  LDL.LU R27, [R1+0x418] ;  /* 0x00041800011b7983 */ /* 0x001f280000300800 */
[----:B------:R0:W-:Y:S04]  /*cbb10*/  STS.U8 [R17+UR4+0x1260], R25 ;  /* 0x0012601911007988 */ /* 0x0001e80008000004 */
[----:B0-----:R-:W4:Y:S04]  /*cbb20*/  LDL.LU R25, [R1+0x340] ;  /* 0x0003400001197983 */ /* 0x001f280000300800 */
[----:B------:R0:W-:Y:S04]  /*cbb30*/  STS.U8 [R17+UR4+0x1200], R9 ;  /* 0x0012000911007988 */ /* 0x0001e80008000004 */
[----:B------:R1:W-:Y:S04]  /*cbb40*/  STS.U8 [R17+UR4+0x1220], R23 ;  /* 0x0012201711007988 */ /* 0x0003e80008000004 */
[----:B------:R-:W-:Y:S04]  /*cbb50*/  STS.U8 [R17+UR4+0x1360], R53 ;  /* 0x0013603511007988 */ /* 0x000fe80008000004 */
[----:B0-----:R-:W4:Y:S04]  /*cbb60*/  LDL.LU R9, [R1+0x15c] ;  /* 0x00015c0001097983 */ /* 0x001f280000300800 */
[----:B-1----:R-:W4:Y:S04]  /*cbb70*/  LDL.LU R23, [R1+0x6a8] ;  /* 0x0006a80001177983 */ /* 0x002f280000300800 */
[----:B------:R0:W-:Y:S04]  /*cbb80*/  STS.U8 [R17+UR4+0x1340], R19 ;  /* 0x0013401311007988 */ /* 0x0001e80008000004 */
[----:B------:R1:W-:Y:S04]  /*cbb90*/  STS.U8 [R17+UR4+0x1320], R21 ;  /* 0x0013201511007988 */ /* 0x0003e80008000004 */
[----:B0-----:R-:W4:Y:S04]  /*cbba0*/  LDL.LU R19, [R1+0x410] ;  /* 0x0004100001137983 */ /* 0x001f280000300800 */
[----:B-1----:R-:W4:Y:S04]  /*cbbb0*/  LDL.LU R21, [R1+0x348] ;  /* 0x0003480001157983 */ /* 0x002f280000300800 */
[----:B------:R-:W-:Y:S04]  /*cbbc0*/  STS.U8 [R17+UR4+0x1300], R15 ;  /* 0x0013000f11007988 */ /* 0x000fe80008000004 */
[----:B------:R0:W-:Y:S04]  /*cbbd0*/  STS.U8 [R17+UR4+0x1400], R11 ;  /* 0x0014000b11007988 */ /* 0x0001e80008000004 */
[----:B------:R1:W-:Y:S04]  /*cbbe0*/  STS.U8 [R17+UR4+0x1420], R13 ;  /* 0x0014200d11007988 */ /* 0x0003e80008000004 */
[----:B0-----:R-:W4:Y:S04]  /*cbbf0*/  LDL.LU R11, [R1+0x164] ;  /* 0x00016400010b7983 */ /* 0x001f280000300800 */
[----:B------:R-:W4:Y:S04]  /*cbc00*/  LDL.LU R15, [R1+0x6b0] ;  /* 0x0006b000010f7983 */ /* 0x000f280000300800 */
[----:B-1----:R-:W4:Y:S04]  /*cbc10*/  LDL.LU R13, [R1+0x4cc] ;  /* 0x0004cc00010d7983 */ /* 0x002f280000300800 */
[----:B---3--:R0:W-:Y:S04]  /*cbc20*/  STS.U8 [R17+UR4+0x1440], R7 ;  /* 0x0014400711007988 */ /* 0x0081e80008000004 */
[----:B------:R-:W-:Y:S04]  /*cbc30*/  STS.U8 [R17+UR4+0x1460], R43 ;  /* 0x0014602b11007988 */ /* 0x000fe80008000004 */
[----:B------:R1:W-:Y:S04]  /*cbc40*/  STS.U8 [R17+UR4+0x1520], R5 ;  /* 0x0015200511007988 */ /* 0x0003e80008000004 */
[----:B0-----:R-:W3:Y:S04]  /*cbc50*/  LDL.LU R7, [R1+0x350] ;  /* 0x0003500001077983 */ /* 0x001ee80000300800 */
[----:B-1----:R-:W3:Y:S04]  /*cbc60*/  LDL.LU R5, [R1+0x16c] ;  /* 0x00016c0001057983 */ /* 0x002ee80000300800 */
[----:B--2---:R0:W-:Y:S04]  /*cbc70*/  STS.U8 [R17+UR4+0x1500], R3 ;  /* 0x0015000311007988 */ /* 0x0041e80008000004 */
[----:B----4-:R-:W-:Y:S04]  /*cbc80*/  STS.U8 [R17+UR4+0x1560], R39 ;  /* 0x0015602711007988 */ /* 0x010fe80008000004 */
[----:B0-----:R-:W2:Y:S04]  /*cbc90*/  LDL.LU R3, [R1+0x6b8] ;  /* 0x0006b80001037983 */ /* 0x001ea80000300800 */
[----:B------:R0:W-:Y:S04]  /*cbca0*/  STS.U8 [R17+UR4+0x1540], R35 ;  /* 0x0015402311007988 */ /* 0x0001e80008000004 */
[----:B------:R-:W4:Y:S04]  /*cbcb0*/  LDL.LU R57, [R1+0x4d4] ;  /* 0x0004d40001397983 */ /* 0x000f280000300800 */
[----:B------:R-:W-:Y:S04]  /*cbcc0*/  STS.U8 [R17+UR4+0x1640], R29 ;  /* 0x0016401d11007988 */ /* 0x000fe80008000004 */
[----:B------:R-:W4:Y:S04]  /*cbcd0*/  LDL.LU R56, [R1+0x358] ;  /* 0x0003580001387983 */ /* 0x000f280000300800 */
[----:B------:R-:W-:Y:S04]  /*cbce0*/  STS.U8 [R17+UR4+0x1660], R27 ;  /* 0x0016601b11007988 */ /* 0x000fe80008000004 */
[----:B------:R-:W4:Y:S04]  /*cbcf0*/  LDL.LU R55, [R1+0x174] ;  /* 0x0001740001377983 */ /* 0x000f280000300800 */
[----:B0-----:R-:W4:Y:S04]  /*cbd00*/  LDL.LU R35, [R1+0x6c0] ;  /* 0x0006c00001237983 */ /* 0x001f280000300800 */
[----:B------:R0:W-:Y:S04]  /*cbd10*/  STS.U8 [R17+UR4+0x1600], R25 ;  /* 0x0016001911007988 */ /* 0x0001e80008000004 */
[----:B0-----:R-:W4:Y:S04]  /*cbd20*/  LDL.LU R25, [R1+0x4dc] ;  /* 0x0004dc0001197983 */ /* 0x001f280000300800 */
[----:B------:R0:W-:Y:S04]  /*cbd30*/  STS.U8 [R17+UR4+0x1620], R9 ;  /* 0x0016200911007988 */ /* 0x0001e80008000004 */
[----:B------:R1:W-:Y:S04]  /*cbd40*/  STS.U8 [R17+UR4+0x1760], R23 ;  /* 0x0017601711007988 */ /* 0x0003e80008000004 */
[----:B0-----:R-:W4:Y:S04]  /*cbd50*/  LDL.LU R9, [R1+0x360] ;  /* 0x0003600001097983 */ /* 0x001f280000300800 */
[----:B------:R-:W4:Y:S04]  /*cbd60*/  LDL.LU R53, [R1+0x17c] ;  /* 0x00017c0001357983 */ /* 0x000f280000300800 */
[----:B-1----:R-:W4:Y:S04]  /*cbd70*/  LDL.LU R23, [R1+0x6c8] ;  /* 0x0006c80001177983 */ /* 0x002f280000300800 */
[----:B------:R0:W-:Y:S04]  /*cbd80*/  STS.U8 [R17+UR4+0x1740], R19 ;  /* 0x0017401311007988 */ /* 0x0001e80008000004 */
[----:B------:R1:W-:Y:S04]  /*cbd90*/  STS.U8 [R17+UR4+0x1720], R21 ;  /* 0x0017201511007988 */ /* 0x0003e80008000004 */
[----:B0-----:R-:W4:Y:S04]  /*cbda0*/  LDL.LU R19, [R1+0x4e4] ;  /* 0x0004e40001137983 */ /* 0x001f280000300800 */
[----:B------:R-:W4:Y:S04]  /*cbdb0*/  LDL.LU R29, [R1+0x368] ;  /* 0x00036800011d7983 */ /* 0x000f280000300800 */
[----:B-1----:R-:W4:Y:S04]  /*cbdc0*/  LDL.LU R21, [R1+0x184] ;  /* 0x0001840001157983 */ /* 0x002f280000300800 */
[----:B------:R-:W4:Y:S04]  /*cbdd0*/  LDL.LU R27, [R1+0x6d0] ;  /* 0x0006d000011b7983 */ /* 0x000f280000300800 */
[----:B------:R0:W-:Y:S04]  /*cbde0*/  STS.U8 [R17+UR4+0x1700], R11 ;  /* 0x0017000b11007988 */ /* 0x0001e80008000004 */
[----:B------:R1:W-:Y:S04]  /*cbdf0*/  STS.U8 [R17+UR4+0x1800], R15 ;  /* 0x0018000f11007988 */ /* 0x0003e80008000004 */
[----:B------:R1:W-:Y:S04]  /*cbe00*/  STS.U8 [R17+UR4+0x1820], R13 ;  /* 0x0018200d11007988 */ /* 0x0003e80008000004 */
[----:B0-----:R-:W4:Y:S04]  /*cbe10*/  LDL.LU R11, [R1+0x4ec] ;  /* 0x0004ec00010b7983 */ /* 0x001f280000300800 */
[----:B------:R-:W4:Y:S04]  /*cbe20*/  LDL.LU R43, [R1+0x370] ;  /* 0x00037000012b7983 */ /* 0x000f280000300800 */
[----:B-1----:R-:W4:Y:S04]  /*cbe30*/  LDL.LU R15, [R1+0x18c] ;  /* 0x00018c00010f7983 */ /* 0x002f280000300800 */
[----:B------:R-:W4:Y:S04]  /*cbe40*/  LDL.LU R13, [R1+0x6d8] ;  /* 0x0006d800010d7983 */ /* 0x000f280000300800 */
[----:B---3--:R0:W-:Y:S04]  /*cbe50*/  STS.U8 [R17+UR4+0x1840], R7 ;  /* 0x0018400711007988 */ /* 0x0081e80008000004 */
[----:B------:R-:W3:Y:S04]  /*cbe60*/  LDL.LU R39, [R1+0x4f4] ;  /* 0x0004f40001277983 */ /* 0x000ee80000300800 */
[----:B------:R1:W-:Y:S04]  /*cbe70*/  STS.U8 [R17+UR4+0x1860], R5 ;  /* 0x0018600511007988 */ /* 0x0003e80008000004 */
[----:B0-----:R-:W3:Y:S04]  /*cbe80*/  LDL.LU R7, [R1+0x378] ;  /* 0x0003780001077983 */ /* 0x001ee80000300800 */
[----:B-1----:R-:W3:Y:S04]  /*cbe90*/  LDL.LU R5, [R1+0x194] ;  /* 0x0001940001057983 */ /* 0x002ee80000300800 */
[----:B--2---:R0:W-:Y:S04]  /*cbea0*/  STS.U8 [R17+UR4+0x1920], R3 ;  /* 0x0019200311007988 */ /* 0x0041e80008000004 */
[----:B----4-:R-:W-:Y:S04]  /*cbeb0*/  STS.U8 [R17+UR4+0x1900], R57 ;  /* 0x0019003911007988 */ /* 0x010fe80008000004 */
[----:B0-----:R-:W2:Y:S04]  /*cbec0*/  LDL.LU R3, [R1+0x6e0] ;  /* 0x0006e00001037983 */ /* 0x001ea80000300800 */
[----:B------:R-:W-:Y:S04]  /*cbed0*/  STS.U8 [R17+UR4+0x1960], R56 ;  /* 0x0019603811007988 */ /* 0x000fe80008000004 */
[----:B------:R-:W-:Y:S04]  /*cbee0*/  STS.U8 [R17+UR4+0x1940], R55 ;  /* 0x0019403711007988 */ /* 0x000fe80008000004 */
[----:B------:R0:W-:Y:S04]  /*cbef0*/  STS.U8 [R17+UR4+0x1a40], R35 ;  /* 0x001a402311007988 */ /* 0x0001e80008000004 */
[----:B0-----:R-:W4:Y:S04]  /*cbf00*/  LDL.LU R35, [R1+0x4fc] ;  /* 0x0004fc0001237983 */ /* 0x001f280000300800 */
[----:B------:R0:W-:Y:S04]  /*cbf10*/  STS.U8 [R17+UR4+0x1a60], R25 ;  /* 0x001a601911007988 */ /* 0x0001e80008000004 */
[----:B0-----:R-:W4:Y:S04]  /*cbf20*/  LDL.LU R25, [R1+0x380] ;  /* 0x0003800001197983 */ /* 0x001f280000300800 */
[----:B------:R0:W-:Y:S04]  /*cbf30*/  STS.U8 [R17+UR4+0x1a00], R9 ;  /* 0x001a000911007988 */ /* 0x0001e80008000004 */
[----:B------:R-:W-:Y:S04]  /*cbf40*/  STS.U8 [R17+UR4+0x1a20], R53 ;  /* 0x001a203511007988 */ /* 0x000fe80008000004 */
        /* <DEDUP_REMOVED lines=9> */
[----:B------:R-:W4:Y:S04]  /*cbfe0*/  LDL.LU R29, [R1+0x1a4] ;  /* 0x0001a400011d7983 */ /* 0x000f280000300800 */
[----:B0-----:R-:W4:Y:S04]  /*cbff0*/  LDL.LU R27, [R1+0x6f0] ;  /* 0x0006f000011b7983 */ /* 0x001f280000300800 */
[----:B------:R0:W-:Y:S04]  /*cc000*/  STS.U8 [R17+UR4+0x1c20], R11 ;  /* 0x001c200b11007988 */ /* 0x0001e80008000004 */
[----:B------:R-:W-:Y:S04]  /*cc010*/  STS.U8 [R17+UR4+0x1c40], R43 ;  /* 0x001c402b11007988 */ /* 0x000fe80008000004 */
[----:B------:R1:W-:Y:S04]  /*cc020*/  STS.U8 [R17+UR4+0x1c60], R15 ;  /* 0x001c600f11007988 */ /* 0x0003e80008000004 */
[----:B0-----:R-:W4:Y:S04]  /*cc030*/  LDL.LU R11, [R1+0x50c] ;  /* 0x00050c00010b7983 */ /* 0x001f280000300800 */
[----:B------:R0:W-:Y:S04]  /*cc040*/  STS.U8 [R17+UR4+0x1d20], R13 ;  /* 0x001d200d11007988 */ /* 0x0001e80008000004 */
[----:B-1----:R-:W4:Y:S04]  /*cc050*/  LDL.LU R15, [R1+0x390] ;  /* 0x00039000010f7983 */ /* 0x002f280000300800 */
[----:B0-----:R-:W4:Y:S04]  /*cc060*/  LDL.LU R13, [R1+0x1ac] ;  /* 0x0001ac00010d7983 */ /* 0x001f280000300800 */
[----:B---3--:R-:W-:Y:S04]  /*cc070*/  STS.U8 [R17+UR4+0x1d00], R39 ;  /* 0x001d002711007988 */ /* 0x008fe80008000004 */
[----:B------:R-:W-:Y:S04]  /*cc080*/  STS.U8 [R17+UR4+0x1d60], R7 ;  /* 0x001d600711007988 */ /* 0x000fe80008000004 */
[----:B------:R-:W-:Y:S04]  /*cc090*/  STS.U8 [R17+UR4+0x1d40], R5 ;  /* 0x001d400511007988 */ /* 0x000fe80008000004 */
[----:B--2---:R0:W-:Y:S04]  /*cc0a0*/  STS.U8 [R17+UR4+0x1e40], R3 ;  /* 0x001e400311007988 */ /* 0x0041e80008000004 */
[----:B0-----:R-:W2:Y:S04]  /*cc0b0*/  LDL.LU R3, [R1+0x6f8] ;  /* 0x0006f80001037983 */ /* 0x001ea80000300800 */
[----:B------:R-:W3:Y:S04]  /*cc0c0*/  LDL.LU R5, [R1+0x514] ;  /* 0x0005140001057983 */ /* 0x000ee80000300800 */
[----:B------:R-:W3:Y:S04]  /*cc0d0*/  LDL.LU R7, [R1+0x398] ;  /* 0x0003980001077983 */ /* 0x000ee80000300800 */
[----:B------:R-:W3:Y:S04]  /*cc0e0*/  LDL.LU R43, [R1+0x1b4] ;  /* 0x0001b400012b7983 */ /* 0x000ee80000300800 */
[----:B----4-:R0:W-:Y:S04]  /*cc0f0*/  STS.U8 [R17+UR4+0x1e60], R35 ;  /* 0x001e602311007988 */ /* 0x0101e80008000004 */
[----:B0-----:R-:W4:Y:S04]  /*cc100*/  LDL.LU R35, [R1+0x700] ;  /* 0x0007000001237983 */ /* 0x001f280000300800 */
[----:B------:R-:W4:Y:S04]  /*cc110*/  LDL.LU R56, [R1+0x51c] ;  /* 0x00051c0001387983 */ /* 0x000f280000300800 */
[----:B------:R-:W-:Y:S04]  /*cc120*/  STS.U8 [R17+UR4+0x1e00], R25 ;  /* 0x001e001911007988 */ /* 0x000fe80008000004 */
[----:B------:R0:W-:Y:S04]  /*cc130*/  STS.U8 [R17+UR4+0x1e20], R9 ;  /* 0x001e200911007988 */ /* 0x0001e80008000004 */
[----:B------:R-:W-:Y:S04]  /*cc140*/  STS.U8 [R17+UR4+0x1f60], R23 ;  /* 0x001f601711007988 */ /* 0x000fe80008000004 */
[----:B0-----:R-:W4:Y:S04]  /*cc150*/  LDL.LU R9, [R1+0x3a0] ;  /* 0x0003a00001097983 */ /* 0x001f280000300800 */
[----:B------:R-:W4:Y:S04]  /*cc160*/  LDL.LU R53, [R1+0x1bc] ;  /* 0x0001bc0001357983 */ /* 0x000f280000300800 */
[----:B------:R-:W4:Y:S04]  /*cc170*/  LDL.LU R55, [R1+0x708] ;  /* 0x0007080001377983 */ /* 0x000f280000300800 */
[----:B------:R0:W-:Y:S04]  /*cc180*/  STS.U8 [R17+UR4+0x1f40], R19 ;  /* 0x001f401311007988 */ /* 0x0001e80008000004 */
[----:B------:R-:W4:Y:S04]  /*cc190*/  LDL.LU R25, [R1+0x524] ;  /* 0x0005240001197983 */ /* 0x000f280000300800 */
[----:B------:R1:W-:Y:S04]  /*cc1a0*/  STS.U8 [R17+UR4+0x1f20], R21 ;  /* 0x001f201511007988 */ /* 0x0003e80008000004 */
[----:B0-----:R-:W4:Y:S04]  /*cc1b0*/  LDL.LU R19, [R1+0x3a8] ;  /* 0x0003a80001137983 */ /* 0x001f280000300800 */
[----:B------:R-:W4:Y:S04]  /*cc1c0*/  LDL.LU R23, [R1+0x1c4] ;  /* 0x0001c40001177983 */ /* 0x000f280000300800 */
[----:B-1----:R-:W4:Y:S04]  /*cc1d0*/  LDL.LU R21, [R1+0x710] ;  /* 0x0007100001157983 */ /* 0x002f280000300800 */
[----:B------:R-:W-:Y:S04]  /*cc1e0*/  STS.U8 [R17+UR4+0x1f00], R29 ;  /* 0x001f001d11007988 */ /* 0x000fe80008000004 */
[----:B------:R-:W-:Y:S04]  /*cc1f0*/  STS.U8 [R17+UR4+0x2000], R27 ;  /* 0x0020001b11007988 */ /* 0x000fe80008000004 */
[----:B------:R0:W-:Y:S04]  /*cc200*/  STS.U8 [R17+UR4+0x2020], R11 ;  /* 0x0020200b11007988 */ /* 0x0001e80008000004 */
[----:B------:R-:W-:Y:S04]  /*cc210*/  STS.U8 [R17+UR4+0x2040], R15 ;  /* 0x0020400f11007988 */ /* 0x000fe80008000004 */
[----:B0-----:R-:W4:Y:S04]  /*cc220*/  LDL.LU R11, [R1+0x52c] ;  /* 0x00052c00010b7983 */ /* 0x001f280000300800 */
[----:B------:R-:W4:Y:S04]  /*cc230*/  LDL.LU R57, [R1+0x3b0] ;  /* 0x0003b00001397983 */ /* 0x000f280000300800 */
[----:B------:R-:W4:Y:S04]  /*cc240*/  LDL.LU R39, [R1+0x1cc] ;  /* 0x0001cc0001277983 */ /* 0x000f280000300800 */
[----:B------:R0:W-:Y:S04]  /*cc250*/  STS.U8 [R17+UR4+0x2060], R13 ;  /* 0x0020600d11007988 */ /* 0x0001e80008000004 */
[----:B0-----:R-:W4:Y:S04]  /*cc260*/  LDL.LU R13, [R1+0x4] ;  /* 0x00000400010d7983 */ /* 0x001f280000300800 */
[----:B------:R-:W4:Y:S04]  /*cc270*/  LDL.LU R15, [R1+0x534] ;  /* 0x00053400010f7983 */ /* 0x000f280000300800 */
[----:B------:R-:W4:Y:S04]  /*cc280*/  LDL.LU R29, [R1+0x3b8] ;  /* 0x0003b800011d7983 */ /* 0x000f280000300800 */
[----:B------:R-:W4:Y:S04]  /*cc290*/  LDL.LU R27, [R1+0x1d4] ;  /* 0x0001d400011b7983 */ /* 0x000f280000300800 */
[----:B--2---:R0:W-:Y:S04]  /*cc2a0*/  STS.U8 [R17+UR4+0x2120], R3 ;  /* 0x0021200311007988 */ /* 0x0041e80008000004 */
[----:B---3--:R1:W-:Y:S04]  /*cc2b0*/  STS.U8 [R17+UR4+0x2100], R5 ;  /* 0x0021000511007988 */ /* 0x0083e80008000004 */
[----:B------:R2:W-:Y:S04]  /*cc2c0*/  STS.U8 [R17+UR4+0x2160], R7 ;  /* 0x0021600711007988 */ /* 0x0005e80008000004 */
[----:B0-----:R-:W3:Y:S04]  /*cc2d0*/  LDL.LU R3, [R1+0xbea0] ;  /* 0x00bea00001037983 */ /* 0x001ee80000300800 */
[----:B-1----:R-:W3:Y:S04]  /*cc2e0*/  LDL.LU R5, [R1+0xbe9c] ;  /* 0x00be9c0001057983 */ /* 0x002ee80000300800 */
[----:B--2---:R-:W2:Y:S04]  /*cc2f0*/  LDL.LU R7, [R1+0xbe98] ;  /* 0x00be980001077983 */ /* 0x004ea80000300800 */
[----:B------:R0:W-:Y:S04]  /*cc300*/  STS.U8 [R17+UR4+0x2140], R43 ;  /* 0x0021402b11007988 */ /* 0x0001e80008000004 */
[----:B----4-:R1:W-:Y:S04]  /*cc310*/  STS.U8 [R17+UR4+0x2240], R35 ;  /* 0x0022402311007988 */ /* 0x0103e80008000004 */
[----:B------:R4:W-:Y:S04]  /*cc320*/  STS.U8 [R17+UR4+0x2260], R56 ;  /* 0x0022603811007988 */ /* 0x0009e80008000004 */
[----:B0-----:R-:W3:Y:S04]  /*cc330*/  LDL.LU R43, [R1+0x53c] ;  /* 0x00053c00012b7983 */ /* 0x001ee80000300800 */
[----:B-1----:R-:W2:Y:S04]  /*cc340*/  LDL.LU R35, [R1+0x3c0] ;  /* 0x0003c00001237983 */ /* 0x002ea80000300800 */
[----:B----4-:R-:W4:Y:S04]  /*cc350*/  LDL.LU R56, [R1+0x1dc] ;  /* 0x0001dc0001387983 */ /* 0x010f280000300800 */
[----:B------:R0:W-:Y:S04]  /*cc360*/  STS.U8 [R17+UR4+0x2200], R9 ;  /* 0x0022000911007988 */ /* 0x0001e80008000004 */
[----:B------:R1:W-:Y:S04]  /*cc370*/  STS.U8 [R17+UR4+0x2220], R53 ;  /* 0x0022203511007988 */ /* 0x0003e80008000004 */
[----:B------:R1:W-:Y:S04]  /*cc380*/  STS.U8 [R17+UR4+0x2360], R55 ;  /* 0x0023603711007988 */ /* 0x0003e80008000004 */
[----:B0-----:R-:W4:Y:S04]  /*cc390*/  LDL.LU R9, [R1+0xbe94] ;  /* 0x00be940001097983 */ /* 0x001f280000300800 */
[----:B-1----:R-:W4:Y:S04]  /*cc3a0*/  LDL.LU R53, [R1+0x544] ;  /* 0x0005440001357983 */ /* 0x002f280000300800 */
[----:B------:R-:W-:Y:S04]  /*cc3b0*/  STS.U8 [R17+UR4+0x2340], R25 ;  /* 0x0023401911007988 */ /* 0x000fe80008000004 */
[----:B------:R-:W4:Y:S04]  /*cc3c0*/  LDL.LU R55, [R1+0x3c8] ;  /* 0x0003c80001377983 */ /* 0x000f280000300800 */
[----:B------:R0:W-:Y:S04]  /*cc3d0*/  STS.U8 [R17+UR4+0x2320], R19 ;  /* 0x0023201311007988 */ /* 0x0001e80008000004 */
[----:B------:R-:W-:Y:S04]  /*cc3e0*/  STS.U8 [R17+UR4+0x2300], R23 ;  /* 0x0023001711007988 */ /* 0x000fe80008000004 */
[----:B------:R1:W-:Y:S04]  /*cc3f0*/  STS.U8 [R17+UR4+0x2400], R21 ;  /* 0x0024001511007988 */ /* 0x0003e80008000004 */
[----:B0-----:R-:W4:Y:S04]  /*cc400*/  LDL.LU R19, [R1+0x1e4] ;  /* 0x0001e40001137983 */ /* 0x001f280000300800 */
[----:B-1----:R-:W4:Y:S04]  /*cc410*/  LDL.LU R21, [R1+0x54c] ;  /* 0x00054c0001157983 */ /* 0x002f280000300800 */
[----:B------:R-:W4:Y:S04]  /*cc420*/  LDL.LU R23, [R1+0x3d0] ;  /* 0x0003d00001177983 */ /* 0x000f280000300800 */
[----:B------:R-:W4:Y:S04]  /*cc430*/  LDL.LU R25, [R1+0x1ec] ;  /* 0x0001ec0001197983 */ /* 0x000f280000300800 */
[----:B------:R0:W-:Y:S04]  /*cc440*/  STS.U8 [R17+UR4+0x2420], R11 ;  /* 0x0024200b11007988 */ /* 0x0001e80008000004 */
[----:B------:R1:W-:Y:S04]  /*cc450*/  STS.U8 [R17+UR4+0x2440], R57 ;  /* 0x0024403911007988 */ /* 0x0003e80008000004 */
[----:B------:R1:W-:Y:S04]  /*cc460*/  STS.U8 [R17+UR4+0x2460], R39 ;  /* 0x0024602711007988 */ /* 0x0003e80008000004 */
[----:B0-----:R-:W4:Y:S04]  /*cc470*/  LDL.LU R11, [R1+0xbe90] ;  /* 0x00be9000010b7983 */ /* 0x001f280000300800 */
[----:B-1----:R-:W4:Y:S04]  /*cc480*/  LDL.LU R57, [R1+0x3d8] ;  /* 0x0003d80001397983 */ /* 0x002f280000300800 */
[----:B------:R-:W4:Y:S04]  /*cc490*/  LDL.LU R39, [R1+0x1f4] ;  /* 0x0001f40001277983 */ /* 0x000f280000300800 */
[----:B------:R0:W-:Y:S04]  /*cc4a0*/  STS.U8 [R17+UR4+0x2520], R13 ;  /* 0x0025200d11007988 */ /* 0x0001e80008000004 */
[----:B------:R1:W-:Y:S04]  /*cc4b0*/  STS.U8 [R17+UR4+0x2500], R15 ;  /* 0x0025000f11007988 */ /* 0x0003e80008000004 */
[----:B------:R-:W-:Y:S04]  /*cc4c0*/  STS.U8 [R17+UR4+0x2560], R29 ;  /* 0x0025601d11007988 */ /* 0x000fe80008000004 */
[----:B------:R-:W-:Y:S04]  /*cc4d0*/  STS.U8 [R17+UR4+0x2540], R27 ;  /* 0x0025401b11007988 */ /* 0x000fe80008000004 */
[----:B------:R1:W-:Y:S04]  /*cc4e0*/  STS.U8 [R17+UR4+0x2640], R61 ;  /* 0x0026403d11007988 */ /* 0x0003e80008000004 */
[----:B0-----:R-:W4:Y:S04]  /*cc4f0*/  LDL.LU R13, [R1+0xbe8c] ;  /* 0x00be8c00010d7983 */ /* 0x001f280000300800 */
[----:B-1----:R-:W4:Y:S01]  /*cc500*/  LDL.LU R15, [R1+0xbe88] ;  /* 0x00be8800010f7983 */ /* 0x002f220000300800 */
[----:B------:R-:W0:Y:S03]  /*cc510*/  S2R R61, SR_TID.X ;  /* 0x00000000003d7919 */ /* 0x000e260000002100 */
[----:B------:R-:W4:Y:S04]  /*cc520*/  LDL.LU R27, [R1+0x55c] ;  /* 0x00055c00011b7983 */ /* 0x000f280000300800 */
[----:B------:R-:W4:Y:S04]  /*cc530*/  LDL.LU R29, [R1+0x3e0] ;  /* 0x0003e000011d7983 */ /* 0x000f280000300800 */
[----:B------:R-:W4:Y:S01]  /*cc540*/  LDL.LU R17, [R1+0xbe84] ;  /* 0x00be840001117983 */ /* 0x000f220000300800 */
[----:B0-----:R-:W-:-:S05]  /*cc550*/  LOP3.LUT R61, R61, 0x1f, RZ, 0xc0, !PT ;  /* 0x0000001f3d3d7812 */ /* 0x001fca00078ec0ff */
[----:B---3--:R0:W-:Y:S04]  /*cc560*/  STS.U8 [R61+UR4+0x2660], R43 ;  /* 0x0026602b3d007988 */ /* 0x0081e80008000004 */
[----:B--2---:R1:W-:Y:S04]  /*cc570*/  STS.U8 [R61+UR4+0x2600], R35 ;  /* 0x002600233d007988 */ /* 0x0043e80008000004 */
[----:B----4-:R-:W-:Y:S04]  /*cc580*/  STS.U8 [R61+UR4+0x2620], R56 ;  /* 0x002620383d007988 */ /* 0x010fe80008000004 */
[----:B0-----:R-:W2:Y:S04]  /*cc590*/  LDL.LU R43, [R1+0x564] ;  /* 0x00056400012b7983 */ /* 0x001ea80000300800 */
[----:B-1----:R-:W3:Y:S04]  /*cc5a0*/  LDL.LU R35, [R1+0x3e8] ;  /* 0x0003e80001237983 */ /* 0x002ee80000300800 */
        /* <DEDUP_REMOVED lines=9> */
[----:B------:R1:W-:Y:S04]  /*cc640*/  STS.U8 [R61+UR4+0x2820], R21 ;  /* 0x002820153d007988 */ /* 0x0003e80008000004 */
[----:B0-----:R-:W4:Y:S04]  /*cc650*/  LDL.LU R19, [R1+0xbe80] ;  /* 0x00be800001137983 */ /* 0x001f280000300800 */
[----:B-1----:R-:W2:Y:S04]  /*cc660*/  LDL.LU R54, [R1+0x1fc] ;  /* 0x0001fc0001367983 */ /* 0x002ea80000300800 */
[----:B------:R-:W4:Y:S04]  /*cc670*/  LDL.LU R21, [R1+0xbe7c] ;  /* 0x00be7c0001157983 */ /* 0x000f280000300800 */
[----:B------:R0:W-:Y:S04]  /*cc680*/  STS.U8 [R61+UR4+0x2840], R23 ;  /* 0x002840173d007988 */ /* 0x0001e80008000004 */
[----:B------:R1:W-:Y:S04]  /*cc690*/  STS.U8 [R61+UR4+0x2860], R25 ;  /* 0x002860193d007988 */ /* 0x0003e80008000004 */
[----:B------:R1:W-:Y:S04]  /*cc6a0*/  STS.U8 [R61+UR4+0x2920], R50 ;  /* 0x002920323d007988 */ /* 0x0003e80008000004 */
[----:B0-----:R-:W4:Y:S04]  /*cc6b0*/  LDL.LU R23, [R1+0xbe78] ;  /* 0x00be780001177983 */ /* 0x001f280000300800 */
[----:B-1----:R-:W4:Y:S04]  /*cc6c0*/  LDL.LU R25, [R1+0xbe74] ;  /* 0x00be740001197983 */ /* 0x002f280000300800 */
[----:B------:R-:W3:Y:S04]  /*cc6d0*/  LDL.LU R50, [R1+0x554] ;  /* 0x0005540001327983 */ /* 0x000ee80000300800 */
[----:B---3--:R0:W-:Y:S04]  /*cc6e0*/  STS.U8 [R61+UR4+0x2900], R50 ;  /* 0x002900323d007988 */ /* 0x0081e80008000004 */
[----:B------:R-:W-:Y:S04]  /*cc6f0*/  STS.U8 [R61+UR4+0x2960], R57 ;  /* 0x002960393d007988 */ /* 0x000fe80008000004 */
[----:B------:R1:W-:Y:S04]  /*cc700*/  STS.U8 [R61+UR4+0x2940], R39 ;  /* 0x002940273d007988 */ /* 0x0003e80008000004 */
[----:B0-----:R-:W3:Y:S04]  /*cc710*/  LDL.LU R50, [R1+0x57c] ;  /* 0x00057c0001327983 */ /* 0x001ee80000300800 */
[----:B------:R0:W-:Y:S04]  /*cc720*/  STS.U8 [R61+UR4+0x2a40], R46 ;  /* 0x002a402e3d007988 */ /* 0x0001e80008000004 */
[----:B-1----:R-:W3:Y:S04]  /*cc730*/  LDL.LU R39, [R1+0x400] ;  /* 0x0004000001277983 */ /* 0x002ee80000300800 */
[----:B------:R-:W3:Y:S04]  /*cc740*/  LDL.LU R57, [R1+0x21c] ;  /* 0x00021c0001397983 */ /* 0x000ee80000300800 */
[----:B------:R1:W-:Y:S04]  /*cc750*/  STS.U8 [R61+UR4+0x2a60], R27 ;  /* 0x002a601b3d007988 */ /* 0x0003e80008000004 */
[----:B0-----:R-:W3:Y:S04]  /*cc760*/  LDL.LU R46, [R1+0x214] ;  /* 0x00021400012e7983 */ /* 0x001ee80000300800 */
[----:B------:R0:W-:Y:S04]  /*cc770*/  STS.U8 [R61+UR4+0x2a00], R29 ;  /* 0x002a001d3d007988 */ /* 0x0001e80008000004 */
[----:B-1----:R-:W3:Y:S04]  /*cc780*/  LDL.LU R27, [R1+0xbe70] ;  /* 0x00be7000011b7983 */ /* 0x002ee80000300800 */
        /* <DEDUP_REMOVED lines=8> */
[----:B----4-:R1:W-:Y:S04]  /*cc810*/  STS.U8 [R61+UR4+0x2b00], R59 ;  /* 0x002b003b3d007988 */ /* 0x0103e80008000004 */
[----:B0-----:R-:W4:Y:S04]  /*cc820*/  LDL.LU R35, [R1+0xbe68] ;  /* 0x00be680001237983 */ /* 0x001f280000300800 */
[----:B------:R0:W-:Y:S04]  /*cc830*/  STS.U8 [R61+UR4+0x2c00], R38 ;  /* 0x002c00263d007988 */ /* 0x0001e80008000004 */
[----:B-1----:R-:W4:Y:S04]  /*cc840*/  LDL.LU R59, [R1+0x58c] ;  /* 0x00058c00013b7983 */ /* 0x002f280000300800 */
[----:B------:R1:W-:Y:S04]  /*cc850*/  STS.U8 [R61+UR4+0x2c20], R53 ;  /* 0x002c20353d007988 */ /* 0x0003e80008000004 */
[----:B0-----:R-:W3:Y:S04]  /*cc860*/  LDL.LU R38, [R1+0x3f8] ;  /* 0x0003f80001267983 */ /* 0x001ee80000300800 */
[----:B------:R-:W-:Y:S04]  /*cc870*/  STS.U8 [R61+UR4+0x2c40], R56 ;  /* 0x002c40383d007988 */ /* 0x000fe80008000004 */
[----:B-1----:R-:W4:Y:S04]  /*cc880*/  LDL.LU R53, [R1+0x22c] ;  /* 0x00022c0001357983 */ /* 0x002f280000300800 */
[----:B------:R0:W-:Y:S04]  /*cc890*/  STS.U8 [R61+UR4+0x2c60], R55 ;  /* 0x002c60373d007988 */ /* 0x0001e80008000004 */
[----:B------:R1:W-:Y:S04]  /*cc8a0*/  STS.U8 [R61+UR4+0x2d20], R34 ;  /* 0x002d20223d007988 */ /* 0x0003e80008000004 */
[----:B0-----:R-:W4:Y:S04]  /*cc8b0*/  LDL.LU R55, [R1+0x594] ;  /* 0x0005940001377983 */ /* 0x001f280000300800 */
[----:B------:R-:W4:Y:S04]  /*cc8c0*/  LDL.LU R56, [R1+0x280] ;  /* 0x0002800001387983 */ /* 0x000f280000300800 */
[----:B-1----:R-:W2:Y:S04]  /*cc8d0*/  LDL.LU R34, [R1+0x574] ;  /* 0x0005740001227983 */ /* 0x002ea80000300800 */
[----:B--2---:R0:W-:Y:S04]  /*cc8e0*/  STS.U8 [R61+UR4+0x2d00], R34 ;  /* 0x002d00223d007988 */ /* 0x0041e80008000004 */
[----:B---3--:R1:W-:Y:S04]  /*cc8f0*/  STS.U8 [R61+UR4+0x2d60], R38 ;  /* 0x002d60263d007988 */ /* 0x0083e80008000004 */
[----:B------:R-:W-:Y:S04]  /*cc900*/  STS.U8 [R61+UR4+0x2d40], R46 ;  /* 0x002d402e3d007988 */ /* 0x000fe80008000004 */
[----:B0-----:R-:W2:Y:S04]  /*cc910*/  LDL.LU R34, [R1+0x278] ;  /* 0x0002780001227983 */ /* 0x001ea80000300800 */
[----:B-1----:R-:W3:Y:S04]  /*cc920*/  LDL.LU R38, [R1+0x23c] ;  /* 0x00023c0001267983 */ /* 0x002ee80000300800 */
[----:B------:R0:W-:Y:S04]  /*cc930*/  STS.U8 [R61+UR4+0x2e40], R2 ;  /* 0x002e40023d007988 */ /* 0x0001e80008000004 */
[----:B------:R1:W-:Y:S04]  /*cc940*/  STS.U8 [R61+UR4+0x2e60], R50 ;  /* 0x002e60323d007988 */ /* 0x0003e80008000004 */
[----:B------:R4:W-:Y:S04]  /*cc950*/  STS.U8 [R61+UR4+0x2e00], R39 ;  /* 0x002e00273d007988 */ /* 0x0009e80008000004 */
[----:B0-----:R-:W3:Y:S04]  /*cc960*/  LDL.LU R2, [R1+0x5a4] ;  /* 0x0005a40001027983 */ /* 0x001ee80000300800 */
[----:B------:R-:W3:Y:S04]  /*cc970*/  LDL.LU R46, [R1+0x270] ;  /* 0x00027000012e7983 */ /* 0x000ee80000300800 */
[----:B-1----:R-:W3:Y:S04]  /*cc980*/  LDL.LU R50, [R1+0x244] ;  /* 0x0002440001327983 */ /* 0x002ee80000300800 */
[----:B----4-:R-:W4:Y:S04]  /*cc990*/  LDL.LU R39, [R1+0xbe64] ;  /* 0x00be640001277983 */ /* 0x010f280000300800 */
        /* <DEDUP_REMOVED lines=12> */
[----:B------:R0:W-:Y:S04]  /*cca60*/  STS.U8 [R61+UR4+0x3020], R59 ;  /* 0x0030203b3d007988 */ /* 0x0001e80008000004 */
[----:B0-----:R-:W4:Y:S04]  /*cca70*/  LDL.LU R59, [R1+0x260] ;  /* 0x00026000013b7983 */ /* 0x001f280000300800 */
[----:B---3--:R0:W-:Y:S04]  /*cca80*/  STS.U8 [R61+UR4+0x3040], R6 ;  /* 0x003040063d007988 */ /* 0x0081e80008000004 */
[----:B------:R1:W-:Y:S04]  /*cca90*/  STS.U8 [R61+UR4+0x3060], R53 ;  /* 0x003060353d007988 */ /* 0x0003e80008000004 */
[----:B------:R3:W-:Y:S04]  /*ccaa0*/  STS.U8 [R61+UR4+0x3120], R8 ;  /* 0x003120083d007988 */ /* 0x0007e80008000004 */
[----:B0-----:R-:W4:Y:S04]  /*ccab0*/  LDL.LU R6, [R1+0x254] ;  /* 0x0002540001067983 */ /* 0x001f280000300800 */
[----:B-1----:R-:W4:Y:S04]  /*ccac0*/  LDL.LU R53, [R1+0xbe5c] ;  /* 0x00be5c0001357983 */ /* 0x002f280000300800 */
[----:B---3--:R-:W3:Y:S04]  /*ccad0*/  LDL.LU R8, [R1+0x5b4] ;  /* 0x0005b40001087983 */ /* 0x008ee80000300800 */
[----:B------:R0:W-:Y:S04]  /*ccae0*/  STS.U8 [R61+UR4+0x3100], R55 ;  /* 0x003100373d007988 */ /* 0x0001e80008000004 */
[----:B------:R1:W-:Y:S04]  /*ccaf0*/  STS.U8 [R61+UR4+0x3160], R56 ;  /* 0x003160383d007988 */ /* 0x0003e80008000004 */
[----:B--2---:R2:W-:Y:S04]  /*ccb00*/  STS.U8 [R61+UR4+0x3140], R4 ;  /* 0x003140043d007988 */ /* 0x0045e80008000004 */
[----:B0-----:R-:W3:Y:S04]  /*ccb10*/  LDL.LU R55, [R1+0xbe58] ;  /* 0x00be580001377983 */ /* 0x001ee80000300800 */
[----:B-1----:R-:W3:Y:S04]  /*ccb20*/  LDL.LU R56, [R1+0xbe54] ;  /* 0x00be540001387983 */ /* 0x002ee80000300800 */
[----:B--2---:R-:W2:Y:S04]  /*ccb30*/  LDL.LU R4, [R1+0x5bc] ;  /* 0x0005bc0001047983 */ /* 0x004ea80000300800 */
[----:B------:R0:W-:Y:S04]  /*ccb40*/  STS.U8 [R61+UR4+0x3240], R10 ;  /* 0x0032400a3d007988 */ /* 0x0001e80008000004 */
[----:B0-----:R-:W4:Y:S04]  /*ccb50*/  LDL.LU R10, [R1+0x59c] ;  /* 0x00059c00010a7983 */ /* 0x001f280000300800 */
[----:B----4-:R-:W-:Y:S04]  /*ccb60*/  STS.U8 [R61+UR4+0x3260], R10 ;  /* 0x0032600a3d007988 */ /* 0x010fe80008000004 */
[----:B------:R0:W-:Y:S04]  /*ccb70*/  STS.U8 [R61+UR4+0x3200], R34 ;  /* 0x003200223d007988 */ /* 0x0001e80008000004 */
[----:B------:R1:W-:Y:S04]  /*ccb80*/  STS.U8 [R61+UR4+0x3220], R38 ;  /* 0x003220263d007988 */ /* 0x0003e80008000004 */
[----:B0-----:R-:W4:Y:S04]  /*ccb90*/  LDL.LU R34, [R1+0xac] ;  /* 0x0000ac0001227983 */ /* 0x001f280000300800 */
[----:B-1----:R-:W4:Y:S04]  /*ccba0*/  LDL.LU R38, [R1+0xa8] ;  /* 0x0000a80001267983 */ /* 0x002f280000300800 */
[----:B------:R-:W-:Y:S04]  /*ccbb0*/  STS.U8 [R61+UR4+0x3360], R12 ;  /* 0x0033600c3d007988 */ /* 0x000fe80008000004 */
[----:B------:R-:W-:Y:S04]  /*ccbc0*/  STS.U8 [R61+UR4+0x3340], R2 ;  /* 0x003340023d007988 */ /* 0x000fe80008000004 */
[----:B------:R0:W-:Y:S04]  /*ccbd0*/  STS.U8 [R61+UR4+0x3320], R46 ;  /* 0x0033202e3d007988 */ /* 0x0001e80008000004 */
[----:B------:R1:W-:Y:S04]  /*ccbe0*/  STS.U8 [R61+UR4+0x3300], R50 ;  /* 0x003300323d007988 */ /* 0x0003e80008000004 */
[----:B------:R-:W-:Y:S04]  /*ccbf0*/  STS.U8 [R61+UR4+0x3400], R14 ;  /* 0x0034000e3d007988 */ /* 0x000fe80008000004 */
[----:B0-----:R-:W4:Y:S04]  /*ccc00*/  LDL.LU R46, [R1+0x5c4] ;  /* 0x0005c400012e7983 */ /* 0x001f280000300800 */
[----:B------:R0:W-:Y:S04]  /*ccc10*/  STS.U8 [R61+UR4+0x3420], R57 ;  /* 0x003420393d007988 */ /* 0x0001e80008000004 */
[----:B-1----:R-:W4:Y:S04]  /*ccc20*/  LDL.LU R50, [R1+0x9c] ;  /* 0x00009c0001327983 */ /* 0x002f280000300800 */
[----:B------:R-:W-:Y:S04]  /*ccc30*/  STS.U8 [R61+UR4+0x3440], R42 ;  /* 0x0034402a3d007988 */ /* 0x000fe80008000004 */
[----:B0-----:R-:W4:Y:S04]  /*ccc40*/  LDL.LU R57, [R1+0x98] ;  /* 0x0000980001397983 */ /* 0x001f280000300800 */
[----:B------:R0:W-:Y:S04]  /*ccc50*/  STS.U8 [R61+UR4+0x3460], R54 ;  /* 0x003460363d007988 */ /* 0x0001e80008000004 */
[----:B------:R-:W4:Y:S04]  /*ccc60*/  LDL.LU R2, [R1+0x5cc] ;  /* 0x0005cc0001027983 */ /* 0x000f280000300800 */
[----:B------:R-:W-:Y:S04]  /*ccc70*/  STS.U8 [R61+UR4+0x3520], R16 ;  /* 0x003520103d007988 */ /* 0x000fe80008000004 */
[----:B0-----:R-:W4:Y:S04]  /*ccc80*/  LDL.LU R54, [R1+0x8c] ;  /* 0x00008c0001367983 */ /* 0x001f280000300800 */
[----:B---3--:R-:W-:Y:S04]  /*ccc90*/  STS.U8 [R61+UR4+0x3500], R8 ;  /* 0x003500083d007988 */ /* 0x008fe80008000004 */
[----:B------:R-:W3:Y:S04]  /*ccca0*/  LDL.LU R42, [R1+0x88] ;  /* 0x00008800012a7983 */ /* 0x000ee80000300800 */
[----:B------:R0:W-:Y:S04]  /*cccb0*/  STS.U8 [R61+UR4+0x3560], R59 ;  /* 0x0035603b3d007988 */ /* 0x0001e80008000004 */
[----:B------:R-:W-:Y:S04]  /*cccc0*/  STS.U8 [R61+UR4+0x3540], R6 ;  /* 0x003540063d007988 */ /* 0x000fe80008000004 */
[----:B0-----:R-:W3:Y:S04]  /*cccd0*/  LDL.LU R59, [R1+0x5d4] ;  /* 0x0005d400013b7983 */ /* 0x001ee80000300800 */
[----:B------:R-:W3:Y:S04]  /*ccce0*/  LDL.LU R16, [R1+0x5dc] ;  /* 0x0005dc0001107983 */ /* 0x000ee80000300800 */
[----:B------:R-:W3:Y:S04]  /*cccf0*/  LDL.LU R14, [R1+0x68] ;  /* 0x00006800010e7983 */ /* 0x000ee80000300800 */
[----:B------:R-:W3:Y:S04]  /*ccd00*/  LDL.LU R12, [R1+0x64] ;  /* 0x00006400010c7983 */ /* 0x000ee80000300800 */
[----:B------:R0:W-:Y:S04]  /*ccd10*/  STS.U8 [R61+UR4+0x3640], R18 ;  /* 0x003640123d007988 */ /* 0x0001e80008000004 */
[----:B--2---:R1:W-:Y:S04]  /*ccd20*/  STS.U8 [R61+UR4+0x3660], R4 ;  /* 0x003660043d007988 */ /* 0x0043e80008000004 */
[----:B0-----:R-:W2:Y:S04]  /*ccd30*/  LDL.LU R18, [R1+0x78] ;  /* 0x0000780001127983 */ /* 0x001ea80000300800 */
[----:B------:R-:W2:Y:S04]  /*ccd40*/  LDL.LU R10, [R1+0x5e4] ;  /* 0x0005e400010a7983 */ /* 0x000ea80000300800 */
[----:B------:R-:W2:Y:S04]  /*ccd50*/  LDL.LU R8, [R1+0x58] ;  /* 0x0000580001087983 */ /* 0x000ea80000300800 */
[----:B------:R-:W2:Y:S04]  /*ccd60*/  LDL.LU R6, [R1+0x54] ;  /* 0x0000540001067983 */ /* 0x000ea80000300800 */
[----:B-1----:R-:W2:Y:S04]  /*ccd70*/  LDL.LU R4, [R1+0x5ec] ;  /* 0x0005ec0001047983 */ /* 0x002ea80000300800 */
[----:B----4-:R0:W-:Y:S04]  /*ccd80*/  STS.U8 [R61+UR4+0x3600], R34 ;  /* 0x003600223d007988 */ /* 0x0101e80008000004 */
[----:B------:R1:W-:Y:S04]  /*ccd90*/  STS.U8 [R61+UR4+0x3620], R38 ;  /* 0x003620263d007988 */ /* 0x0003e80008000004 */
[----:B------:R4:W-:Y:S04]  /*ccda0*/  STS.U8 [R61+UR4+0x3760], R20 ;  /* 0x003760143d007988 */ /* 0x0009e80008000004 */
[----:B0-----:R-:W2:Y:S04]  /*ccdb0*/  LDL.LU R34, [R1+0x48] ;  /* 0x0000480001227983 */ /* 0x001ea80000300800 */
[----:B-1----:R-:W2:Y:S04]  /*ccdc0*/  LDL.LU R38, [R1+0x44] ;  /* 0x0000440001267983 */ /* 0x002ea80000300800 */
[----:B----4-:R-:W4:Y:S04]  /*ccdd0*/  LDL.LU R20, [R1+0x7c] ;  /* 0x00007c0001147983 */ /* 0x010f280000300800 */
[----:B------:R0:W-:Y:S04]  /*ccde0*/  STS.U8 [R61+UR4+0x3740], R46 ;  /* 0x0037402e3d007988 */ /* 0x0001e80008000004 */
[----:B------:R1:W-:Y:S04]  /*ccdf0*/  STS.U8 [R61+UR4+0x3720], R50 ;  /* 0x003720323d007988 */ /* 0x0003e80008000004 */
[----:B0-----:R-:W2:Y:S04]  /*cce00*/  LDL.LU R46, [R1+0x34] ;  /* 0x00003400012e7983 */ /* 0x001ea80000300800 */
[----:B------:R0:W-:Y:S04]  /*cce10*/  STS.U8 [R61+UR4+0x3700], R57 ;  /* 0x003700393d007988 */ /* 0x0001e80008000004 */
[----:B-1----:R-:W2:Y:S04]  /*cce20*/  LDL.LU R50, [R1+0x30] ;  /* 0x0000300001327983 */ /* 0x002ea80000300800 */
[----:B------:R-:W-:Y:S04]  /*cce30*/  STS.U8 [R61+UR4+0x3800], R22 ;  /* 0x003800163d007988 */ /* 0x000fe80008000004 */
[----:B0-----:R-:W2:Y:S04]  /*cce40*/  LDL.LU R57, [R1+0xbe50] ;  /* 0x00be500001397983 */ /* 0x001ea80000300800 */
[----:B------:R0:W-:Y:S04]  /*cce50*/  STS.U8 [R61+UR4+0x3820], R2 ;  /* 0x003820023d007988 */ /* 0x0001e80008000004 */
[----:B------:R1:W-:Y:S04]  /*cce60*/  STS.U8 [R61+UR4+0x3840], R54 ;  /* 0x003840363d007988 */ /* 0x0003e80008000004 */
[----:B0-----:R-:W2:Y:S04]  /*cce70*/  LDL.LU R2, [R1+0x2c] ;  /* 0x00002c0001027983 */ /* 0x001ea80000300800 */
[----:B-1----:R-:W2:Y:S04]  /*cce80*/  LDL.LU R54, [R1+0x1c] ;  /* 0x00001c0001367983 */ /* 0x002ea80000300800 */
[----:B---3--:R0:W-:Y:S04]  /*cce90*/  STS.U8 [R61+UR4+0x3860], R42 ;  /* 0x0038602a3d007988 */ /* 0x0081e80008000004 */
[----:B------:R-:W-:Y:S04]  /*ccea0*/  STS.U8 [R61+UR4+0x3920], R24 ;  /* 0x003920183d007988 */ /* 0x000fe80008000004 */
[----:B------:R1:W-:Y:S04]  /*cceb0*/  STS.U8 [R61+UR4+0x3900], R59 ;  /* 0x0039003b3d007988 */ /* 0x0003e80008000004 */
[----:B0-----:R-:W3:Y:S04]  /*ccec0*/  LDL.LU R42, [R1+0x18] ;  /* 0x00001800012a7983 */ /* 0x001ee80000300800 */
[----:B-1----:R-:W3:Y:S04]  /*cced0*/  LDL.LU R59, [R1+0x14] ;  /* 0x00001400013b7983 */ /* 0x002ee80000300800 */
[----:B----4-:R-:W-:Y:S04]  /*ccee0*/  STS.U8 [R61+UR4+0x3960], R20 ;  /* 0x003960143d007988 */ /* 0x010fe80008000004 */
        /* <DEDUP_REMOVED lines=13> */
[----:B------:R0:W-:Y:S04]  /*ccfc0*/  STS.U8 [R61+UR4+0x3c60], R38 ;  /* 0x003c60263d007988 */ /* 0x0001e80008000004 */
[----:B------:R-:W-:Y:S04]  /*ccfd0*/  STS.U8 [R61+UR4+0x3d20], R37 ;  /* 0x003d20253d007988 */ /* 0x000fe80008000004 */
[----:B0-----:R-:W4:Y:S04]  /*ccfe0*/  LDL.LU R38, [R1+0x474] ;  /* 0x0004740001267983 */ /* 0x001f280000300800 */
[----:B------:R0:W-:Y:S04]  /*ccff0*/  STS.U8 [R61+UR4+0x3d00], R46 ;  /* 0x003d002e3d007988 */ /* 0x0001e80008000004 */
[----:B------:R1:W-:Y:S04]  /*cd000*/  STS.U8 [R61+UR4+0x3d60], R50 ;  /* 0x003d60323d007988 */ /* 0x0003e80008000004 */
[----:B------:R-:W-:Y:S04]  /*cd010*/  STS.U8 [R61+UR4+0x3d40], R2 ;  /* 0x003d40023d007988 */ /* 0x000fe80008000004 */
[----:B0-----:R-:W4:Y:S04]  /*cd020*/  LDL.LU R46, [R1+0x294] ;  /* 0x00029400012e7983 */ /* 0x001f280000300800 */
[----:B------:R-:W4:Y:S04]  /*cd030*/  LDL.LU R12, [R1+0xb4] ;  /* 0x0000b400010c7983 */ /* 0x000f280000300800 */
[----:B------:R-:W4:Y:S04]  /*cd040*/  LDL.LU R6, [R1+0x5fc] ;  /* 0x0005fc0001067983 */ /* 0x000f280000300800 */
[----:B-1----:R-:W4:Y:S04]  /*cd050*/  LDL.LU R50, [R1+0x47c] ;  /* 0x00047c0001327983 */ /* 0x002f280000300800 */
[----:B------:R-:W-:Y:S04]  /*cd060*/  STS.U8 [R61+UR4+0x3e40], R41 ;  /* 0x003e40293d007988 */ /* 0x000fe80008000004 */
[----:B------:R0:W-:Y:S04]  /*cd070*/  STS.U8 [R61+UR4+0x3e60], R54 ;  /* 0x003e60363d007988 */ /* 0x0001e80008000004 */
[----:B------:R-:W4:Y:S04]  /*cd080*/  LDL.LU R4, [R1+0x29c] ;  /* 0x00029c0001047983 */ /* 0x000f280000300800 */
[----:B0-----:R-:W4:Y:S04]  /*cd090*/  LDL.LU R54, [R1+0xbc] ;  /* 0x0000bc0001367983 */ /* 0x001f280000300800 */
[----:B------:R-:W4:Y:S04]  /*cd0a0*/  LDL.LU R2, [R1+0x604] ;  /* 0x0006040001027983 */ /* 0x000f280000300800 */
[----:B------:R-:W4:Y:S04]  /*cd0b0*/  LDL.LU R24, [R1+0x484] ;  /* 0x0004840001187983 */ /* 0x000f280000300800 */
[----:B---3--:R0:W-:Y:S04]  /*cd0c0*/  STS.U8 [R61+UR4+0x3e00], R42 ;  /* 0x003e002a3d007988 */ /* 0x0081e80008000004 */
[----:B------:R-:W3:Y:S04]  /*cd0d0*/  LDL.LU R16, [R1+0x2a4] ;  /* 0x0002a40001107983 */ /* 0x000ee80000300800 */
[----:B------:R1:W-:Y:S04]  /*cd0e0*/  STS.U8 [R61+UR4+0x3e20], R59 ;  /* 0x003e203b3d007988 */ /* 0x0003e80008000004 */
[----:B------:R-:W3:Y:S01]  /*cd0f0*/  LDL.LU R10, [R1+0xb0] ;  /* 0x0000b000010a7983 */ /* 0x000ee20000300800 */
[----:B0-----:R-:W-:-:S03]  /*cd100*/  LOP3.LUT R42, R61, 0x10, RZ, 0x3c, !PT ;  /* 0x000000103d2a7812 */ /* 0x001fc600078e3cff */
[----:B------:R-:W-:Y:S04]  /*cd110*/  STS.U8 [R61+UR4+0x3f60], R45 ;  /* 0x003f602d3d007988 */ /* 0x000fe80008000004 */
[----:B-1----:R-:W3:Y:S04]  /*cd120*/  LDL.LU R59, [R1+0x60c] ;  /* 0x00060c00013b7983 */ /* 0x002ee80000300800 */
[----:B------:R-:W-:Y:S04]  /*cd130*/  STS.U8 [R61+UR4+0x3f40], R47 ;  /* 0x003f402f3d007988 */ /* 0x000fe80008000004 */
[----:B------:R-:W3:Y:S04]  /*cd140*/  LDL.LU R22, [R1+0x48c] ;  /* 0x00048c0001167983 */ /* 0x000ee80000300800 */
[----:B------:R-:W-:Y:S04]  /*cd150*/  STS.U8 [R61+UR4+0x3f20], R49 ;  /* 0x003f20313d007988 */ /* 0x000fe80008000004 */
[----:B------:R-:W3:Y:S04]  /*cd160*/  LDL.LU R20, [R1+0x2ac] ;  /* 0x0002ac0001147983 */ /* 0x000ee80000300800 */
[----:B------:R0:W-:Y:S04]  /*cd170*/  STS.U8 [R61+UR4+0x3f00], R51 ;  /* 0x003f00333d007988 */ /* 0x0001e80008000004 */
[----:B------:R-:W3:Y:S04]  /*cd180*/  LDL.LU R14, [R1+0xc8] ;  /* 0x0000c800010e7983 */ /* 0x000ee80000300800 */
[----:B0-----:R-:W3:Y:S04]  /*cd190*/  LDL.LU R61, [R1+0x614] ;  /* 0x00061400013d7983 */ /* 0x001ee80000300800 */
[----:B--2---:R0:W-:Y:S04]  /*cd1a0*/  STS.U8 [R42+UR4+0x80], R34 ;  /* 0x000080222a007988 */ /* 0x0041e80008000004 */
[----:B0-----:R-:W2:Y:S04]  /*cd1b0*/  LDL.LU R34, [R1+0x494] ;  /* 0x0004940001227983 */ /* 0x001ea80000300800 */
[----:B----4-:R0:W-:Y:S04]  /*cd1c0*/  STS.U8 [R42+UR4+0xa0], R38 ;  /* 0x0000a0262a007988 */ /* 0x0101e80008000004 */
[----:B------:R-:W4:Y:S04]  /*cd1d0*/  LDL.LU R8, [R1+0x2b4] ;  /* 0x0002b40001087983 */ /* 0x000f280000300800 */
[----:B0-----:R-:W4:Y:S04]  /*cd1e0*/  LDL.LU R38, [R1+0xd0] ;  /* 0x0000d00001267983 */ /* 0x001f280000300800 */
[----:B------:R0:W-:Y:S04]  /*cd1f0*/  STS.U8 [R42+UR4+0xc0], R46 ;  /* 0x0000c02e2a007988 */ /* 0x0001e80008000004 */
[----:B------:R-:W-:Y:S04]  /*cd200*/  STS.U8 [R42+UR4+0xe0], R12 ;  /* 0x0000e00c2a007988 */ /* 0x000fe80008000004 */
[----:B------:R1:W-:Y:S04]  /*cd210*/  STS.U8 [R42+UR4+0x1a0], R6 ;  /* 0x0001a0062a007988 */ /* 0x0003e80008000004 */
[----:B0-----:R-:W4:Y:S04]  /*cd220*/  LDL.LU R46, [R1+0x61c] ;  /* 0x00061c00012e7983 */ /* 0x001f280000300800 */
[----:B------:R0:W-:Y:S04]  /*cd230*/  STS.U8 [R42+UR4+0x180], R50 ;  /* 0x000180322a007988 */ /* 0x0001e80008000004 */
[----:B------:R-:W4:Y:S04]  /*cd240*/  LDL.LU R18, [R1+0x49c] ;  /* 0x00049c0001127983 */ /* 0x000f280000300800 */
[----:B-1----:R-:W4:Y:S04]  /*cd250*/  LDL.LU R6, [R1+0x2bc] ;  /* 0x0002bc0001067983 */ /* 0x002f280000300800 */
[----:B------:R-:W-:Y:S04]  /*cd260*/  STS.U8 [R42+UR4+0x1e0], R4 ;  /* 0x0001e0042a007988 */ /* 0x000fe80008000004 */
[----:B0-----:R-:W4:Y:S04]  /*cd270*/  LDL.LU R50, [R1+0xd8] ;  /* 0x0000d80001327983 */ /* 0x001f280000300800 */
[----:B------:R0:W-:Y:S04]  /*cd280*/  STS.U8 [R42+UR4+0x1c0], R54 ;  /* 0x0001c0362a007988 */ /* 0x0001e80008000004 */
[----:B------:R1:W-:Y:S04]  /*cd290*/  STS.U8 [R42+UR4+0x2c0], R2 ;  /* 0x0002c0022a007988 */ /* 0x0003e80008000004 */
[----:B0-----:R-:W4:Y:S04]  /*cd2a0*/  LDL.LU R54, [R1+0x624] ;  /* 0x0006240001367983 */ /* 0x001f280000300800 */
[----:B------:R-:W4:Y:S04]  /*cd2b0*/  LDL.LU R12, [R1+0x4a4] ;  /* 0x0004a400010c7983 */ /* 0x000f280000300800 */
[----:B------:R-:W4:Y:S04]  /*cd2c0*/  LDL.LU R4, [R1+0x2c4] ;  /* 0x0002c40001047983 */ /* 0x000f280000300800 */
[----:B------:R-:W-:Y:S04]  /*cd2d0*/  STS.U8 [R42+UR4+0x2e0], R24 ;  /* 0x0002e0182a007988 */ /* 0x000fe80008000004 */
[----:B-1----:R-:W4:Y:S04]  /*cd2e0*/  LDL.LU R2, [R1+0xe0] ;  /* 0x0000e00001027983 */ /* 0x002f280000300800 */
[----:B---3--:R0:W-:Y:S04]  /*cd2f0*/  STS.U8 [R42+UR4+0x280], R16 ;  /* 0x000280102a007988 */ /* 0x0081e80008000004 */
[----:B------:R1:W-:Y:S04]  /*cd300*/  STS.U8 [R42+UR4+0x2a0], R10 ;  /* 0x0002a00a2a007988 */ /* 0x0003e80008000004 */
[----:B------:R3:W-:Y:S04]  /*cd310*/  STS.U8 [R42+UR4+0x3e0], R59 ;  /* 0x0003e03b2a007988 */ /* 0x0007e80008000004 */
[----:B0-----:R-:W4:Y:S04]  /*cd320*/  LDL.LU R16, [R1+0x62c] ;  /* 0x00062c0001107983 */ /* 0x001f280000300800 */
[----:B-1----:R-:W4:Y:S04]  /*cd330*/  LDL.LU R10, [R1+0x4ac] ;  /* 0x0004ac00010a7983 */ /* 0x002f280000300800 */
[----:B------:R-:W-:Y:S04]  /*cd340*/  STS.U8 [R42+UR4+0x3c0], R22 ;  /* 0x0003c0162a007988 */ /* 0x000fe80008000004 */
[----:B---3--:R-:W3:Y:S04]  /*cd350*/  LDL.LU R59, [R1+0x2cc] ;  /* 0x0002cc00013b7983 */ /* 0x008ee80000300800 */
[----:B------:R-:W-:Y:S04]  /*cd360*/  STS.U8 [R42+UR4+0x3a0], R20 ;  /* 0x0003a0142a007988 */ /* 0x000fe80008000004 */
[----:B------:R-:W-:Y:S04]  /*cd370*/  STS.U8 [R42+UR4+0x380], R14 ;  /* 0x0003800e2a007988 */ /* 0x000fe80008000004 */
[----:B------:R0:W-:Y:S04]  /*cd380*/  STS.U8 [R42+UR4+0x480], R61 ;  /* 0x0004803d2a007988 */ /* 0x0001e80008000004 */
[----:B0-----:R-:W3:Y:S04]  /*cd390*/  LDL.LU R61, [R1+0xe8] ;  /* 0x0000e800013d7983 */ /* 0x001ee80000300800 */
[----:B--2---:R0:W-:Y:S04]  /*cd3a0*/  STS.U8 [R42+UR4+0x4a0], R34 ;  /* 0x0004a0222a007988 */ /* 0x0041e80008000004 */
[----:B0-----:R-:W2:Y:S04]  /*cd3b0*/  LDL.LU R34, [R1+0x634] ;  /* 0x0006340001227983 */ /* 0x001ea80000300800 */
[----:B----4-:R-:W-:Y:S04]  /*cd3c0*/  STS.U8 [R42+UR4+0x4c0], R8 ;  /* 0x0004c0082a007988 */ /* 0x010fe80008000004 */
[----:B------:R0:W-:Y:S04]  /*cd3d0*/  STS.U8 [R42+UR4+0x4e0], R38 ;  /* 0x0004e0262a007988 */ /* 0x0001e80008000004 */
[----:B0-----:R-:W4:Y:S04]  /*cd3e0*/  LDL.LU R38, [R1+0x46c] ;  /* 0x00046c0001267983 */ /* 0x001f280000300800 */
[----:B------:R-:W4:Y:S04]  /*cd3f0*/  LDL.LU R14, [R1+0x2d4] ;  /* 0x0002d400010e7983 */ /* 0x000f280000300800 */
[----:B------:R0:W-:Y:S04]  /*cd400*/  STS.U8 [R42+UR4+0x5a0], R46 ;  /* 0x0005a02e2a007988 */ /* 0x0001e80008000004 */
[----:B------:R-:W4:Y:S04]  /*cd410*/  LDL.LU R8, [R1+0xf0] ;  /* 0x0000f00001087983 */ /* 0x000f280000300800 */
[----:B------:R-:W-:Y:S04]  /*cd420*/  STS.U8 [R42+UR4+0x580], R18 ;  /* 0x000580122a007988 */ /* 0x000fe80008000004 */
[----:B0-----:R-:W4:Y:S04]  /*cd430*/  LDL.LU R46, [R1+0x63c] ;  /* 0x00063c00012e7983 */ /* 0x001f280000300800 */
[----:B------:R0:W-:Y:S04]  /*cd440*/  STS.U8 [R42+UR4+0x5e0], R6 ;  /* 0x0005e0062a007988 */ /* 0x0001e80008000004 */
[----:B------:R1:W-:Y:S04]  /*cd450*/  STS.U8 [R42+UR4+0x5c0], R50 ;  /* 0x0005c0322a007988 */ /* 0x0003e80008000004 */
[----:B0-----:R-:W4:Y:S04]  /*cd460*/  LDL.LU R6, [R1+0x464] ;  /* 0x0004640001067983 */ /* 0x001f280000300800 */
[----:B-1----:R-:W4:Y:S04]  /*cd470*/  LDL.LU R50, [R1+0x2dc] ;  /* 0x0002dc0001327983 */ /* 0x002f280000300800 */
[----:B------:R0:W-:Y:S04]  /*cd480*/  STS.U8 [R42+UR4+0x6c0], R54 ;  /* 0x0006c0362a007988 */ /* 0x0001e80008000004 */
[----:B------:R1:W-:Y:S04]  /*cd490*/  STS.U8 [R42+UR4+0x6e0], R12 ;  /* 0x0006e00c2a007988 */ /* 0x0003e80008000004 */
[----:B------:R1:W-:Y:S04]  /*cd4a0*/  STS.U8 [R42+UR4+0x680], R4 ;  /* 0x000680042a007988 */ /* 0x0003e80008000004 */
[----:B0-----:R-:W4:Y:S04]  /*cd4b0*/  LDL.LU R54, [R1+0xf8] ;  /* 0x0000f80001367983 */ /* 0x001f280000300800 */
[----:B------:R-:W4:Y:S04]  /*cd4c0*/  LDL.LU R24, [R1+0x644] ;  /* 0x0006440001187983 */ /* 0x000f280000300800 */
[----:B-1----:R-:W4:Y:S04]  /*cd4d0*/  LDL.LU R12, [R1+0x4b8] ;  /* 0x0004b800010c7983 */ /* 0x002f280000300800 */
[----:B------:R0:W-:Y:S04]  /*cd4e0*/  STS.U8 [R42+UR4+0x6a0], R2 ;  /* 0x0006a0022a007988 */ /* 0x0001e80008000004 */
[----:B------:R-:W4:Y:S04]  /*cd4f0*/  LDL.LU R4, [R1+0x2e4] ;  /* 0x0002e40001047983 */ /* 0x000f280000300800 */
[----:B------:R1:W-:Y:S04]  /*cd500*/  STS.U8 [R42+UR4+0x7e0], R16 ;  /* 0x0007e0102a007988 */ /* 0x0003e80008000004 */
[----:B0-----:R-:W4:Y:S04]  /*cd510*/  LDL.LU R2, [R1+0x100] ;  /* 0x0001000001027983 */ /* 0x001f280000300800 */
[----:B------:R-:W4:Y:S04]  /*cd520*/  LDL.LU R22, [R1+0x64c] ;  /* 0x00064c0001167983 */ /* 0x000f280000300800 */
[----:B------:R-:W-:Y:S04]  /*cd530*/  STS.U8 [R42+UR4+0x7c0], R10 ;  /* 0x0007c00a2a007988 */ /* 0x000fe80008000004 */
[----:B------:R-:W4:Y:S04]  /*cd540*/  LDL.LU R20, [R1+0x4c0] ;  /* 0x0004c00001147983 */ /* 0x000f280000300800 */
[----:B---3--:R0:W-:Y:S04]  /*cd550*/  STS.U8 [R42+UR4+0x7a0], R59 ;  /* 0x0007a03b2a007988 */ /* 0x0081e80008000004 */
[----:B-1----:R-:W3:Y:S04]  /*cd560*/  LDL.LU R16, [R1+0x2ec] ;  /* 0x0002ec0001107983 */ /* 0x002ee80000300800 */
[----:B0-----:R-:W3:Y:S04]  /*cd570*/  LDL.LU R59, [R1+0x108] ;  /* 0x00010800013b7983 */ /* 0x001ee80000300800 */
[----:B------:R0:W-:Y:S04]  /*cd580*/  STS.U8 [R42+UR4+0x780], R61 ;  /* 0x0007803d2a007988 */ /* 0x0001e80008000004 */
[----:B0-----:R-:W3:Y:S04]  /*cd590*/  LDL.LU R61, [R1+0x654] ;  /* 0x00065400013d7983 */ /* 0x001ee80000300800 */
[----:B------:R-:W3:Y:S04]  /*cd5a0*/  LDL.LU R10, [R1+0x4c8] ;  /* 0x0004c800010a7983 */ /* 0x000ee80000300800 */
[----:B--2---:R0:W-:Y:S04]  /*cd5b0*/  STS.U8 [R42+UR4+0x880], R34 ;  /* 0x000880222a007988 */ /* 0x0041e80008000004 */
[----:B0-----:R-:W2:Y:S04]  /*cd5c0*/  LDL.LU R34, [R1+0x2f4] ;  /* 0x0002f40001227983 */ /* 0x001ea80000300800 */
[----:B----4-:R0:W-:Y:S04]  /*cd5d0*/  STS.U8 [R42+UR4+0x8a0], R38 ;  /* 0x0008a0262a007988 */ /* 0x0101e80008000004 */
[----:B------:R-:W-:Y:S04]  /*cd5e0*/  STS.U8 [R42+UR4+0x8c0], R14 ;  /* 0x0008c00e2a007988 */ /* 0x000fe80008000004 */
[----:B0-----:R-:W4:Y:S04]  /*cd5f0*/  LDL.LU R38, [R1+0x110] ;  /* 0x0001100001267983 */ /* 0x001f280000300800 */
[----:B------:R0:W-:Y:S04]  /*cd600*/  STS.U8 [R42+UR4+0x8e0], R8 ;  /* 0x0008e0082a007988 */ /* 0x0001e80008000004 */
[----:B------:R-:W4:Y:S04]  /*cd610*/  LDL.LU R18, [R1+0x65c] ;  /* 0x00065c0001127983 */ /* 0x000f280000300800 */
[----:B------:R1:W-:Y:S04]  /*cd620*/  STS.U8 [R42+UR4+0x9a0], R46 ;  /* 0x0009a02e2a007988 */ /* 0x0003e80008000004 */
[----:B0-----:R-:W4:Y:S04]  /*cd630*/  LDL.LU R8, [R1+0x45c] ;  /* 0x00045c0001087983 */ /* 0x001f280000300800 */
[----:B-1----:R-:W4:Y:S04]  /*cd640*/  LDL.LU R46, [R1+0x2fc] ;  /* 0x0002fc00012e7983 */ /* 0x002f280000300800 */
[----:B------:R-:W-:Y:S04]  /*cd650*/  STS.U8 [R42+UR4+0x980], R6 ;  /* 0x000980062a007988 */ /* 0x000fe80008000004 */
[----:B------:R0:W-:Y:S04]  /*cd660*/  STS.U8 [R42+UR4+0x9e0], R50 ;  /* 0x0009e0322a007988 */ /* 0x0001e80008000004 */
[----:B0-----:R-:W4:Y:S04]  /*cd670*/  LDL.LU R50, [R1+0x118] ;  /* 0x0001180001327983 */ /* 0x001f280000300800 */
[----:B------:R0:W-:Y:S04]  /*cd680*/  STS.U8 [R42+UR4+0x9c0], R54 ;  /* 0x0009c0362a007988 */ /* 0x0001e80008000004 */
[----:B------:R-:W-:Y:S04]  /*cd690*/  STS.U8 [R42+UR4+0xac0], R24 ;  /* 0x000ac0182a007988 */ /* 0x000fe80008000004 */
[----:B------:R-:W4:Y:S04]  /*cd6a0*/  LDL.LU R14, [R1+0x664] ;  /* 0x00066400010e7983 */ /* 0x000f280000300800 */
[----:B------:R1:W-:Y:S04]  /*cd6b0*/  STS.U8 [R42+UR4+0xae0], R12 ;  /* 0x000ae00c2a007988 */ /* 0x0003e80008000004 */
[----:B------:R-:W4:Y:S04]  /*cd6c0*/  LDL.LU R6, [R1+0x454] ;  /* 0x0004540001067983 */ /* 0x000f280000300800 */
[----:B------:R1:W-:Y:S04]  /*cd6d0*/  STS.U8 [R42+UR4+0xa80], R4 ;  /* 0x000a80042a007988 */ /* 0x0003e80008000004 */
[----:B0-----:R-:W4:Y:S04]  /*cd6e0*/  LDL.LU R54, [R1+0x304] ;  /* 0x0003040001367983 */ /* 0x001f280000300800 */
[----:B------:R0:W-:Y:S04]  /*cd6f0*/  STS.U8 [R42+UR4+0xaa0], R2 ;  /* 0x000aa0022a007988 */ /* 0x0001e80008000004 */
[----:B------:R-:W-:Y:S04]  /*cd700*/  STS.U8 [R42+UR4+0xbe0], R22 ;  /* 0x000be0162a007988 */ /* 0x000fe80008000004 */
[----:B-1----:R-:W4:Y:S04]  /*cd710*/  LDL.LU R12, [R1+0x120] ;  /* 0x00012000010c7983 */ /* 0x002f280000300800 */
[----:B------:R-:W-:Y:S04]  /*cd720*/  STS.U8 [R42+UR4+0xbc0], R20 ;  /* 0x000bc0142a007988 */ /* 0x000fe80008000004 */
[----:B------:R-:W4:Y:S04]  /*cd730*/  LDL.LU R4, [R1+0x66c] ;  /* 0x00066c0001047983 */ /* 0x000f280000300800 */
[----:B---3--:R-:W-:Y:S04]  /*cd740*/  STS.U8 [R42+UR4+0xba0], R16 ;  /* 0x000ba0102a007988 */ /* 0x008fe80008000004 */
[----:B0-----:R-:W3:Y:S04]  /*cd750*/  LDL.LU R2, [R1+0x44c] ;  /* 0x00044c0001027983 */ /* 0x001ee80000300800 */
[----:B------:R0:W-:Y:S04]  /*cd760*/  STS.U8 [R42+UR4+0xb80], R59 ;  /* 0x000b803b2a007988 */ /* 0x0001e80008000004 */
[----:B------:R1:W-:Y:S04]  /*cd770*/  STS.U8 [R42+UR4+0xc80], R61 ;  /* 0x000c803d2a007988 */ /* 0x0003e80008000004 */
[----:B0-----:R-:W3:Y:S04]  /*cd780*/  LDL.LU R59, [R1+0x30c] ;  /* 0x00030c00013b7983 */ /* 0x001ee80000300800 */
[----:B-1----:R-:W3:Y:S04]  /*cd790*/  LDL.LU R61, [R1+0x128] ;  /* 0x00012800013d7983 */ /* 0x002ee80000300800 */
[----:B------:R-:W-:Y:S04]  /*cd7a0*/  STS.U8 [R42+UR4+0xca0], R10 ;  /* 0x000ca00a2a007988 */ /* 0x000fe80008000004 */
[----:B--2---:R0:W-:Y:S04]  /*cd7b0*/  STS.U8 [R42+UR4+0xcc0], R34 ;  /* 0x000cc0222a007988 */ /* 0x0041e80008000004 */
[----:B0-----:R-:W2:Y:S04]  /*cd7c0*/  LDL.LU R34, [R1+0x674] ;  /* 0x0006740001227983 */ /* 0x001ea80000300800 */
[----:B------:R-:W2:Y:S04]  /*cd7d0*/  LDL.LU R16, [R1+0x444] ;  /* 0x0004440001107983 */ /* 0x000ea80000300800 */
[----:B----4-:R0:W-:Y:S04]  /*cd7e0*/  STS.U8 [R42+UR4+0xce0], R38 ;  /* 0x000ce0262a007988 */ /* 0x0101e80008000004 */
        /* <DEDUP_REMOVED lines=8> */
[----:B0-----:R-:W4:Y:S04]  /*cd870*/  LDL.LU R50, [R1+0x31c] ;  /* 0x00031c0001327983 */ /* 0x001f280000300800 */
[----:B------:R0:W-:Y:S04]  /*cd880*/  STS.U8 [R42+UR4+0xec0], R14 ;  /* 0x000ec00e2a007988 */ /* 0x0001e80008000004 */
[----:B------:R-:W4:Y:S04]  /*cd890*/  LDL.LU R24, [R1+0x138] ;  /* 0x0001380001187983 */ /* 0x000f280000300800 */
[----:B------:R1:W-:Y:S04]  /*cd8a0*/  STS.U8 [R42+UR4+0xee0], R6 ;  /* 0x000ee0062a007988 */ /* 0x0003e80008000004 */
[----:B0-----:R-:W4:Y:S04]  /*cd8b0*/  LDL.LU R14, [R1+0x684] ;  /* 0x00068400010e7983 */ /* 0x001f280000300800 */
[----:B------:R0:W-:Y:S04]  /*cd8c0*/  STS.U8 [R42+UR4+0xe80], R54 ;  /* 0x000e80362a007988 */ /* 0x0001e80008000004 */
[----:B-1----:R-:W4:Y:S04]  /*cd8d0*/  LDL.LU R6, [R1+0x434] ;  /* 0x0004340001067983 */ /* 0x002f280000300800 */
[----:B0-----:R-:W4:Y:S04]  /*cd8e0*/  LDL.LU R54, [R1+0x324] ;  /* 0x0003240001367983 */ /* 0x001f280000300800 */
[----:B------:R0:W-:Y:S04]  /*cd8f0*/  STS.U8 [R42+UR4+0xea0], R12 ;  /* 0x000ea00c2a007988 */ /* 0x0001e80008000004 */
[----:B------:R-:W4:Y:S04]  /*cd900*/  LDL.LU R22, [R1+0x140] ;  /* 0x0001400001167983 */ /* 0x000f280000300800 */
[----:B------:R1:W-:Y:S04]  /*cd910*/  STS.U8 [R42+UR4+0xfe0], R4 ;  /* 0x000fe0042a007988 */ /* 0x0003e80008000004 */
[----:B------:R-:W4:Y:S04]  /*cd920*/  LDL.LU R20, [R1+0x68c] ;  /* 0x00068c0001147983 */ /* 0x000f280000300800 */
[----:B---3--:R-:W-:Y:S04]  /*cd930*/  STS.U8 [R42+UR4+0xfc0], R2 ;  /* 0x000fc0022a007988 */ /* 0x008fe80008000004 */
[----:B0-----:R-:W3:Y:S04]  /*cd940*/  LDL.LU R12, [R1+0x42c] ;  /* 0x00042c00010c7983 */ /* 0x001ee80000300800 */
[----:B-1----:R-:W3:Y:S04]  /*cd950*/  LDL.LU R4, [R1+0x32c] ;  /* 0x00032c0001047983 */ /* 0x002ee80000300800 */
[----:B------:R0:W-:Y:S04]  /*cd960*/  STS.U8 [R42+UR4+0xfa0], R59 ;  /* 0x000fa03b2a007988 */ /* 0x0001e80008000004 */
[----:B------:R1:W-:Y:S04]  /*cd970*/  STS.U8 [R42+UR4+0xf80], R61 ;  /* 0x000f803d2a007988 */ /* 0x0003e80008000004 */
[----:B0-----:R-:W3:Y:S04]  /*cd980*/  LDL.LU R59, [R1+0x148] ;  /* 0x00014800013b7983 */ /* 0x001ee80000300800 */
[----:B------:R-:W3:Y:S04]  /*cd990*/  LDL.LU R2, [R1+0x694] ;  /* 0x0006940001027983 */ /* 0x000ee80000300800 */
[----:B-1----:R-:W3:Y:S04]  /*cd9a0*/  LDL.LU R61, [R1+0x424] ;  /* 0x00042400013d7983 */ /* 0x002ee80000300800 */
[----:B--2---:R0:W-:Y:S04]  /*cd9b0*/  STS.U8 [R42+UR4+0x1080], R34 ;  /* 0x001080222a007988 */ /* 0x0041e80008000004 */
[----:B0-----:R-:W2:Y:S04]  /*cd9c0*/  LDL.LU R34, [R1+0x334] ;  /* 0x0003340001227983 */ /* 0x001ea80000300800 */
[----:B------:R-:W-:Y:S04]  /*cd9d0*/  STS.U8 [R42+UR4+0x10a0], R16 ;  /* 0x0010a0102a007988 */ /* 0x000fe80008000004 */
[----:B----4-:R0:W-:Y:S04]  /*cd9e0*/  STS.U8 [R42+UR4+0x10c0], R10 ;  /* 0x0010c00a2a007988 */ /* 0x0101e80008000004 */
[----:B------:R-:W4:Y:S04]  /*cd9f0*/  LDL.LU R18, [R1+0x150] ;  /* 0x0001500001127983 */ /* 0x000f280000300800 */
[----:B------:R1:W-:Y:S04]  /*cda00*/  STS.U8 [R42+UR4+0x10e0], R38 ;  /* 0x0010e0262a007988 */ /* 0x0003e80008000004 */
[----:B0-----:R-:W4:Y:S04]  /*cda10*/  LDL.LU R10, [R1+0x69c] ;  /* 0x00069c00010a7983 */ /* 0x001f280000300800 */
[----:B------:R-:W-:Y:S04]  /*cda20*/  STS.U8 [R42+UR4+0x11a0], R8 ;  /* 0x0011a0082a007988 */ /* 0x000fe80008000004 */
[----:B-1----:R-:W4:Y:S04]  /*cda30*/  LDL.LU R38, [R1+0x41c] ;  /* 0x00041c0001267983 */ /* 0x002f280000300800 */
        /* <DEDUP_REMOVED lines=10> */
[----:B------:R0:W-:Y:S04]  /*cdae0*/  STS.U8 [R42+UR4+0x1280], R54 ;  /* 0x001280362a007988 */ /* 0x0001e80008000004 */
[----:B-1----:R-:W4:Y:S04]  /*cdaf0*/  LDL.LU R6, [R1+0x160] ;  /* 0x0001600001067983 */ /* 0x002f280000300800 */
[----:B------:R-:W-:Y:S04]  /*cdb00*/  STS.U8 [R42+UR4+0x12a0], R22 ;  /* 0x0012a0162a007988 */ /* 0x000fe80008000004 */
[----:B0-----:R-:W4:Y:S04]  /*cdb10*/  LDL.LU R54, [R1+0x6ac] ;  /* 0x0006ac0001367983 */ /* 0x001f280000300800 */
[----:B------:R-:W-:Y:S04]  /*cdb20*/  STS.U8 [R42+UR4+0x13e0], R20 ;  /* 0x0013e0142a007988 */ /* 0x000fe80008000004 */
[----:B---3--:R-:W-:Y:S04]  /*cdb30*/  STS.U8 [R42+UR4+0x13c0], R12 ;  /* 0x0013c00c2a007988 */ /* 0x008fe80008000004 */
[----:B------:R0:W-:Y:S04]  /*cdb40*/  STS.U8 [R42+UR4+0x13a0], R4 ;  /* 0x0013a0042a007988 */ /* 0x0001e80008000004 */
[----:B0-----:R-:W3:Y:S04]  /*cdb50*/  LDL.LU R4, [R1+0x40c] ;  /* 0x00040c0001047983 */ /* 0x001ee80000300800 */
[----:B------:R0:W-:Y:S04]  /*cdb60*/  STS.U8 [R42+UR4+0x1380], R59 ;  /* 0x0013803b2a007988 */ /* 0x0001e80008000004 */
[----:B------:R-:W-:Y:S04]  /*cdb70*/  STS.U8 [R42+UR4+0x1480], R2 ;  /* 0x001480022a007988 */ /* 0x000fe80008000004 */
[----:B------:R1:W-:Y:S04]  /*cdb80*/  STS.U8 [R42+UR4+0x14a0], R61 ;  /* 0x0014a03d2a007988 */ /* 0x0003e80008000004 */
[----:B0-----:R-:W3:Y:S04]  /*cdb90*/  LDL.LU R59, [R1+0x34c] ;  /* 0x00034c00013b7983 */ /* 0x001ee80000300800 */
[----:B-1----:R-:W3:Y:S04]  /*cdba0*/  LDL.LU R61, [R1+0x168] ;  /* 0x00016800013d7983 */ /* 0x002ee80000300800 */
[----:B------:R-:W3:Y:S04]  /*cdbb0*/  LDL.LU R12, [R1+0x6b4] ;  /* 0x0006b400010c7983 */ /* 0x000ee80000300800 */
[----:B------:R-:W3:Y:S04]  /*cdbc0*/  LDL.LU R2, [R1+0x4d0] ;  /* 0x0004d00001027983 */ /* 0x000ee80000300800 */
[----:B--2---:R0:W-:Y:S04]  /*cdbd0*/  STS.U8 [R42+UR4+0x14c0], R34 ;  /* 0x0014c0222a007988 */ /* 0x0041e80008000004 */
[----:B0-----:R-:W2:Y:S04]  /*cdbe0*/  LDL.LU R34, [R1+0x354] ;  /* 0x0003540001227983 */ /* 0x001ea80000300800 */
[----:B----4-:R-:W-:Y:S04]  /*cdbf0*/  STS.U8 [R42+UR4+0x14e0], R18 ;  /* 0x0014e0122a007988 */ /* 0x010fe80008000004 */
[----:B------:R0:W-:Y:S04]  /*cdc00*/  STS.U8 [R42+UR4+0x15a0], R10 ;  /* 0x0015a00a2a007988 */ /* 0x0001e80008000004 */
[----:B------:R1:W-:Y:S04]  /*cdc10*/  STS.U8 [R42+UR4+0x1580], R38 ;  /* 0x001580262a007988 */ /* 0x0003e80008000004 */
[----:B0-----:R-:W4:Y:S04]  /*cdc20*/  LDL.LU R10, [R1+0x170] ;  /* 0x00017000010a7983 */ /* 0x001f280000300800 */
[----:B-1----:R-:W4:Y:S04]  /*cdc30*/  LDL.LU R38, [R1+0x6bc] ;  /* 0x0006bc0001267983 */ /* 0x002f280000300800 */
[----:B------:R0:W-:Y:S04]  /*cdc40*/  STS.U8 [R42+UR4+0x15e0], R46 ;  /* 0x0015e02e2a007988 */ /* 0x0001e80008000004 */
[----:B------:R1:W-:Y:S04]  /*cdc50*/  STS.U8 [R42+UR4+0x15c0], R16 ;  /* 0x0015c0102a007988 */ /* 0x0003e80008000004 */
[----:B0-----:R-:W4:Y:S04]  /*cdc60*/  LDL.LU R46, [R1+0x4d8] ;  /* 0x0004d800012e7983 */ /* 0x001f280000300800 */
[----:B------:R-:W4:Y:S04]  /*cdc70*/  LDL.LU R24, [R1+0x35c] ;  /* 0x00035c0001187983 */ /* 0x000f280000300800 */
[----:B------:R0:W-:Y:S04]  /*cdc80*/  STS.U8 [R42+UR4+0x16c0], R8 ;  /* 0x0016c0082a007988 */ /* 0x0001e80008000004 */
[----:B-1----:R-:W4:Y:S04]  /*cdc90*/  LDL.LU R16, [R1+0x178] ;  /* 0x0001780001107983 */ /* 0x002f280000300800 */
[----:B------:R1:W-:Y:S04]  /*cdca0*/  STS.U8 [R42+UR4+0x16e0], R50 ;  /* 0x0016e0322a007988 */ /* 0x0003e80008000004 */
[----:B0-----:R-:W4:Y:S04]  /*cdcb0*/  LDL.LU R8, [R1+0x6c4] ;  /* 0x0006c40001087983 */ /* 0x001f280000300800 */
[----:B------:R0:W-:Y:S04]  /*cdcc0*/  STS.U8 [R42+UR4+0x1680], R14 ;  /* 0x0016800e2a007988 */ /* 0x0001e80008000004 */
[----:B-1----:R-:W4:Y:S04]  /*cdcd0*/  LDL.LU R50, [R1+0x4e0] ;  /* 0x0004e00001327983 */ /* 0x002f280000300800 */
[----:B------:R-:W4:Y:S04]  /*cdce0*/  LDL.LU R22, [R1+0x364] ;  /* 0x0003640001167983 */ /* 0x000f280000300800 */
[----:B------:R-:W-:Y:S04]  /*cdcf0*/  STS.U8 [R42+UR4+0x16a0], R6 ;  /* 0x0016a0062a007988 */ /* 0x000fe80008000004 */
[----:B------:R-:W4:Y:S04]  /*cdd00*/  LDL.LU R20, [R1+0x180] ;  /* 0x0001800001147983 */ /* 0x000f280000300800 */
[----:B------:R1:W-:Y:S04]  /*cdd10*/  STS.U8 [R42+UR4+0x17e0], R54 ;  /* 0x0017e0362a007988 */ /* 0x0003e80008000004 */
[----:B0-----:R-:W4:Y:S04]  /*cdd20*/  LDL.LU R14, [R1+0x6cc] ;  /* 0x0006cc00010e7983 */ /* 0x001f280000300800 */
[----:B-1----:R-:W4:Y:S04]  /*cdd30*/  LDL.LU R54, [R1+0x4e8] ;  /* 0x0004e80001367983 */ /* 0x002f280000300800 */
[----:B------:R-:W4:Y:S04]  /*cdd40*/  LDL.LU R6, [R1+0x36c] ;  /* 0x00036c0001067983 */ /* 0x000f280000300800 */
[----:B---3--:R0:W-:Y:S04]  /*cdd50*/  STS.U8 [R42+UR4+0x17c0], R4 ;  /* 0x0017c0042a007988 */ /* 0x0081e80008000004 */
[----:B0-----:R-:W3:Y:S04]  /*cdd60*/  LDL.LU R4, [R1+0x188] ;  /* 0x0001880001047983 */ /* 0x001ee80000300800 */
[----:B------:R0:W-:Y:S04]  /*cdd70*/  STS.U8 [R42+UR4+0x17a0], R59 ;  /* 0x0017a03b2a007988 */ /* 0x0001e80008000004 */
[----:B------:R1:W-:Y:S04]  /*cdd80*/  STS.U8 [R42+UR4+0x1780], R61 ;  /* 0x0017803d2a007988 */ /* 0x0003e80008000004 */
[----:B0-----:R-:W3:Y:S04]  /*cdd90*/  LDL.LU R59, [R1+0x6d4] ;  /* 0x0006d400013b7983 */ /* 0x001ee80000300800 */
[----:B-1----:R-:W3:Y:S04]  /*cdda0*/  LDL.LU R61, [R1+0x4f0] ;  /* 0x0004f000013d7983 */ /* 0x002ee80000300800 */
[----:B------:R-:W-:Y:S04]  /*cddb0*/  STS.U8 [R42+UR4+0x1880], R12 ;  /* 0x0018800c2a007988 */ /* 0x000fe80008000004 */
[----:B------:R0:W-:Y:S04]  /*cddc0*/  STS.U8 [R42+UR4+0x18a0], R2 ;  /* 0x0018a0022a007988 */ /* 0x0001e80008000004 */
[----:B------:R-:W3:Y:S04]  /*cddd0*/  LDL.LU R18, [R1+0x374] ;  /* 0x0003740001127983 */ /* 0x000ee80000300800 */
        /* <DEDUP_REMOVED lines=13> */
[----:B------:R1:W-:Y:S04]  /*cdeb0*/  STS.U8 [R42+UR4+0x1ae0], R50 ;  /* 0x001ae0322a007988 */ /* 0x0003e80008000004 */
[----:B0-----:R-:W4:Y:S04]  /*cdec0*/  LDL.LU R16, [R1+0x500] ;  /* 0x0005000001107983 */ /* 0x001f280000300800 */
[----:B-1----:R-:W4:Y:S04]  /*cded0*/  LDL.LU R8, [R1+0x384] ;  /* 0x0003840001087983 */ /* 0x002f280000300800 */
[----:B------:R-:W4:Y:S04]  /*cdee0*/  LDL.LU R50, [R1+0x1a0] ;  /* 0x0001a00001327983 */ /* 0x000f280000300800 */
[----:B------:R-:W-:Y:S04]  /*cdef0*/  STS.U8 [R42+UR4+0x1a80], R22 ;  /* 0x001a80162a007988 */ /* 0x000fe80008000004 */
[----:B------:R-:W-:Y:S04]  /*cdf00*/  STS.U8 [R42+UR4+0x1aa0], R20 ;  /* 0x001aa0142a007988 */ /* 0x000fe80008000004 */
[----:B------:R-:W-:Y:S04]  /*cdf10*/  STS.U8 [R42+UR4+0x1be0], R14 ;  /* 0x001be00e2a007988 */ /* 0x000fe80008000004 */
[----:B------:R0:W-:Y:S04]  /*cdf20*/  STS.U8 [R42+UR4+0x1bc0], R54 ;  /* 0x001bc0362a007988 */ /* 0x0001e80008000004 */
[----:B------:R1:W-:Y:S04]  /*cdf30*/  STS.U8 [R42+UR4+0x1ba0], R6 ;  /* 0x001ba0062a007988 */ /* 0x0003e80008000004 */
[----:B0-----:R-:W4:Y:S04]  /*cdf40*/  LDL.LU R54, [R1+0x6ec] ;  /* 0x0006ec0001367983 */ /* 0x001f280000300800 */
[----:B-1----:R-:W4:Y:S04]  /*cdf50*/  LDL.LU R6, [R1+0x508] ;  /* 0x0005080001067983 */ /* 0x002f280000300800 */
[----:B---3--:R-:W-:Y:S04]  /*cdf60*/  STS.U8 [R42+UR4+0x1b80], R4 ;  /* 0x001b80042a007988 */ /* 0x008fe80008000004 */
[----:B------:R0:W-:Y:S04]  /*cdf70*/  STS.U8 [R42+UR4+0x1c80], R59 ;  /* 0x001c803b2a007988 */ /* 0x0001e80008000004 */
[----:B------:R1:W-:Y:S04]  /*cdf80*/  STS.U8 [R42+UR4+0x1ca0], R61 ;  /* 0x001ca03d2a007988 */ /* 0x0003e80008000004 */
[----:B0-----:R-:W3:Y:S04]  /*cdf90*/  LDL.LU R59, [R1+0x38c] ;  /* 0x00038c00013b7983 */ /* 0x001ee80000300800 */
[----:B------:R-:W3:Y:S04]  /*cdfa0*/  LDL.LU R14, [R1+0x1a8] ;  /* 0x0001a800010e7983 */ /* 0x000ee80000300800 */
[----:B------:R-:W3:Y:S04]  /*cdfb0*/  LDL.LU R4, [R1+0x6f4] ;  /* 0x0006f40001047983 */ /* 0x000ee80000300800 */
[----:B-1----:R-:W3:Y:S04]  /*cdfc0*/  LDL.LU R61, [R1+0x510] ;  /* 0x00051000013d7983 */ /* 0x002ee80000300800 */
[----:B------:R-:W-:Y:S04]  /*cdfd0*/  STS.U8 [R42+UR4+0x1cc0], R18 ;  /* 0x001cc0122a007988 */ /* 0x000fe80008000004 */
[----:B------:R0:W-:Y:S04]  /*cdfe0*/  STS.U8 [R42+UR4+0x1ce0], R2 ;  /* 0x001ce0022a007988 */ /* 0x0001e80008000004 */
[----:B0-----:R-:W3:Y:S04]  /*cdff0*/  LDL.LU R2, [R1+0x394] ;  /* 0x0003940001027983 */ /* 0x001ee80000300800 */
[----:B--2---:R0:W-:Y:S04]  /*ce000*/  STS.U8 [R42+UR4+0x1da0], R34 ;  /* 0x001da0222a007988 */ /* 0x0041e80008000004 */
[----:B0-----:R-:W2:Y:S04]  /*ce010*/  LDL.LU R34, [R1+0x1b0] ;  /* 0x0001b00001227983 */ /* 0x001ea80000300800 */
[----:B----4-:R0:W-:Y:S04]  /*ce020*/  STS.U8 [R42+UR4+0x1d80], R38 ;  /* 0x001d80262a007988 */ /* 0x0101e80008000004 */
[----:B------:R1:W-:Y:S04]  /*ce030*/  STS.U8 [R42+UR4+0x1de0], R12 ;  /* 0x001de00c2a007988 */ /* 0x0003e80008000004 */
[----:B0-----:R-:W4:Y:S04]  /*ce040*/  LDL.LU R38, [R1+0x6fc] ;  /* 0x0006fc0001267983 */ /* 0x001f280000300800 */
[----:B------:R-:W4:Y:S04]  /*ce050*/  LDL.LU R24, [R1+0x518] ;  /* 0x0005180001187983 */ /* 0x000f280000300800 */
[----:B------:R0:W-:Y:S04]  /*ce060*/  STS.U8 [R42+UR4+0x1dc0], R10 ;  /* 0x001dc00a2a007988 */ /* 0x0001e80008000004 */
[----:B-1----:R-:W4:Y:S04]  /*ce070*/  LDL.LU R12, [R1+0x39c] ;  /* 0x00039c00010c7983 */ /* 0x002f280000300800 */
[----:B------:R1:W-:Y:S04]  /*ce080*/  STS.U8 [R42+UR4+0x1ec0], R46 ;  /* 0x001ec02e2a007988 */ /* 0x0003e80008000004 */
[----:B0-----:R-:W4:Y:S04]  /*ce090*/  LDL.LU R10, [R1+0x1b8] ;  /* 0x0001b800010a7983 */ /* 0x001f280000300800 */
[----:B-1----:R-:W4:Y:S04]  /*ce0a0*/  LDL.LU R46, [R1+0x704] ;  /* 0x00070400012e7983 */ /* 0x002f280000300800 */
[----:B------:R-:W-:Y:S04]  /*ce0b0*/  STS.U8 [R42+UR4+0x1ee0], R16 ;  /* 0x001ee0102a007988 */ /* 0x000fe80008000004 */
[----:B------:R-:W4:Y:S04]  /*ce0c0*/  LDL.LU R22, [R1+0x520] ;  /* 0x0005200001167983 */ /* 0x000f280000300800 */
[----:B------:R-:W-:Y:S04]  /*ce0d0*/  STS.U8 [R42+UR4+0x1e80], R8 ;  /* 0x001e80082a007988 */ /* 0x000fe80008000004 */
[----:B------:R-:W4:Y:S04]  /*ce0e0*/  LDL.LU R20, [R1+0x3a4] ;  /* 0x0003a40001147983 */ /* 0x000f280000300800 */
[----:B------:R0:W-:Y:S04]  /*ce0f0*/  STS.U8 [R42+UR4+0x1ea0], R50 ;  /* 0x001ea0322a007988 */ /* 0x0001e80008000004 */
[----:B------:R-:W4:Y:S04]  /*ce100*/  LDL.LU R18, [R1+0x1c0] ;  /* 0x0001c00001127983 */ /* 0x000f280000300800 */
[----:B0-----:R-:W4:Y:S04]  /*ce110*/  LDL.LU R50, [R1+0x70c] ;  /* 0x00070c0001327983 */ /* 0x001f280000300800 */
        /* <DEDUP_REMOVED lines=9> */
[----:B------:R-:W3:Y:S04]  /*ce1b0*/  LDL.LU R16, [R1+0x530] ;  /* 0x0005300001107983 */ /* 0x000ee80000300800 */
[----:B------:R0:W-:Y:S04]  /*ce1c0*/  STS.U8 [R42+UR4+0x20a0], R61 ;  /* 0x0020a03d2a007988 */ /* 0x0001e80008000004 */
[----:B-1----:R-:W3:Y:S04]  /*ce1d0*/  LDL.LU R4, [R1+0x3b4] ;  /* 0x0003b40001047983 */ /* 0x002ee80000300800 */
[----:B0-----:R-:W3:Y:S04]  /*ce1e0*/  LDL.LU R61, [R1+0x1d0] ;  /* 0x0001d000013d7983 */ /* 0x001ee80000300800 */
[----:B------:R0:W-:Y:S04]  /*ce1f0*/  STS.U8 [R42+UR4+0x20c0], R2 ;  /* 0x0020c0022a007988 */ /* 0x0001e80008000004 */
[----:B0-----:R-:W3:Y:S04]  /*ce200*/  LDL.LU R2, [R1] ;  /* 0x0000000001027983 */ /* 0x001ee80000300800 */
[----:B------:R-:W3:Y:S04]  /*ce210*/  LDL.LU R14, [R1+0x538] ;  /* 0x00053800010e7983 */ /* 0x000ee80000300800 */
[----:B--2---:R0:W-:Y:S04]  /*ce220*/  STS.U8 [R42+UR4+0x20e0], R34 ;  /* 0x0020e0222a007988 */ /* 0x0041e80008000004 */
[----:B0-----:R-:W2:Y:S04]  /*ce230*/  LDL.LU R34, [R1+0x3bc] ;  /* 0x0003bc0001227983 */ /* 0x001ea80000300800 */
[----:B----4-:R0:W-:Y:S04]  /*ce240*/  STS.U8 [R42+UR4+0x21a0], R38 ;  /* 0x0021a0262a007988 */ /* 0x0101e80008000004 */
        /* <DEDUP_REMOVED lines=10> */
[----:B------:R-:W-:Y:S04]  /*ce2f0*/  STS.U8 [R42+UR4+0x22a0], R18 ;  /* 0x0022a0122a007988 */ /* 0x000fe80008000004 */
[----:B------:R0:W-:Y:S04]  /*ce300*/  STS.U8 [R42+UR4+0x23e0], R50 ;  /* 0x0023e0322a007988 */ /* 0x0001e80008000004 */
[----:B0-----:R-:W4:Y:S04]  /*ce310*/  LDL.LU R50, [R1+0x548] ;  /* 0x0005480001327983 */ /* 0x001f280000300800 */
[----:B------:R0:W-:Y:S04]  /*ce320*/  STS.U8 [R42+UR4+0x23c0], R54 ;  /* 0x0023c0362a007988 */ /* 0x0001e80008000004 */
[----:B------:R1:W-:Y:S04]  /*ce330*/  STS.U8 [R42+UR4+0x23a0], R8 ;  /* 0x0023a0082a007988 */ /* 0x0003e80008000004 */
[----:B0-----:R-:W4:Y:S04]  /*ce340*/  LDL.LU R54, [R1+0x3cc] ;  /* 0x0003cc0001367983 */ /* 0x001f280000300800 */
[----:B------:R-:W4:Y:S04]  /*ce350*/  LDL.LU R18, [R1+0x1e8] ;  /* 0x0001e80001127983 */ /* 0x000f280000300800 */
[----:B------:R0:W-:Y:S04]  /*ce360*/  STS.U8 [R42+UR4+0x2380], R6 ;  /* 0x002380062a007988 */ /* 0x0001e80008000004 */
[----:B-1----:R-:W4:Y:S04]  /*ce370*/  LDL.LU R8, [R1+0x550] ;  /* 0x0005500001087983 */ /* 0x002f280000300800 */
[----:B0-----:R-:W4:Y:S04]  /*ce380*/  LDL.LU R6, [R1+0x3d4] ;  /* 0x0003d40001067983 */ /* 0x001f280000300800 */
[----:B---3--:R0:W-:Y:S04]  /*ce390*/  STS.U8 [R42+UR4+0x2480], R59 ;  /* 0x0024803b2a007988 */ /* 0x0081e80008000004 */
[----:B------:R-:W-:Y:S04]  /*ce3a0*/  STS.U8 [R42+UR4+0x24a0], R16 ;  /* 0x0024a0102a007988 */ /* 0x000fe80008000004 */
[----:B0-----:R-:W3:Y:S04]  /*ce3b0*/  LDL.LU R59, [R1+0x1f0] ;  /* 0x0001f000013b7983 */ /* 0x001ee80000300800 */
[----:B------:R0:W-:Y:S04]  /*ce3c0*/  STS.U8 [R42+UR4+0x24c0], R4 ;  /* 0x0024c0042a007988 */ /* 0x0001e80008000004 */
[----:B------:R1:W-:Y:S04]  /*ce3d0*/  STS.U8 [R42+UR4+0x24e0], R61 ;  /* 0x0024e03d2a007988 */ /* 0x0003e80008000004 */
[----:B0-----:R-:W3:Y:S04]  /*ce3e0*/  LDL.LU R4, [R1+0x558] ;  /* 0x0005580001047983 */ /* 0x001ee80000300800 */
[----:B-1----:R-:W3:Y:S04]  /*ce3f0*/  LDL.LU R61, [R1+0x3dc] ;  /* 0x0003dc00013d7983 */ /* 0x002ee80000300800 */
[----:B------:R0:W-:Y:S04]  /*ce400*/  STS.U8 [R42+UR4+0x25a0], R2 ;  /* 0x0025a0022a007988 */ /* 0x0001e80008000004 */
[----:B------:R-:W-:Y:S04]  /*ce410*/  STS.U8 [R42+UR4+0x2580], R14 ;  /* 0x0025800e2a007988 */ /* 0x000fe80008000004 */
        /* <DEDUP_REMOVED lines=9> */
[----:B------:R-:W-:Y:S04]  /*ce4b0*/  STS.U8 [R42+UR4+0x2680], R10 ;  /* 0x0026800a2a007988 */ /* 0x000fe80008000004 */
[----:B0-----:R-:W4:Y:S04]  /*ce4c0*/  LDL.LU R12, [R1+0x3ec] ;  /* 0x0003ec00010c7983 */ /* 0x001f280000300800 */
[----:B------:R0:W-:Y:S04]  /*ce4d0*/  STS.U8 [R42+UR4+0x26a0], R46 ;  /* 0x0026a02e2a007988 */ /* 0x0001e80008000004 */
[----:B------:R-:W-:Y:S04]  /*ce4e0*/  STS.U8 [R42+UR4+0x27e0], R58 ;  /* 0x0027e03a2a007988 */ /* 0x000fe80008000004 */
[----:B0-----:R-:W4:Y:S04]  /*ce4f0*/  LDL.LU R46, [R1+0x208] ;  /* 0x00020800012e7983 */ /* 0x001f280000300800 */
[----:B------:R0:W-:Y:S04]  /*ce500*/  STS.U8 [R42+UR4+0x27c0], R50 ;  /* 0x0027c0322a007988 */ /* 0x0001e80008000004 */
[----:B0-----:R-:W4:Y:S04]  /*ce510*/  LDL.LU R50, [R1+0x570] ;  /* 0x0005700001327983 */ /* 0x001f280000300800 */
[----:B------:R0:W-:Y:S04]  /*ce520*/  STS.U8 [R42+UR4+0x27a0], R54 ;  /* 0x0027a0362a007988 */ /* 0x0001e80008000004 */
[----:B------:R-:W-:Y:S04]  /*ce530*/  STS.U8 [R42+UR4+0x2780], R18 ;  /* 0x002780122a007988 */ /* 0x000fe80008000004 */
[----:B------:R-:W4:Y:S04]  /*ce540*/  LDL.LU R10, [R1+0x3f4] ;  /* 0x0003f400010a7983 */ /* 0x000f280000300800 */
[----:B------:R-:W-:Y:S04]  /*ce550*/  STS.U8 [R42+UR4+0x2880], R52 ;  /* 0x002880342a007988 */ /* 0x000fe80008000004 */
[----:B0-----:R-:W4:Y:S04]  /*ce560*/  LDL.LU R54, [R1+0x210] ;  /* 0x0002100001367983 */ /* 0x001f280000300800 */
[----:B------:R0:W-:Y:S04]  /*ce570*/  STS.U8 [R42+UR4+0x28a0], R8 ;  /* 0x0028a0082a007988 */ /* 0x0001e80008000004 */
[----:B------:R-:W-:Y:S04]  /*ce580*/  STS.U8 [R42+UR4+0x28c0], R6 ;  /* 0x0028c0062a007988 */ /* 0x000fe80008000004 */
[----:B0-----:R-:W4:Y:S04]  /*ce590*/  LDL.LU R8, [R1+0x578] ;  /* 0x0005780001087983 */ /* 0x001f280000300800 */
[----:B---3--:R0:W-:Y:S04]  /*ce5a0*/  STS.U8 [R42+UR4+0x28e0], R59 ;  /* 0x0028e03b2a007988 */ /* 0x0081e80008000004 */
[----:B------:R-:W-:Y:S04]  /*ce5b0*/  STS.U8 [R42+UR4+0x29a0], R48 ;  /* 0x0029a0302a007988 */ /* 0x000fe80008000004 */
[----:B0-----:R-:W3:Y:S04]  /*ce5c0*/  LDL.LU R59, [R1+0x3fc] ;  /* 0x0003fc00013b7983 */ /* 0x001ee80000300800 */
[----:B------:R-:W-:Y:S04]  /*ce5d0*/  STS.U8 [R42+UR4+0x2980], R4 ;  /* 0x002980042a007988 */ /* 0x000fe80008000004 */
[----:B------:R0:W-:Y:S04]  /*ce5e0*/  STS.U8 [R42+UR4+0x29e0], R61 ;  /* 0x0029e03d2a007988 */ /* 0x0001e80008000004 */
[----:B0-----:R-:W3:Y:S04]  /*ce5f0*/  LDL.LU R61, [R1+0x218] ;  /* 0x00021800013d7983 */ /* 0x001ee80000300800 */
[----:B------:R-:W3:Y:S04]  /*ce600*/  LDL.LU R6, [R1+0x580] ;  /* 0x0005800001067983 */ /* 0x000ee80000300800 */
[----:B------:R0:W-:Y:S04]  /*ce610*/  STS.U8 [R42+UR4+0x29c0], R2 ;  /* 0x0029c0022a007988 */ /* 0x0001e80008000004 */
[----:B------:R-:W3:Y:S04]  /*ce620*/  LDL.LU R4, [R1+0x404] ;  /* 0x0004040001047983 */ /* 0x000ee80000300800 */
[----:B------:R-:W-:Y:S04]  /*ce630*/  STS.U8 [R42+UR4+0x2ac0], R44 ;  /* 0x002ac02c2a007988 */ /* 0x000fe80008000004 */
[----:B0-----:R-:W3:Y:S04]  /*ce640*/  LDL.LU R2, [R1+0x220] ;  /* 0x0002200001027983 */ /* 0x001ee80000300800 */
[----:B------:R-:W-:Y:S04]  /*ce650*/  STS.U8 [R42+UR4+0x2ae0], R16 ;  /* 0x002ae0102a007988 */ /* 0x000fe80008000004 */
[----:B--2---:R0:W-:Y:S04]  /*ce660*/  STS.U8 [R42+UR4+0x2a80], R34 ;  /* 0x002a80222a007988 */ /* 0x0041e80008000004 */
[----:B0-----:R-:W2:Y:S04]  /*ce670*/  LDL.LU R34, [R1+0x588] ;  /* 0x0005880001227983 */ /* 0x001ea80000300800 */
[----:B----4-:R0:W-:Y:S04]  /*ce680*/  STS.U8 [R42+UR4+0x2aa0], R38 ;  /* 0x002aa0262a007988 */ /* 0x0101e80008000004 */
[----:B------:R-:W-:Y:S04]  /*ce690*/  STS.U8 [R42+UR4+0x2be0], R40 ;  /* 0x002be0282a007988 */ /* 0x000fe80008000004 */
[----:B------:R-:W-:Y:S04]  /*ce6a0*/  STS.U8 [R42+UR4+0x2bc0], R14 ;  /* 0x002bc00e2a007988 */ /* 0x000fe80008000004 */
[----:B0-----:R-:W4:Y:S04]  /*ce6b0*/  LDL.LU R38, [R1+0x28c] ;  /* 0x00028c0001267983 */ /* 0x001f280000300800 */
[----:B------:R-:W-:Y:S04]  /*ce6c0*/  STS.U8 [R42+UR4+0x2ba0], R12 ;  /* 0x002ba00c2a007988 */ /* 0x000fe80008000004 */
[----:B------:R0:W-:Y:S04]  /*ce6d0*/  STS.U8 [R42+UR4+0x2b80], R46 ;  /* 0x002b802e2a007988 */ /* 0x0001e80008000004 */
[----:B------:R-:W-:Y:S04]  /*ce6e0*/  STS.U8 [R42+UR4+0x2c80], R36 ;  /* 0x002c80242a007988 */ /* 0x000fe80008000004 */
[----:B0-----:R-:W4:Y:S04]  /*ce6f0*/  LDL.LU R46, [R1+0x228] ;  /* 0x00022800012e7983 */ /* 0x001f280000300800 */
[----:B------:R0:W-:Y:S04]  /*ce700*/  STS.U8 [R42+UR4+0x2ca0], R50 ;  /* 0x002ca0322a007988 */ /* 0x0001e80008000004 */
[----:B0-----:R-:W4:Y:S04]  /*ce710*/  LDL.LU R50, [R1+0x590] ;  /* 0x0005900001327983 */ /* 0x001f280000300800 */
[----:B------:R-:W4:Y:S04]  /*ce720*/  LDL.LU R20, [R1+0x284] ;  /* 0x0002840001147983 */ /* 0x000f280000300800 */
[----:B------:R-:W4:Y:S04]  /*ce730*/  LDL.LU R18, [R1+0x230] ;  /* 0x0002300001127983 */ /* 0x000f280000300800 */
[----:B------:R0:W-:Y:S04]  /*ce740*/  STS.U8 [R42+UR4+0x2cc0], R10 ;  /* 0x002cc00a2a007988 */ /* 0x0001e80008000004 */
[----:B------:R-:W4:Y:S04]  /*ce750*/  LDL.LU R16, [R1+0x598] ;  /* 0x0005980001107983 */ /* 0x000f280000300800 */
[----:B------:R1:W-:Y:S04]  /*ce760*/  STS.U8 [R42+UR4+0x2ce0], R54 ;  /* 0x002ce0362a007988 */ /* 0x0003e80008000004 */
[----:B0-----:R-:W4:Y:S04]  /*ce770*/  LDL.LU R10, [R1+0x27c] ;  /* 0x00027c00010a7983 */ /* 0x001f280000300800 */
[----:B------:R-:W-:Y:S04]  /*ce780*/  STS.U8 [R42+UR4+0x2da0], R32 ;  /* 0x002da0202a007988 */ /* 0x000fe80008000004 */
[----:B-1----:R-:W4:Y:S04]  /*ce790*/  LDL.LU R54, [R1+0x238] ;  /* 0x0002380001367983 */ /* 0x002f280000300800 */
[----:B------:R0:W-:Y:S04]  /*ce7a0*/  STS.U8 [R42+UR4+0x2d80], R8 ;  /* 0x002d80082a007988 */ /* 0x0001e80008000004 */
[----:B---3--:R1:W-:Y:S04]  /*ce7b0*/  STS.U8 [R42+UR4+0x2de0], R59 ;  /* 0x002de03b2a007988 */ /* 0x0083e80008000004 */
[----:B0-----:R-:W3:Y:S04]  /*ce7c0*/  LDL.LU R8, [R1+0x5a0] ;  /* 0x0005a00001087983 */ /* 0x001ee80000300800 */
[----:B-1----:R-:W3:Y:S04]  /*ce7d0*/  LDL.LU R59, [R1+0x274] ;  /* 0x00027400013b7983 */ /* 0x002ee80000300800 */
[----:B------:R0:W-:Y:S04]  /*ce7e0*/  STS.U8 [R42+UR4+0x2dc0], R61 ;  /* 0x002dc03d2a007988 */ /* 0x0001e80008000004 */
[----:B------:R-:W-:Y:S04]  /*ce7f0*/  STS.U8 [R42+UR4+0x2ec0], R3 ;  /* 0x002ec0032a007988 */ /* 0x000fe80008000004 */
[----:B------:R1:W-:Y:S04]  /*ce800*/  STS.U8 [R42+UR4+0x2ee0], R6 ;  /* 0x002ee0062a007988 */ /* 0x0003e80008000004 */
[----:B0-----:R-:W3:Y:S04]  /*ce810*/  LDL.LU R61, [R1+0x240] ;  /* 0x00024000013d7983 */ /* 0x001ee80000300800 */
[----:B------:R0:W-:Y:S04]  /*ce820*/  STS.U8 [R42+UR4+0x2e80], R4 ;  /* 0x002e80042a007988 */ /* 0x0001e80008000004 */
[----:B-1----:R-:W3:Y:S04]  /*ce830*/  LDL.LU R6, [R1+0x5a8] ;  /* 0x0005a80001067983 */ /* 0x002ee80000300800 */
[----:B------:R-:W3:Y:S04]  /*ce840*/  LDL.LU R14, [R1+0x26c] ;  /* 0x00026c00010e7983 */ /* 0x000ee80000300800 */
[----:B0-----:R-:W3:Y:S04]  /*ce850*/  LDL.LU R4, [R1+0x248] ;  /* 0x0002480001047983 */ /* 0x001ee80000300800 */
[----:B------:R0:W-:Y:S04]  /*ce860*/  STS.U8 [R42+UR4+0x2ea0], R2 ;  /* 0x002ea0022a007988 */ /* 0x0001e80008000004 */
[----:B------:R-:W-:Y:S04]  /*ce870*/  STS.U8 [R42+UR4+0x2fe0], R5 ;  /* 0x002fe0052a007988 */ /* 0x000fe80008000004 */
[----:B------:R-:W3:Y:S04]  /*ce880*/  LDL.LU R12, [R1+0x5b0] ;  /* 0x0005b000010c7983 */ /* 0x000ee80000300800 */
[----:B0-----:R-:W3:Y:S04]  /*ce890*/  LDL.LU R2, [R1+0x264] ;  /* 0x0002640001027983 */ /* 0x001ee80000300800 */
[----:B--2---:R0:W-:Y:S04]  /*ce8a0*/  STS.U8 [R42+UR4+0x2fc0], R34 ;  /* 0x002fc0222a007988 */ /* 0x0041e80008000004 */
[----:B0-----:R-:W2:Y:S04]  /*ce8b0*/  LDL.LU R34, [R1+0x250] ;  /* 0x0002500001227983 */ /* 0x001ea80000300800 */
[----:B----4-:R0:W-:Y:S04]  /*ce8c0*/  STS.U8 [R42+UR4+0x2fa0], R38 ;  /* 0x002fa0262a007988 */ /* 0x0101e80008000004 */
[----:B0-----:R-:W4:Y:S04]  /*ce8d0*/  LDL.LU R38, [R1+0x5b8] ;  /* 0x0005b80001267983 */ /* 0x001f280000300800 */
[----:B------:R0:W-:Y:S04]  /*ce8e0*/  STS.U8 [R42+UR4+0x2f80], R46 ;  /* 0x002f802e2a007988 */ /* 0x0001e80008000004 */
[----:B------:R-:W-:Y:S04]  /*ce8f0*/  STS.U8 [R42+UR4+0x3080], R7 ;  /* 0x003080072a007988 */ /* 0x000fe80008000004 */
[----:B0-----:R-:W4:Y:S04]  /*ce900*/  LDL.LU R46, [R1+0x25c] ;  /* 0x00025c00012e7983 */ /* 0x001f280000300800 */
[----:B------:R0:W-:Y:S04]  /*ce910*/  STS.U8 [R42+UR4+0x30a0], R50 ;  /* 0x0030a0322a007988 */ /* 0x0001e80008000004 */
[----:B------:R-:W-:Y:S04]  /*ce920*/  STS.U8 [R42+UR4+0x30c0], R20 ;  /* 0x0030c0142a007988 */ /* 0x000fe80008000004 */
[----:B------:R-:W-:Y:S04]  /*ce930*/  STS.U8 [R42+UR4+0x30e0], R18 ;  /* 0x0030e0122a007988 */ /* 0x000fe80008000004 */
[----:B------:R-:W-:Y:S04]  /*ce940*/  STS.U8 [R42+UR4+0x31a0], R9 ;  /* 0x0031a0092a007988 */ /* 0x000fe80008000004 */
[----:B------:R-:W-:Y:S04]  /*ce950*/  STS.U8 [R42+UR4+0x3180], R16 ;  /* 0x003180102a007988 */ /* 0x000fe80008000004 */
[----:B0-----:R-:W4:Y:S04]  /*ce960*/  LDL.LU R50, [R1+0x258] ;  /* 0x0002580001327983 */ /* 0x001f280000300800 */
[----:B------:R-:W-:Y:S04]  /*ce970*/  STS.U8 [R42+UR4+0x31e0], R10 ;  /* 0x0031e00a2a007988 */ /* 0x000fe80008000004 */
[----:B------:R0:W-:Y:S04]  /*ce980*/  STS.U8 [R42+UR4+0x31c0], R54 ;  /* 0x0031c0362a007988 */ /* 0x0001e80008000004 */
[----:B------:R-:W-:Y:S04]  /*ce990*/  STS.U8 [R42+UR4+0x32c0], R11 ;  /* 0x0032c00b2a007988 */ /* 0x000fe80008000004 */
[----:B0-----:R-:W4:Y:S04]  /*ce9a0*/  LDL.LU R54, [R1+0x5c0] ;  /* 0x0005c00001367983 */ /* 0x001f280000300800 */
[----:B---3--:R-:W-:Y:S04]  /*ce9b0*/  STS.U8 [R42+UR4+0x32e0], R8 ;  /* 0x0032e0082a007988 */ /* 0x008fe80008000004 */
[----:B------:R0:W-:Y:S04]  /*ce9c0*/  STS.U8 [R42+UR4+0x3280], R59 ;  /* 0x0032803b2a007988 */ /* 0x0001e80008000004 */
[----:B------:R-:W3:Y:S04]  /*ce9d0*/  LDL.LU R10, [R1+0xa4] ;  /* 0x0000a400010a7983 */ /* 0x000ee80000300800 */
[----:B0-----:R-:W3:Y:S04]  /*ce9e0*/  LDL.LU R59, [R1+0xa0] ;  /* 0x0000a000013b7983 */ /* 0x001ee80000300800 */
[----:B------:R-:W3:Y:S04]  /*ce9f0*/  LDL.LU R8, [R1+0x5c8] ;  /* 0x0005c80001087983 */ /* 0x000ee80000300800 */
[----:B------:R0:W-:Y:S04]  /*cea00*/  STS.U8 [R42+UR4+0x32a0], R61 ;  /* 0x0032a03d2a007988 */ /* 0x0001e80008000004 */
[----:B------:R-:W-:Y:S04]  /*cea10*/  STS.U8 [R42+UR4+0x33e0], R13 ;  /* 0x0033e00d2a007988 */ /* 0x000fe80008000004 */
[----:B------:R1:W-:Y:S04]  /*cea20*/  STS.U8 [R42+UR4+0x33c0], R6 ;  /* 0x0033c0062a007988 */ /* 0x0003e80008000004 */
[----:B0-----:R-:W3:Y:S04]  /*cea30*/  LDL.LU R61, [R1+0x94] ;  /* 0x00009400013d7983 */ /* 0x001ee80000300800 */
[----:B------:R-:W-:Y:S04]  /*cea40*/  STS.U8 [R42+UR4+0x33a0], R14 ;  /* 0x0033a00e2a007988 */ /* 0x000fe80008000004 */
[----:B------:R0:W-:Y:S04]  /*cea50*/  STS.U8 [R42+UR4+0x3380], R4 ;  /* 0x003380042a007988 */ /* 0x0001e80008000004 */
[----:B------:R-:W-:Y:S04]  /*cea60*/  STS.U8 [R42+UR4+0x3480], R15 ;  /* 0x0034800f2a007988 */ /* 0x000fe80008000004 */
[----:B-1----:R-:W3:Y:S04]  /*cea70*/  LDL.LU R6, [R1+0x90] ;  /* 0x0000900001067983 */ /* 0x002ee80000300800 */
[----:B------:R-:W-:Y:S04]  /*cea80*/  STS.U8 [R42+UR4+0x34a0], R12 ;  /* 0x0034a00c2a007988 */ /* 0x000fe80008000004 */
[----:B------:R-:W-:Y:S04]  /*cea90*/  STS.U8 [R42+UR4+0x34c0], R2 ;  /* 0x0034c0022a007988 */ /* 0x000fe80008000004 */
[----:B0-----:R-:W3:Y:S04]  /*ceaa0*/  LDL.LU R4, [R1+0x5d0] ;  /* 0x0005d00001047983 */ /* 0x001ee80000300800 */
[----:B--2---:R0:W-:Y:S04]  /*ceab0*/  STS.U8 [R42+UR4+0x34e0], R34 ;  /* 0x0034e0222a007988 */ /* 0x0041e80008000004 */
[----:B0-----:R-:W2:Y:S04]  /*ceac0*/  LDL.LU R34, [R1+0x84] ;  /* 0x0000840001227983 */ /* 0x001ea80000300800 */
[----:B------:R-:W2:Y:S04]  /*cead0*/  LDL.LU R2, [R1+0x80] ;  /* 0x0000800001027983 */ /* 0x000ea80000300800 */
[----:B------:R-:W2:Y:S04]  /*ceae0*/  LDL.LU R22, [R1+0x5d8] ;  /* 0x0005d80001167983 */ /* 0x000ea80000300800 */
[----:B------:R-:W-:Y:S04]  /*ceaf0*/  STS.U8 [R42+UR4+0x35a0], R17 ;  /* 0x0035a0112a007988 */ /* 0x000fe80008000004 */
[----:B------:R-:W2:Y:S04]  /*ceb00*/  LDL.LU R20, [R1+0x70] ;  /* 0x0000700001147983 */ /* 0x000ea80000300800 */
[----:B----4-:R0:W-:Y:S04]  /*ceb10*/  STS.U8 [R42+UR4+0x3580], R38 ;  /* 0x003580262a007988 */ /* 0x0101e80008000004 */
[----:B------:R-:W4:Y:S04]  /*ceb20*/  LDL.LU R18, [R1+0x6c] ;  /* 0x00006c0001127983 */ /* 0x000f280000300800 */
[----:B------:R-:W4:Y:S04]  /*ceb30*/  LDL.LU R16, [R1+0x5e0] ;  /* 0x0005e00001107983 */ /* 0x000f280000300800 */
[----:B0-----:R-:W4:Y:S04]  /*ceb40*/  LDL.LU R38, [R1+0x60] ;  /* 0x0000600001267983 */ /* 0x001f280000300800 */
[----:B------:R0:W-:Y:S04]  /*ceb50*/  STS.U8 [R42+UR4+0x35e0], R46 ;  /* 0x0035e02e2a007988 */ /* 0x0001e80008000004 */
[----:B0-----:R-:W4:Y:S04]  /*ceb60*/  LDL.LU R46, [R1+0x5c] ;  /* 0x00005c00012e7983 */ /* 0x001f280000300800 */
[----:B------:R0:W-:Y:S04]  /*ceb70*/  STS.U8 [R42+UR4+0x35c0], R50 ;  /* 0x0035c0322a007988 */ /* 0x0001e80008000004 */
[----:B------:R-:W-:Y:S04]  /*ceb80*/  STS.U8 [R42+UR4+0x36c0], R19 ;  /* 0x0036c0132a007988 */ /* 0x000fe80008000004 */
[----:B0-----:R-:W4:Y:S04]  /*ceb90*/  LDL.LU R50, [R1+0x5e8] ;  /* 0x0005e80001327983 */ /* 0x001f280000300800 */
[----:B------:R0:W-:Y:S04]  /*ceba0*/  STS.U8 [R42+UR4+0x36e0], R54 ;  /* 0x0036e0362a007988 */ /* 0x0001e80008000004 */
[----:B0-----:R-:W4:Y:S04]  /*cebb0*/  LDL.LU R54, [R1+0x50] ;  /* 0x0000500001367983 */ /* 0x001f280000300800 */
[----:B---3--:R-:W-:Y:S04]  /*cebc0*/  STS.U8 [R42+UR4+0x3680], R10 ;  /* 0x0036800a2a007988 */ /* 0x008fe80008000004 */
[----:B------:R0:W-:Y:S04]  /*cebd0*/  STS.U8 [R42+UR4+0x36a0], R59 ;  /* 0x0036a03b2a007988 */ /* 0x0001e80008000004 */
[----:B------:R-:W-:Y:S04]  /*cebe0*/  STS.U8 [R42+UR4+0x37e0], R21 ;  /* 0x0037e0152a007988 */ /* 0x000fe80008000004 */
[----:B------:R-:W-:Y:S04]  /*cebf0*/  STS.U8 [R42+UR4+0x37c0], R8 ;  /* 0x0037c0082a007988 */ /* 0x000fe80008000004 */
[----:B0-----:R-:W3:Y:S04]  /*cec00*/  LDL.LU R59, [R1+0x4c] ;  /* 0x00004c00013b7983 */ /* 0x001ee80000300800 */
[----:B------:R0:W-:Y:S04]  /*cec10*/  STS.U8 [R42+UR4+0x37a0], R61 ;  /* 0x0037a03d2a007988 */ /* 0x0001e80008000004 */
[----:B0-----:R-:W3:Y:S04]  /*cec20*/  LDL.LU R61, [R1+0x40] ;  /* 0x00004000013d7983 */ /* 0x001ee80000300800 */
[----:B------:R-:W3:Y:S04]  /*cec30*/  LDL.LU R14, [R1+0x3c] ;  /* 0x00003c00010e7983 */ /* 0x000ee80000300800 */
[----:B------:R-:W3:Y:S04]  /*cec40*/  LDL.LU R12, [R1+0x38] ;  /* 0x00003800010c7983 */ /* 0x000ee80000300800 */
[----:B------:R-:W3:Y:S04]  /*cec50*/  LDL.LU R10, [R1+0x28] ;  /* 0x00002800010a7983 */ /* 0x000ee80000300800 */
[----:B------:R0:W-:Y:S04]  /*cec60*/  STS.U8 [R42+UR4+0x3780], R6 ;  /* 0x003780062a007988 */ /* 0x0001e80008000004 */
[----:B------:R-:W3:Y:S04]  /*cec70*/  LDL.LU R8, [R1+0x24] ;  /* 0x0000240001087983 */ /* 0x000ee80000300800 */
[----:B------:R-:W-:Y:S04]  /*cec80*/  STS.U8 [R42+UR4+0x3880], R23 ;  /* 0x003880172a007988 */ /* 0x000fe80008000004 */
[----:B0-----:R-:W3:Y:S04]  /*cec90*/  LDL.LU R6, [R1+0x20] ;  /* 0x0000200001067983 */ /* 0x001ee80000300800 */
[----:B------:R0:W-:Y:S04]  /*ceca0*/  STS.U8 [R42+UR4+0x38a0], R4 ;  /* 0x0038a0042a007988 */ /* 0x0001e80008000004 */
[----:B0-----:R-:W3:Y:S04]  /*cecb0*/  LDL.LU R4, [R1+0x10] ;  /* 0x0000100001047983 */ /* 0x001ee80000300800 */
[----:B--2---:R0:W-:Y:S04]  /*cecc0*/  STS.U8 [R42+UR4+0x38c0], R34 ;  /* 0x0038c0222a007988 */ /* 0x0041e80008000004 */
[----:B0-----:R-:W2:Y:S04]  /*cecd0*/  LDL.LU R34, [R1+0xc] ;  /* 0x00000c0001227983 */ /* 0x001ea80000300800 */
[----:B------:R0:W-:Y:S04]  /*cece0*/  STS.U8 [R42+UR4+0x38e0], R2 ;  /* 0x0038e0022a007988 */ /* 0x0001e80008000004 */
[----:B0-----:R-:W2:Y:S04]  /*cecf0*/  LDL.LU R2, [R1+0x8] ;  /* 0x0000080001027983 */ /* 0x001ea80000300800 */
[----:B------:R-:W-:Y:S04]  /*ced00*/  STS.U8 [R42+UR4+0x39a0], R25 ;  /* 0x0039a0192a007988 */ /* 0x000fe80008000004 */
[----:B------:R-:W-:Y:S04]  /*ced10*/  STS.U8 [R42+UR4+0x3980], R22 ;  /* 0x003980162a007988 */ /* 0x000fe80008000004 */
[----:B------:R-:W-:Y:S04]  /*ced20*/  STS.U8 [R42+UR4+0x39e0], R20 ;  /* 0x0039e0142a007988 */ /* 0x000fe80008000004 */
[----:B----4-:R-:W-:Y:S04]  /*ced30*/  STS.U8 [R42+UR4+0x39c0], R18 ;  /* 0x0039c0122a007988 */ /* 0x010fe80008000004 */
[----:B------:R-:W-:Y:S04]  /*ced40*/  STS.U8 [R42+UR4+0x3ac0], R27 ;  /* 0x003ac01b2a007988 */ /* 0x000fe80008000004 */
[----:B------:R-:W-:Y:S04]  /*ced50*/  STS.U8 [R42+UR4+0x3ae0], R16 ;  /* 0x003ae0102a007988 */ /* 0x000fe80008000004 */
[----:B------:R0:W-:Y:S04]  /*ced60*/  STS.U8 [R42+UR4+0x3a80], R38 ;  /* 0x003a80262a007988 */ /* 0x0001e80008000004 */
[----:B------:R1:W-:Y:S04]  /*ced70*/  STS.U8 [R42+UR4+0x3aa0], R46 ;  /* 0x003aa02e2a007988 */ /* 0x0003e80008000004 */
[----:B------:R-:W-:Y:S04]  /*ced80*/  STS.U8 [R42+UR4+0x3be0], R29 ;  /* 0x003be01d2a007988 */ /* 0x000fe80008000004 */
[----:B0-----:R-:W4:Y:S04]  /*ced90*/  LDL.LU R38, [R1+0x71c] ;  /* 0x00071c0001267983 */ /* 0x001f280000300800 */
[----:B-1----:R-:W4:Y:S04]  /*ceda0*/  LDL.LU R46, [R1+0x718] ;  /* 0x00071800012e7983 */ /* 0x002f280000300800 */
[----:B------:R0:W-:Y:S04]  /*cedb0*/  STS.U8 [R42+UR4+0x3bc0], R50 ;  /* 0x003bc0322a007988 */ /* 0x0001e80008000004 */
[----:B0-----:R-:W4:Y:S04]  /*cedc0*/  LDL.LU R50, [R1+0x724] ;  /* 0x0007240001327983 */ /* 0x001f280000300800 */
[----:B------:R0:W-:Y:S04]  /*cedd0*/  STS.U8 [R42+UR4+0x3ba0], R54 ;  /* 0x003ba0362a007988 */ /* 0x0001e80008000004 */
[----:B0-----:R-:W4:Y:S04]  /*cede0*/  LDL.LU R54, [R1+0x720] ;  /* 0x0007200001367983 */ /* 0x001f280000300800 */
[----:B---3--:R0:W-:Y:S04]  /*cedf0*/  STS.U8 [R42+UR4+0x3b80], R59 ;  /* 0x003b803b2a007988 */ /* 0x0081e80008000004 */
[----:B------:R-:W-:Y:S04]  /*cee00*/  STS.U8 [R42+UR4+0x3c80], R35 ;  /* 0x003c80232a007988 */ /* 0x000fe80008000004 */
[----:B0-----:R-:W3:Y:S04]  /*cee10*/  LDL.LU R59, [R1+0x72c] ;  /* 0x00072c00013b7983 */ /* 0x001ee80000300800 */
[----:B------:R0:W-:Y:S04]  /*cee20*/  STS.U8 [R42+UR4+0x3ca0], R61 ;  /* 0x003ca03d2a007988 */ /* 0x0001e80008000004 */
[----:B------:R-:W-:Y:S04]  /*cee30*/  STS.U8 [R42+UR4+0x3cc0], R14 ;  /* 0x003cc00e2a007988 */ /* 0x000fe80008000004 */
[----:B------:R-:W-:Y:S04]  /*cee40*/  STS.U8 [R42+UR4+0x3ce0], R12 ;  /* 0x003ce00c2a007988 */ /* 0x000fe80008000004 */
[----:B------:R-:W-:Y:S04]  /*cee50*/  STS.U8 [R42+UR4+0x3da0], R39 ;  /* 0x003da0272a007988 */ /* 0x000fe80008000004 */
[----:B------:R-:W-:Y:S04]  /*cee60*/  STS.U8 [R42+UR4+0x3d80], R10 ;  /* 0x003d800a2a007988 */ /* 0x000fe80008000004 */
[----:B------:R-:W-:Y:S04]  /*cee70*/  STS.U8 [R42+UR4+0x3de0], R8 ;  /* 0x003de0082a007988 */ /* 0x000fe80008000004 */
[----:B0-----:R-:W3:Y:S04]  /*cee80*/  LDL.LU R61, [R1+0x728] ;  /* 0x00072800013d7983 */ /* 0x001ee80000300800 */
[----:B------:R-:W-:Y:S04]  /*cee90*/  STS.U8 [R42+UR4+0x3dc0], R6 ;  /* 0x003dc0062a007988 */ /* 0x000fe80008000004 */
[----:B------:R-:W-:Y:S04]  /*ceea0*/  STS.U8 [R42+UR4+0x3ec0], R43 ;  /* 0x003ec02b2a007988 */ /* 0x000fe80008000004 */
[----:B------:R-:W-:Y:S04]  /*ceeb0*/  STS.U8 [R42+UR4+0x3ee0], R4 ;  /* 0x003ee0042a007988 */ /* 0x000fe80008000004 */
[----:B--2---:R0:W-:Y:S02]  /*ceec0*/  STS.U8 [R42+UR4+0x3e80], R34 ;  /* 0x003e80222a007988 */ /* 0x0041e40008000004 */
[----:B0-----:R-:W0:Y:S02]  /*ceed0*/  S2R R34, SR_TID.X ;  /* 0x0000000000227919 */ /* 0x001e240000002100 */
[----:B------:R-:W-:Y:S04]  /*ceee0*/  STS.U8 [R42+UR4+0x3ea0], R2 ;  /* 0x003ea0022a007988 */ /* 0x000fe80008000004 */
[----:B------:R-:W-:Y:S04]  /*ceef0*/  STS.U8 [R42+UR4+0x3fe0], R53 ;  /* 0x003fe0352a007988 */ /* 0x000fe80008000004 */
[----:B------:R-:W-:Y:S04]  /*cef00*/  STS.U8 [R42+UR4+0x3fc0], R55 ;  /* 0x003fc0372a007988 */ /* 0x000fe80008000004 */
[----:B------:R-:W-:Y:S04]  /*cef10*/  STS.U8 [R42+UR4+0x3fa0], R56 ;  /* 0x003fa0382a007988 */ /* 0x000fe80008000004 */
[----:B------:R-:W-:Y:S01]  /*cef20*/  STS.U8 [R42+UR4+0x3f80], R57 ;  /* 0x003f80392a007988 */ /* 0x000fe20008000004 */
[C---:B0-----:R-:W-:Y:S01]  /*cef30*/  IMAD.SHL.U32 R40, R34.reuse, 0x2, RZ ;  /* 0x0000000222287824 */ /* 0x041fe200078e00ff */
[----:B------:R-:W-:-:S05]  /*cef40*/  LOP3.LUT R34, R34, 0x7, RZ, 0xc0, !PT ;  /* 0x0000000722227812 */ /* 0x000fca00078ec0ff */
[----:B------:R-:W-:-:S05]  /*cef50*/  IMAD R34, R34, 0x90, RZ ;  /* 0x0000009022227824 */ /* 0x000fca00078e02ff */
[----:B------:R-:W-:Y:S01]  /*cef60*/  LOP3.LUT R34, R34, 0x30, R40, 0x78, !PT ;  /* 0x0000003022227812 */ /* 0x000fe200078e7828 */
[----:B------:R-:W-:Y:S06]  /*cef70*/  BAR.SYNC.DEFER_BLOCKING 0x0 ;  /* 0x0000000000007b1d */ /* 0x000fec0000010000 */
[----:B------:R-:W0:Y:S04]  /*cef80*/  LDSM.16.M88.4 R4, [R34+UR4+0x3800] ;  /* 0x003800042204783b */ /* 0x000e280008000200 */
[----:B------:R-:W1:Y:S04]  /*cef90*/  LDSM.16.M88.4 R12, [R34+UR4+0x3000] ;  /* 0x00300004220c783b */ /* 0x000e680008000200 */
[----:B------:R-:W2:Y:S04]  /*cefa0*/  LDSM.16.M88.4 R20, [R34+UR4+0x2800] ;  /* 0x002800042214783b */ /* 0x000ea80008000200 */
[----:B------:R-:W-:Y:S04]  /*cefb0*/  LDSM.16.M88.4 R24, [R34+UR4+0x1000] ;  /* 0x001000042218783b */ /* 0x000fe80008000200 */
[----:B0-----:R2:W-:Y:S04]  /*cefc0*/  STL.64 [R1+0x28e8], R6 ;  /* 0x0028e80601007387 */ /* 0x0015e80000100a00 */
[----:B------:R-:W3:Y:S04]  /*cefd0*/  LDL.LU.64 R16, [R1+0x1ee0] ;  /* 0x001ee00001107983 */ /* 0x000ee80000300a00 */
[----:B------:R-:W3:Y:S01]  /*cefe0*/  LDL.LU.64 R18, [R1+0x1ee8] ;  /* 0x001ee80001127983 */ /* 0x000ee20000300a00 */
[----:B-1----:R-:W-:-:S02]  /*ceff0*/  IMAD.MOV.U32 R11, RZ, RZ, R13 ;  /* 0x000000ffff0b7224 */ /* 0x002fc400078e000d */
[----:B------:R-:W-:Y:S01]  /*cf000*/  IMAD.MOV.U32 R10, RZ, RZ, R12 ;  /* 0x000000ffff0a7224 */ /* 0x000fe200078e000c */
[----:B------:R0:W-:Y:S04]  /*cf010*/  STL.64 [R1+0x28d0], R12 ;  /* 0x0028d00c01007387 */ /* 0x0001e80000100a00 */
[----:B------:R1:W-:Y:S01]  /*cf020*/  STL.64 [R1+0x28d8], R14 ;  /* 0x0028d80e01007387 */ /* 0x0003e20000100a00 */
[----:B--2---:R-:W-:Y:S02]  /*cf030*/  IMAD.MOV.U32 R7, RZ, RZ, R21 ;  /* 0x000000ffff077224 */ /* 0x004fe400078e0015 */
[----:B------:R-:W-:Y:S01]  /*cf040*/  IMAD.MOV.U32 R6, RZ, RZ, R20 ;  /* 0x000000ffff067224 */ /* 0x000fe200078e0014 */
[----:B0-----:R-:W2:Y:S04]  /*cf050*/  LDL.LU.64 R12, [R1+0x1ef0] ;  /* 0x001ef000010c7983 */ /* 0x001ea80000300a00 */
[----:B-1----:R-:W2:Y:S04]  /*cf060*/  LDL.LU.64 R14, [R1+0x1ef8] ;  /* 0x001ef800010e7983 */ /* 0x002ea80000300a00 */
[----:B------:R-:W-:Y:S04]  /*cf070*/  STL.64 [R1+0x28b0], R20 ;  /* 0x0028b01401007387 */ /* 0x000fe80000100a00 */
[----:B------:R-:W-:Y:S04]  /*cf080*/  STL.64 [R1+0x28b8], R22 ;  /* 0x0028b81601007387 */ /* 0x000fe80000100a00 */
[----:B------:R-:W0:Y:S04]  /*cf090*/  LDSM.16.M88.4 R20, [R34+UR4+0x2000] ;  /* 0x002000042214783b */ /* 0x000e280008000200 */
[----:B0-----:R0:W-:Y:S01]  /*cf0a0*/  STL.64 [R1+0x2890], R20 ;  /* 0x0028901401007387 */ /* 0x0011e20000100a00 */
[----:B------:R-:W-:-:S02]  /*cf0b0*/  IMAD.MOV.U32 R9, RZ, RZ, R21 ;  /* 0x000000ffff097224 */ /* 0x000fc400078e0015 */
[----:B------:R-:W-:Y:S01]  /*cf0c0*/  IMAD.MOV.U32 R8, RZ, RZ, R20 ;  /* 0x000000ffff087224 */ /* 0x000fe200078e0014 */
[----:B------:R1:W-:Y:S04]  /*cf0d0*/  STL.64 [R1+0x2898], R22 ;  /* 0x0028981601007387 */ /* 0x0003e80000100a00 */
[----:B0-----:R-:W2:Y:S04]  /*cf0e0*/  LDL.LU.64 R20, [R1+0x1f00] ;  /* 0x001f000001147983 */ /* 0x001ea80000300a00 */
[----:B-1----:R-:W2:Y:S01]  /*cf0f0*/  LDL.LU.64 R22, [R1+0x1f08] ;  /* 0x001f080001167983 */ /* 0x002ea20000300a00 */
[----:B------:R-:W-:-:S02]  /*cf100*/  IMAD.MOV.U32 R43, RZ, RZ, R5 ;  /* 0x000000ffff2b7224 */ /* 0x000fc400078e0005 */
[----:B------:R-:W-:Y:S02]  /*cf110*/  IMAD.MOV.U32 R42, RZ, RZ, R4 ;  /* 0x000000ffff2a7224 */ /* 0x000fe400078e0004 */
[----:B----4-:R-:W-:Y:S02]  /*cf120*/  IMAD R3, R54, 0x100, R50 ;  /* 0x0000010036037824 */ /* 0x010fe400078e0232 */
[----:B---3--:R-:W-:Y:S02]  /*cf130*/  IMAD R2, R61, 0x100, R59 ;  /* 0x000001003d027824 */ /* 0x008fe400078e023b */
[----:B------:R-:W-:Y:S02]  /*cf140*/  IMAD R5, R30, 0x100, R31 ;  /* 0x000001001e057824 */ /* 0x000fe400078e021f */
[----:B------:R-:W-:Y:S01]  /*cf150*/  IMAD R4, R46, 0x100, R38 ;  /* 0x000001002e047824 */ /* 0x000fe200078e0226 */
[----:B------:R-:W-:Y:S01]  /*cf160*/  F2FP.F16.E5M2.UNPACK_B R30, R3 ;  /* 0x00000003ff1e723e */ /* 0x000fe200020004ff */
[----:B------:R-:W-:Y:S01]  /*cf170*/  LDSM.16.M88.4 R36, [R34+UR4] ;  /* 0x000000042224783b */ /* 0x000fe20008000200 */
[----:B------:R-:W-:-:S02]  /*cf180*/  F2FP.F16.E5M2.UNPACK_B R31, R2 ;  /* 0x00000002ff1f723e */ /* 0x000fc400020004ff */
[----:B------:R-:W-:Y:S02]  /*cf190*/  F2FP.F16.E5M2.UNPACK_B R28, R5 ;  /* 0x00000005ff1c723e */ /* 0x000fe400020004ff */
[----:B------:R-:W-:Y:S02]  /*cf1a0*/  F2FP.F16.E5M2.UNPACK_B R29, R4 ;  /* 0x00000004ff1d723e */ /* 0x000fe400020004ff */
[----:B------:R-:W-:Y:S02]  /*cf1b0*/  F2FP.F16.E5M2.UNPACK_B R3, R43 ;  /* 0x0000002bff03723e */ /* 0x000fe400020004ff */
[----:B------:R-:W-:Y:S02]  /*cf1c0*/  F2FP.F16.E5M2.UNPACK_B R2, R42 ;  /* 0x0000002aff02723e */ /* 0x000fe400020004ff */
[----:B------:R-:W-:Y:S02]  /*cf1d0*/  F2FP.F16.E5M2.UNPACK_B R5, R11 ;  /* 0x0000000bff05723e */ /* 0x000fe400020004ff */
[----:B------:R-:W-:-:S03]  /*cf1e0*/  F2FP.F16.E5M2.UNPACK_B R4, R10 ;  /* 0x0000000aff04723e */ /* 0x000fc600020004ff */
[----:B------:R-:W-:Y:S01]  /*cf1f0*/  HMMA.16816.F32 R44, R28, R2, R16 ;  /* 0x000000021c2c723c */ /* 0x000fe20000001810 */
[----:B------:R-:W0:-:S15]  /*cf200*/  LDSM.16.M88.4 R16, [R34+UR4+0x1800] ;  /* 0x001800042210783b */ /* 0x000e1e0008000200 */
[----:B------:R-:W-:-:S07]  /*cf210*/  NOP ;  /* 0x0000000000007918 */ /* 0x000fce0000000000 */
[----:B------:R-:W-:Y:S04]  /*cf220*/  STL.64 [R1+0xb2b0], R46 ;  /* 0x00b2b02e01007387 */ /* 0x000fe80000100a00 */
[----:B------:R-:W-:Y:S04]  /*cf230*/  STL.64 [R1+0xb2a8], R44 ;  /* 0x00b2a82c01007387 */ /* 0x000fe80000100a00 */
[----:B0-----:R0:W-:Y:S01]  /*cf240*/  STL.64 [R1+0x2870], R16 ;  /* 0x0028701001007387 */ /* 0x0011e20000100a00 */
[----:B------:R-:W-:Y:S02]  /*cf250*/  IMAD.MOV.U32 R11, RZ, RZ, R17 ;  /* 0x000000ffff0b7224 */ /* 0x000fe400078e0011 */
[----:B------:R-:W-:Y:S01]  /*cf260*/  IMAD.MOV.U32 R10, RZ, RZ, R16 ;  /* 0x000000ffff0a7224 */ /* 0x000fe200078e0010 */
[----:B------:R1:W-:Y:S04]  /*cf270*/  STL.64 [R1+0x2878], R18 ;  /* 0x0028781201007387 */ /* 0x0003e80000100a00 */
[----:B0-----:R-:W3:Y:S04]  /*cf280*/  LDL.LU.64 R16, [R1+0x1f10] ;  /* 0x001f100001107983 */ /* 0x001ee80000300a00 */
[----:B-1----:R-:W3:Y:S01]  /*cf290*/  LDL.LU.64 R18, [R1+0x1f18] ;  /* 0x001f180001127983 */ /* 0x002ee20000300a00 */
[----:B--2---:R-:W-:Y:S01]  /*cf2a0*/  HMMA.16816.F32 R48, R28, R4, R12 ;  /* 0x000000041c30723c */ /* 0x004fe2000000180c */
[----:B------:R-:W-:-:S02]  /*cf2b0*/  F2FP.F16.E5M2.UNPACK_B R7, R7 ;  /* 0x00000007ff07723e */ /* 0x000fc400020004ff */
[----:B------:R-:W-:-:S15]  /*cf2c0*/  F2FP.F16.E5M2.UNPACK_B R6, R6 ;  /* 0x00000006ff06723e */ /* 0x000fde00020004ff */
[----:B------:R-:W-:-:S05]  /*cf2d0*/  NOP ;  /* 0x0000000000007918 */ /* 0x000fca0000000000 */
[----:B------:R-:W-:Y:S04]  /*cf2e0*/  STL.64 [R1+0xb2c0], R50 ;  /* 0x00b2c03201007387 */ /* 0x000fe80000100a00 */
[----:B------:R-:W-:Y:S01]  /*cf2f0*/  STL.64 [R1+0xb2b8], R48 ;  /* 0x00b2b83001007387 */ /* 0x000fe20000100a00 */
[----:B------:R-:W-:Y:S03]  /*cf300*/  HMMA.16816.F32 R52, R28, R6, R20 ;  /* 0x000000061c34723c */ /* 0x000fe60000001814 */
[----:B------:R-:W-:Y:S04]  /*cf310*/  STL.64 [R1+0x2850], R24 ;  /* 0x0028501801007387 */ /* 0x000fe80000100a00 */
[----:B------:R-:W-:Y:S04]  /*cf320*/  STL.64 [R1+0x2858], R26 ;  /* 0x0028581a01007387 */ /* 0x000fe80000100a00 */
[----:B------:R-:W2:Y:S04]  /*cf330*/  LDL.LU.64 R20, [R1+0x1f30] ;  /* 0x001f300001147983 */ /* 0x000ea80000300a00 */
[----:B------:R-:W2:Y:S01]  /*cf340*/  LDL.LU.64 R22, [R1+0x1f38] ;  /* 0x001f380001167983 */ /* 0x000ea20000300a00 */
[----:B------:R-:W-:-:S02]  /*cf350*/  IMAD.MOV.U32 R13, RZ, RZ, R25 ;  /* 0x000000ffff0d7224 */ /* 0x000fc400078e0019 */
[----:B------:R-:W-:Y:S02]  /*cf360*/  IMAD.MOV.U32 R12, RZ, RZ, R24 ;  /* 0x000000ffff0c7224 */ /* 0x000fe400078e0018 */
[----:B------:R-:W0:Y:S01]  /*cf370*/  LDSM.16.M88.4 R24, [R34+UR4+0x800] ;  /* 0x000800042218783b */ /* 0x000e220008000200 */
[----:B------:R-:W-:Y:S02]  /*cf380*/  F2FP.F16.E5M2.UNPACK_B R9, R9 ;  /* 0x00000009ff09723e */ /* 0x000fe400020004ff */
[----:B------:R-:W-:Y:S01]  /*cf390*/  F2FP.F16.E5M2.UNPACK_B R8, R8 ;  /* 0x00000008ff08723e */ /* 0x000fe200020004ff */
[----:B------:R-:W-:Y:S04]  /*cf3a0*/  STL.64 [R1+0xb2d0], R54 ;  /* 0x00b2d03601007387 */ /* 0x000fe80000100a00 */
[----:B------:R-:W-:Y:S04]  /*cf3b0*/  STL.64 [R1+0xb2c8], R52 ;  /* 0x00b2c83401007387 */ /* 0x000fe80000100a00 */
[----:B0-----:R-:W-:Y:S04]  /*cf3c0*/  STL.64 [R1+0x2830], R24 ;  /* 0x0028301801007387 */ /* 0x001fe80000100a00 */
[----:B------:R-:W-:Y:S01]  /*cf3d0*/  STL.64 [R1+0x2838], R26 ;  /* 0x0028381a01007387 */ /* 0x000fe20000100a00 */
[----:B------:R-:W-:-:S02]  /*cf3e0*/  F2FP.F16.E5M2.UNPACK_B R11, R11 ;  /* 0x0000000bff0b723e */ /* 0x000fc400020004ff */
[----:B------:R-:W-:Y:S01]  /*cf3f0*/  F2FP.F16.E5M2.UNPACK_B R10, R10 ;  /* 0x0000000aff0a723e */ /* 0x000fe200020004ff */
[----:B---3--:R-:W-:-:S15]  /*cf400*/  HMMA.16816.F32 R56, R28, R8, R16 ;  /* 0x000000081c38723c */ /* 0x008fde0000001810 */
[----:B------:R-:W-:-:S08]  /*cf410*/  NOP ;  /* 0x0000000000007918 */ /* 0x000fd00000000000 */
[----:B------:R0:W-:Y:S04]  /*cf420*/  STL [R1+0xb298], R56 ;  /* 0x00b2983801007387 */ /* 0x0001e80000100800 */
[----:B------:R1:W-:Y:S04]  /*cf430*/  STL [R1+0xb294], R57 ;  /* 0x00b2943901007387 */ /* 0x0003e80000100800 */
[----:B------:R-:W-:Y:S04]  /*cf440*/  STL [R1+0xb290], R58 ;  /* 0x00b2903a01007387 */ /* 0x000fe80000100800 */
[----:B------:R-:W-:Y:S04]  /*cf450*/  STL [R1+0xb28c], R59 ;  /* 0x00b28c3b01007387 */ /* 0x000fe80000100800 */
[----:B------:R3:W-:Y:S04]  /*cf460*/  STL.64 [R1+0x2810], R36 ;  /* 0x0028102401007387 */ /* 0x0007e80000100a00 */
[----:B------:R4:W-:Y:S04]  /*cf470*/  STL.64 [R1+0x2818], R38 ;  /* 0x0028182601007387 */ /* 0x0009e80000100a00 */
[----:B------:R-:W4:Y:S04]  /*cf480*/  LDL.LU.64 R44, [R1+0x1f50] ;  /* 0x001f5000012c7983 */ /* 0x000f280000300a00 */
[----:B------:R-:W4:Y:S01]  /*cf490*/  LDL.LU.64 R46, [R1+0x1f58] ;  /* 0x001f5800012e7983 */ /* 0x000f220000300a00 */
[----:B--2---:R-:W-:Y:S01]  /*cf4a0*/  HMMA.16816.F32 R20, R28, R10, R20 ;  /* 0x0000000a1c14723c */ /* 0x004fe20000001814 */
[----:B------:R-:W-:-:S02]  /*cf4b0*/  IMAD.MOV.U32 R17, RZ, RZ, R37 ;  /* 0x000000ffff117224 */ /* 0x000fc400078e0025 */
[----:B------:R-:W-:-:S15]  /*cf4c0*/  IMAD.MOV.U32 R16, RZ, RZ, R36 ;  /* 0x000000ffff107224 */ /* 0x000fde00078e0024 */
[----:B------:R-:W-:-:S05]  /*cf4d0*/  NOP ;  /* 0x0000000000007918 */ /* 0x000fca0000000000 */
[----:B------:R-:W-:Y:S01]  /*cf4e0*/  STL [R1], R20 ;  /* 0x0000001401007387 */ /* 0x000fe20000100800 */
[----:B0-----:R-:W-:Y:S02]  /*cf4f0*/  IMAD.MOV.U32 R56, RZ, RZ, R21 ;  /* 0x000000ffff387224 */ /* 0x001fe400078e0015 */
[----:B-1----:R-:W-:Y:S01]  /*cf500*/  IMAD.MOV.U32 R57, RZ, RZ, R22 ;  /* 0x000000ffff397224 */ /* 0x002fe200078e0016 */
[----:B---3--:R-:W2:Y:S01]  /*cf510*/  LDL.LU.64 R36, [R1+0x1f70] ;  /* 0x001f700001247983 */ /* 0x008ea20000300a00 */
[----:B------:R-:W-:-:S03]  /*cf520*/  IMAD.MOV.U32 R58, RZ, RZ, R23 ;  /* 0x000000ffff3a7224 */ /* 0x000fc600078e0017 */
[----:B------:R-:W0:Y:S04]  /*cf530*/  LDSM.16.M88.4 R20, [R34+UR4+0x400] ;  /* 0x000400042214783b */ /* 0x000e280008000200 */
[----:B----4-:R-:W2:Y:S04]  /*cf540*/  LDL.LU.64 R38, [R1+0x1f78] ;  /* 0x001f780001267983 */ /* 0x010ea80000300a00 */
[----:B------:R-:W-:Y:S04]  /*cf550*/  STL [R1+0xb2a4], R56 ;  /* 0x00b2a43801007387 */ /* 0x000fe80000100800 */
[----:B------:R-:W-:Y:S04]  /*cf560*/  STL [R1+0xb2a0], R57 ;  /* 0x00b2a03901007387 */ /* 0x000fe80000100800 */
[----:B------:R-:W-:Y:S04]  /*cf570*/  STL [R1+0xb29c], R58 ;  /* 0x00b29c3a01007387 */ /* 0x000fe80000100800 */
[----:B0-----:R0:W-:Y:S01]  /*cf580*/  STL.64 [R1+0x2820], R20 ;  /* 0x0028201401007387 */ /* 0x0011e20000100a00 */
[----:B------:R-:W-:-:S02]  /*cf590*/  IMAD.MOV.U32 R19, RZ, RZ, R21 ;  /* 0x000000ffff137224 */ /* 0x000fc400078e0015 */
[----:B------:R-:W-:Y:S01]  /*cf5a0*/  IMAD.MOV.U32 R18, RZ, RZ, R20 ;  /* 0x000000ffff127224 */ /* 0x000fe200078e0014 */
[----:B------:R1:W-:Y:S04]  /*cf5b0*/  STL.64 [R1+0x2828], R22 ;  /* 0x0028281601007387 */ /* 0x0003e80000100a00 */
[----:B0-----:R-:W3:Y:S04]  /*cf5c0*/  LDL.LU.64 R20, [R1+0x1fd0] ;  /* 0x001fd00001147983 */ /* 0x001ee80000300a00 */
[----:B-1----:R-:W3:Y:S01]  /*cf5d0*/  LDL.LU.64 R22, [R1+0x1fd8] ;  /* 0x001fd80001167983 */ /* 0x002ee20000300a00 */
[----:B------:R-:W-:-:S02]  /*cf5e0*/  F2FP.F16.E5M2.UNPACK_B R13, R13 ;  /* 0x0000000dff0d723e */ /* 0x000fc400020004ff */
[----:B------:R-:W-:Y:S01]  /*cf5f0*/  F2FP.F16.E5M2.UNPACK_B R12, R12 ;  /* 0x0000000cff0c723e */ /* 0x000fe200020004ff */
[----:B------:R-:W-:Y:S01]  /*cf600*/  IMAD.MOV.U32 R14, RZ, RZ, R25 ;  /* 0x000000ffff0e7224 */ /* 0x000fe200078e0019 */
[----:B------:R-:W-:-:S05]  /*cf610*/  F2FP.F16.E5M2.UNPACK_B R26, R24 ;  /* 0x00000018ff1a723e */ /* 0x000fca00020004ff */
[----:B------:R-:W-:Y:S01]  /*cf620*/  HMMA.16816.F32 R48, R28, R12, R44 ;  /* 0x0000000c1c30723c */ /* 0x000fe2000000182c */
[----:B------:R-:W4:Y:S04]  /*cf630*/  LDL.LU.64 R44, [R1+0x1fa0] ;  /* 0x001fa000012c7983 */ /* 0x000f280000300a00 */
[----:B------:R-:W4:-:S15]  /*cf640*/  LDL.LU.64 R46, [R1+0x1fa8] ;  /* 0x001fa800012e7983 */ /* 0x000f1e0000300a00 */
[----:B------:R-:W-:-:S03]  /*cf650*/  NOP ;  /* 0x0000000000007918 */ /* 0x000fc60000000000 */
[----:B------:R-:W-:Y:S04]  /*cf660*/  STL.64 [R1+0x10], R48 ;  /* 0x0000103001007387 */ /* 0x000fe80000100a00 */
[----:B------:R-:W-:Y:S04]  /*cf670*/  STL.64 [R1+0x18], R50 ;  /* 0x0000183201007387 */ /* 0x000fe80000100a00 */
[----:B------:R-:W0:Y:S01]  /*cf680*/  LDSM.16.M88.4 R48, [R34+UR4+0xc00] ;  /* 0x000c00042230783b */ /* 0x000e220008000200 */
[----:B------:R-:W-:-:S07]  /*cf690*/  F2FP.F16.E5M2.UNPACK_B R27, R14 ;  /* 0x0000000eff1b723e */ /* 0x000fce00020004ff */
[----:B--2---:R-:W-:Y:S01]  /*cf6a0*/  HMMA.16816.F32 R36, R28, R26, R36 ;  /* 0x0000001a1c24723c */ /* 0x004fe20000001824 */
[----:B0-----:R-:W-:Y:S01]  /*cf6b0*/  STL.64 [R1+0x2840], R48 ;  /* 0x0028403001007387 */ /* 0x001fe20000100a00 */
[----:B------:R-:W-:Y:S02]  /*cf6c0*/  IMAD.MOV.U32 R15, RZ, RZ, R49 ;  /* 0x000000ffff0f7224 */ /* 0x000fe400078e0031 */
[----:B------:R-:W-:Y:S01]  /*cf6d0*/  IMAD.MOV.U32 R14, RZ, RZ, R48 ;  /* 0x000000ffff0e7224 */ /* 0x000fe200078e0030 */
[----:B------:R-:W-:Y:S04]  /*cf6e0*/  STL.64 [R1+0x2848], R50 ;  /* 0x0028483201007387 */ /* 0x000fe80000100a00 */
[----:B------:R-:W0:-:S14]  /*cf6f0*/  LDSM.16.M88.4 R48, [R34+UR4+0x1400] ;  /* 0x001400042230783b */ /* 0x000e1c0008000200 */
[----:B------:R1:W-:Y:S02]  /*cf700*/  STL.64 [R1+0x28], R38 ;  /* 0x0000282601007387 */ /* 0x0003e40000100a00 */
[----:B-1----:R-:W-:Y:S02]  /*cf710*/  F2FP.F16.E5M2.UNPACK_B R39, R17 ;  /* 0x00000011ff27723e */ /* 0x002fe400020004ff */
[----:B------:R-:W-:-:S07]  /*cf720*/  F2FP.F16.E5M2.UNPACK_B R38, R16 ;  /* 0x00000010ff26723e */ /* 0x000fce00020004ff */
[----:B---3--:R-:W-:Y:S01]  /*cf730*/  HMMA.16816.F32 R20, R28, R38, R20 ;  /* 0x000000261c14723c */ /* 0x008fe20000001814 */
[----:B0-----:R-:W-:Y:S04]  /*cf740*/  STL.64 [R1+0x2860], R48 ;  /* 0x0028603001007387 */ /* 0x001fe80000100a00 */
[----:B------:R-:W-:-:S15]  /*cf750*/  STL.64 [R1+0x2868], R50 ;  /* 0x0028683201007387 */ /* 0x000fde0000100a00 */
[----:B------:R-:W-:-:S03]  /*cf760*/  NOP ;  /* 0x0000000000007918 */ /* 0x000fc60000000000 */
[----:B------:R0:W-:Y:S01]  /*cf770*/  STL [R1+0x34], R21 ;  /* 0x0000341501007387 */ /* 0x0001e20000100800 */
[----:B------:R-:W-:-:S03]  /*cf780*/  IMAD.MOV.U32 R59, RZ, RZ, R20 ;  /* 0x000000ffff3b7224 */ /* 0x000fc600078e0014 */
[----:B------:R1:W-:Y:S04]  /*cf790*/  STL.64 [R1+0x38], R22 ;  /* 0x0000381601007387 */ /* 0x0003e80000100a00 */
[----:B0-----:R-:W2:Y:S04]  /*cf7a0*/  LDL.LU.64 R20, [R1+0x1f90] ;  /* 0x001f900001147983 */ /* 0x001ea80000300a00 */
[----:B-1----:R-:W2:Y:S01]  /*cf7b0*/  LDL.LU.64 R22, [R1+0x1f98] ;  /* 0x001f980001167983 */ /* 0x002ea20000300a00 */
[----:B------:R-:W-:Y:S01]  /*cf7c0*/  IMAD.MOV.U32 R57, RZ, RZ, R36 ;  /* 0x000000ffff397224 */ /* 0x000fe200078e0024 */
[----:B------:R-:W-:Y:S01]  /*cf7d0*/  F2FP.F16.E5M2.UNPACK_B R36, R18 ;  /* 0x00000012ff24723e */ /* 0x000fe200020004ff */
[----:B------:R-:W-:Y:S01]  /*cf7e0*/  IMAD.MOV.U32 R58, RZ, RZ, R37 ;  /* 0x000000ffff3a7224 */ /* 0x000fe200078e0025 */
[----:B------:R-:W-:-:S07]  /*cf7f0*/  F2FP.F16.E5M2.UNPACK_B R37, R19 ;  /* 0x00000013ff25723e */ /* 0x000fce00020004ff */
[----:B----4-:R-:W-:-:S15]  /*cf800*/  HMMA.16816.F32 R44, R28, R36, R44 ;  /* 0x000000241c2c723c */ /* 0x010fde000000182c */
[----:B------:R-:W-:-:S08]  /*cf810*/  NOP ;  /* 0x0000000000007918 */ /* 0x000fd00000000000 */
[----:B------:R0:W-:Y:S01]  /*cf820*/  STL.64 [R1+0x40], R44 ;  /* 0x0000402c01007387 */ /* 0x0001e20000100a00 */
[----:B------:R-:W-:-:S03]  /*cf830*/  IMAD.MOV.U32 R56, RZ, RZ, R47 ;  /* 0x000000ffff387224 */ /* 0x000fc600078e002f */
[----:B------:R1:W-:Y:S04]  /*cf840*/  STL [R1+0x48], R46 ;  /* 0x0000482e01007387 */ /* 0x0003e80000100800 */
[----:B0-----:R-:W3:Y:S04]  /*cf850*/  LDL.LU.64 R44, [R1+0x1f80] ;  /* 0x001f8000012c7983 */ /* 0x001ee80000300a00 */
[----:B-1----:R-:W3:Y:S01]  /*cf860*/  LDL.LU.64 R46, [R1+0x1f88] ;  /* 0x001f8800012e7983 */ /* 0x002ee20000300a00 */
[----:B------:R-:W-:Y:S02]  /*cf870*/  IMAD.MOV.U32 R17, RZ, RZ, R49 ;  /* 0x000000ffff117224 */ /* 0x000fe400078e0031 */
[----:B------:R-:W-:-:S02]  /*cf880*/  IMAD.MOV.U32 R16, RZ, RZ, R48 ;  /* 0x000000ffff107224 */ /* 0x000fc400078e0030 */
[----:B------:R-:W0:Y:S01]  /*cf890*/  LDSM.16.M88.4 R48, [R34+UR4+0x1c00] ;  /* 0x001c00042230783b */ /* 0x000e220008000200 */
[----:B------:R-:W-:Y:S02]  /*cf8a0*/  F2FP.F16.E5M2.UNPACK_B R15, R15 ;  /* 0x0000000fff0f723e */ /* 0x000fe400020004ff */
[----:B------:R-:W-:Y:S01]  /*cf8b0*/  F2FP.F16.E5M2.UNPACK_B R14, R14 ;  /* 0x0000000eff0e723e */ /* 0x000fe200020004ff */
[----:B------:R-:W-:Y:S04]  /*cf8c0*/  STL.64 [R1+0xbe18], R38 ;  /* 0x00be182601007387 */ /* 0x000fe80000100a00 */
[----:B------:R-:W-:Y:S04]  /*cf8d0*/  STL.64 [R1+0xbe10], R36 ;  /* 0x00be102401007387 */ /* 0x000fe80000100a00 */
[----:B------:R-:W-:Y:S04]  /*cf8e0*/  STL.64 [R1+0xb2e0], R58 ;  /* 0x00b2e03a01007387 */ /* 0x000fe80000100a00 */
[----:B------:R-:W-:Y:S04]  /*cf8f0*/  STL.64 [R1+0xb2d8], R56 ;  /* 0x00b2d83801007387 */ /* 0x000fe80000100a00 */
[----:B------:R-:W1:Y:S04]  /*cf900*/  LDSM.16.M88.4 R36, [R34+UR4+0x3400] ;  /* 0x003400042224783b */ /* 0x000e680008000200 */
[----:B0-----:R-:W-:Y:S04]  /*cf910*/  STL.64 [R1+0x2880], R48 ;  /* 0x0028803001007387 */ /* 0x001fe80000100a00 */
[----:B------:R-:W-:Y:S04]  /*cf920*/  STL.64 [R1+0x2888], R50 ;  /* 0x0028883201007387 */ /* 0x000fe80000100a00 */
[----:B------:R-:W-:Y:S04]  /*cf930*/  STL.64 [R1+0xbe38], R14 ;  /* 0x00be380e01007387 */ /* 0x000fe80000100a00 */
[----:B------:R-:W-:Y:S01]  /*cf940*/  STL.64 [R1+0xbe30], R12 ;  /* 0x00be300c01007387 */ /* 0x000fe20000100a00 */
[----:B--2---:R-:W-:Y:S03]  /*cf950*/  HMMA.16816.F32 R20, R28, R14, R20 ;  /* 0x0000000e1c14723c */ /* 0x004fe60000001814 */
[----:B------:R-:W0:Y:S01]  /*cf960*/  LDSM.16.M88.4 R12, [R34+UR4+0x2c00] ;  /* 0x002c0004220c783b */ /* 0x000e220008000200 */
[----:B------:R-:W-:-:S02]  /*cf970*/  F2FP.F16.E5M2.UNPACK_B R17, R17 ;  /* 0x00000011ff11723e */ /* 0x000fc400020004ff */
[----:B------:R-:W-:-:S15]  /*cf980*/  F2FP.F16.E5M2.UNPACK_B R16, R16 ;  /* 0x00000010ff10723e */ /* 0x000fde00020004ff */
[----:B------:R-:W-:-:S02]  /*cf990*/  NOP ;  /* 0x0000000000007918 */ /* 0x000fc40000000000 */
[----:B------:R-:W-:Y:S04]  /*cf9a0*/  STL.64 [R1+0x50], R20 ;  /* 0x0000501401007387 */ /* 0x000fe80000100a00 */
[----:B------:R2:W-:Y:S04]  /*cf9b0*/  STL.64 [R1+0x58], R22 ;  /* 0x0000581601007387 */ /* 0x0005e80000100a00 */
[----:B-1----:R-:W-:Y:S04]  /*cf9c0*/  STL.64 [R1+0x28f0], R36 ;  /* 0x0028f02401007387 */ /* 0x002fe80000100a00 */
[----:B------:R-:W-:Y:S04]  /*cf9d0*/  STL.64 [R1+0x28f8], R38 ;  /* 0x0028f82601007387 */ /* 0x000fe80000100a00 */
[----:B0-----:R-:W-:Y:S01]  /*cf9e0*/  STL.64 [R1+0x28c0], R12 ;  /* 0x0028c00c01007387 */ /* 0x001fe20000100a00 */
[----:B--2---:R-:W-:-:S02]  /*cf9f0*/  IMAD.MOV.U32 R23, RZ, RZ, R13 ;  /* 0x000000ffff177224 */ /* 0x004fc400078e000d */
[----:B------:R-:W-:Y:S01]  /*cfa00*/  IMAD.MOV.U32 R22, RZ, RZ, R12 ;  /* 0x000000ffff167224 */ /* 0x000fe200078e000c */
[----:B------:R-:W-:Y:S04]  /*cfa10*/  STL.64 [R1+0x28c8], R14 ;  /* 0x0028c80e01007387 */ /* 0x000fe80000100a00 */
[----:B------:R-:W0:Y:S01]  /*cfa20*/  LDSM.16.M88.4 R12, [R34+UR4+0x2400] ;  /* 0x00240004220c783b */ /* 0x000e220008000200 */
[----:B------:R-:W-:Y:S02]  /*cfa30*/  IMAD.MOV.U32 R21, RZ, RZ, R37 ;  /* 0x000000ffff157224 */ /* 0x000fe400078e0025 */
[----:B------:R-:W-:Y:S02]  /*cfa40*/  IMAD.MOV.U32 R20, RZ, RZ, R36 ;  /* 0x000000ffff147224 */ /* 0x000fe400078e0024 */
[----:B0-----:R-:W-:-:S02]  /*cfa50*/  IMAD.MOV.U32 R25, RZ, RZ, R13 ;  /* 0x000000ffff197224 */ /* 0x001fc400078e000d */
[----:B------:R-:W-:Y:S01]  /*cfa60*/  IMAD.MOV.U32 R24, RZ, RZ, R12 ;  /* 0x000000ffff187224 */ /* 0x000fe200078e000c */
[----:B---3--:R-:W-:-:S15]  /*cfa70*/  HMMA.16816.F32 R36, R28, R16, R44 ;  /* 0x000000101c24723c */ /* 0x008fde000000182c */
[----:B------:R-:W-:-:S08]  /*cfa80*/  NOP ;  /* 0x0000000000007918 */ /* 0x000fd00000000000 */
[----:B------:R-:W-:Y:S04]  /*cfa90*/  STL.64 [R1+0x60], R36 ;  /* 0x0000602401007387 */ /* 0x000fe80000100a00 */
[----:B------:R-:W-:Y:S04]  /*cfaa0*/  STL.64 [R1+0x68], R38 ;  /* 0x0000682601007387 */ /* 0x000fe80000100a00 */
[----:B------:R0:W-:Y:S04]  /*cfab0*/  STL.64 [R1+0x28a0], R12 ;  /* 0x0028a00c01007387 */ /* 0x0001e80000100a00 */
[----:B------:R1:W-:Y:S04]  /*cfac0*/  STL.64 [R1+0x28a8], R14 ;  /* 0x0028a80e01007387 */ /* 0x0003e80000100a00 */
[----:B0-----:R-:W2:Y:S04]  /*cfad0*/  LDL.LU.64 R12, [R1+0x1f60] ;  /* 0x001f6000010c7983 */ /* 0x001ea80000300a00 */
[----:B-1----:R-:W2:Y:S01]  /*cfae0*/  LDL.LU.64 R14, [R1+0x1f68] ;  /* 0x001f6800010e7983 */ /* 0x002ea20000300a00 */
[----:B------:R-:W-:-:S02]  /*cfaf0*/  IMAD.MOV.U32 R19, RZ, RZ, R49 ;  /* 0x000000ffff137224 */ /* 0x000fc400078e0031 */
[----:B------:R-:W-:Y:S01]  /*cfb00*/  IMAD.MOV.U32 R18, RZ, RZ, R48 ;  /* 0x000000ffff127224 */ /* 0x000fe200078e0030 */
[----:B------:R-:W3:Y:S04]  /*cfb10*/  LDL.LU.64 R56, [R1+0x1f20] ;  /* 0x001f200001387983 */ /* 0x000ee80000300a00 */
[----:B------:R-:W0:Y:S04]  /*cfb20*/  LDSM.16.M88.4 R48, [R34+UR4+0x3c00] ;  /* 0x003c00042230783b */ /* 0x000e280008000200 */
[----:B------:R-:W3:Y:S04]  /*cfb30*/  LDL.LU.64 R58, [R1+0x1f28] ;  /* 0x001f2800013a7983 */ /* 0x000ee80000300a00 */
[----:B------:R-:W4:Y:S04]  /*cfb40*/  LDL.LU R46, [R1+0x744] ;  /* 0x00074400012e7983 */ /* 0x000f280000300800 */
[----:B------:R-:W4:Y:S01]  /*cfb50*/  LDL.LU R47, [R1+0x740] ;  /* 0x00074000012f7983 */ /* 0x000f220000300800 */
[----:B------:R-:W-:-:S03]  /*cfb60*/  F2FP.F16.E5M2.UNPACK_B R19, R19 ;  /* 0x00000013ff13723e */ /* 0x000fc600020004ff */
[----:B------:R-:W4:Y:S01]  /*cfb70*/  LDL.LU R35, [R1+0x74c] ;  /* 0x00074c0001237983 */ /* 0x000f220000300800 */
[----:B------:R-:W-:-:S03]  /*cfb80*/  F2FP.F16.E5M2.UNPACK_B R18, R18 ;  /* 0x00000012ff12723e */ /* 0x000fc600020004ff */
[----:B------:R-:W4:Y:S04]  /*cfb90*/  LDL.LU R32, [R1+0x748] ;  /* 0x0007480001207983 */ /* 0x000f280000300800 */
[----:B------:R-:W4:Y:S04]  /*cfba0*/  LDL.LU R60, [R1+0x754] ;  /* 0x00075400013c7983 */ /* 0x000f280000300800 */
[----:B------:R-:W4:Y:S04]  /*cfbb0*/  LDL.LU R33, [R1+0x750] ;  /* 0x0007500001217983 */ /* 0x000f280000300800 */
[----:B0-----:R0:W-:Y:S04]  /*cfbc0*/  STL.64 [R1+0x2900], R48 ;  /* 0x0029003001007387 */ /* 0x0011e80000100a00 */
[----:B------:R1:W-:Y:S04]  /*cfbd0*/  STL.64 [R1+0x2908], R50 ;  /* 0x0029083201007387 */ /* 0x0003e80000100a00 */
[----:B------:R-:W4:Y:S04]  /*cfbe0*/  LDL.LU.64 R52, [R1+0x1f40] ;  /* 0x001f400001347983 */ /* 0x000f280000300a00 */
[----:B------:R-:W4:Y:S01]  /*cfbf0*/  LDL.LU.64 R54, [R1+0x1f48] ;  /* 0x001f480001367983 */ /* 0x000f220000300a00 */
[----:B------:R-:W-:-:S02]  /*cfc00*/  IMAD.MOV.U32 R37, RZ, RZ, R49 ;  /* 0x000000ffff257224 */ /* 0x000fc400078e0031 */
[----:B------:R-:W-:Y:S02]  /*cfc10*/  IMAD.MOV.U32 R36, RZ, RZ, R48 ;  /* 0x000000ffff247224 */ /* 0x000fe400078e0030 */
[----:B0-----:R-:W4:Y:S04]  /*cfc20*/  LDL.LU.64 R48, [R1+0x1ff0] ;  /* 0x001ff00001307983 */ /* 0x001f280000300a00 */
[----:B-1----:R-:W4:Y:S04]  /*cfc30*/  LDL.LU.64 R50, [R1+0x1ff8] ;  /* 0x001ff80001327983 */ /* 0x002f280000300a00 */
[----:B------:R-:W4:Y:S04]  /*cfc40*/  LDL.LU R34, [R1+0x75c] ;  /* 0x00075c0001227983 */ /* 0x000f280000300800 */
[----:B------:R-:W4:Y:S01]  /*cfc50*/  LDL.LU R61, [R1+0x758] ;  /* 0x00075800013d7983 */ /* 0x000f220000300800 */
[----:B--2---:R-:W-:-:S15]  /*cfc60*/  HMMA.16816.F32 R12, R28, R18, R12 ;  /* 0x000000121c0c723c */ /* 0x004fde000000180c */
[----:B------:R-:W-:-:S08]  /*cfc70*/  NOP ;  /* 0x0000000000007918 */ /* 0x000fd00000000000 */
[----:B------:R0:W-:Y:S04]  /*cfc80*/  STL.64 [R1+0x70], R12 ;  /* 0x0000700c01007387 */ /* 0x0001e80000100a00 */
[----:B------:R1:W-:Y:S04]  /*cfc90*/  STL.64 [R1+0x78], R14 ;  /* 0x0000780e01007387 */ /* 0x0003e80000100a00 */
[----:B0-----:R-:W2:Y:S04]  /*cfca0*/  LDL.LU.64 R12, [R1+0x1ed0] ;  /* 0x001ed000010c7983 */ /* 0x001ea80000300a00 */
[----:B-1----:R-:W2:Y:S01]  /*cfcb0*/  LDL.LU.64 R14, [R1+0x1ed8] ;  /* 0x001ed800010e7983 */ /* 0x002ea20000300a00 */
[----:B------:R-:W-:-:S02]  /*cfcc0*/  F2FP.F16.E5M2.UNPACK_B R21, R21 ;  /* 0x00000015ff15723e */ /* 0x000fc400020004ff */
[----:B------:R-:W-:Y:S01]  /*cfcd0*/  F2FP.F16.E5M2.UNPACK_B R20, R20 ;  /* 0x00000014ff14723e */ /* 0x000fe200020004ff */
[----:B------:R-:W-:Y:S04]  /*cfce0*/  STL.64 [R1+0xbdf0], R18 ;  /* 0x00bdf01201007387 */ /* 0x000fe80000100a00 */
[----:B------:R3:W-:Y:S02]  /*cfcf0*/  STL.64 [R1+0xbde8], R16 ;  /* 0x00bde81001007387 */ /* 0x0007e40000100a00 */
[----:B---3--:R-:W-:Y:S01]  /*cfd00*/  HMMA.16816.F32 R16, R28, R20, R56 ;  /* 0x000000141c10723c */ /* 0x008fe20000001838 */
[----:B------:R-:W-:Y:S02]  /*cfd10*/  F2FP.F16.E5M2.UNPACK_B R23, R23 ;  /* 0x00000017ff17723e */ /* 0x000fe400020004ff */
[----:B------:R-:W-:-:S15]  /*cfd20*/  F2FP.F16.E5M2.UNPACK_B R22, R22 ;  /* 0x00000016ff16723e */ /* 0x000fde00020004ff */
[----:B------:R-:W-:-:S05]  /*cfd30*/  NOP ;  /* 0x0000000000007918 */ /* 0x000fca0000000000 */
[----:B------:R-:W-:Y:S04]  /*cfd40*/  STL.64 [R1+0x80], R16 ;  /* 0x0000801001007387 */ /* 0x000fe80000100a00 */
[----:B------:R4:W-:Y:S02]  /*cfd50*/  STL.64 [R1+0x88], R18 ;  /* 0x0000881201007387 */ /* 0x0009e40000100a00 */
[----:B----4-:R-:W-:Y:S01]  /*cfd60*/  HMMA.16816.F32 R16, R28, R22, R52 ;  /* 0x000000161c10723c */ /* 0x010fe20000001834 */
[----:B------:R-:W-:Y:S02]  /*cfd70*/  F2FP.F16.E5M2.UNPACK_B R25, R25 ;  /* 0x00000019ff19723e */ /* 0x000fe400020004ff */
[----:B------:R-:W-:-:S03]  /*cfd80*/  F2FP.F16.E5M2.UNPACK_B R24, R24 ;  /* 0x00000018ff18723e */ /* 0x000fc600020004ff */
[----:B------:R-:W-:Y:S01]  /*cfd90*/  STL.64 [R1+0xbde0], R22 ;  /* 0x00bde01601007387 */ /* 0x000fe20000100a00 */
[----:B------:R-:W-:Y:S02]  /*cfda0*/  F2FP.F16.E5M2.UNPACK_B R41, R37 ;  /* 0x00000025ff29723e */ /* 0x000fe400020004ff */
[----:B------:R-:W-:Y:S01]  /*cfdb0*/  F2FP.F16.E5M2.UNPACK_B R40, R36 ;  /* 0x00000024ff28723e */ /* 0x000fe200020004ff */
[----:B------:R-:W-:-:S13]  /*cfdc0*/  STL.64 [R1+0xbdd8], R20 ;  /* 0x00bdd81401007387 */ /* 0x000fda0000100a00 */
[----:B------:R-:W-:Y:S04]  /*cfdd0*/  STL.64 [R1+0x720], R16 ;  /* 0x0007201001007387 */ /* 0x000fe80000100a00 */
[----:B------:R0:W-:Y:S02]  /*cfde0*/  STL.64 [R1+0x728], R18 ;  /* 0x0007281201007387 */ /* 0x0001e40000100a00 */
[----:B0-----:R-:W-:Y:S02]  /*cfdf0*/  HMMA.16816.F32 R16, R28, R24, R48 ;  /* 0x000000181c10723c */ /* 0x001fe40000001830 */
[----:B------:R-:W-:Y:S04]  /*cfe00*/  STL.64 [R1+0xbe28], R26 ;  /* 0x00be281a01007387 */ /* 0x000fe80000100a00 */
[----:B------:R-:W-:-:S15]  /*cfe10*/  STL.64 [R1+0xbe20], R24 ;  /* 0x00be201801007387 */ /* 0x000fde0000100a00 */
[----:B------:R-:W-:-:S02]  /*cfe20*/  NOP ;  /* 0x0000000000007918 */ /* 0x000fc40000000000 */
[----:B------:R0:W-:Y:S04]  /*cfe30*/  STL.64 [R1+0x730], R16 ;  /* 0x0007301001007387 */ /* 0x0001e80000100a00 */
[----:B------:R1:W-:Y:S04]  /*cfe40*/  STL.64 [R1+0x738], R18 ;  /* 0x0007381201007387 */ /* 0x0003e80000100a00 */
[----:B------:R-:W3:Y:S04]  /*cfe50*/  LDL.LU.64 R20, [R1+0x1de0] ;  /* 0x001de00001147983 */ /* 0x000ee80000300a00 */
[----:B------:R-:W3:Y:S01]  /*cfe60*/  LDL.LU.64 R22, [R1+0x1de8] ;  /* 0x001de80001167983 */ /* 0x000ee20000300a00 */
[----:B--2---:R-:W-:Y:S07]  /*cfe70*/  HMMA.16816.F32 R12, R28, R40, R12 ;  /* 0x000000281c0c723c */ /* 0x004fee000000180c */
[----:B------:R-:W-:-:S15]  /*cfe80*/  IMAD R28, R47, 0x100, R46 ;  /* 0x000001002f1c7824 */ /* 0x000fde00078e022e */
[----:B------:R-:W-:-:S01]  /*cfe90*/  NOP ;  /* 0x0000000000007918 */ /* 0x000fc20000000000 */
[----:B------:R2:W-:Y:S04]  /*cfea0*/  STL.64 [R1+0x650], R12 ;  /* 0x0006500c01007387 */ /* 0x0005e80000100a00 */
[----:B------:R4:W-:Y:S04]  /*cfeb0*/  STL.64 [R1+0x658], R14 ;  /* 0x0006580e01007387 */ /* 0x0009e80000100a00 */
[----:B0-----:R-:W3:Y:S04]  /*cfec0*/  LDL.LU.64 R16, [R1+0x1e00] ;  /* 0x001e000001107983 */ /* 0x001ee80000300a00 */
[----:B-1----:R-:W3:Y:S04]  /*cfed0*/  LDL.LU.64 R18, [R1+0x1e08] ;  /* 0x001e080001127983 */ /* 0x002ee80000300a00 */
[----:B------:R-:W-:Y:S04]  /*cfee0*/  STL.64 [R1+0xbe00], R42 ;  /* 0x00be002a01007387 */ /* 0x000fe80000100a00 */
[----:B------:R-:W-:Y:S04]  /*cfef0*/  STL.64 [R1+0xbdf8], R40 ;  /* 0x00bdf82801007387 */ /* 0x000fe80000100a00 */
[----:B--2---:R-:W2:Y:S04]  /*cff00*/  LDL.LU.64 R12, [R1+0x1e20] ;  /* 0x001e2000010c7983 */ /* 0x004ea80000300a00 */
[----:B----4-:R-:W2:Y:S04]  /*cff10*/  LDL.LU.64 R14, [R1+0x1e28] ;  /* 0x001e2800010e7983 */ /* 0x010ea80000300a00 */
[----:B------:R-:W4:Y:S04]  /*cff20*/  LDL.LU R46, [R1+0x764] ;  /* 0x00076400012e7983 */ /* 0x000f280000300800 */
[----:B------:R-:W4:Y:S01]  /*cff30*/  LDL.LU R47, [R1+0x760] ;  /* 0x00076000012f7983 */ /* 0x000f220000300800 */
[----:B------:R-:W-:-:S02]  /*cff40*/  IMAD R29, R32, 0x100, R35 ;  /* 0x00000100201d7824 */ /* 0x000fc400078e0223 */
[----:B------:R-:W-:Y:S02]  /*cff50*/  IMAD R30, R33, 0x100, R60 ;  /* 0x00000100211e7824 */ /* 0x000fe400078e023c */
[----:B------:R-:W-:Y:S01]  /*cff60*/  IMAD R31, R61, 0x100, R34 ;  /* 0x000001003d1f7824 */ /* 0x000fe200078e0222 */
[----:B------:R-:W-:Y:S02]  /*cff70*/  F2FP.F16.E5M2.UNPACK_B R28, R28 ;  /* 0x0000001cff1c723e */ /* 0x000fe400020004ff */
[----:B------:R-:W-:Y:S02]  /*cff80*/  F2FP.F16.E5M2.UNPACK_B R29, R29 ;  /* 0x0000001dff1d723e */ /* 0x000fe400020004ff */
[----:B------:R-:W-:Y:S02]  /*cff90*/  F2FP.F16.E5M2.UNPACK_B R30, R30 ;  /* 0x0000001eff1e723e */ /* 0x000fe400020004ff */
[----:B------:R-:W-:Y:S01]  /*cffa0*/  F2FP.F16.E5M2.UNPACK_B R31, R31 ;  /* 0x0000001fff1f723e */ /* 0x000fe200020004ff */
[----:B----4-:R-:W-:Y:S04]  /*cffb0*/  STL.64 [R1+0xbe08], R46 ;  /* 0x00be082e01007387 */ /* 0x010fe80000100a00 */
[----:B------:R-:W4:Y:S04]  /*cffc0*/  LDL.LU R35, [R1+0x76c] ;  /* 0x00076c0001237983 */ /* 0x000f280000300800 */
[----:B------:R-:W4:Y:S04]  /*cffd0*/  LDL.LU R32, [R1+0x768] ;  /* 0x0007680001207983 */ /* 0x000f280000300800 */
[----:B------:R-:W4:Y:S04]  /*cffe0*/  LDL.LU R60, [R1+0x774] ;  /* 0x00077400013c7983 */ /* 0x000f280000300800 */
[----:B------:R-:W4:Y:S04]  /*cfff0*/  LDL.LU R33, [R1+0x770] ;  /* 0x0007700001217983 */ /* 0x000f280000300800 */
[----:B------:R-:W4:Y:S01]  /*d0000*/  LDL.LU R34, [R1+0x77c] ;  /* 0x00077c0001227983 */ /* 0x000f220000300800 */
[C---:B---3--:R-:W-:Y:S06]  /*d0010*/  HMMA.16816.F32 R20, R28.reuse, R2, R20 ;  /* 0x000000021c14723c */ /* 0x048fec0000001814 */
[C---:B------:R-:W-:Y:S06]  /*d0020*/  HMMA.16816.F32 R16, R28.reuse, R4, R16 ;  /* 0x000000041c10723c */ /* 0x040fec0000001810 */
[C---:B--2---:R-:W-:Y:S01]  /*d0030*/  HMMA.16816.F32 R12, R28.reuse, R6, R12 ;  /* 0x000000061c0c723c */ /* 0x044fe2000000180c */
[----:B----4-:R-:W-:Y:S04]  /*d0040*/  STL.64 [R1+0xbe48], R34 ;  /* 0x00be482201007387 */ /* 0x010fe80000100a00 */
[----:B------:R0:W-:Y:S04]  /*d0050*/  STL.64 [R1+0xbe40], R32 ;  /* 0x00be402001007387 */ /* 0x0001e80000100a00 */
[----:B------:R-:W2:Y:S04]  /*d0060*/  LDL.LU R61, [R1+0x778] ;  /* 0x00077800013d7983 */ /* 0x000ea80000300800 */
[----:B------:R-:W-:Y:S04]  /*d0070*/  STL.64 [R1+0x580], R20 ;  /* 0x0005801401007387 */ /* 0x000fe80000100a00 */
[----:B------:R-:W-:Y:S04]  /*d0080*/  STL.64 [R1+0x588], R22 ;  /* 0x0005881601007387 */ /* 0x000fe80000100a00 */
[----:B0-----:R-:W3:Y:S04]  /*d0090*/  LDL.LU.64 R32, [R1+0x1e40] ;  /* 0x001e400001207983 */ /* 0x001ee80000300a00 */
[----:B------:R-:W-:Y:S04]  /*d00a0*/  STL.64 [R1+0x5a0], R16 ;  /* 0x0005a01001007387 */ /* 0x000fe80000100a00 */
[----:B------:R-:W-:Y:S04]  /*d00b0*/  STL.64 [R1+0x5a8], R18 ;  /* 0x0005a81201007387 */ /* 0x000fe80000100a00 */
[----:B------:R-:W3:Y:S04]  /*d00c0*/  LDL.LU.64 R34, [R1+0x1e48] ;  /* 0x001e480001227983 */ /* 0x000ee80000300a00 */
[----:B------:R0:W-:Y:S04]  /*d00d0*/  STL.64 [R1+0x5b0], R12 ;  /* 0x0005b00c01007387 */ /* 0x0001e80000100a00 */
[----:B------:R1:W-:Y:S04]  /*d00e0*/  STL.64 [R1+0x5b8], R14 ;  /* 0x0005b80e01007387 */ /* 0x0003e80000100a00 */
[----:B0-----:R-:W4:Y:S04]  /*d00f0*/  LDL.LU.64 R12, [R1+0x1e60] ;  /* 0x001e6000010c7983 */ /* 0x001f280000300a00 */
[----:B-1----:R-:W4:Y:S04]  /*d0100*/  LDL.LU.64 R14, [R1+0x1e68] ;  /* 0x001e6800010e7983 */ /* 0x002f280000300a00 */
[----:B------:R-:W2:Y:S04]  /*d0110*/  LDL.LU.64 R24, [R1+0x1e80] ;  /* 0x001e800001187983 */ /* 0x000ea80000300a00 */
        /* <DEDUP_REMOVED lines=17> */
[----:B------:R-:W-:Y:S04]  /*d0230*/  STL.64 [R1+0xbd98], R6 ;  /* 0x00bd980601007387 */ /* 0x000fe80000100a00 */
[----:B------:R0:W-:Y:S04]  /*d0240*/  STL.64 [R1+0xbd90], R4 ;  /* 0x00bd900401007387 */ /* 0x0001e80000100a00 */
[----:B0-----:R-:W2:Y:S04]  /*d0250*/  LDL.LU.64 R4, [R1+0x1df0] ;  /* 0x001df00001047983 */ /* 0x001ea80000300a00 */
[----:B------:R-:W2:Y:S01]  /*d0260*/  LDL.LU.64 R6, [R1+0x1df8] ;  /* 0x001df80001067983 */ /* 0x000ea20000300a00 */
[C---:B---3--:R-:W-:Y:S06]  /*d0270*/  HMMA.16816.F32 R32, R28.reuse, R8, R32 ;  /* 0x000000081c20723c */ /* 0x048fec0000001820 */
[----:B----4-:R-:W-:-:S15]  /*d0280*/  HMMA.16816.F32 R12, R28, R10, R12 ;  /* 0x0000000a1c0c723c */ /* 0x010fde000000180c */
[----:B------:R-:W-:-:S02]  /*d0290*/  NOP ;  /* 0x0000000000007918 */ /* 0x000fc40000000000 */
[----:B------:R-:W-:Y:S04]  /*d02a0*/  STL.64 [R1+0x5c0], R32 ;  /* 0x0005c02001007387 */ /* 0x000fe80000100a00 */
[----:B------:R0:W-:Y:S04]  /*d02b0*/  STL.64 [R1+0x5c8], R34 ;  /* 0x0005c82201007387 */ /* 0x0001e80000100a00 */
[----:B0-----:R-:W3:Y:S04]  /*d02c0*/  LDL.LU.64 R34, [R1+0xbe48] ;  /* 0x00be480001227983 */ /* 0x001ee80000300a00 */
[----:B------:R-:W3:Y:S04]  /*d02d0*/  LDL.LU.64 R32, [R1+0xbe40] ;  /* 0x00be400001207983 */ /* 0x000ee80000300a00 */
[----:B------:R-:W-:Y:S04]  /*d02e0*/  STL.64 [R1+0x5e0], R12 ;  /* 0x0005e00c01007387 */ /* 0x000fe80000100a00 */
[----:B------:R0:W-:Y:S04]  /*d02f0*/  STL.64 [R1+0x5e8], R14 ;  /* 0x0005e80e01007387 */ /* 0x0001e80000100a00 */
[----:B0-----:R-:W4:Y:S04]  /*d0300*/  LDL.LU.64 R14, [R1+0xbe38] ;  /* 0x00be3800010e7983 */ /* 0x001f280000300a00 */
[----:B------:R-:W2:Y:S04]  /*d0310*/  LDL.LU.64 R12, [R1+0xbe30] ;  /* 0x00be3000010c7983 */ /* 0x000ea80000300a00 */
[----:B------:R-:W-:Y:S04]  /*d0320*/  STL.64 [R1+0xbdd0], R10 ;  /* 0x00bdd00a01007387 */ /* 0x000fe80000100a00 */
[----:B------:R0:W-:Y:S04]  /*d0330*/  STL.64 [R1+0xbdc8], R8 ;  /* 0x00bdc80801007387 */ /* 0x0001e80000100a00 */
[----:B0-----:R-:W3:Y:S04]  /*d0340*/  LDL.LU.64 R8, [R1+0x1e50] ;  /* 0x001e500001087983 */ /* 0x001ee80000300a00 */
[----:B------:R-:W3:Y:S01]  /*d0350*/  LDL.LU.64 R10, [R1+0x1e58] ;  /* 0x001e5800010a7983 */ /* 0x000ee20000300a00 */
[----:B--2---:R-:W-:-:S15]  /*d0360*/  HMMA.16816.F32 R24, R28, R12, R24 ;  /* 0x0000000c1c18723c */ /* 0x004fde0000001818 */
[----:B------:R-:W-:-:S08]  /*d0370*/  NOP ;  /* 0x0000000000007918 */ /* 0x000fd00000000000 */
[----:B------:R-:W-:Y:S04]  /*d0380*/  STL.64 [R1+0x600], R24 ;  /* 0x0006001801007387 */ /* 0x000fe80000100a00 */
[----:B------:R0:W-:Y:S04]  /*d0390*/  STL.64 [R1+0x608], R26 ;  /* 0x0006081a01007387 */ /* 0x0001e80000100a00 */
[----:B0-----:R-:W2:Y:S04]  /*d03a0*/  LDL.LU.64 R26, [R1+0xbe28] ;  /* 0x00be2800011a7983 */ /* 0x001ea80000300a00 */
[----:B------:R-:W3:Y:S01]  /*d03b0*/  LDL.LU.64 R24, [R1+0xbe20] ;  /* 0x00be200001187983 */ /* 0x000ee20000300a00 */
[----:B--2---:R-:W-:-:S15]  /*d03c0*/  HMMA.16816.F32 R36, R28, R26, R36 ;  /* 0x0000001a1c24723c */ /* 0x004fde0000001824 */
[----:B------:R-:W-:-:S08]  /*d03d0*/  NOP ;  /* 0x0000000000007918 */ /* 0x000fd00000000000 */
[----:B------:R-:W-:Y:S04]  /*d03e0*/  STL.64 [R1+0x620], R36 ;  /* 0x0006202401007387 */ /* 0x000fe80000100a00 */
[----:B------:R0:W-:Y:S04]  /*d03f0*/  STL.64 [R1+0x628], R38 ;  /* 0x0006282601007387 */ /* 0x0001e80000100a00 */
[----:B0-----:R-:W2:Y:S04]  /*d0400*/  LDL.LU.64 R38, [R1+0xbe18] ;  /* 0x00be180001267983 */ /* 0x001ea80000300a00 */
[----:B------:R-:W3:Y:S01]  /*d0410*/  LDL.LU.64 R36, [R1+0xbe10] ;  /* 0x00be100001247983 */ /* 0x000ee20000300a00 */
[C---:B----4-:R-:W-:Y:S06]  /*d0420*/  HMMA.16816.F32 R16, R28.reuse, R14, R16 ;  /* 0x0000000e1c10723c */ /* 0x050fec0000001810 */
[C---:B--2---:R-:W-:Y:S06]  /*d0430*/  HMMA.16816.F32 R44, R28.reuse, R38, R44 ;  /* 0x000000261c2c723c */ /* 0x044fec000000182c */
[----:B---3--:R-:W-:-:S15]  /*d0440*/  HMMA.16816.F32 R40, R28, R36, R40 ;  /* 0x000000241c28723c */ /* 0x008fde0000001828 */
[----:B------:R-:W-:-:S02]  /*d0450*/  NOP ;  /* 0x0000000000007918 */ /* 0x000fc40000000000 */
[----:B------:R-:W-:Y:S04]  /*d0460*/  STL.64 [R1+0x640], R44 ;  /* 0x0006402c01007387 */ /* 0x000fe80000100a00 */
[----:B------:R0:W-:Y:S04]  /*d0470*/  STL.64 [R1+0x648], R46 ;  /* 0x0006482e01007387 */ /* 0x0001e80000100a00 */
[----:B0-----:R-:W2:Y:S04]  /*d0480*/  LDL.LU.64 R46, [R1+0xbe08] ;  /* 0x00be0800012e7983 */ /* 0x001ea80000300a00 */
[----:B------:R-:W-:Y:S04]  /*d0490*/  STL.64 [R1+0x630], R40 ;  /* 0x0006302801007387 */ /* 0x000fe80000100a00 */
[----:B------:R0:W-:Y:S04]  /*d04a0*/  STL.64 [R1+0x638], R42 ;  /* 0x0006382a01007387 */ /* 0x0001e80000100a00 */
[----:B0-----:R-:W3:Y:S04]  /*d04b0*/  LDL.LU.64 R42, [R1+0xbe00] ;  /* 0x00be0000012a7983 */ /* 0x001ee80000300a00 */
[----:B------:R-:W4:Y:S04]  /*d04c0*/  LDL.LU.64 R40, [R1+0xbdf8] ;  /* 0x00bdf80001287983 */ /* 0x000f280000300a00 */
[----:B------:R-:W-:Y:S04]  /*d04d0*/  STL.64 [R1+0x610], R16 ;  /* 0x0006101001007387 */ /* 0x000fe80000100a00 */
[----:B------:R0:W-:Y:S04]  /*d04e0*/  STL.64 [R1+0x618], R18 ;  /* 0x0006181201007387 */ /* 0x0001e80000100a00 */
[----:B0-----:R-:W2:Y:S04]  /*d04f0*/  LDL.LU.64 R18, [R1+0xbdf0] ;  /* 0x00bdf00001127983 */ /* 0x001ea80000300a00 */
[----:B------:R-:W3:Y:S02]  /*d0500*/  LDL.LU.64 R16, [R1+0xbde8] ;  /* 0x00bde80001107983 */ /* 0x000ee40000300a00 */
[----:B---3--:R-:W-:-:S15]  /*d0510*/  HMMA.16816.F32 R20, R28, R16, R20 ;  /* 0x000000101c14723c */ /* 0x008fde0000001814 */
[----:B------:R-:W-:-:S08]  /*d0520*/  NOP ;  /* 0x0000000000007918 */ /* 0x000fd00000000000 */
[----:B------:R-:W-:Y:S04]  /*d0530*/  STL.64 [R1+0x5f0], R20 ;  /* 0x0005f01401007387 */ /* 0x000fe80000100a00 */
[----:B------:R0:W-:Y:S04]  /*d0540*/  STL.64 [R1+0x5f8], R22 ;  /* 0x0005f81601007387 */ /* 0x0001e80000100a00 */
[----:B0-----:R-:W3:Y:S04]  /*d0550*/  LDL.LU.64 R22, [R1+0xbde0] ;  /* 0x00bde00001167983 */ /* 0x001ee80000300a00 */
[----:B------:R-:W4:Y:S01]  /*d0560*/  LDL.LU.64 R20, [R1+0xbdd8] ;  /* 0x00bdd80001147983 */ /* 0x000f220000300a00 */
[----:B--2---:R-:W-:-:S15]  /*d0570*/  HMMA.16816.F32 R8, R28, R18, R8 ;  /* 0x000000121c08723c */ /* 0x004fde0000001808 */
[----:B------:R-:W-:-:S08]  /*d0580*/  NOP ;  /* 0x0000000000007918 */ /* 0x000fd00000000000 */
[----:B------:R-:W-:Y:S04]  /*d0590*/  STL.64 [R1+0x5d0], R8 ;  /* 0x0005d00801007387 */ /* 0x000fe80000100a00 */
[----:B------:R4:W-:Y:S02]  /*d05a0*/  STL.64 [R1+0x5d8], R10 ;  /* 0x0005d80a01007387 */ /* 0x0009e40000100a00 */
[C---:B----4-:R-:W-:Y:S06]  /*d05b0*/  HMMA.16816.F32 R8, R28.reuse, R20, R4 ;  /* 0x000000141c08723c */ /* 0x050fec0000001804 */
[C---:B---3--:R-:W-:Y:S06]  /*d05c0*/  HMMA.16816.F32 R4, R28.reuse, R22, R56 ;  /* 0x000000161c04723c */ /* 0x048fec0000001838 */
[----:B------:R-:W-:Y:S11]  /*d05d0*/  STL.64 [R1+0xbd88], R22 ;  /* 0x00bd881601007387 */ /* 0x000ff60000100a00 */
[----:B------:R-:W-:Y:S04]  /*d05e0*/  STL.64 [R1+0x590], R8 ;  /* 0x0005900801007387 */ /* 0x000fe80000100a00 */
[----:B------:R0:W-:Y:S04]  /*d05f0*/  STL.64 [R1+0x598], R10 ;  /* 0x0005980a01007387 */ /* 0x0001e80000100a00 */
[----:B------:R-:W-:Y:S04]  /*d0600*/  STL.64 [R1+0xbd80], R20 ;  /* 0x00bd801401007387 */ /* 0x000fe80000100a00 */
[----:B------:R-:W-:Y:S01]  /*d0610*/  STL.64 [R1+0x700], R4 ;  /* 0x0007000401007387 */ /* 0x000fe20000100a00 */
[C---:B0-----:R-:W-:Y:S03]  /*d0620*/  HMMA.16816.F32 R8, R28.reuse, R24, R52 ;  /* 0x000000181c08723c */ /* 0x041fe60000001834 */
[----:B------:R0:W-:Y:S03]  /*d0630*/  STL.64 [R1+0x708], R6 ;  /* 0x0007080601007387 */ /* 0x0001e60000100a00 */
[----:B0-----:R-:W-:Y:S01]  /*d0640*/  HMMA.16816.F32 R4, R28, R40, R48 ;  /* 0x000000281c04723c */ /* 0x001fe20000001830 */
[----:B------:R-:W-:-:S15]  /*d0650*/  STL.64 [R1+0xbd78], R42 ;  /* 0x00bd782a01007387 */ /* 0x000fde0000100a00 */
[----:B------:R-:W-:-:S01]  /*d0660*/  NOP ;  /* 0x0000000000007918 */ /* 0x000fc20000000000 */
[----:B------:R-:W-:Y:S04]  /*d0670*/  STL.64 [R1+0x710], R8 ;  /* 0x0007100801007387 */ /* 0x000fe80000100a00 */
[----:B------:R-:W-:Y:S04]  /*d0680*/  STL.64 [R1+0x718], R10 ;  /* 0x0007180a01007387 */ /* 0x000fe80000100a00 */
[----:B------:R0:W-:Y:S04]  /*d0690*/  STL.64 [R1+0xbd70], R40 ;  /* 0x00bd702801007387 */ /* 0x0001e80000100a00 */
[----:B------:R1:W-:Y:S04]  /*d06a0*/  STL.64 [R1+0x570], R4 ;  /* 0x0005700401007387 */ /* 0x0003e80000100a00 */
[----:B------:R2:W-:Y:S04]  /*d06b0*/  STL.64 [R1+0x578], R6 ;  /* 0x0005780601007387 */ /* 0x0005e80000100a00 */
[----:B------:R-:W3:Y:S04]  /*d06c0*/  LDL.LU.64 R48, [R1+0x31a0] ;  /* 0x0031a00001307983 */ /* 0x000ee80000300a00 */
[----:B------:R-:W3:Y:S04]  /*d06d0*/  LDL.LU.64 R50, [R1+0x31a8] ;  /* 0x0031a80001327983 */ /* 0x000ee80000300a00 */
[----:B0-----:R-:W4:Y:S04]  /*d06e0*/  LDL.LU.64 R40, [R1+0x3190] ;  /* 0x0031900001287983 */ /* 0x001f280000300a00 */
[----:B------:R-:W4:Y:S04]  /*d06f0*/  LDL.LU.64 R42, [R1+0x3198] ;  /* 0x00319800012a7983 */ /* 0x000f280000300a00 */
[----:B------:R-:W4:Y:S04]  /*d0700*/  LDL.LU.64 R20, [R1+0x3180] ;  /* 0x0031800001147983 */ /* 0x000f280000300a00 */
[----:B------:R-:W4:Y:S01]  /*d0710*/  LDL.LU.64 R22, [R1+0x3188] ;  /* 0x0031880001167983 */ /* 0x000f220000300a00 */
[----:B------:R-:W-:-:S03]  /*d0720*/  IMAD R28, R47, 0x100, R46 ;  /* 0x000001002f1c7824 */ /* 0x000fc600078e022e */
[----:B------:R-:W4:Y:S04]  /*d0730*/  LDL.LU.64 R8, [R1+0x3170] ;  /* 0x0031700001087983 */ /* 0x000f280000300a00 */
[----:B------:R-:W4:Y:S04]  /*d0740*/  LDL.LU.64 R10, [R1+0x3178] ;  /* 0x00317800010a7983 */ /* 0x000f280000300a00 */
[----:B-1----:R-:W4:Y:S04]  /*d0750*/  LDL.LU.64 R4, [R1+0x3160] ;  /* 0x0031600001047983 */ /* 0x002f280000300a00 */
[----:B--2---:R-:W2:Y:S04]  /*d0760*/  LDL.LU.64 R6, [R1+0x3168] ;  /* 0x0031680001067983 */ /* 0x004ea80000300a00 */
[----:B------:R-:W3:Y:S04]  /*d0770*/  LDL.LU R46, [R1+0x784] ;  /* 0x00078400012e7983 */ /* 0x000ee80000300800 */
[----:B------:R-:W3:Y:S01]  /*d0780*/  LDL.LU R47, [R1+0x780] ;  /* 0x00078000012f7983 */ /* 0x000ee20000300800 */
[----:B------:R-:W-:-:S02]  /*d0790*/  IMAD R29, R32, 0x100, R35 ;  /* 0x00000100201d7824 */ /* 0x000fc400078e0223 */
[----:B------:R-:W-:Y:S02]  /*d07a0*/  IMAD R30, R33, 0x100, R60 ;  /* 0x00000100211e7824 */ /* 0x000fe400078e023c */
[----:B------:R-:W-:Y:S01]  /*d07b0*/  IMAD R31, R61, 0x100, R34 ;  /* 0x000001003d1f7824 */ /* 0x000fe200078e0222 */
[----:B---3--:R0:W-:Y:S04]  /*d07c0*/  STL.64 [R1+0xbda0], R46 ;  /* 0x00bda02e01007387 */ /* 0x0081e80000100a00 */
[----:B------:R-:W3:Y:S04]  /*d07d0*/  LDL.LU R35, [R1+0x78c] ;  /* 0x00078c0001237983 */ /* 0x000ee80000300800 */
[----:B------:R-:W4:Y:S04]  /*d07e0*/  LDL.LU R32, [R1+0x788] ;  /* 0x0007880001207983 */ /* 0x000f280000300800 */
[----:B------:R-:W2:Y:S04]  /*d07f0*/  LDL.LU R60, [R1+0x794] ;  /* 0x00079400013c7983 */ /* 0x000ea80000300800 */
[----:B------:R-:W4:Y:S04]  /*d0800*/  LDL.LU R33, [R1+0x790] ;  /* 0x0007900001217983 */ /* 0x000f280000300800 */
[----:B------:R-:W3:Y:S01]  /*d0810*/  LDL.LU R34, [R1+0x79c] ;  /* 0x00079c0001227983 */ /* 0x000ee20000300800 */
[----:B------:R-:W-:-:S02]  /*d0820*/  F2FP.F16.E5M2.UNPACK_B R28, R28 ;  /* 0x0000001cff1c723e */ /* 0x000fc400020004ff */
[----:B------:R-:W-:Y:S02]  /*d0830*/  F2FP.F16.E5M2.UNPACK_B R29, R29 ;  /* 0x0000001dff1d723e */ /* 0x000fe400020004ff */
[----:B------:R-:W-:Y:S02]  /*d0840*/  F2FP.F16.E5M2.UNPACK_B R30, R30 ;  /* 0x0000001eff1e723e */ /* 0x000fe400020004ff */
[----:B------:R-:W-:-:S07]  /*d0850*/  F2FP.F16.E5M2.UNPACK_B R31, R31 ;  /* 0x0000001fff1f723e */ /* 0x000fce00020004ff */
[C---:B0-----:R-:W-:Y:S01]  /*d0860*/  HMMA.16816.F32 R44, R28.reuse, R38, R48 ;  /* 0x000000261c2c723c */ /* 0x041fe20000001830 */
[----:B---3--:R-:W-:Y:S04]  /*d0870*/  STL.64 [R1+0xbdb0], R34 ;  /* 0x00bdb02201007387 */ /* 0x008fe80000100a00 */
[----:B----4-:R0:W-:Y:S04]  /*d0880*/  STL.64 [R1+0xbda8], R32 ;  /* 0x00bda82001007387 */ /* 0x0101e80000100a00 */
[----:B------:R-:W3:Y:S01]  /*d0890*/  LDL.LU R61, [R1+0x798] ;  /* 0x00079800013d7983 */ /* 0x000ee20000300800 */
[C---:B0-----:R-:W-:Y:S03]  /*d08a0*/  HMMA.16816.F32 R32, R28.reuse, R36, R40 ;  /* 0x000000241c20723c */ /* 0x041fe60000001828 */
[----:B------:R-:W-:Y:S10]  /*d08b0*/  STL.64 [R1+0xbdc0], R38 ;  /* 0x00bdc02601007387 */ /* 0x000ff40000100a00 */
[----:B------:R-:W-:Y:S04]  /*d08c0*/  STL.64 [R1+0x560], R44 ;  /* 0x0005602c01007387 */ /* 0x000fe80000100a00 */
[----:B------:R-:W-:Y:S04]  /*d08d0*/  STL.64 [R1+0x568], R46 ;  /* 0x0005682e01007387 */ /* 0x000fe80000100a00 */
[----:B------:R-:W-:Y:S04]  /*d08e0*/  STL.64 [R1+0xbdb8], R36 ;  /* 0x00bdb82401007387 */ /* 0x000fe80000100a00 */
[----:B------:R-:W-:Y:S04]  /*d08f0*/  STL.64 [R1+0x550], R32 ;  /* 0x0005502001007387 */ /* 0x000fe80000100a00 */
[----:B------:R0:W-:Y:S02]  /*d0900*/  STL.64 [R1+0x558], R34 ;  /* 0x0005582201007387 */ /* 0x0001e40000100a00 */
[C---:B0-----:R-:W-:Y:S06]  /*d0910*/  HMMA.16816.F32 R32, R28.reuse, R26, R20 ;  /* 0x0000001a1c20723c */ /* 0x041fec0000001814 */
[----:B------:R-:W-:Y:S01]  /*d0920*/  HMMA.16816.F32 R20, R28, R14, R8 ;  /* 0x0000000e1c14723c */ /* 0x000fe20000001808 */
[----:B------:R-:W4:-:S15]  /*d0930*/  LDL.LU.64 R8, [R1+0x3150] ;  /* 0x0031500001087983 */ /* 0x000f1e0000300a00 */
[----:B------:R-:W-:-:S01]  /*d0940*/  NOP ;  /* 0x0000000000007918 */ /* 0x000fc20000000000 */
[----:B------:R-:W-:Y:S04]  /*d0950*/  STL.64 [R1+0x540], R32 ;  /* 0x0005402001007387 */ /* 0x000fe80000100a00 */
[----:B------:R-:W-:Y:S04]  /*d0960*/  STL.64 [R1+0x548], R34 ;  /* 0x0005482201007387 */ /* 0x000fe80000100a00 */
[----:B------:R-:W4:Y:S04]  /*d0970*/  LDL.LU.64 R10, [R1+0x3158] ;  /* 0x00315800010a7983 */ /* 0x000f280000300a00 */
[----:B------:R-:W-:Y:S04]  /*d0980*/  STL.64 [R1+0x530], R20 ;  /* 0x0005301401007387 */ /* 0x000fe80000100a00 */
[----:B------:R2:W-:Y:S04]  /*d0990*/  STL.64 [R1+0x538], R22 ;  /* 0x0005381601007387 */ /* 0x0005e80000100a00 */
[----:B------:R-:W3:Y:S04]  /*d09a0*/  LDL.LU.64 R36, [R1+0x3140] ;  /* 0x0031400001247983 */ /* 0x000ee80000300a00 */
[----:B------:R-:W3:Y:S01]  /*d09b0*/  LDL.LU.64 R38, [R1+0x3148] ;  /* 0x0031480001267983 */ /* 0x000ee20000300a00 */
[C---:B--2---:R-:W-:Y:S03]  /*d09c0*/  HMMA.16816.F32 R20, R28.reuse, R12, R4 ;  /* 0x0000000c1c14723c */ /* 0x044fe60000001804 */
[----:B------:R-:W2:Y:S04]  /*d09d0*/  LDL.LU.64 R32, [R1+0x3130] ;  /* 0x0031300001207983 */ /* 0x000ea80000300a00 */
[----:B------:R-:W2:Y:S04]  /*d09e0*/  LDL.LU.64 R34, [R1+0x3138] ;  /* 0x0031380001227983 */ /* 0x000ea80000300a00 */
[----:B------:R-:W3:Y:S04]  /*d09f0*/  LDL.LU.64 R44, [R1+0x3120] ;  /* 0x00312000012c7983 */ /* 0x000ee80000300a00 */
[----:B------:R-:W3:Y:S04]  /*d0a00*/  LDL.LU.64 R46, [R1+0x3128] ;  /* 0x00312800012e7983 */ /* 0x000ee80000300a00 */
[----:B------:R-:W3:Y:S04]  /*d0a10*/  LDL.LU.64 R4, [R1+0x3110] ;  /* 0x0031100001047983 */ /* 0x000ee80000300a00 */
[----:B------:R-:W3:Y:S04]  /*d0a20*/  LDL.LU.64 R6, [R1+0x3118] ;  /* 0x0031180001067983 */ /* 0x000ee80000300a00 */
[----:B------:R0:W-:Y:S04]  /*d0a30*/  STL.64 [R1+0x520], R20 ;  /* 0x0005201401007387 */ /* 0x0001e80000100a00 */
[----:B------:R1:W-:Y:S04]  /*d0a40*/  STL.64 [R1+0x528], R22 ;  /* 0x0005281601007387 */ /* 0x0003e80000100a00 */
[----:B0-----:R-:W3:Y:S04]  /*d0a50*/  LDL.LU.64 R20, [R1+0x3100] ;  /* 0x0031000001147983 */ /* 0x001ee80000300a00 */
[----:B-1----:R-:W3:Y:S04]  /*d0a60*/  LDL.LU.64 R22, [R1+0x3108] ;  /* 0x0031080001167983 */ /* 0x002ee80000300a00 */
[----:B------:R-:W3:Y:S04]  /*d0a70*/  LDL.LU.64 R40, [R1+0x30f0] ;  /* 0x0030f00001287983 */ /* 0x000ee80000300a00 */
[----:B------:R-:W3:Y:S04]  /*d0a80*/  LDL.LU.64 R42, [R1+0x30f8] ;  /* 0x0030f800012a7983 */ /* 0x000ee80000300a00 */
[----:B------:R-:W3:Y:S04]  /*d0a90*/  LDL.LU.64 R56, [R1+0x30c0] ;  /* 0x0030c00001387983 */ /* 0x000ee80000300a00 */
[----:B------:R-:W3:Y:S04]  /*d0aa0*/  LDL.LU.64 R58, [R1+0x30c8] ;  /* 0x0030c800013a7983 */ /* 0x000ee80000300a00 */
[----:B------:R-:W3:Y:S04]  /*d0ab0*/  LDL.LU.64 R52, [R1+0x30b0] ;  /* 0x0030b00001347983 */ /* 0x000ee80000300a00 */
[----:B------:R-:W3:Y:S04]  /*d0ac0*/  LDL.LU.64 R54, [R1+0x30b8] ;  /* 0x0030b80001367983 */ /* 0x000ee80000300a00 */
[----:B------:R-:W3:Y:S04]  /*d0ad0*/  LDL.LU.64 R48, [R1+0x2fd0] ;  /* 0x002fd00001307983 */ /* 0x000ee80000300a00 */
[----:B------:R-:W3:Y:S01]  /*d0ae0*/  LDL.LU.64 R50, [R1+0x2fd8] ;  /* 0x002fd80001327983 */ /* 0x000ee20000300a00 */
[----:B----4-:R-:W-:-:S15]  /*d0af0*/  HMMA.16816.F32 R8, R28, R16, R8 ;  /* 0x000000101c08723c */ /* 0x010fde0000001808 */
[----:B------:R-:W-:-:S08]  /*d0b00*/  NOP ;  /* 0x0000000000007918 */ /* 0x000fd00000000000 */
[----:B------:R-:W-:Y:S04]  /*d0b10*/  STL.64 [R1+0x510], R8 ;  /* 0x0005100801007387 */ /* 0x000fe80000100a00 */
[----:B------:R0:W-:Y:S04]  /*d0b20*/  STL.64 [R1+0x518], R10 ;  /* 0x0005180a01007387 */ /* 0x0001e80000100a00 */
[----:B0-----:R-:W4:Y:S04]  /*d0b30*/  LDL.LU.64 R10, [R1+0xbdd0] ;  /* 0x00bdd000010a7983 */ /* 0x001f280000300a00 */
[----:B------:R-:W4:Y:S01]  /*d0b40*/  LDL.LU.64 R8, [R1+0xbdc8] ;  /* 0x00bdc80001087983 */ /* 0x000f220000300a00 */
[C---:B--2---:R-:W-:Y:S06]  /*d0b50*/  HMMA.16816.F32 R32, R28.reuse, R18, R32 ;  /* 0x000000121c20723c */ /* 0x044fec0000001820 */
[C---:B---3--:R-:W-:Y:S06]  /*d0b60*/  HMMA.16816.F32 R4, R28.reuse, R24, R4 ;  /* 0x000000181c04723c */ /* 0x048fec0000001804 */
[C---:B----4-:R-:W-:Y:S06]  /*d0b70*/  HMMA.16816.F32 R36, R28.reuse, R10, R36 ;  /* 0x0000000a1c24723c */ /* 0x050fec0000001824 */
[----:B------:R-:W-:-:S15]  /*d0b80*/  HMMA.16816.F32 R44, R28, R8, R44 ;  /* 0x000000081c2c723c */ /* 0x000fde000000182c */
[----:B------:R-:W-:-:S02]  /*d0b90*/  NOP ;  /* 0x0000000000007918 */ /* 0x000fc40000000000 */
[----:B------:R-:W-:Y:S04]  /*d0ba0*/  STL.64 [R1+0x500], R36 ;  /* 0x0005002401007387 */ /* 0x000fe80000100a00 */
[----:B------:R0:W-:Y:S04]  /*d0bb0*/  STL.64 [R1+0x508], R38 ;  /* 0x0005082601007387 */ /* 0x0001e80000100a00 */
[----:B0-----:R-:W2:Y:S04]  /*d0bc0*/  LDL.LU.64 R38, [R1+0xbdc0] ;  /* 0x00bdc00001267983 */ /* 0x001ea80000300a00 */
[----:B------:R-:W3:Y:S04]  /*d0bd0*/  LDL.LU.64 R36, [R1+0xbdb8] ;  /* 0x00bdb80001247983 */ /* 0x000ee80000300a00 */
[----:B------:R-:W-:Y:S04]  /*d0be0*/  STL.64 [R1+0x4f0], R32 ;  /* 0x0004f02001007387 */ /* 0x000fe80000100a00 */
[----:B------:R0:W-:Y:S04]  /*d0bf0*/  STL.64 [R1+0x4f8], R34 ;  /* 0x0004f82201007387 */ /* 0x0001e80000100a00 */
[----:B0-----:R-:W4:Y:S04]  /*d0c00*/  LDL.LU.64 R34, [R1+0xbdb0] ;  /* 0x00bdb00001227983 */ /* 0x001f280000300a00 */
[----:B------:R-:W4:Y:S04]  /*d0c10*/  LDL.LU.64 R32, [R1+0xbda8] ;  /* 0x00bda80001207983 */ /* 0x000f280000300a00 */
[----:B------:R-:W-:Y:S04]  /*d0c20*/  STL.64 [R1+0x4e0], R44 ;  /* 0x0004e02c01007387 */ /* 0x000fe80000100a00 */
[----:B------:R0:W-:Y:S04]  /*d0c30*/  STL.64 [R1+0x4e8], R46 ;  /* 0x0004e82e01007387 */ /* 0x0001e80000100a00 */
[----:B0-----:R-:W2:Y:S04]  /*d0c40*/  LDL.LU.64 R46, [R1+0xbda0] ;  /* 0x00bda000012e7983 */ /* 0x001ea80000300a00 */
[----:B------:R-:W-:Y:S04]  /*d0c50*/  STL.64 [R1+0xbd68], R10 ;  /* 0x00bd680a01007387 */ /* 0x000fe80000100a00 */
[----:B------:R0:W-:Y:S04]  /*d0c60*/  STL.64 [R1+0xbd60], R8 ;  /* 0x00bd600801007387 */ /* 0x0001e80000100a00 */
[----:B0-----:R-:W3:Y:S04]  /*d0c70*/  LDL.LU.64 R8, [R1+0x30e0] ;  /* 0x0030e00001087983 */ /* 0x001ee80000300a00 */
[----:B------:R-:W3:Y:S04]  /*d0c80*/  LDL.LU.64 R10, [R1+0x30e8] ;  /* 0x0030e800010a7983 */ /* 0x000ee80000300a00 */
[----:B------:R-:W-:Y:S04]  /*d0c90*/  STL.64 [R1+0x4d0], R4 ;  /* 0x0004d00401007387 */ /* 0x000fe80000100a00 */
[----:B------:R0:W-:Y:S04]  /*d0ca0*/  STL.64 [R1+0x4d8], R6 ;  /* 0x0004d80601007387 */ /* 0x0001e80000100a00 */
[----:B0-----:R-:W4:Y:S04]  /*d0cb0*/  LDL.LU.64 R6, [R1+0xbd98] ;  /* 0x00bd980001067983 */ /* 0x001f280000300a00 */
[----:B------:R-:W3:Y:S01]  /*d0cc0*/  LDL.LU.64 R4, [R1+0xbd90] ;  /* 0x00bd900001047983 */ /* 0x000ee20000300a00 */
[----:B----4-:R-:W-:-:S15]  /*d0cd0*/  HMMA.16816.F32 R20, R28, R6, R20 ;  /* 0x000000061c14723c */ /* 0x010fde0000001814 */
[----:B------:R-:W-:-:S08]  /*d0ce0*/  NOP ;  /* 0x0000000000007918 */ /* 0x000fd00000000000 */
[----:B------:R-:W-:Y:S04]  /*d0cf0*/  STL.64 [R1+0x4c0], R20 ;  /* 0x0004c01401007387 */ /* 0x000fe80000100a00 */
[----:B------:R0:W-:Y:S04]  /*d0d00*/  STL.64 [R1+0x4c8], R22 ;  /* 0x0004c81601007387 */ /* 0x0001e80000100a00 */
[----:B0-----:R-:W4:Y:S04]  /*d0d10*/  LDL.LU.64 R22, [R1+0xbd88] ;  /* 0x00bd880001167983 */ /* 0x001f280000300a00 */
[----:B------:R-:W2:Y:S01]  /*d0d20*/  LDL.LU.64 R20, [R1+0xbd80] ;  /* 0x00bd800001147983 */ /* 0x000ea20000300a00 */
[----:B----4-:R-:W-:-:S15]  /*d0d30*/  HMMA.16816.F32 R40, R28, R22, R40 ;  /* 0x000000161c28723c */ /* 0x010fde0000001828 */
[----:B------:R-:W-:-:S08]  /*d0d40*/  NOP ;  /* 0x0000000000007918 */ /* 0x000fd00000000000 */
[----:B------:R-:W-:Y:S04]  /*d0d50*/  STL.64 [R1+0x4b0], R40 ;  /* 0x0004b02801007387 */ /* 0x000fe80000100a00 */
[----:B------:R0:W-:Y:S04]  /*d0d60*/  STL.64 [R1+0x4b8], R42 ;  /* 0x0004b82a01007387 */ /* 0x0001e80000100a00 */
[----:B0-----:R-:W4:Y:S04]  /*d0d70*/  LDL.LU.64 R42, [R1+0xbd78] ;  /* 0x00bd7800012a7983 */ /* 0x001f280000300a00 */
[----:B------:R-:W4:Y:S01]  /*d0d80*/  LDL.LU.64 R40, [R1+0xbd70] ;  /* 0x00bd700001287983 */ /* 0x000f220000300a00 */
[C---:B---3--:R-:W-:Y:S03]  /*d0d90*/  HMMA.16816.F32 R8, R28.reuse, R4, R8 ;  /* 0x000000041c08723c */ /* 0x048fe60000001808 */
[----:B------:R-:W-:Y:S04]  /*d0da0*/  STL.64 [R1+0xbd30], R6 ;  /* 0x00bd300601007387 */ /* 0x000fe80000100a00 */
[----:B------:R2:W-:Y:S02]  /*d0db0*/  STL.64 [R1+0xbd28], R4 ;  /* 0x00bd280401007387 */ /* 0x0005e40000100a00 */
[----:B--2---:R-:W-:-:S14]  /*d0dc0*/  HMMA.16816.F32 R4, R28, R20, R56 ;  /* 0x000000141c04723c */ /* 0x004fdc0000001838 */
[----:B------:R-:W-:Y:S04]  /*d0dd0*/  STL.64 [R1+0x4a0], R8 ;  /* 0x0004a00801007387 */ /* 0x000fe80000100a00 */
[----:B------:R0:W-:Y:S04]  /*d0de0*/  STL.64 [R1+0x4a8], R10 ;  /* 0x0004a80a01007387 */ /* 0x0001e80000100a00 */
[----:B------:R-:W-:Y:S04]  /*d0df0*/  STL.64 [R1+0xbd20], R22 ;  /* 0x00bd201601007387 */ /* 0x000fe80000100a00 */
[----:B------:R-:W-:Y:S01]  /*d0e00*/  STL.64 [R1+0xbd18], R20 ;  /* 0x00bd181401007387 */ /* 0x000fe20000100a00 */
[C---:B0-----:R-:W-:Y:S03]  /*d0e10*/  HMMA.16816.F32 R8, R28.reuse, R2, R52 ;  /* 0x000000021c08723c */ /* 0x041fe60000001834 */
[----:B------:R-:W-:Y:S04]  /*d0e20*/  STL.64 [R1+0x6f0], R4 ;  /* 0x0006f00401007387 */ /* 0x000fe80000100a00 */
[----:B------:R4:W-:Y:S02]  /*d0e30*/  STL.64 [R1+0x6f8], R6 ;  /* 0x0006f80601007387 */ /* 0x0009e40000100a00 */
[----:B----4-:R-:W-:Y:S02]  /*d0e40*/  HMMA.16816.F32 R4, R28, R40, R48 ;  /* 0x000000281c04723c */ /* 0x010fe40000001830 */
[----:B------:R-:W-:-:S12]  /*d0e50*/  STL.64 [R1+0xbd10], R42 ;  /* 0x00bd102a01007387 */ /* 0x000fd80000100a00 */
        /* <DEDUP_REMOVED lines=380> */
[----:B------:R-:W2:-:S12]  /*d2620*/  LDL.LU.64 R48, [R1+0x2da0] ;  /* 0x002da00001307983 */ /* 0x000e980000300a00 */
[----:B------:R-:W-:Y:S04]  /*d2630*/  STL.64 [R1+0x680], R8 ;  /* 0x0006800801007387 */ /* 0x000fe80000100a00 */
[----:B------:R-:W-:Y:S04]  /*d2640*/  STL.64 [R1+0x688], R10 ;  /* 0x0006880a01007387 */ /* 0x000fe80000100a00 */
[----:B------:R-:W2:Y:S04]  /*d2650*/  LDL.LU.64 R50, [R1+0x2da8] ;  /* 0x002da80001327983 */ /* 0x000ea80000300a00 */
[----:B------:R-:W-:Y:S04]  /*d2660*/  STL.64 [R1+0x1f0], R4 ;  /* 0x0001f00401007387 */ /* 0x000fe80000100a00 */
[----:B------:R-:W-:Y:S04]  /*d2670*/  STL.64 [R1+0x1f8], R6 ;  /* 0x0001f80601007387 */ /* 0x000fe80000100a00 */
[----:B------:R-:W-:Y:S04]  /*d2680*/  STL.64 [R1+0xbbc8], R42 ;  /* 0x00bbc82a01007387 */ /* 0x000fe80000100a00 */
[----:B------:R0:W-:Y:S01]  /*d2690*/  STL.64 [R1+0xbbc0], R40 ;  /* 0x00bbc02801007387 */ /* 0x0001e20000100a00 */
[----:B------:R-:W-:-:S03]  /*d26a0*/  IMAD R28, R47, 0x100, R46 ;  /* 0x000001002f1c7824 */ /* 0x000fc600078e022e */
[----:B0-----:R-:W3:Y:S04]  /*d26b0*/  LDL.LU.64 R40, [R1+0x2d90] ;  /* 0x002d900001287983 */ /* 0x001ee80000300a00 */
[----:B------:R-:W3:Y:S04]  /*d26c0*/  LDL.LU.64 R42, [R1+0x2d98] ;  /* 0x002d9800012a7983 */ /* 0x000ee80000300a00 */
[----:B------:R-:W4:Y:S04]  /*d26d0*/  LDL.LU.64 R20, [R1+0x2d80] ;  /* 0x002d800001147983 */ /* 0x000f280000300a00 */
[----:B------:R-:W4:Y:S04]  /*d26e0*/  LDL.LU.64 R22, [R1+0x2d88] ;  /* 0x002d880001167983 */ /* 0x000f280000300a00 */
[----:B------:R-:W2:Y:S04]  /*d26f0*/  LDL.LU.64 R8, [R1+0x2d70] ;  /* 0x002d700001087983 */ /* 0x000ea80000300a00 */
[----:B------:R-:W2:Y:S04]  /*d2700*/  LDL.LU.64 R10, [R1+0x2d78] ;  /* 0x002d7800010a7983 */ /* 0x000ea80000300a00 */
[----:B------:R-:W2:Y:S04]  /*d2710*/  LDL.LU.64 R4, [R1+0x2d60] ;  /* 0x002d600001047983 */ /* 0x000ea80000300a00 */
[----:B------:R-:W2:Y:S04]  /*d2720*/  LDL.LU.64 R6, [R1+0x2d68] ;  /* 0x002d680001067983 */ /* 0x000ea80000300a00 */
[----:B------:R-:W2:Y:S01]  /*d2730*/  LDL.LU R47, [R1+0x814] ;  /* 0x00081400012f7983 */ /* 0x000ea20000300800 */
[----:B------:R-:W-:-:S02]  /*d2740*/  IMAD R29, R32, 0x100, R35 ;  /* 0x00000100201d7824 */ /* 0x000fc400078e0223 */
[----:B------:R-:W-:Y:S02]  /*d2750*/  IMAD R30, R33, 0x100, R60 ;  /* 0x00000100211e7824 */ /* 0x000fe400078e023c */
[----:B------:R-:W-:Y:S01]  /*d2760*/  IMAD R31, R61, 0x100, R34 ;  /* 0x000001003d1f7824 */ /* 0x000fe200078e0222 */
[----:B------:R-:W-:Y:S02]  /*d2770*/  F2FP.F16.E5M2.UNPACK_B R28, R28 ;  /* 0x0000001cff1c723e */ /* 0x000fe400020004ff */
[----:B------:R-:W-:Y:S02]  /*d2780*/  F2FP.F16.E5M2.UNPACK_B R29, R29 ;  /* 0x0000001dff1d723e */ /* 0x000fe400020004ff */
[----:B------:R-:W-:Y:S02]  /*d2790*/  F2FP.F16.E5M2.UNPACK_B R30, R30 ;  /* 0x0000001eff1e723e */ /* 0x000fe400020004ff */
[----:B------:R-:W-:-:S07]  /*d27a0*/  F2FP.F16.E5M2.UNPACK_B R31, R31 ;  /* 0x0000001fff1f723e */ /* 0x000fce00020004ff */
[C---:B---3--:R-:W-:Y:S06]  /*d27b0*/  HMMA.16816.F32 R40, R28.reuse, R36, R40 ;  /* 0x000000241c28723c */ /* 0x048fec0000001828 */
[C---:B----4-:R-:W-:Y:S01]  /*d27c0*/  HMMA.16816.F32 R20, R28.reuse, R26, R20 ;  /* 0x0000001a1c14723c */ /* 0x050fe20000001814 */
[----:B--2---:R0:W-:Y:S04]  /*d27d0*/  STL [R1+0xbbd0], R47 ;  /* 0x00bbd02f01007387 */ /* 0x0041e80000100800 */
[----:B------:R-:W2:Y:S04]  /*d27e0*/  LDL.LU R35, [R1+0x810] ;  /* 0x0008100001237983 */ /* 0x000ea80000300800 */
[----:B------:R-:W3:Y:S01]  /*d27f0*/  LDL.LU R32, [R1+0x81c] ;  /* 0x00081c0001207983 */ /* 0x000ee20000300800 */
[----:B0-----:R-:W-:Y:S03]  /*d2800*/  HMMA.16816.F32 R44, R28, R38, R48 ;  /* 0x000000261c2c723c */ /* 0x001fe60000001830 */
[----:B------:R-:W3:Y:S04]  /*d2810*/  LDL.LU R60, [R1+0x818] ;  /* 0x00081800013c7983 */ /* 0x000ee80000300800 */
[----:B------:R-:W-:-:S15]  /*d2820*/  STL.64 [R1+0xbc00], R38 ;  /* 0x00bc002601007387 */ /* 0x000fde0000100a00 */
[----:B------:R-:W-:-:S01]  /*d2830*/  NOP ;  /* 0x0000000000007918 */ /* 0x000fc20000000000 */
[----:B------:R-:W-:Y:S04]  /*d2840*/  STL.64 [R1+0x1e0], R44 ;  /* 0x0001e02c01007387 */ /* 0x000fe80000100a00 */
[----:B------:R-:W-:Y:S04]  /*d2850*/  STL.64 [R1+0x1e8], R46 ;  /* 0x0001e82e01007387 */ /* 0x000fe80000100a00 */
[----:B------:R-:W-:Y:S04]  /*d2860*/  STL.64 [R1+0xbbf8], R36 ;  /* 0x00bbf82401007387 */ /* 0x000fe80000100a00 */
[----:B------:R-:W-:Y:S04]  /*d2870*/  STL.64 [R1+0x1d0], R40 ;  /* 0x0001d02801007387 */ /* 0x000fe80000100a00 */
[----:B------:R-:W-:Y:S04]  /*d2880*/  STL.64 [R1+0x1d8], R42 ;  /* 0x0001d82a01007387 */ /* 0x000fe80000100a00 */
[----:B------:R-:W-:Y:S04]  /*d2890*/  STL.64 [R1+0xbc10], R26 ;  /* 0x00bc101a01007387 */ /* 0x000fe80000100a00 */
[----:B------:R-:W-:Y:S04]  /*d28a0*/  STL.64 [R1+0xbc08], R24 ;  /* 0x00bc081801007387 */ /* 0x000fe80000100a00 */
[----:B------:R-:W-:Y:S04]  /*d28b0*/  STL.64 [R1+0x1c0], R20 ;  /* 0x0001c01401007387 */ /* 0x000fe80000100a00 */
[----:B------:R0:W-:Y:S02]  /*d28c0*/  STL.64 [R1+0x1c8], R22 ;  /* 0x0001c81601007387 */ /* 0x0001e40000100a00 */
[----:B0-----:R-:W-:Y:S02]  /*d28d0*/  HMMA.16816.F32 R20, R28, R14, R8 ;  /* 0x0000000e1c14723c */ /* 0x001fe40000001808 */
[----:B------:R-:W4:-:S15]  /*d28e0*/  LDL.LU.64 R8, [R1+0x2d50] ;  /* 0x002d500001087983 */ /* 0x000f1e0000300a00 */
[----:B------:R-:W-:-:S06]  /*d28f0*/  NOP ;  /* 0x0000000000007918 */ /* 0x000fcc0000000000 */
[----:B------:R-:W-:Y:S04]  /*d2900*/  STL.64 [R1+0x1b0], R20 ;  /* 0x0001b01401007387 */ /* 0x000fe80000100a00 */
[----:B------:R-:W-:Y:S04]  /*d2910*/  STL.64 [R1+0x1b8], R22 ;  /* 0x0001b81601007387 */ /* 0x000fe80000100a00 */
[----:B------:R-:W4:Y:S01]  /*d2920*/  LDL.LU.64 R10, [R1+0x2d58] ;  /* 0x002d5800010a7983 */ /* 0x000f220000300a00 */
[----:B------:R-:W-:-:S15]  /*d2930*/  HMMA.16816.F32 R4, R28, R12, R4 ;  /* 0x0000000c1c04723c */ /* 0x000fde0000001804 */
[----:B------:R-:W-:-:S08]  /*d2940*/  NOP ;  /* 0x0000000000007918 */ /* 0x000fd00000000000 */
[----:B------:R-:W-:Y:S04]  /*d2950*/  STL.64 [R1+0x1a0], R4 ;  /* 0x0001a00401007387 */ /* 0x000fe80000100a00 */
[----:B------:R-:W-:Y:S04]  /*d2960*/  STL.64 [R1+0x1a8], R6 ;  /* 0x0001a80601007387 */ /* 0x000fe80000100a00 */
[----:B------:R-:W-:Y:S04]  /*d2970*/  STL.64 [R1+0xbc20], R14 ;  /* 0x00bc200e01007387 */ /* 0x000fe80000100a00 */
[----:B------:R0:W-:Y:S04]  /*d2980*/  STL.64 [R1+0xbc18], R12 ;  /* 0x00bc180c01007387 */ /* 0x0001e80000100a00 */
[----:B0-----:R-:W2:Y:S04]  /*d2990*/  LDL.LU.64 R12, [R1+0x2d40] ;  /* 0x002d4000010c7983 */ /* 0x001ea80000300a00 */
[----:B------:R-:W2:Y:S04]  /*d29a0*/  LDL.LU.64 R14, [R1+0x2d48] ;  /* 0x002d4800010e7983 */ /* 0x000ea80000300a00 */
[----:B------:R-:W3:Y:S04]  /*d29b0*/  LDL.LU.64 R24, [R1+0x2d30] ;  /* 0x002d300001187983 */ /* 0x000ee80000300a00 */
[----:B------:R-:W3:Y:S04]  /*d29c0*/  LDL.LU.64 R26, [R1+0x2d38] ;  /* 0x002d3800011a7983 */ /* 0x000ee80000300a00 */
        /* <DEDUP_REMOVED lines=16> */
[----:B------:R-:W2:Y:S04]  /*d2ad0*/  LDL.LU R33, [R1+0x824] ;  /* 0x0008240001217983 */ /* 0x000ea80000300800 */
[----:B------:R-:W2:Y:S04]  /*d2ae0*/  LDL.LU R34, [R1+0x820] ;  /* 0x0008200001227983 */ /* 0x000ea80000300800 */
[----:B------:R-:W2:Y:S01]  /*d2af0*/  LDL.LU R61, [R1+0x82c] ;  /* 0x00082c00013d7983 */ /* 0x000ea20000300800 */
[----:B----4-:R-:W-:-:S15]  /*d2b00*/  HMMA.16816.F32 R8, R28, R16, R8 ;  /* 0x000000101c08723c */ /* 0x010fde0000001808 */
[----:B------:R-:W-:-:S08]  /*d2b10*/  NOP ;  /* 0x0000000000007918 */ /* 0x000fd00000000000 */
[----:B------:R-:W-:Y:S04]  /*d2b20*/  STL.64 [R1+0x190], R8 ;  /* 0x0001900801007387 */ /* 0x000fe80000100a00 */
[----:B------:R0:W-:Y:S04]  /*d2b30*/  STL.64 [R1+0x198], R10 ;  /* 0x0001980a01007387 */ /* 0x0001e80000100a00 */
[----:B0-----:R-:W2:Y:S04]  /*d2b40*/  LDL.LU.64 R10, [R1+0xbc30] ;  /* 0x00bc3000010a7983 */ /* 0x001ea80000300a00 */
[----:B------:R-:W4:Y:S01]  /*d2b50*/  LDL.LU.64 R8, [R1+0xbc28] ;  /* 0x00bc280001087983 */ /* 0x000f220000300a00 */
[C---:B---3--:R-:W-:Y:S06]  /*d2b60*/  HMMA.16816.F32 R24, R28.reuse, R18, R24 ;  /* 0x000000121c18723c */ /* 0x048fec0000001818 */
[----:B--2---:R-:W-:-:S15]  /*d2b70*/  HMMA.16816.F32 R12, R28, R10, R12 ;  /* 0x0000000a1c0c723c */ /* 0x004fde000000180c */
[----:B------:R-:W-:-:S08]  /*d2b80*/  NOP ;  /* 0x0000000000007918 */ /* 0x000fd00000000000 */
[----:B------:R-:W-:Y:S04]  /*d2b90*/  STL.64 [R1+0x180], R12 ;  /* 0x0001800c01007387 */ /* 0x000fe80000100a00 */
[----:B------:R0:W-:Y:S04]  /*d2ba0*/  STL.64 [R1+0x188], R14 ;  /* 0x0001880e01007387 */ /* 0x0001e80000100a00 */
[----:B0-----:R-:W2:Y:S04]  /*d2bb0*/  LDL.LU.64 R14, [R1+0xbc20] ;  /* 0x00bc2000010e7983 */ /* 0x001ea80000300a00 */
[----:B------:R-:W3:Y:S04]  /*d2bc0*/  LDL.LU.64 R12, [R1+0xbc18] ;  /* 0x00bc1800010c7983 */ /* 0x000ee80000300a00 */
[----:B------:R-:W-:Y:S04]  /*d2bd0*/  STL.64 [R1+0x170], R24 ;  /* 0x0001701801007387 */ /* 0x000fe80000100a00 */
[----:B------:R0:W-:Y:S04]  /*d2be0*/  STL.64 [R1+0x178], R26 ;  /* 0x0001781a01007387 */ /* 0x0001e80000100a00 */
[----:B0-----:R-:W3:Y:S04]  /*d2bf0*/  LDL.LU.64 R26, [R1+0xbc10] ;  /* 0x00bc1000011a7983 */ /* 0x001ee80000300a00 */
[----:B------:R-:W2:Y:S01]  /*d2c00*/  LDL.LU.64 R24, [R1+0xbc08] ;  /* 0x00bc080001187983 */ /* 0x000ea20000300a00 */
[----:B----4-:R-:W-:-:S15]  /*d2c10*/  HMMA.16816.F32 R36, R28, R8, R36 ;  /* 0x000000081c24723c */ /* 0x010fde0000001824 */
[----:B------:R-:W-:-:S08]  /*d2c20*/  NOP ;  /* 0x0000000000007918 */ /* 0x000fd00000000000 */
[----:B------:R-:W-:Y:S04]  /*d2c30*/  STL.64 [R1+0x160], R36 ;  /* 0x0001602401007387 */ /* 0x000fe80000100a00 */
[----:B------:R0:W-:Y:S04]  /*d2c40*/  STL.64 [R1+0x168], R38 ;  /* 0x0001682601007387 */ /* 0x0001e80000100a00 */
[----:B0-----:R-:W4:Y:S04]  /*d2c50*/  LDL.LU.64 R38, [R1+0xbc00] ;  /* 0x00bc000001267983 */ /* 0x001f280000300a00 */
[----:B------:R-:W3:Y:S01]  /*d2c60*/  LDL.LU.64 R36, [R1+0xbbf8] ;  /* 0x00bbf80001247983 */ /* 0x000ee20000300a00 */
[----:B--2---:R-:W-:-:S15]  /*d2c70*/  HMMA.16816.F32 R4, R28, R24, R4 ;  /* 0x000000181c04723c */ /* 0x004fde0000001804 */
[----:B------:R-:W-:-:S08]  /*d2c80*/  NOP ;  /* 0x0000000000007918 */ /* 0x000fd00000000000 */
[----:B------:R-:W-:Y:S04]  /*d2c90*/  STL.64 [R1+0x150], R4 ;  /* 0x0001500401007387 */ /* 0x000fe80000100a00 */
[----:B------:R0:W-:Y:S04]  /*d2ca0*/  STL.64 [R1+0x158], R6 ;  /* 0x0001580601007387 */ /* 0x0001e80000100a00 */
[----:B0-----:R-:W2:Y:S04]  /*d2cb0*/  LDL.LU.64 R6, [R1+0xbbf0] ;  /* 0x00bbf00001067983 */ /* 0x001ea80000300a00 */
[----:B------:R-:W4:Y:S01]  /*d2cc0*/  LDL.LU.64 R4, [R1+0xbbe8] ;  /* 0x00bbe80001047983 */ /* 0x000f220000300a00 */
[----:B--2---:R-:W-:-:S15]  /*d2cd0*/  HMMA.16816.F32 R20, R28, R6, R20 ;  /* 0x000000061c14723c */ /* 0x004fde0000001814 */
[----:B------:R-:W-:-:S08]  /*d2ce0*/  NOP ;  /* 0x0000000000007918 */ /* 0x000fd00000000000 */
[----:B------:R-:W-:Y:S04]  /*d2cf0*/  STL.64 [R1+0x140], R20 ;  /* 0x0001401401007387 */ /* 0x000fe80000100a00 */
[----:B------:R0:W-:Y:S04]  /*d2d00*/  STL.64 [R1+0x148], R22 ;  /* 0x0001481601007387 */ /* 0x0001e80000100a00 */
[----:B0-----:R-:W2:Y:S01]  /*d2d10*/  LDL.LU.64 R22, [R1+0xbbe0] ;  /* 0x00bbe00001167983 */ /* 0x001ea20000300a00 */
[C---:B----4-:R-:W-:Y:S03]  /*d2d20*/  HMMA.16816.F32 R40, R28.reuse, R4, R40 ;  /* 0x000000041c28723c */ /* 0x050fe60000001828 */
[----:B------:R-:W4:Y:S03]  /*d2d30*/  LDL.LU.64 R20, [R1+0xbbd8] ;  /* 0x00bbd80001147983 */ /* 0x000f260000300a00 */
[----:B--2---:R-:W-:-:S15]  /*d2d40*/  HMMA.16816.F32 R44, R28, R22, R44 ;  /* 0x000000161c2c723c */ /* 0x004fde000000182c */
[----:B------:R-:W-:-:S08]  /*d2d50*/  NOP ;  /* 0x0000000000007918 */ /* 0x000fd00000000000 */
[----:B------:R-:W-:Y:S04]  /*d2d60*/  STL.64 [R1+0x130], R44 ;  /* 0x0001302c01007387 */ /* 0x000fe80000100a00 */
[----:B------:R0:W-:Y:S04]  /*d2d70*/  STL.64 [R1+0x138], R46 ;  /* 0x0001382e01007387 */ /* 0x0001e80000100a00 */
[----:B0-----:R-:W2:Y:S04]  /*d2d80*/  LDL.LU R47, [R1+0xbbd0] ;  /* 0x00bbd000012f7983 */ /* 0x001ea80000300800 */
[----:B------:R-:W-:Y:S04]  /*d2d90*/  STL.64 [R1+0x120], R40 ;  /* 0x0001202801007387 */ /* 0x000fe80000100a00 */
[----:B------:R0:W-:Y:S04]  /*d2da0*/  STL.64 [R1+0x128], R42 ;  /* 0x0001282a01007387 */ /* 0x0001e80000100a00 */
[----:B0-----:R-:W3:Y:S04]  /*d2db0*/  LDL.LU.64 R42, [R1+0xbbc8] ;  /* 0x00bbc800012a7983 */ /* 0x001ee80000300a00 */
[----:B------:R-:W2:Y:S04]  /*d2dc0*/  LDL.LU.64 R40, [R1+0xbbc0] ;  /* 0x00bbc00001287983 */ /* 0x000ea80000300a00 */
[----:B------:R-:W-:Y:S04]  /*d2dd0*/  STL.64 [R1+0xbb90], R6 ;  /* 0x00bb900601007387 */ /* 0x000fe80000100a00 */
[----:B------:R4:W-:Y:S02]  /*d2de0*/  STL.64 [R1+0xbb88], R4 ;  /* 0x00bb880401007387 */ /* 0x0009e40000100a00 */
[C---:B----4-:R-:W-:Y:S02]  /*d2df0*/  HMMA.16816.F32 R4, R28.reuse, R20, R56 ;  /* 0x000000141c04723c */ /* 0x050fe40000001838 */
[----:B------:R-:W-:Y:S04]  /*d2e00*/  STL.64 [R1+0xbb80], R22 ;  /* 0x00bb801601007387 */ /* 0x000fe80000100a00 */
[----:B------:R0:W-:Y:S02]  /*d2e10*/  STL.64 [R1+0xbb78], R20 ;  /* 0x00bb781401007387 */ /* 0x0001e40000100a00 */
[----:B0-----:R-:W-:-:S15]  /*d2e20*/  HMMA.16816.F32 R20, R28, R2, R52 ;  /* 0x000000021c14723c */ /* 0x001fde0000001834 */
[----:B------:R-:W-:Y:S04]  /*d2e30*/  STL.64 [R1+0x670], R4 ;  /* 0x0006700401007387 */ /* 0x000fe80000100a00 */
[----:B------:R2:W-:Y:S02]  /*d2e40*/  STL.64 [R1+0x678], R6 ;  /* 0x0006780601007387 */ /* 0x0005e40000100a00 */
[----:B--2---:R-:W-:Y:S02]  /*d2e50*/  HMMA.16816.F32 R4, R28, R40, R48 ;  /* 0x000000281c04723c */ /* 0x004fe40000001830 */
[----:B------:R-:W2:Y:S04]  /*d2e60*/  LDL.LU.64 R48, [R1+0x2ca0] ;  /* 0x002ca00001307983 */ /* 0x000ea80000300a00 */
[----:B------:R-:W-:Y:S04]  /*d2e70*/  STL.64 [R1+0x660], R20 ;  /* 0x0006601401007387 */ /* 0x000fe80000100a00 */
[----:B------:R-:W-:Y:S04]  /*d2e80*/  STL.64 [R1+0x668], R22 ;  /* 0x0006681601007387 */ /* 0x000fe80000100a00 */
[----:B------:R-:W2:Y:S01]  /*d2e90*/  LDL.LU.64 R50, [R1+0x2ca8] ;  /* 0x002ca80001327983 */ /* 0x000ea20000300a00 */
[----:B------:R-:W-:-:S08]  /*d2ea0*/  IMAD R28, R35, 0x100, R47 ;  /* 0x00000100231c7824 */ /* 0x000fd000078e022f */
[----:B------:R-:W-:Y:S04]  /*d2eb0*/  STL.64 [R1+0x110], R4 ;  /* 0x0001100401007387 */ /* 0x000fe80000100a00 */
[----:B------:R-:W-:Y:S04]  /*d2ec0*/  STL.64 [R1+0x118], R6 ;  /* 0x0001180601007387 */ /* 0x000fe80000100a00 */
[----:B---3--:R-:W-:Y:S04]  /*d2ed0*/  STL.64 [R1+0xbba0], R42 ;  /* 0x00bba02a01007387 */ /* 0x008fe80000100a00 */
[----:B------:R0:W-:Y:S04]  /*d2ee0*/  STL.64 [R1+0xbb98], R40 ;  /* 0x00bb982801007387 */ /* 0x0001e80000100a00 */
[----:B------:R-:W3:Y:S04]  /*d2ef0*/  LDL.LU.64 R44, [R1+0x2c90] ;  /* 0x002c9000012c7983 */ /* 0x000ee80000300a00 */
[----:B------:R-:W3:Y:S04]  /*d2f00*/  LDL.LU.64 R46, [R1+0x2c98] ;  /* 0x002c9800012e7983 */ /* 0x000ee80000300a00 */
[----:B0-----:R-:W4:Y:S04]  /*d2f10*/  LDL.LU.64 R40, [R1+0x2c80] ;  /* 0x002c800001287983 */ /* 0x001f280000300a00 */
[----:B------:R-:W4:Y:S01]  /*d2f20*/  LDL.LU.64 R42, [R1+0x2c88] ;  /* 0x002c8800012a7983 */ /* 0x000f220000300a00 */
[----:B------:R-:W-:-:S03]  /*d2f30*/  IMAD R30, R34, 0x100, R33 ;  /* 0x00000100221e7824 */ /* 0x000fc600078e0221 */
[----:B------:R-:W4:Y:S04]  /*d2f40*/  LDL.LU.64 R20, [R1+0x2c70] ;  /* 0x002c700001147983 */ /* 0x000f280000300a00 */
[----:B------:R-:W4:Y:S04]  /*d2f50*/  LDL.LU.64 R22, [R1+0x2c78] ;  /* 0x002c780001167983 */ /* 0x000f280000300a00 */
[----:B------:R-:W4:Y:S04]  /*d2f60*/  LDL.LU.64 R4, [R1+0x2c60] ;  /* 0x002c600001047983 */ /* 0x000f280000300a00 */
[----:B------:R-:W4:Y:S04]  /*d2f70*/  LDL.LU.64 R6, [R1+0x2c68] ;  /* 0x002c680001067983 */ /* 0x000f280000300a00 */
[----:B------:R-:W3:Y:S04]  /*d2f80*/  LDL.LU R33, [R1+0x834] ;  /* 0x0008340001217983 */ /* 0x000ee80000300800 */
[----:B------:R-:W4:Y:S01]  /*d2f90*/  LDL.LU R34, [R1+0x830] ;  /* 0x0008300001227983 */ /* 0x000f220000300800 */
[----:B------:R-:W-:-:S02]  /*d2fa0*/  IMAD R29, R60, 0x100, R32 ;  /* 0x000001003c1d7824 */ /* 0x000fc400078e0220 */
[----:B------:R-:W-:Y:S01]  /*d2fb0*/  IMAD R31, R0, 0x100, R61 ;  /* 0x00000100001f7824 */ /* 0x000fe200078e023d */
[----:B------:R-:W-:Y:S02]  /*d2fc0*/  F2FP.F16.E5M2.UNPACK_B R28, R28 ;  /* 0x0000001cff1c723e */ /* 0x000fe400020004ff */
[----:B------:R-:W-:Y:S02]  /*d2fd0*/  F2FP.F16.E5M2.UNPACK_B R29, R29 ;  /* 0x0000001dff1d723e */ /* 0x000fe400020004ff */
[----:B------:R-:W-:Y:S02]  /*d2fe0*/  F2FP.F16.E5M2.UNPACK_B R30, R30 ;  /* 0x0000001eff1e723e */ /* 0x000fe400020004ff */
[----:B------:R-:W-:-:S07]  /*d2ff0*/  F2FP.F16.E5M2.UNPACK_B R31, R31 ;  /* 0x0000001fff1f723e */ /* 0x000fce00020004ff */
[C---:B--2---:R-:W-:Y:S01]  /*d3000*/  HMMA.16816.F32 R48, R28.reuse, R38, R48 ;  /* 0x000000261c30723c */ /* 0x044fe20000001830 */
[----:B----4-:R-:W-:Y:S04]  /*d3010*/  STL [R1+0xbbac], R34 ;  /* 0x00bbac2201007387 */ /* 0x010fe80000100800 */
[----:B---3--:R0:W-:Y:S02]  /*d3020*/  STL [R1+0xbba8], R33 ;  /* 0x00bba82101007387 */ /* 0x0081e40000100800 */
[----:B0-----:R-:W-:Y:S02]  /*d3030*/  HMMA.16816.F32 R32, R28, R36, R44 ;  /* 0x000000241c20723c */ /* 0x001fe4000000182c */
[----:B------:R-:W-:-:S14]  /*d3040*/  STL.64 [R1+0xbbb8], R38 ;  /* 0x00bbb82601007387 */ /* 0x000fdc0000100a00 */
[----:B------:R-:W-:Y:S04]  /*d3050*/  STL.64 [R1+0x100], R48 ;  /* 0x0001003001007387 */ /* 0x000fe80000100a00 */
[----:B------:R-:W-:Y:S04]  /*d3060*/  STL.64 [R1+0x108], R50 ;  /* 0x0001083201007387 */ /* 0x000fe80000100a00 */
[----:B------:R-:W-:Y:S01]  /*d3070*/  STL.64 [R1+0xbbb0], R36 ;  /* 0x00bbb02401007387 */ /* 0x000fe20000100a00 */
[C---:B------:R-:W-:Y:S03]  /*d3080*/  HMMA.16816.F32 R20, R28.reuse, R14, R20 ;  /* 0x0000000e1c14723c */ /* 0x040fe60000001814 */
[----:B------:R-:W-:Y:S04]  /*d3090*/  STL.64 [R1+0xf0], R32 ;  /* 0x0000f02001007387 */ /* 0x000fe80000100a00 */
[----:B------:R0:W-:Y:S01]  /*d30a0*/  STL.64 [R1+0xf8], R34 ;  /* 0x0000f82201007387 */ /* 0x0001e20000100a00 */
[C---:B------:R-:W-:Y:S06]  /*d30b0*/  HMMA.16816.F32 R4, R28.reuse, R12, R4 ;  /* 0x0000000c1c04723c */ /* 0x040fec0000001804 */
[----:B0-----:R-:W-:-:S15]  /*d30c0*/  HMMA.16816.F32 R32, R28, R26, R40 ;  /* 0x0000001a1c20723c */ /* 0x001fde0000001828 */
[----:B------:R-:W-:-:S08]  /*d30d0*/  NOP ;  /* 0x0000000000007918 */ /* 0x000fd00000000000 */
[----:B------:R0:W-:Y:S04]  /*d30e0*/  STL.64 [R1+0xe0], R32 ;  /* 0x0000e02001007387 */ /* 0x0001e80000100a00 */
[----:B------:R1:W-:Y:S04]  /*d30f0*/  STL.64 [R1+0xe8], R34 ;  /* 0x0000e82201007387 */ /* 0x0003e80000100a00 */
[----:B------:R-:W2:Y:S04]  /*d3100*/  LDL.LU.64 R44, [R1+0x2c50] ;  /* 0x002c5000012c7983 */ /* 0x000ea80000300a00 */
[----:B------:R-:W-:Y:S04]  /*d3110*/  STL.64 [R1+0xd0], R20 ;  /* 0x0000d01401007387 */ /* 0x000fe80000100a00 */
[----:B------:R-:W-:Y:S04]  /*d3120*/  STL.64 [R1+0xd8], R22 ;  /* 0x0000d81601007387 */ /* 0x000fe80000100a00 */
[----:B------:R-:W2:Y:S04]  /*d3130*/  LDL.LU.64 R46, [R1+0x2c58] ;  /* 0x002c5800012e7983 */ /* 0x000ea80000300a00 */
[----:B------:R3:W-:Y:S04]  /*d3140*/  STL.64 [R1+0xc0], R4 ;  /* 0x0000c00401007387 */ /* 0x0007e80000100a00 */
[----:B------:R4:W-:Y:S04]  /*d3150*/  STL.64 [R1+0xc8], R6 ;  /* 0x0000c80601007387 */ /* 0x0009e80000100a00 */
[----:B------:R-:W2:Y:S04]  /*d3160*/  LDL.LU.64 R36, [R1+0x2c40] ;  /* 0x002c400001247983 */ /* 0x000ea80000300a00 */
[----:B------:R-:W2:Y:S04]  /*d3170*/  LDL.LU.64 R38, [R1+0x2c48] ;  /* 0x002c480001267983 */ /* 0x000ea80000300a00 */
[----:B0-----:R-:W2:Y:S04]  /*d3180*/  LDL.LU.64 R32, [R1+0x2c30] ;  /* 0x002c300001207983 */ /* 0x001ea80000300a00 */
[----:B-1----:R-:W2:Y:S04]  /*d3190*/  LDL.LU.64 R34, [R1+0x2c38] ;  /* 0x002c380001227983 */ /* 0x002ea80000300a00 */
[----:B------:R-:W2:Y:S04]  /*d31a0*/  LDL.LU.64 R40, [R1+0x2c20] ;  /* 0x002c200001287983 */ /* 0x000ea80000300a00 */
[----:B------:R-:W2:Y:S04]  /*d31b0*/  LDL.LU.64 R42, [R1+0x2c28] ;  /* 0x002c2800012a7983 */ /* 0x000ea80000300a00 */
[----:B---3--:R-:W3:Y:S04]  /*d31c0*/  LDL.LU.64 R4, [R1+0x2c10] ;  /* 0x002c100001047983 */ /* 0x008ee80000300a00 */
[----:B----4-:R-:W3:Y:S04]  /*d31d0*/  LDL.LU.64 R6, [R1+0x2c18] ;  /* 0x002c180001067983 */ /* 0x010ee80000300a00 */
[----:B------:R-:W4:Y:S04]  /*d31e0*/  LDL.LU.64 R20, [R1+0x2c00] ;  /* 0x002c000001147983 */ /* 0x000f280000300a00 */
[----:B------:R-:W4:Y:S04]  /*d31f0*/  LDL.LU.64 R22, [R1+0x2c08] ;  /* 0x002c080001167983 */ /* 0x000f280000300a00 */
[----:B------:R-:W4:Y:S04]  /*d3200*/  LDL.LU.64 R56, [R1+0x2bf0] ;  /* 0x002bf00001387983 */ /* 0x000f280000300a00 */
[----:B------:R-:W4:Y:S04]  /*d3210*/  LDL.LU.64 R58, [R1+0x2bf8] ;  /* 0x002bf800013a7983 */ /* 0x000f280000300a00 */
[----:B------:R-:W4:Y:S04]  /*d3220*/  LDL.LU.64 R52, [R1+0x2be0] ;  /* 0x002be00001347983 */ /* 0x000f280000300a00 */
[----:B------:R-:W4:Y:S04]  /*d3230*/  LDL.LU.64 R54, [R1+0x2be8] ;  /* 0x002be80001367983 */ /* 0x000f280000300a00 */
[----:B------:R-:W4:Y:S04]  /*d3240*/  LDL.LU R60, [R1+0x840] ;  /* 0x00084000013c7983 */ /* 0x000f280000300800 */
[----:B------:R-:W4:Y:S04]  /*d3250*/  LDL.LU R61, [R1+0x84c] ;  /* 0x00084c00013d7983 */ /* 0x000f280000300800 */
[----:B------:R-:W4:Y:S04]  /*d3260*/  LDL.LU R0, [R1+0x848] ;  /* 0x0008480001007983 */ /* 0x000f280000300800 */
[----:B------:R-:W-:Y:S04]  /*d3270*/  STL.64 [R1+0xbb70], R14 ;  /* 0x00bb700e01007387 */ /* 0x000fe80000100a00 */
[----:B------:R2:W-:Y:S04]  /*d3280*/  STL.64 [R1+0xbb68], R12 ;  /* 0x00bb680c01007387 */ /* 0x0005e80000100a00 */
[----:B------:R-:W4:Y:S04]  /*d3290*/  LDL.LU.64 R48, [R1+0x2bc0] ;  /* 0x002bc00001307983 */ /* 0x000f280000300a00 */
[----:B------:R-:W4:Y:S01]  /*d32a0*/  LDL.LU.64 R50, [R1+0x2bc8] ;  /* 0x002bc80001327983 */ /* 0x000f220000300a00 */
[C---:B--2---:R-:W-:Y:S06]  /*d32b0*/  HMMA.16816.F32 R12, R28.reuse, R16, R44 ;  /* 0x000000101c0c723c */ /* 0x044fec000000182c */
[C---:B------:R-:W-:Y:S06]  /*d32c0*/  HMMA.16816.F32 R36, R28.reuse, R10, R36 ;  /* 0x0000000a1c24723c */ /* 0x040fec0000001824 */
[C---:B------:R-:W-:Y:S06]  /*d32d0*/  HMMA.16816.F32 R32, R28.reuse, R18, R32 ;  /* 0x000000121c20723c */ /* 0x040fec0000001820 */
[C---:B------:R-:W-:Y:S05]  /*d32e0*/  HMMA.16816.F32 R40, R28.reuse, R8, R40 ;  /* 0x000000081c28723c */ /* 0x040fea0000001828 */
[----:B------:R0:W-:Y:S01]  /*d32f0*/  STL.64 [R1+0xb0], R12 ;  /* 0x0000b00c01007387 */ /* 0x0001e20000100a00 */
[C---:B---3--:R-:W-:Y:S03]  /*d3300*/  HMMA.16816.F32 R4, R28.reuse, R24, R4 ;  /* 0x000000181c04723c */ /* 0x048fe60000001804 */
[----:B------:R1:W-:Y:S04]  /*d3310*/  STL.64 [R1+0xb8], R14 ;  /* 0x0000b80e01007387 */ /* 0x0003e80000100a00 */
[----:B------:R-:W2:Y:S04]  /*d3320*/  LDL.LU.64 R44, [R1+0x2bb0] ;  /* 0x002bb000012c7983 */ /* 0x000ea80000300a00 */
[----:B------:R-:W2:Y:S04]  /*d3330*/  LDL.LU.64 R46, [R1+0x2bb8] ;  /* 0x002bb800012e7983 */ /* 0x000ea80000300a00 */
[----:B0-----:R-:W3:Y:S04]  /*d3340*/  LDL.LU.64 R12, [R1+0x2ad0] ;  /* 0x002ad000010c7983 */ /* 0x001ee80000300a00 */
[----:B-1----:R-:W3:Y:S04]  /*d3350*/  LDL.LU.64 R14, [R1+0x2ad8] ;  /* 0x002ad800010e7983 */ /* 0x002ee80000300a00 */
[----:B------:R-:W-:Y:S04]  /*d3360*/  STL.64 [R1+0xa0], R36 ;  /* 0x0000a02401007387 */ /* 0x000fe80000100a00 */
[----:B------:R0:W-:Y:S04]  /*d3370*/  STL.64 [R1+0xa8], R38 ;  /* 0x0000a82601007387 */ /* 0x0001e80000100a00 */
[----:B0-----:R-:W3:Y:S04]  /*d3380*/  LDL.LU.64 R38, [R1+0xbbb8] ;  /* 0x00bbb80001267983 */ /* 0x001ee80000300a00 */
[----:B------:R-:W3:Y:S04]  /*d3390*/  LDL.LU.64 R36, [R1+0xbbb0] ;  /* 0x00bbb00001247983 */ /* 0x000ee80000300a00 */
[----:B------:R-:W-:Y:S04]  /*d33a0*/  STL.64 [R1+0x90], R32 ;  /* 0x0000902001007387 */ /* 0x000fe80000100a00 */
[----:B------:R0:W-:Y:S04]  /*d33b0*/  STL.64 [R1+0x98], R34 ;  /* 0x0000982201007387 */ /* 0x0001e80000100a00 */
[----:B0-----:R-:W3:Y:S04]  /*d33c0*/  LDL.LU R34, [R1+0xbbac] ;  /* 0x00bbac0001227983 */ /* 0x001ee80000300800 */
[----:B------:R-:W3:Y:S04]  /*d33d0*/  LDL.LU R33, [R1+0xbba8] ;  /* 0x00bba80001217983 */ /* 0x000ee80000300800 */
[----:B------:R-:W-:Y:S04]  /*d33e0*/  STL.64 [R1+0x740], R40 ;  /* 0x0007402801007387 */ /* 0x000fe80000100a00 */
[----:B------:R0:W-:Y:S04]  /*d33f0*/  STL.64 [R1+0x748], R42 ;  /* 0x0007482a01007387 */ /* 0x0001e80000100a00 */
[----:B0-----:R-:W3:Y:S04]  /*d3400*/  LDL.LU.64 R42, [R1+0xbba0] ;  /* 0x00bba000012a7983 */ /* 0x001ee80000300a00 */
[----:B------:R-:W3:Y:S04]  /*d3410*/  LDL.LU.64 R40, [R1+0xbb98] ;  /* 0x00bb980001287983 */ /* 0x000ee80000300a00 */
        /* <DEDUP_REMOVED lines=9> */
[----:B------:R-:W3:Y:S01]  /*d34b0*/  LDL.LU.64 R20, [R1+0xbb78] ;  /* 0x00bb780001147983 */ /* 0x000ee20000300a00 */
[C---:B--2---:R-:W-:Y:S03]  /*d34c0*/  HMMA.16816.F32 R52, R28.reuse, R4, R52 ;  /* 0x000000041c34723c */ /* 0x044fe60000001834 */
[----:B------:R0:W-:Y:S03]  /*d34d0*/  STL.64 [R1+0xbb60], R6 ;  /* 0x00bb600601007387 */ /* 0x0001e60000100a00 */
[C---:B------:R-:W-:Y:S06]  /*d34e0*/  HMMA.16816.F32 R44, R28.reuse, R2, R44 ;  /* 0x000000021c2c723c */ /* 0x040fec000000182c */
[C---:B----4-:R-:W-:Y:S06]  /*d34f0*/  HMMA.16816.F32 R56, R28.reuse, R22, R56 ;  /* 0x000000161c38723c */ /* 0x050fec0000001838 */
[----:B---3--:R-:W-:-:S15]  /*d3500*/  HMMA.16816.F32 R48, R28, R20, R48 ;  /* 0x000000141c30723c */ /* 0x008fde0000001830 */
[----:B------:R-:W-:-:S02]  /*d3510*/  NOP ;  /* 0x0000000000007918 */ /* 0x000fc40000000000 */
[----:B------:R-:W-:Y:S04]  /*d3520*/  STL.64 [R1+0x770], R56 ;  /* 0x0007703801007387 */ /* 0x000fe80000100a00 */
[----:B------:R-:W-:Y:S04]  /*d3530*/  STL.64 [R1+0x778], R58 ;  /* 0x0007783a01007387 */ /* 0x000fe80000100a00 */
[----:B0-----:R-:W2:Y:S04]  /*d3540*/  LDL.LU R6, [R1+0x838] ;  /* 0x0008380001067983 */ /* 0x001ea80000300800 */
[----:B------:R-:W-:Y:S04]  /*d3550*/  STL.64 [R1+0x780], R52 ;  /* 0x0007803401007387 */ /* 0x000fe80000100a00 */
[----:B------:R-:W-:Y:S04]  /*d3560*/  STL.64 [R1+0x788], R54 ;  /* 0x0007883601007387 */ /* 0x000fe80000100a00 */
[----:B------:R-:W3:Y:S04]  /*d3570*/  LDL.LU R7, [R1+0x844] ;  /* 0x0008440001077983 */ /* 0x000ee80000300800 */
[----:B------:R0:W-:Y:S04]  /*d3580*/  STL.64 [R1+0xbb58], R4 ;  /* 0x00bb580401007387 */ /* 0x0001e80000100a00 */
[----:B0-----:R-:W2:Y:S04]  /*d3590*/  LDL.LU R5, [R1+0x83c] ;  /* 0x00083c0001057983 */ /* 0x001ea80000300800 */
[----:B------:R-:W-:Y:S04]  /*d35a0*/  STL.64 [R1+0xbb50], R22 ;  /* 0x00bb501601007387 */ /* 0x000fe80000100a00 */
[----:B------:R0:W-:Y:S02]  /*d35b0*/  STL.64 [R1+0xbb48], R20 ;  /* 0x00bb481401007387 */ /* 0x0001e40000100a00 */
[----:B0-----:R-:W-:Y:S02]  /*d35c0*/  HMMA.16816.F32 R20, R28, R40, R12 ;  /* 0x000000281c14723c */ /* 0x001fe4000000180c */
[----:B------:R0:W-:Y:S04]  /*d35d0*/  STL.64 [R1+0x790], R48 ;  /* 0x0007903001007387 */ /* 0x0001e80000100a00 */
[----:B------:R1:W-:Y:S04]  /*d35e0*/  STL.64 [R1+0x798], R50 ;  /* 0x0007983201007387 */ /* 0x0003e80000100a00 */
[----:B------:R4:W-:Y:S04]  /*d35f0*/  STL.64 [R1+0x7c0], R44 ;  /* 0x0007c02c01007387 */ /* 0x0009e80000100a00 */
[----:B------:R4:W-:Y:S04]  /*d3600*/  STL.64 [R1+0x7c8], R46 ;  /* 0x0007c82e01007387 */ /* 0x0009e80000100a00 */
[----:B------:R-:W2:Y:S05]  /*d3610*/  LDL.LU.64 R12, [R1+0x2ba0] ;  /* 0x002ba000010c7983 */ /* 0x000eaa0000300a00 */
[----:B------:R4:W-:Y:S04]  /*d3620*/  STL.64 [R1+0x7b0], R20 ;  /* 0x0007b01401007387 */ /* 0x0009e80000100a00 */
[----:B------:R4:W-:Y:S04]  /*d3630*/  STL.64 [R1+0x7b8], R22 ;  /* 0x0007b81601007387 */ /* 0x0009e80000100a00 */
[----:B------:R-:W2:Y:S01]  /*d3640*/  LDL.LU.64 R14, [R1+0x2ba8] ;  /* 0x002ba800010e7983 */ /* 0x000ea20000300a00 */
[----:B------:R-:W-:-:S02]  /*d3650*/  IMAD R28, R34, 0x100, R33 ;  /* 0x00000100221c7824 */ /* 0x000fc400078e0221 */
[----:B------:R-:W-:Y:S01]  /*d3660*/  IMAD R31, R0, 0x100, R61 ;  /* 0x00000100001f7824 */ /* 0x000fe200078e023d */
[----:B------:R-:W2:Y:S02]  /*d3670*/  LDL.LU.64 R56, [R1+0x2b90] ;  /* 0x002b900001387983 */ /* 0x000ea40000300a00 */
[----:B------:R-:W-:Y:S02]  /*d3680*/  F2FP.F16.E5M2.UNPACK_B R28, R28 ;  /* 0x0000001cff1c723e */ /* 0x000fe400020004ff */
[----:B------:R-:W-:Y:S01]  /*d3690*/  F2FP.F16.E5M2.UNPACK_B R31, R31 ;  /* 0x0000001fff1f723e */ /* 0x000fe200020004ff */
[----:B------:R-:W2:Y:S04]  /*d36a0*/  LDL.LU.64 R58, [R1+0x2b98] ;  /* 0x002b9800013a7983 */ /* 0x000ea80000300a00 */
[----:B------:R-:W2:Y:S04]  /*d36b0*/  LDL.LU.64 R52, [R1+0x2b80] ;  /* 0x002b800001347983 */ /* 0x000ea80000300a00 */
[----:B------:R-:W2:Y:S04]  /*d36c0*/  LDL.LU.64 R54, [R1+0x2b88] ;  /* 0x002b880001367983 */ /* 0x000ea80000300a00 */
[----:B0-----:R-:W2:Y:S04]  /*d36d0*/  LDL.LU.64 R48, [R1+0x2b70] ;  /* 0x002b700001307983 */ /* 0x001ea80000300a00 */
[----:B-1----:R-:W2:Y:S04]  /*d36e0*/  LDL.LU.64 R50, [R1+0x2b78] ;  /* 0x002b780001327983 */ /* 0x002ea80000300a00 */
[----:B----4-:R-:W4:Y:S04]  /*d36f0*/  LDL.LU.64 R44, [R1+0x2b60] ;  /* 0x002b6000012c7983 */ /* 0x010f280000300a00 */
[----:B------:R-:W4:Y:S04]  /*d3700*/  LDL.LU.64 R46, [R1+0x2b68] ;  /* 0x002b6800012e7983 */ /* 0x000f280000300a00 */
[----:B------:R-:W4:Y:S04]  /*d3710*/  LDL.LU.64 R32, [R1+0x2b50] ;  /* 0x002b500001207983 */ /* 0x000f280000300a00 */
[----:B------:R-:W4:Y:S04]  /*d3720*/  LDL.LU.64 R34, [R1+0x2b58] ;  /* 0x002b580001227983 */ /* 0x000f280000300a00 */
[----:B------:R-:W4:Y:S04]  /*d3730*/  LDL.LU.64 R20, [R1+0x2b40] ;  /* 0x002b400001147983 */ /* 0x000f280000300a00 */
[----:B------:R-:W4:Y:S01]  /*d3740*/  LDL.LU.64 R22, [R1+0x2b48] ;  /* 0x002b480001167983 */ /* 0x000f220000300a00 */
[----:B---3--:R-:W-:-:S05]  /*d3750*/  IMAD R30, R60, 0x100, R7 ;  /* 0x000001003c1e7824 */ /* 0x008fca00078e0207 */
[----:B------:R-:W-:Y:S01]  /*d3760*/  F2FP.F16.E5M2.UNPACK_B R30, R30 ;  /* 0x0000001eff1e723e */ /* 0x000fe200020004ff */
[----:B--2---:R-:W-:Y:S02]  /*d3770*/  IMAD R29, R6, 0x100, R5 ;  /* 0x00000100061d7824 */ /* 0x004fe400078e0205 */
[----:B------:R-:W2:Y:S03]  /*d3780*/  LDL.LU.64 R4, [R1+0x2b30] ;  /* 0x002b300001047983 */ /* 0x000ea60000300a00 */
[----:B------:R-:W-:Y:S01]  /*d3790*/  F2FP.F16.E5M2.UNPACK_B R29, R29 ;  /* 0x0000001dff1d723e */ /* 0x000fe200020004ff */
[----:B------:R-:W2:Y:S06]  /*d37a0*/  LDL.LU.64 R6, [R1+0x2b38] ;  /* 0x002b380001067983 */ /* 0x000eac0000300a00 */
[----:B------:R-:W-:-:S15]  /*d37b0*/  HMMA.16816.F32 R12, R28, R38, R12 ;  /* 0x000000261c0c723c */ /* 0x000fde000000180c */
[----:B------:R-:W-:-:S08]  /*d37c0*/  NOP ;  /* 0x0000000000007918 */ /* 0x000fd00000000000 */
[----:B------:R-:W-:Y:S04]  /*d37d0*/  STL.64 [R1+0x7d0], R12 ;  /* 0x0007d00c01007387 */ /* 0x000fe80000100a00 */
[----:B------:R0:W-:Y:S04]  /*d37e0*/  STL.64 [R1+0x7d8], R14 ;  /* 0x0007d80e01007387 */ /* 0x0001e80000100a00 */
[----:B0-----:R-:W3:Y:S04]  /*d37f0*/  LDL.LU.64 R14, [R1+0xbb70] ;  /* 0x00bb7000010e7983 */ /* 0x001ee80000300a00 */
[----:B------:R-:W2:Y:S01]  /*d3800*/  LDL.LU.64 R12, [R1+0xbb68] ;  /* 0x00bb6800010c7983 */ /* 0x000ea20000300a00 */
[C---:B------:R-:W-:Y:S06]  /*d3810*/  HMMA.16816.F32 R56, R28.reuse, R36, R56 ;  /* 0x000000241c38723c */ /* 0x040fec0000001838 */
[C---:B------:R-:W-:Y:S06]  /*d3820*/  HMMA.16816.F32 R52, R28.reuse, R26, R52 ;  /* 0x0000001a1c34723c */ /* 0x040fec0000001834 */
[----:B----4-:R-:W-:Y:S11]  /*d3830*/  HMMA.16816.F32 R32, R28, R16, R32 ;  /* 0x000000101c20723c */ /* 0x010ff60000001820 */
[----:B------:R-:W-:Y:S04]  /*d3840*/  STL.64 [R1+0x7e0], R56 ;  /* 0x0007e03801007387 */ /* 0x000fe80000100a00 */
[----:B------:R-:W-:Y:S04]  /*d3850*/  STL.64 [R1+0x7e8], R58 ;  /* 0x0007e83a01007387 */ /* 0x000fe80000100a00 */
[----:B------:R-:W-:Y:S04]  /*d3860*/  STL.64 [R1+0x7f0], R52 ;  /* 0x0007f03401007387 */ /* 0x000fe80000100a00 */
[----:B------:R-:W-:Y:S01]  /*d3870*/  STL.64 [R1+0x7f8], R54 ;  /* 0x0007f83601007387 */ /* 0x000fe20000100a00 */
[----:B------:R-:W-:-:S02]  /*d3880*/  IMAD.MOV.U32 R61, RZ, RZ, R33 ;  /* 0x000000ffff3d7224 */ /* 0x000fc400078e0021 */
[----:B------:R-:W-:Y:S02]  /*d3890*/  IMAD.MOV.U32 R60, RZ, RZ, R34 ;  /* 0x000000ffff3c7224 */ /* 0x000fe400078e0022 */
[----:B------:R-:W-:Y:S01]  /*d38a0*/  IMAD.MOV.U32 R0, RZ, RZ, R35 ;  /* 0x000000ffff007224 */ /* 0x000fe200078e0023 */
[C---:B---3--:R-:W-:Y:S06]  /*d38b0*/  HMMA.16816.F32 R48, R28.reuse, R14, R48 ;  /* 0x0000000e1c30723c */ /* 0x048fec0000001830 */
[----:B--2---:R-:W-:-:S15]  /*d38c0*/  HMMA.16816.F32 R44, R28, R12, R44 ;  /* 0x0000000c1c2c723c */ /* 0x004fde000000182c */
[----:B------:R-:W-:-:S02]  /*d38d0*/  NOP ;  /* 0x0000000000007918 */ /* 0x000fc40000000000 */
[----:B------:R0:W-:Y:S04]  /*d38e0*/  STL.64 [R1+0x800], R48 ;  /* 0x0008003001007387 */ /* 0x0001e80000100a00 */
[----:B------:R1:W-:Y:S04]  /*d38f0*/  STL.64 [R1+0x808], R50 ;  /* 0x0008083201007387 */ /* 0x0003e80000100a00 */
[----:B------:R-:W-:Y:S04]  /*d3900*/  STL.64 [R1+0x810], R44 ;  /* 0x0008102c01007387 */ /* 0x000fe80000100a00 */
[----:B------:R-:W-:Y:S04]  /*d3910*/  STL.64 [R1+0x818], R46 ;  /* 0x0008182e01007387 */ /* 0x000fe80000100a00 */
[----:B------:R2:W-:Y:S04]  /*d3920*/  STL [R1+0x820], R32 ;  /* 0x0008202001007387 */ /* 0x0005e80000100800 */
[----:B0-----:R-:W3:Y:S04]  /*d3930*/  LDL.LU.64 R48, [R1+0x2b20] ;  /* 0x002b200001307983 */ /* 0x001ee80000300a00 */
[----:B-1----:R-:W3:Y:S01]  /*d3940*/  LDL.LU.64 R50, [R1+0x2b28] ;  /* 0x002b280001327983 */ /* 0x002ee20000300a00 */
[C---:B--2---:R-:W-:Y:S03]  /*d3950*/  HMMA.16816.F32 R32, R28.reuse, R10, R20 ;  /* 0x0000000a1c20723c */ /* 0x044fe60000001814 */
[----:B------:R-:W-:Y:S04]  /*d3960*/  STL [R1+0xaee0], R0 ;  /* 0x00aee00001007387 */ /* 0x000fe80000100800 */
[----:B------:R-:W-:Y:S01]  /*d3970*/  STL [R1+0xaedc], R60 ;  /* 0x00aedc3c01007387 */ /* 0x000fe20000100800 */
[C---:B------:R-:W-:Y:S03]  /*d3980*/  HMMA.16816.F32 R20, R28.reuse, R18, R4 ;  /* 0x000000121c14723c */ /* 0x040fe60000001804 */
[----:B------:R-:W-:Y:S04]  /*d3990*/  STL [R1+0xaed8], R61 ;  /* 0x00aed83d01007387 */ /* 0x000fe80000100800 */
[----:B------:R-:W2:Y:S08]  /*d39a0*/  LDL.LU.64 R4, [R1+0x2b10] ;  /* 0x002b100001047983 */ /* 0x000eb00000300a00 */
[----:B------:R-:W-:Y:S04]  /*d39b0*/  STL.64 [R1+0x830], R32 ;  /* 0x0008302001007387 */ /* 0x000fe80000100a00 */
[----:B------:R-:W-:Y:S04]  /*d39c0*/  STL.64 [R1+0x838], R34 ;  /* 0x0008382201007387 */ /* 0x000fe80000100a00 */
[----:B------:R-:W2:Y:S04]  /*d39d0*/  LDL.LU.64 R6, [R1+0x2b18] ;  /* 0x002b180001067983 */ /* 0x000ea80000300a00 */
[----:B------:R0:W-:Y:S04]  /*d39e0*/  STL.64 [R1+0x840], R20 ;  /* 0x0008401401007387 */ /* 0x0001e80000100a00 */
[----:B------:R1:W-:Y:S04]  /*d39f0*/  STL.64 [R1+0x848], R22 ;  /* 0x0008481601007387 */ /* 0x0003e80000100a00 */
[----:B0-----:R-:W4:Y:S04]  /*d3a00*/  LDL.LU.64 R20, [R1+0x2b00] ;  /* 0x002b000001147983 */ /* 0x001f280000300a00 */
[----:B-1----:R-:W4:Y:S04]  /*d3a10*/  LDL.LU.64 R22, [R1+0x2b08] ;  /* 0x002b080001167983 */ /* 0x002f280000300a00 */
        /* <DEDUP_REMOVED lines=8> */
[----:B------:R-:W-:Y:S04]  /*d3aa0*/  STL.64 [R1+0xbb30], R18 ;  /* 0x00bb301201007387 */ /* 0x000fe80000100a00 */
[----:B------:R3:W-:Y:S04]  /*d3ab0*/  STL.64 [R1+0xbb28], R16 ;  /* 0x00bb281001007387 */ /* 0x0007e80000100a00 */
[----:B------:R-:W4:Y:S04]  /*d3ac0*/  LDL.LU.64 R56, [R1+0x2ae0] ;  /* 0x002ae00001387983 */ /* 0x000f280000300a00 */
[----:B------:R-:W4:Y:S01]  /*d3ad0*/  LDL.LU.64 R58, [R1+0x2ae8] ;  /* 0x002ae800013a7983 */ /* 0x000f220000300a00 */
[C---:B---3--:R-:W-:Y:S06]  /*d3ae0*/  HMMA.16816.F32 R16, R28.reuse, R8, R48 ;  /* 0x000000081c10723c */ /* 0x048fec0000001830 */
[----:B--2---:R-:W-:-:S15]  /*d3af0*/  HMMA.16816.F32 R4, R28, R24, R4 ;  /* 0x000000181c04723c */ /* 0x004fde0000001804 */
[----:B------:R-:W-:-:S02]  /*d3b00*/  NOP ;  /* 0x0000000000007918 */ /* 0x000fc40000000000 */
[----:B------:R0:W-:Y:S04]  /*d3b10*/  STL.64 [R1+0x850], R16 ;  /* 0x0008501001007387 */ /* 0x0001e80000100a00 */
[----:B------:R1:W-:Y:S04]  /*d3b20*/  STL.64 [R1+0x858], R18 ;  /* 0x0008581201007387 */ /* 0x0003e80000100a00 */
[----:B------:R-:W2:Y:S04]  /*d3b30*/  LDL.LU.64 R52, [R1+0x2ac0] ;  /* 0x002ac00001347983 */ /* 0x000ea80000300a00 */
[----:B------:R-:W2:Y:S04]  /*d3b40*/  LDL.LU.64 R54, [R1+0x2ac8] ;  /* 0x002ac80001367983 */ /* 0x000ea80000300a00 */
[----:B------:R-:W3:Y:S04]  /*d3b50*/  LDL.LU.64 R48, [R1+0x2ab0] ;  /* 0x002ab00001307983 */ /* 0x000ee80000300a00 */
[----:B------:R-:W3:Y:S04]  /*d3b60*/  LDL.LU.64 R50, [R1+0x2ab8] ;  /* 0x002ab80001327983 */ /* 0x000ee80000300a00 */
[----:B0-----:R-:W3:Y:S04]  /*d3b70*/  LDL.LU.64 R16, [R1+0x29d0] ;  /* 0x0029d00001107983 */ /* 0x001ee80000300a00 */
[----:B-1----:R-:W3:Y:S04]  /*d3b80*/  LDL.LU.64 R18, [R1+0x29d8] ;  /* 0x0029d80001127983 */ /* 0x002ee80000300a00 */
[----:B------:R-:W-:Y:S04]  /*d3b90*/  STL.64 [R1+0xbb40], R10 ;  /* 0x00bb400a01007387 */ /* 0x000fe80000100a00 */
[----:B------:R0:W-:Y:S04]  /*d3ba0*/  STL.64 [R1+0xbb38], R8 ;  /* 0x00bb380801007387 */ /* 0x0001e80000100a00 */
[----:B0-----:R-:W2:Y:S04]  /*d3bb0*/  LDL.LU.64 R8, [R1+0x2af0] ;  /* 0x002af00001087983 */ /* 0x001ea80000300a00 */
[----:B------:R-:W2:Y:S04]  /*d3bc0*/  LDL.LU.64 R10, [R1+0x2af8] ;  /* 0x002af800010a7983 */ /* 0x000ea80000300a00 */
        /* <DEDUP_REMOVED lines=8> */
[----:B0-----:R-:W2:Y:S04]  /*d3c50*/  LDL.LU.64 R22, [R1+0xbb50] ;  /* 0x00bb500001167983 */ /* 0x001ea80000300a00 */
[----:B------:R-:W4:Y:S01]  /*d3c60*/  LDL.LU.64 R20, [R1+0xbb48] ;  /* 0x00bb480001147983 */ /* 0x000f220000300a00 */
[----:B--2---:R-:W-:-:S15]  /*d3c70*/  HMMA.16816.F32 R8, R28, R22, R8 ;  /* 0x000000161c08723c */ /* 0x004fde0000001808 */
[----:B------:R-:W-:-:S09]  /*d3c80*/  NOP ;  /* 0x0000000000007918 */ /* 0x000fd20000000000 */
[----:B------:R-:W-:Y:S02]  /*d3c90*/  IMAD.MOV.U32 R61, RZ, RZ, R11 ;  /* 0x000000ffff3d7224 */ /* 0x000fe400078e000b */
[----:B------:R-:W-:Y:S02]  /*d3ca0*/  IMAD.MOV.U32 R60, RZ, RZ, R10 ;  /* 0x000000ffff3c7224 */ /* 0x000fe400078e000a */
[----:B------:R-:W-:Y:S01]  /*d3cb0*/  IMAD.MOV.U32 R0, RZ, RZ, R9 ;  /* 0x000000ffff007224 */ /* 0x000fe200078e0009 */
[----:B------:R3:W-:Y:S04]  /*d3cc0*/  STL [R1+0x880], R8 ;  /* 0x0008800801007387 */ /* 0x0007e80000100800 */
[----:B------:R-:W-:Y:S04]  /*d3cd0*/  STL [R1+0xb010], R61 ;  /* 0x00b0103d01007387 */ /* 0x000fe80000100800 */
[----:B------:R-:W-:Y:S01]  /*d3ce0*/  STL [R1+0xaffc], R60 ;  /* 0x00affc3c01007387 */ /* 0x000fe20000100800 */
[C---:B---3--:R-:W-:Y:S03]  /*d3cf0*/  HMMA.16816.F32 R8, R28.reuse, R4, R56 ;  /* 0x000000041c08723c */ /* 0x048fe60000001838 */
[----:B------:R-:W-:Y:S04]  /*d3d00*/  STL [R1+0xaff8], R0 ;  /* 0x00aff80001007387 */ /* 0x000fe80000100800 */
[----:B------:R-:W-:Y:S04]  /*d3d10*/  STL.64 [R1+0xbb00], R6 ;  /* 0x00bb000601007387 */ /* 0x000fe80000100a00 */
[----:B------:R4:W-:Y:S02]  /*d3d20*/  STL.64 [R1+0xbaf8], R4 ;  /* 0x00baf80401007387 */ /* 0x0009e40000100a00 */
[C---:B----4-:R-:W-:Y:S10]  /*d3d30*/  HMMA.16816.F32 R4, R28.reuse, R20, R52 ;  /* 0x000000141c04723c */ /* 0x050ff40000001834 */
[----:B------:R-:W-:Y:S04]  /*d3d40*/  STL.64 [R1+0x890], R8 ;  /* 0x0008900801007387 */ /* 0x000fe80000100a00 */
[----:B------:R-:W-:Y:S04]  /*d3d50*/  STL.64 [R1+0x898], R10 ;  /* 0x0008980a01007387 */ /* 0x000fe80000100a00 */
[----:B------:R-:W-:Y:S04]  /*d3d60*/  STL.64 [R1+0xbaf0], R22 ;  /* 0x00baf01601007387 */ /* 0x000fe80000100a00 */
[----:B------:R0:W-:Y:S04]  /*d3d70*/  STL.64 [R1+0xbae8], R20 ;  /* 0x00bae81401007387 */ /* 0x0001e80000100a00 */
[----:B------:R-:W-:Y:S01]  /*d3d80*/  STL.64 [R1+0x8a0], R4 ;  /* 0x0008a00401007387 */ /* 0x000fe20000100a00 */
[C---:B0-----:R-:W-:Y:S03]  /*d3d90*/  HMMA.16816.F32 R20, R28.reuse, R2, R48 ;  /* 0x000000021c14723c */ /* 0x041fe60000001830 */
[----:B------:R0:W-:Y:S04]  /*d3da0*/  STL.64 [R1+0x8a8], R6 ;  /* 0x0008a80601007387 */ /* 0x0001e80000100a00 */
[----:B------:R-:W2:Y:S01]  /*d3db0*/  LDL.LU.64 R8, [R1+0x2aa0] ;  /* 0x002aa00001087983 */ /* 0x000ea20000300a00 */
[----:B0-----:R-:W-:-:S15]  /*d3dc0*/  HMMA.16816.F32 R4, R28, R40, R16 ;  /* 0x000000281c04723c */ /* 0x001fde0000001810 */
[----:B------:R-:W-:Y:S04]  /*d3dd0*/  STL.64 [R1+0x8c0], R20 ;  /* 0x0008c01401007387 */ /* 0x000fe80000100a00 */
[----:B------:R-:W-:Y:S04]  /*d3de0*/  STL.64 [R1+0x8c8], R22 ;  /* 0x0008c81601007387 */ /* 0x000fe80000100a00 */
[----:B------:R-:W2:Y:S04]  /*d3df0*/  LDL.LU.64 R10, [R1+0x2aa8] ;  /* 0x002aa800010a7983 */ /* 0x000ea80000300a00 */
[----:B------:R0:W-:Y:S04]  /*d3e00*/  STL.64 [R1+0x8b0], R4 ;  /* 0x0008b00401007387 */ /* 0x0001e80000100a00 */
[----:B------:R1:W-:Y:S04]  /*d3e10*/  STL.64 [R1+0x8b8], R6 ;  /* 0x0008b80601007387 */ /* 0x0003e80000100a00 */
[----:B0-----:R-:W3:Y:S04]  /*d3e20*/  LDL.LU.64 R4, [R1+0x2a90] ;  /* 0x002a900001047983 */ /* 0x001ee80000300a00 */
[----:B-1----:R-:W3:Y:S04]  /*d3e30*/  LDL.LU.64 R6, [R1+0x2a98] ;  /* 0x002a980001067983 */ /* 0x002ee80000300a00 */
[----:B------:R-:W-:Y:S04]  /*d3e40*/  STL.64 [R1+0xbad0], R42 ;  /* 0x00bad02a01007387 */ /* 0x000fe80000100a00 */
[----:B------:R-:W-:Y:S04]  /*d3e50*/  STL.64 [R1+0xbac8], R40 ;  /* 0x00bac82801007387 */ /* 0x000fe80000100a00 */
[----:B------:R-:W4:Y:S04]  /*d3e60*/  LDL.LU R48, [R1+0x9d4] ;  /* 0x0009d40001307983 */ /* 0x000f280000300800 */
[----:B------:R-:W4:Y:S04]  /*d3e70*/  LDL.LU R49, [R1+0x9d0] ;  /* 0x0009d00001317983 */ /* 0x000f280000300800 */
[----:B------:R-:W2:Y:S04]  /*d3e80*/  LDL.LU R50, [R1+0x9dc] ;  /* 0x0009dc0001327983 */ /* 0x000ea80000300800 */
[----:B------:R-:W2:Y:S01]  /*d3e90*/  LDL.LU R51, [R1+0x9d8] ;  /* 0x0009d80001337983 */ /* 0x000ea20000300800 */
[----:B------:R-:W-:-:S02]  /*d3ea0*/  IMAD R30, R32, 0x100, R35 ;  /* 0x00000100201e7824 */ /* 0x000fc400078e0223 */
[----:B------:R-:W-:Y:S02]  /*d3eb0*/  IMAD R31, R34, 0x100, R33 ;  /* 0x00000100221f7824 */ /* 0x000fe400078e0221 */
[----:B------:R-:W-:Y:S02]  /*d3ec0*/  IMAD R28, R45, 0x100, R44 ;  /* 0x000001002d1c7824 */ /* 0x000fe400078e022c */
[----:B------:R-:W-:Y:S01]  /*d3ed0*/  IMAD R29, R47, 0x100, R46 ;  /* 0x000001002f1d7824 */ /* 0x000fe200078e022e */
[----:B------:R-:W-:Y:S02]  /*d3ee0*/  F2FP.F16.E5M2.UNPACK_B R30, R30 ;  /* 0x0000001eff1e723e */ /* 0x000fe400020004ff */
[----:B------:R-:W-:Y:S02]  /*d3ef0*/  F2FP.F16.E5M2.UNPACK_B R28, R28 ;  /* 0x0000001cff1c723e */ /* 0x000fe400020004ff */
[----:B------:R-:W-:Y:S02]  /*d3f00*/  F2FP.F16.E5M2.UNPACK_B R29, R29 ;  /* 0x0000001dff1d723e */ /* 0x000fe400020004ff */
[----:B------:R-:W-:Y:S01]  /*d3f10*/  F2FP.F16.E5M2.UNPACK_B R31, R31 ;  /* 0x0000001fff1f723e */ /* 0x000fe200020004ff */
[----:B--2---:R-:W-:Y:S04]  /*d3f20*/  STL.64 [R1+0xbae0], R50 ;  /* 0x00bae03201007387 */ /* 0x004fe80000100a00 */
[----:B----4-:R-:W-:Y:S04]  /*d3f30*/  STL.64 [R1+0xbad8], R48 ;  /* 0x00bad83001007387 */ /* 0x010fe80000100a00 */
[----:B------:R-:W2:Y:S04]  /*d3f40*/  LDL.LU R35, [R1+0x9f4] ;  /* 0x0009f40001237983 */ /* 0x000ea80000300800 */
[----:B------:R-:W4:Y:S04]  /*d3f50*/  LDL.LU R32, [R1+0x9f0] ;  /* 0x0009f00001207983 */ /* 0x000f280000300800 */
[----:B------:R-:W4:Y:S04]  /*d3f60*/  LDL.LU R33, [R1+0x9fc] ;  /* 0x0009fc0001217983 */ /* 0x000f280000300800 */
[----:B------:R-:W2:Y:S01]  /*d3f70*/  LDL.LU R34, [R1+0x9f8] ;  /* 0x0009f80001227983 */ /* 0x000ea20000300800 */
[C---:B------:R-:W-:Y:S06]  /*d3f80*/  HMMA.16816.F32 R8, R28.reuse, R38, R8 ;  /* 0x000000261c08723c */ /* 0x040fec0000001808 */
[C---:B---3--:R-:W-:Y:S01]  /*d3f90*/  HMMA.16816.F32 R4, R28.reuse, R36, R4 ;  /* 0x000000241c04723c */ /* 0x048fe20000001804 */
[----:B--2---:R-:W-:Y:S04]  /*d3fa0*/  STL.64 [R1+0xbb10], R34 ;  /* 0x00bb102201007387 */ /* 0x004fe80000100a00 */
[----:B----4-:R-:W-:Y:S04]  /*d3fb0*/  STL.64 [R1+0xbb08], R32 ;  /* 0x00bb082001007387 */ /* 0x010fe80000100a00 */
[----:B------:R-:W2:Y:S08]  /*d3fc0*/  LDL.LU.64 R44, [R1+0x2a80] ;  /* 0x002a8000012c7983 */ /* 0x000eb00000300a00 */
[----:B------:R0:W-:Y:S04]  /*d3fd0*/  STL.64 [R1+0x8d0], R8 ;  /* 0x0008d00801007387 */ /* 0x0001e80000100a00 */
[----:B------:R1:W-:Y:S04]  /*d3fe0*/  STL.64 [R1+0x8d8], R10 ;  /* 0x0008d80a01007387 */ /* 0x0003e80000100a00 */
[----:B------:R-:W2:Y:S04]  /*d3ff0*/  LDL.LU.64 R46, [R1+0x2a88] ;  /* 0x002a8800012e7983 */ /* 0x000ea80000300a00 */
[----:B------:R-:W-:Y:S04]  /*d4000*/  STL.64 [R1+0x8e0], R4 ;  /* 0x0008e00401007387 */ /* 0x000fe80000100a00 */
[----:B------:R-:W-:Y:S04]  /*d4010*/  STL.64 [R1+0x8e8], R6 ;  /* 0x0008e80601007387 */ /* 0x000fe80000100a00 */
[----:B0-----:R-:W3:Y:S04]  /*d4020*/  LDL.LU.64 R8, [R1+0x2a70] ;  /* 0x002a700001087983 */ /* 0x001ee80000300a00 */
[----:B-1----:R-:W3:Y:S04]  /*d4030*/  LDL.LU.64 R10, [R1+0x2a78] ;  /* 0x002a7800010a7983 */ /* 0x002ee80000300a00 */
[----:B------:R-:W4:Y:S04]  /*d4040*/  LDL.LU.64 R16, [R1+0x2a60] ;  /* 0x002a600001107983 */ /* 0x000f280000300a00 */
[----:B------:R-:W4:Y:S04]  /*d4050*/  LDL.LU.64 R18, [R1+0x2a68] ;  /* 0x002a680001127983 */ /* 0x000f280000300a00 */
[----:B------:R-:W4:Y:S04]  /*d4060*/  LDL.LU.64 R56, [R1+0x2a50] ;  /* 0x002a500001387983 */ /* 0x000f280000300a00 */
[----:B------:R-:W4:Y:S04]  /*d4070*/  LDL.LU.64 R58, [R1+0x2a58] ;  /* 0x002a5800013a7983 */ /* 0x000f280000300a00 */
[----:B------:R-:W4:Y:S04]  /*d4080*/  LDL.LU.64 R52, [R1+0x2a40] ;  /* 0x002a400001347983 */ /* 0x000f280000300a00 */
[----:B------:R-:W4:Y:S04]  /*d4090*/  LDL.LU.64 R54, [R1+0x2a48] ;  /* 0x002a480001367983 */ /* 0x000f280000300a00 */
[----:B------:R-:W-:Y:S04]  /*d40a0*/  STL.64 [R1+0xbb20], R38 ;  /* 0x00bb202601007387 */ /* 0x000fe80000100a00 */
[----:B------:R0:W-:Y:S04]  /*d40b0*/  STL.64 [R1+0xbb18], R36 ;  /* 0x00bb182401007387 */ /* 0x0001e80000100a00 */
[----:B0-----:R-:W4:Y:S04]  /*d40c0*/  LDL.LU.64 R36, [R1+0x2a30] ;  /* 0x002a300001247983 */ /* 0x001f280000300a00 */
[----:B------:R-:W4:Y:S04]  /*d40d0*/  LDL.LU.64 R38, [R1+0x2a38] ;  /* 0x002a380001267983 */ /* 0x000f280000300a00 */
        /* <DEDUP_REMOVED lines=9> */
[----:B------:R-:W4:Y:S01]  /*d4170*/  LDL.LU.64 R42, [R1+0x29e8] ;  /* 0x0029e800012a7983 */ /* 0x000f220000300a00 */
[C---:B--2---:R-:W-:Y:S06]  /*d4180*/  HMMA.16816.F32 R44, R28.reuse, R26, R44 ;  /* 0x0000001a1c2c723c */ /* 0x044fec000000182c */
[C---:B---3--:R-:W-:Y:S06]  /*d4190*/  HMMA.16816.F32 R8, R28.reuse, R14, R8 ;  /* 0x0000000e1c08723c */ /* 0x048fec0000001808 */
[C---:B----4-:R-:W-:Y:S11]  /*d41a0*/  HMMA.16816.F32 R16, R28.reuse, R12, R16 ;  /* 0x0000000c1c10723c */ /* 0x050ff60000001810 */
[----:B------:R0:W-:Y:S04]  /*d41b0*/  STL.64 [R1+0x8f0], R44 ;  /* 0x0008f02c01007387 */ /* 0x0001e80000100a00 */
[----:B------:R1:W-:Y:S04]  /*d41c0*/  STL.64 [R1+0x8f8], R46 ;  /* 0x0008f82e01007387 */ /* 0x0003e80000100a00 */
[----:B0-----:R-:W2:Y:S04]  /*d41d0*/  LDL.LU.64 R44, [R1+0x29c0] ;  /* 0x0029c000012c7983 */ /* 0x001ea80000300a00 */
[----:B-1----:R-:W2:Y:S04]  /*d41e0*/  LDL.LU.64 R46, [R1+0x29c8] ;  /* 0x0029c800012e7983 */ /* 0x002ea80000300a00 */
[----:B------:R-:W-:Y:S04]  /*d41f0*/  STL.64 [R1+0x900], R8 ;  /* 0x0009000801007387 */ /* 0x000fe80000100a00 */
[----:B------:R0:W-:Y:S04]  /*d4200*/  STL.64 [R1+0x908], R10 ;  /* 0x0009080a01007387 */ /* 0x0001e80000100a00 */
[----:B0-----:R-:W3:Y:S04]  /*d4210*/  LDL.LU.64 R10, [R1+0xbb40] ;  /* 0x00bb4000010a7983 */ /* 0x001ee80000300a00 */
[----:B------:R-:W4:Y:S04]  /*d4220*/  LDL.LU.64 R8, [R1+0xbb38] ;  /* 0x00bb380001087983 */ /* 0x000f280000300a00 */
[----:B------:R-:W-:Y:S04]  /*d4230*/  STL.64 [R1+0x910], R16 ;  /* 0x0009101001007387 */ /* 0x000fe80000100a00 */
[----:B------:R0:W-:Y:S04]  /*d4240*/  STL.64 [R1+0x918], R18 ;  /* 0x0009181201007387 */ /* 0x0001e80000100a00 */
[----:B0-----:R-:W2:Y:S04]  /*d4250*/  LDL.LU.64 R18, [R1+0xbb30] ;  /* 0x00bb300001127983 */ /* 0x001ea80000300a00 */
[----:B------:R-:W2:Y:S01]  /*d4260*/  LDL.LU.64 R16, [R1+0xbb28] ;  /* 0x00bb280001107983 */ /* 0x000ea20000300a00 */
[C---:B------:R-:W-:Y:S06]  /*d4270*/  HMMA.16816.F32 R4, R28.reuse, R24, R4 ;  /* 0x000000181c04723c */ /* 0x040fec0000001804 */
[C---:B---3--:R-:W-:Y:S06]  /*d4280*/  HMMA.16816.F32 R52, R28.reuse, R10, R52 ;  /* 0x0000000a1c34723c */ /* 0x048fec0000001834 */
[C---:B----4-:R-:W-:Y:S06]  /*d4290*/  HMMA.16816.F32 R32, R28.reuse, R8, R32 ;  /* 0x000000081c20723c */ /* 0x050fec0000001820 */
[C---:B--2---:R-:W-:Y:S06]  /*d42a0*/  HMMA.16816.F32 R56, R28.reuse, R16, R56 ;  /* 0x000000101c38723c */ /* 0x044fec0000001838 */
[----:B------:R-:W-:-:S15]  /*d42b0*/  HMMA.16816.F32 R36, R28, R18, R36 ;  /* 0x000000121c24723c */ /* 0x000fde0000001824 */
[----:B------:R-:W-:-:S02]  /*d42c0*/  NOP ;  /* 0x0000000000007918 */ /* 0x000fc40000000000 */
[----:B------:R0:W-:Y:S04]  /*d42d0*/  STL.64 [R1+0x920], R56 ;  /* 0x0009203801007387 */ /* 0x0001e80000100a00 */
[----:B------:R1:W-:Y:S04]  /*d42e0*/  STL.64 [R1+0x928], R58 ;  /* 0x0009283a01007387 */ /* 0x0003e80000100a00 */
[----:B0-----:R-:W2:Y:S04]  /*d42f0*/  LDL.LU.64 R56, [R1+0x29b0] ;  /* 0x0029b00001387983 */ /* 0x001ea80000300a00 */
[----:B-1----:R-:W2:Y:S04]  /*d4300*/  LDL.LU.64 R58, [R1+0x29b8] ;  /* 0x0029b800013a7983 */ /* 0x002ea80000300a00 */
[----:B------:R0:W-:Y:S04]  /*d4310*/  STL.64 [R1+0x930], R52 ;  /* 0x0009303401007387 */ /* 0x0001e80000100a00 */
[----:B------:R1:W-:Y:S04]  /*d4320*/  STL.64 [R1+0x938], R54 ;  /* 0x0009383601007387 */ /* 0x0003e80000100a00 */
[----:B0-----:R-:W3:Y:S04]  /*d4330*/  LDL.LU.64 R52, [R1+0x27d0] ;  /* 0x0027d00001347983 */ /* 0x001ee80000300a00 */
[----:B-1----:R-:W3:Y:S04]  /*d4340*/  LDL.LU.64 R54, [R1+0x27d8] ;  /* 0x0027d80001367983 */ /* 0x002ee80000300a00 */
[----:B------:R-:W-:Y:S04]  /*d4350*/  STL.64 [R1+0x940], R36 ;  /* 0x0009402401007387 */ /* 0x000fe80000100a00 */
[----:B------:R0:W-:Y:S04]  /*d4360*/  STL.64 [R1+0x948], R38 ;  /* 0x0009482601007387 */ /* 0x0001e80000100a00 */
[----:B0-----:R-:W4:Y:S04]  /*d4370*/  LDL.LU.64 R38, [R1+0xbb20] ;  /* 0x00bb200001267983 */ /* 0x001f280000300a00 */
[----:B------:R-:W4:Y:S04]  /*d4380*/  LDL.LU.64 R36, [R1+0xbb18] ;  /* 0x00bb180001247983 */ /* 0x000f280000300a00 */
[----:B------:R-:W-:Y:S04]  /*d4390*/  STL.64 [R1+0x950], R32 ;  /* 0x0009502001007387 */ /* 0x000fe80000100a00 */
[----:B------:R0:W-:Y:S04]  /*d43a0*/  STL.64 [R1+0x958], R34 ;  /* 0x0009582201007387 */ /* 0x0001e80000100a00 */
[----:B0-----:R-:W4:Y:S04]  /*d43b0*/  LDL.LU.64 R34, [R1+0xbb10] ;  /* 0x00bb100001227983 */ /* 0x001f280000300a00 */
[----:B------:R-:W4:Y:S04]  /*d43c0*/  LDL.LU.64 R32, [R1+0xbb08] ;  /* 0x00bb080001207983 */ /* 0x000f280000300a00 */
        /* <DEDUP_REMOVED lines=19> */
[----:B0-----:R-:W2:Y:S04]  /*d4500*/  LDL.LU.64 R42, [R1+0xbad0] ;  /* 0x00bad000012a7983 */ /* 0x001ea80000300a00 */
[----:B------:R-:W3:Y:S04]  /*d4510*/  LDL.LU.64 R40, [R1+0xbac8] ;  /* 0x00bac80001287983 */ /* 0x000ee80000300a00 */
[----:B------:R-:W-:Y:S04]  /*d4520*/  STL.64 [R1+0xbaa0], R6 ;  /* 0x00baa00601007387 */ /* 0x000fe80000100a00 */
[----:B------:R4:W-:Y:S02]  /*d4530*/  STL.64 [R1+0xba98], R4 ;  /* 0x00ba980401007387 */ /* 0x0009e40000100a00 */
[----:B----4-:R-:W-:Y:S02]  /*d4540*/  HMMA.16816.F32 R4, R28, R20, R44 ;  /* 0x000000141c04723c */ /* 0x010fe4000000182c */
[----:B------:R-:W4:Y:S04]  /*d4550*/  LDL.LU.64 R44, [R1+0x29a0] ;  /* 0x0029a000012c7983 */ /* 0x000f280000300a00 */
[----:B------:R-:W4:-:S15]  /*d4560*/  LDL.LU.64 R46, [R1+0x29a8] ;  /* 0x0029a800012e7983 */ /* 0x000f1e0000300a00 */
[----:B------:R-:W-:-:S02]  /*d4570*/  NOP ;  /* 0x0000000000007918 */ /* 0x000fc40000000000 */
[----:B------:R0:W-:Y:S04]  /*d4580*/  STL.64 [R1+0x9a0], R4 ;  /* 0x0009a00401007387 */ /* 0x0001e80000100a00 */
[----:B------:R1:W-:Y:S04]  /*d4590*/  STL.64 [R1+0x9a8], R6 ;  /* 0x0009a80601007387 */ /* 0x0003e80000100a00 */
[----:B0-----:R-:W4:Y:S04]  /*d45a0*/  LDL.LU.64 R4, [R1+0x2990] ;  /* 0x0029900001047983 */ /* 0x001f280000300a00 */
[----:B-1----:R-:W4:Y:S01]  /*d45b0*/  LDL.LU.64 R6, [R1+0x2998] ;  /* 0x0029980001067983 */ /* 0x002f220000300a00 */
[C---:B------:R-:W-:Y:S03]  /*d45c0*/  HMMA.16816.F32 R56, R28.reuse, R2, R56 ;  /* 0x000000021c38723c */ /* 0x040fe60000001838 */
[----:B------:R-:W-:Y:S04]  /*d45d0*/  STL.64 [R1+0xba90], R22 ;  /* 0x00ba901601007387 */ /* 0x000fe80000100a00 */
[----:B------:R3:W-:Y:S02]  /*d45e0*/  STL.64 [R1+0xba88], R20 ;  /* 0x00ba881401007387 */ /* 0x0007e40000100a00 */
[----:B---3--:R-:W-:Y:S02]  /*d45f0*/  HMMA.16816.F32 R20, R28, R40, R52 ;  /* 0x000000281c14723c */ /* 0x008fe40000001834 */
[----:B--2---:R-:W-:Y:S05]  /*d4600*/  STL.64 [R1+0xbab0], R42 ;  /* 0x00bab02a01007387 */ /* 0x004fea0000100a00 */
        /* <DEDUP_REMOVED lines=8> */
[----:B------:R-:W-:Y:S04]  /*d4690*/  STL.64 [R1+0x9c0], R56 ;  /* 0x0009c03801007387 */ /* 0x000fe80000100a00 */
[----:B------:R-:W-:Y:S04]  /*d46a0*/  STL.64 [R1+0x9c8], R58 ;  /* 0x0009c83a01007387 */ /* 0x000fe80000100a00 */
[----:B------:R-:W-:Y:S04]  /*d46b0*/  STL.64 [R1+0xbaa8], R40 ;  /* 0x00baa82801007387 */ /* 0x000fe80000100a00 */
[----:B------:R-:W-:Y:S04]  /*d46c0*/  STL.64 [R1+0x9b0], R20 ;  /* 0x0009b01401007387 */ /* 0x000fe80000100a00 */
[----:B------:R4:W-:Y:S04]  /*d46d0*/  STL.64 [R1+0x9b8], R22 ;  /* 0x0009b81601007387 */ /* 0x0009e80000100a00 */
[----:B------:R-:W2:Y:S04]  /*d46e0*/  LDL.LU.64 R32, [R1+0x2980] ;  /* 0x0029800001207983 */ /* 0x000ea80000300a00 */
[----:B------:R-:W2:Y:S01]  /*d46f0*/  LDL.LU.64 R34, [R1+0x2988] ;  /* 0x0029880001227983 */ /* 0x000ea20000300a00 */
[C---:B----4-:R-:W-:Y:S03]  /*d4700*/  HMMA.16816.F32 R20, R28.reuse, R38, R44 ;  /* 0x000000261c14723c */ /* 0x050fe6000000182c */
[----:B------:R-:W3:Y:S03]  /*d4710*/  LDL.LU.64 R48, [R1+0x2970] ;  /* 0x0029700001307983 */ /* 0x000ee60000300a00 */
[----:B------:R-:W-:-:S15]  /*d4720*/  HMMA.16816.F32 R4, R28, R36, R4 ;  /* 0x000000241c04723c */ /* 0x000fde0000001804 */
[----:B------:R-:W-:-:S02]  /*d4730*/  NOP ;  /* 0x0000000000007918 */ /* 0x000fc40000000000 */
[----:B------:R0:W-:Y:S04]  /*d4740*/  STL.64 [R1+0x9d0], R20 ;  /* 0x0009d01401007387 */ /* 0x0001e80000100a00 */
[----:B------:R1:W-:Y:S04]  /*d4750*/  STL.64 [R1+0x9d8], R22 ;  /* 0x0009d81601007387 */ /* 0x0003e80000100a00 */
[----:B------:R-:W3:Y:S04]  /*d4760*/  LDL.LU.64 R50, [R1+0x2978] ;  /* 0x0029780001327983 */ /* 0x000ee80000300a00 */
[----:B------:R4:W-:Y:S04]  /*d4770*/  STL.64 [R1+0x9f0], R4 ;  /* 0x0009f00401007387 */ /* 0x0009e80000100a00 */
[----:B------:R4:W-:Y:S04]  /*d4780*/  STL.64 [R1+0x9f8], R6 ;  /* 0x0009f80601007387 */ /* 0x0009e80000100a00 */
[----:B------:R-:W3:Y:S04]  /*d4790*/  LDL.LU.64 R40, [R1+0x2960] ;  /* 0x0029600001287983 */ /* 0x000ee80000300a00 */
[----:B------:R-:W3:Y:S04]  /*d47a0*/  LDL.LU.64 R42, [R1+0x2968] ;  /* 0x00296800012a7983 */ /* 0x000ee80000300a00 */
[----:B0-----:R-:W3:Y:S04]  /*d47b0*/  LDL.LU.64 R20, [R1+0x2950] ;  /* 0x0029500001147983 */ /* 0x001ee80000300a00 */
[----:B-1----:R-:W3:Y:S04]  /*d47c0*/  LDL.LU.64 R22, [R1+0x2958] ;  /* 0x0029580001167983 */ /* 0x002ee80000300a00 */
[----:B----4-:R-:W4:Y:S04]  /*d47d0*/  LDL.LU.64 R4, [R1+0x2940] ;  /* 0x0029400001047983 */ /* 0x010f280000300a00 */
[----:B------:R-:W4:Y:S04]  /*d47e0*/  LDL.LU.64 R6, [R1+0x2948] ;  /* 0x0029480001067983 */ /* 0x000f280000300a00 */
[----:B------:R-:W-:Y:S04]  /*d47f0*/  STL.64 [R1+0xbac0], R38 ;  /* 0x00bac02601007387 */ /* 0x000fe80000100a00 */
[----:B------:R0:W-:Y:S04]  /*d4800*/  STL.64 [R1+0xbab8], R36 ;  /* 0x00bab82401007387 */ /* 0x0001e80000100a00 */
[----:B0-----:R-:W4:Y:S04]  /*d4810*/  LDL.LU.64 R36, [R1+0x2930] ;  /* 0x0029300001247983 */ /* 0x001f280000300a00 */
[----:B------:R-:W4:Y:S01]  /*d4820*/  LDL.LU.64 R38, [R1+0x2938] ;  /* 0x0029380001267983 */ /* 0x000f220000300a00 */
[C---:B--2---:R-:W-:Y:S06]  /*d4830*/  HMMA.16816.F32 R32, R28.reuse, R26, R32 ;  /* 0x0000001a1c20723c */ /* 0x044fec0000001820 */
[----:B---3--:R-:W-:-:S15]  /*d4840*/  HMMA.16816.F32 R52, R28, R14, R48 ;  /* 0x0000000e1c34723c */ /* 0x008fde0000001830 */
[----:B------:R-:W-:-:S02]  /*d4850*/  NOP ;  /* 0x0000000000007918 */ /* 0x000fc40000000000 */
[----:B------:R-:W-:Y:S04]  /*d4860*/  STL.64 [R1+0xa00], R32 ;  /* 0x000a002001007387 */ /* 0x000fe80000100a00 */
[----:B------:R0:W-:Y:S04]  /*d4870*/  STL.64 [R1+0xa08], R34 ;  /* 0x000a082201007387 */ /* 0x0001e80000100a00 */
[----:B------:R-:W2:Y:S04]  /*d4880*/  LDL.LU R44, [R1+0xb24] ;  /* 0x000b2400012c7983 */ /* 0x000ea80000300800 */
[----:B------:R-:W2:Y:S01]  /*d4890*/  LDL.LU R45, [R1+0xb20] ;  /* 0x000b2000012d7983 */ /* 0x000ea20000300800 */
[C---:B------:R-:W-:Y:S03]  /*d48a0*/  HMMA.16816.F32 R48, R28.reuse, R12, R40 ;  /* 0x0000000c1c30723c */ /* 0x040fe60000001828 */
[----:B------:R-:W3:Y:S04]  /*d48b0*/  LDL.LU R46, [R1+0xb2c] ;  /* 0x000b2c00012e7983 */ /* 0x000ee80000300800 */
[----:B------:R-:W3:Y:S01]  /*d48c0*/  LDL.LU R47, [R1+0xb28] ;  /* 0x000b2800012f7983 */ /* 0x000ee20000300800 */
[C---:B------:R-:W-:Y:S03]  /*d48d0*/  HMMA.16816.F32 R20, R28.reuse, R16, R20 ;  /* 0x000000101c14723c */ /* 0x040fe60000001814 */
[----:B0-----:R-:W2:Y:S04]  /*d48e0*/  LDL.LU R35, [R1+0xb34] ;  /* 0x000b340001237983 */ /* 0x001ea80000300800 */
[----:B------:R-:W2:Y:S04]  /*d48f0*/  LDL.LU R32, [R1+0xb30] ;  /* 0x000b300001207983 */ /* 0x000ea80000300800 */
[----:B------:R-:W3:Y:S04]  /*d4900*/  LDL.LU R33, [R1+0xb3c] ;  /* 0x000b3c0001217983 */ /* 0x000ee80000300800 */
[----:B------:R-:W3:Y:S04]  /*d4910*/  LDL.LU R34, [R1+0xb38] ;  /* 0x000b380001227983 */ /* 0x000ee80000300800 */
[----:B------:R-:W-:Y:S04]  /*d4920*/  STL.64 [R1+0xa10], R52 ;  /* 0x000a103401007387 */ /* 0x000fe80000100a00 */
[----:B------:R-:W-:Y:S04]  /*d4930*/  STL.64 [R1+0xa18], R54 ;  /* 0x000a183601007387 */ /* 0x000fe80000100a00 */
[----:B------:R-:W2:Y:S04]  /*d4940*/  LDL.LU.64 R40, [R1+0x2920] ;  /* 0x0029200001287983 */ /* 0x000ea80000300a00 */
[----:B------:R-:W-:Y:S04]  /*d4950*/  STL.64 [R1+0xa20], R48 ;  /* 0x000a203001007387 */ /* 0x000fe80000100a00 */
[----:B------:R-:W-:Y:S04]  /*d4960*/  STL.64 [R1+0xa28], R50 ;  /* 0x000a283201007387 */ /* 0x000fe80000100a00 */
[----:B------:R-:W2:Y:S04]  /*d4970*/  LDL.LU.64 R42, [R1+0x2928] ;  /* 0x00292800012a7983 */ /* 0x000ea80000300a00 */
[----:B------:R-:W-:Y:S04]  /*d4980*/  STL.64 [R1+0xa30], R20 ;  /* 0x000a301401007387 */ /* 0x000fe80000100a00 */
[----:B------:R4:W-:Y:S02]  /*d4990*/  STL.64 [R1+0xa38], R22 ;  /* 0x000a381601007387 */ /* 0x0009e40000100a00 */
[C---:B----4-:R-:W-:Y:S02]  /*d49a0*/  HMMA.16816.F32 R20, R28.reuse, R10, R4 ;  /* 0x0000000a1c14723c */ /* 0x050fe40000001804 */
[----:B------:R-:W4:Y:S04]  /*d49b0*/  LDL.LU.64 R4, [R1+0x2910] ;  /* 0x0029100001047983 */ /* 0x000f280000300a00 */
[----:B------:R-:W4:Y:S01]  /*d49c0*/  LDL.LU.64 R6, [R1+0x2918] ;  /* 0x0029180001067983 */ /* 0x000f220000300a00 */
[----:B------:R-:W-:-:S15]  /*d49d0*/  HMMA.16816.F32 R36, R28, R18, R36 ;  /* 0x000000121c24723c */ /* 0x000fde0000001824 */
[----:B------:R-:W-:-:S01]  /*d49e0*/  NOP ;  /* 0x0000000000007918 */ /* 0x000fc20000000000 */
        /* <DEDUP_REMOVED lines=10> */
[----:B------:R-:W-:Y:S04]  /*d4a90*/  STL.64 [R1+0xa60], R36 ;  /* 0x000a602401007387 */ /* 0x000fe80000100a00 */
[----:B------:R0:W-:Y:S04]  /*d4aa0*/  STL.64 [R1+0xa68], R38 ;  /* 0x000a682601007387 */ /* 0x0001e80000100a00 */
[----:B0-----:R-:W3:Y:S04]  /*d4ab0*/  LDL.LU.64 R38, [R1+0xbac0] ;  /* 0x00bac00001267983 */ /* 0x001ee80000300a00 */
[----:B------:R-:W3:Y:S04]  /*d4ac0*/  LDL.LU.64 R36, [R1+0xbab8] ;  /* 0x00bab80001247983 */ /* 0x000ee80000300a00 */
[----:B------:R-:W-:Y:S04]  /*d4ad0*/  STL.64 [R1+0xba70], R18 ;  /* 0x00ba701201007387 */ /* 0x000fe80000100a00 */
[----:B------:R0:W-:Y:S04]  /*d4ae0*/  STL.64 [R1+0xba68], R16 ;  /* 0x00ba681001007387 */ /* 0x0001e80000100a00 */
[----:B0-----:R-:W3:Y:S04]  /*d4af0*/  LDL.LU.64 R16, [R1+0x27e0] ;  /* 0x0027e00001107983 */ /* 0x001ee80000300a00 */
[----:B------:R-:W3:Y:S01]  /*d4b00*/  LDL.LU.64 R18, [R1+0x27e8] ;  /* 0x0027e80001127983 */ /* 0x000ee20000300a00 */
[C---:B--2---:R-:W-:Y:S06]  /*d4b10*/  HMMA.16816.F32 R40, R28.reuse, R8, R40 ;  /* 0x000000081c28723c */ /* 0x044fec0000001828 */
[----:B----4-:R-:W-:-:S15]  /*d4b20*/  HMMA.16816.F32 R4, R28, R24, R4 ;  /* 0x000000181c04723c */ /* 0x010fde0000001804 */
[----:B------:R-:W-:-:S02]  /*d4b30*/  NOP ;  /* 0x0000000000007918 */ /* 0x000fc40000000000 */
[----:B------:R-:W-:Y:S04]  /*d4b40*/  STL.64 [R1+0xa70], R40 ;  /* 0x000a702801007387 */ /* 0x000fe80000100a00 */
[----:B------:R0:W-:Y:S04]  /*d4b50*/  STL.64 [R1+0xa78], R42 ;  /* 0x000a782a01007387 */ /* 0x0001e80000100a00 */
[----:B0-----:R-:W2:Y:S04]  /*d4b60*/  LDL.LU.64 R42, [R1+0xbab0] ;  /* 0x00bab000012a7983 */ /* 0x001ea80000300a00 */
[----:B------:R-:W4:Y:S04]  /*d4b70*/  LDL.LU.64 R40, [R1+0xbaa8] ;  /* 0x00baa80001287983 */ /* 0x000f280000300a00 */
[----:B------:R-:W-:Y:S04]  /*d4b80*/  STL.64 [R1+0xba80], R10 ;  /* 0x00ba800a01007387 */ /* 0x000fe80000100a00 */
[----:B------:R0:W-:Y:S04]  /*d4b90*/  STL.64 [R1+0xba78], R8 ;  /* 0x00ba780801007387 */ /* 0x0001e80000100a00 */
[----:B0-----:R-:W2:Y:S04]  /*d4ba0*/  LDL.LU.64 R8, [R1+0x27f0] ;  /* 0x0027f00001087983 */ /* 0x001ea80000300a00 */
[----:B------:R-:W2:Y:S04]  /*d4bb0*/  LDL.LU.64 R10, [R1+0x27f8] ;  /* 0x0027f800010a7983 */ /* 0x000ea80000300a00 */
[----:B------:R-:W-:Y:S04]  /*d4bc0*/  STL.64 [R1+0xaa0], R4 ;  /* 0x000aa00401007387 */ /* 0x000fe80000100a00 */
[----:B------:R0:W-:Y:S04]  /*d4bd0*/  STL.64 [R1+0xaa8], R6 ;  /* 0x000aa80601007387 */ /* 0x0001e80000100a00 */
[----:B0-----:R-:W3:Y:S04]  /*d4be0*/  LDL.LU.64 R6, [R1+0xbaa0] ;  /* 0x00baa00001067983 */ /* 0x001ee80000300a00 */
[----:B------:R-:W4:Y:S01]  /*d4bf0*/  LDL.LU.64 R4, [R1+0xba98] ;  /* 0x00ba980001047983 */ /* 0x000f220000300a00 */
[----:B---3--:R-:W-:-:S15]  /*d4c00*/  HMMA.16816.F32 R20, R28, R6, R20 ;  /* 0x000000061c14723c */ /* 0x008fde0000001814 */
        /* <DEDUP_REMOVED lines=9> */
[----:B------:R-:W-:Y:S04]  /*d4ca0*/  STL.64 [R1+0xba40], R6 ;  /* 0x00ba400601007387 */ /* 0x000fe80000100a00 */
[----:B----4-:R3:W-:Y:S01]  /*d4cb0*/  STL.64 [R1+0xba38], R4 ;  /* 0x00ba380401007387 */ /* 0x0107e20000100a00 */
[C---:B0-----:R-:W-:Y:S06]  /*d4cc0*/  HMMA.16816.F32 R8, R28.reuse, R4, R16 ;  /* 0x000000041c08723c */ /* 0x041fec0000001810 */
[C---:B---3--:R-:W-:Y:S06]  /*d4cd0*/  HMMA.16816.F32 R4, R28.reuse, R20, R56 ;  /* 0x000000141c04723c */ /* 0x048fec0000001838 */
[C---:B------:R-:W-:Y:S11]  /*d4ce0*/  HMMA.16816.F32 R16, R28.reuse, R2, R52 ;  /* 0x000000021c10723c */ /* 0x040ff60000001834 */
[----:B------:R0:W-:Y:S04]  /*d4cf0*/  STL.64 [R1+0xae0], R8 ;  /* 0x000ae00801007387 */ /* 0x0001e80000100a00 */
[----:B------:R-:W-:Y:S04]  /*d4d00*/  STL.64 [R1+0xae8], R10 ;  /* 0x000ae80a01007387 */ /* 0x000fe80000100a00 */
[----:B------:R-:W-:Y:S04]  /*d4d10*/  STL.64 [R1+0xba30], R22 ;  /* 0x00ba301601007387 */ /* 0x000fe80000100a00 */
[----:B------:R-:W-:Y:S04]  /*d4d20*/  STL.64 [R1+0xba28], R20 ;  /* 0x00ba281401007387 */ /* 0x000fe80000100a00 */
[----:B------:R-:W-:Y:S04]  /*d4d30*/  STL.64 [R1+0xaf0], R4 ;  /* 0x000af00401007387 */ /* 0x000fe80000100a00 */
[----:B------:R1:W-:Y:S04]  /*d4d40*/  STL.64 [R1+0xaf8], R6 ;  /* 0x000af80601007387 */ /* 0x0003e80000100a00 */
[----:B0-----:R-:W2:Y:S01]  /*d4d50*/  LDL.LU.64 R8, [R1+0x27a0] ;  /* 0x0027a00001087983 */ /* 0x001ea20000300a00 */
[----:B-1----:R-:W-:Y:S03]  /*d4d60*/  HMMA.16816.F32 R4, R28, R40, R48 ;  /* 0x000000281c04723c */ /* 0x002fe60000001830 */
[----:B------:R-:W-:Y:S04]  /*d4d70*/  STL.64 [R1+0xb10], R16 ;  /* 0x000b101001007387 */ /* 0x000fe80000100a00 */
[----:B------:R-:W-:Y:S04]  /*d4d80*/  STL.64 [R1+0xb18], R18 ;  /* 0x000b181201007387 */ /* 0x000fe80000100a00 */
[----:B------:R-:W2:-:S12]  /*d4d90*/  LDL.LU.64 R10, [R1+0x27a8] ;  /* 0x0027a800010a7983 */ /* 0x000e980000300a00 */
        /* <DEDUP_REMOVED lines=926> */
[----:B------:R-:W2:Y:S04]  /*d8780*/  LDL.LU R33, [R1+0x175c] ;  /* 0x00175c0001217983 */ /* 0x000ea80000300800 */
[----:B------:R-:W2:Y:S04]  /*d8790*/  LDL.LU R34, [R1+0x1758] ;  /* 0x0017580001227983 */ /* 0x000ea80000300800 */
[----:B------:R-:W-:Y:S04]  /*d87a0*/  STL.64 [R1+0x14a0], R52 ;  /* 0x0014a03401007387 */ /* 0x000fe80000100a00 */
[----:B------:R-:W-:Y:S04]  /*d87b0*/  STL.64 [R1+0x14a8], R54 ;  /* 0x0014a83601007387 */ /* 0x000fe80000100a00 */
[----:B------:R-:W3:Y:S04]  /*d87c0*/  LDL.LU.64 R40, [R1+0x24f0] ;  /* 0x0024f00001287983 */ /* 0x000ee80000300a00 */
[----:B------:R-:W-:Y:S04]  /*d87d0*/  STL.64 [R1+0x14b0], R48 ;  /* 0x0014b03001007387 */ /* 0x000fe80000100a00 */
[----:B------:R-:W-:Y:S04]  /*d87e0*/  STL.64 [R1+0x14b8], R50 ;  /* 0x0014b83201007387 */ /* 0x000fe80000100a00 */
[----:B------:R-:W3:Y:S04]  /*d87f0*/  LDL.LU.64 R42, [R1+0x24f8] ;  /* 0x0024f800012a7983 */ /* 0x000ee80000300a00 */
        /* <DEDUP_REMOVED lines=9> */
[----:B0-----:R-:W2:Y:S04]  /*d8890*/  LDL.LU.64 R20, [R1+0x24d0] ;  /* 0x0024d00001147983 */ /* 0x001ea80000300a00 */
[----:B-1----:R-:W2:Y:S04]  /*d88a0*/  LDL.LU.64 R22, [R1+0x24d8] ;  /* 0x0024d80001167983 */ /* 0x002ea80000300a00 */
        /* <DEDUP_REMOVED lines=20> */
[----:B------:R-:W4:Y:S04]  /*d89f0*/  LDL.LU.64 R40, [R1+0xb7a8] ;  /* 0x00b7a80001287983 */ /* 0x000f280000300a00 */
[----:B------:R-:W-:Y:S04]  /*d8a00*/  STL.64 [R1+0xb760], R10 ;  /* 0x00b7600a01007387 */ /* 0x000fe80000100a00 */
[----:B------:R0:W-:Y:S04]  /*d8a10*/  STL.64 [R1+0xb758], R8 ;  /* 0x00b7580801007387 */ /* 0x0001e80000100a00 */
[----:B0-----:R-:W3:Y:S04]  /*d8a20*/  LDL.LU.64 R8, [R1+0x24c0] ;  /* 0x0024c00001087983 */ /* 0x001ee80000300a00 */
[----:B------:R-:W3:Y:S04]  /*d8a30*/  LDL.LU.64 R10, [R1+0x24c8] ;  /* 0x0024c800010a7983 */ /* 0x000ee80000300a00 */
        /* <DEDUP_REMOVED lines=8> */
[----:B0-----:R-:W3:Y:S04]  /*d8ac0*/  LDL.LU.64 R22, [R1+0xb790] ;  /* 0x00b7900001167983 */ /* 0x001ee80000300a00 */
[----:B------:R-:W2:Y:S01]  /*d8ad0*/  LDL.LU.64 R20, [R1+0xb788] ;  /* 0x00b7880001147983 */ /* 0x000ea20000300a00 */
[----:B---3--:R-:W-:-:S15]  /*d8ae0*/  HMMA.16816.F32 R8, R28, R22, R8 ;  /* 0x000000161c08723c */ /* 0x008fde0000001808 */
[----:B------:R-:W-:-:S08]  /*d8af0*/  NOP ;  /* 0x0000000000007918 */ /* 0x000fd00000000000 */
[----:B------:R-:W-:Y:S04]  /*d8b00*/  STL.64 [R1+0x1530], R8 ;  /* 0x0015300801007387 */ /* 0x000fe80000100a00 */
[----:B------:R0:W-:Y:S04]  /*d8b10*/  STL.64 [R1+0x1538], R10 ;  /* 0x0015380a01007387 */ /* 0x0001e80000100a00 */
[----:B------:R-:W-:Y:S04]  /*d8b20*/  STL.64 [R1+0xb720], R6 ;  /* 0x00b7200601007387 */ /* 0x000fe80000100a00 */
[----:B----4-:R2:W-:Y:S01]  /*d8b30*/  STL.64 [R1+0xb718], R4 ;  /* 0x00b7180401007387 */ /* 0x0105e20000100a00 */
[C---:B0-----:R-:W-:Y:S06]  /*d8b40*/  HMMA.16816.F32 R8, R28.reuse, R4, R16 ;  /* 0x000000041c08723c */ /* 0x041fec0000001810 */
[C---:B--2---:R-:W-:Y:S06]  /*d8b50*/  HMMA.16816.F32 R4, R28.reuse, R20, R56 ;  /* 0x000000141c04723c */ /* 0x044fec0000001838 */
        /* <DEDUP_REMOVED lines=11> */
[----:B------:R-:W2:Y:S01]  /*d8c10*/  LDL.LU.64 R10, [R1+0x24a8] ;  /* 0x0024a800010a7983 */ /* 0x000ea20000300a00 */
[----:B------:R-:W-:-:S11]  /*d8c20*/  IMAD R29, R47, 0x100, R46 ;  /* 0x000001002f1d7824 */ /* 0x000fd600078e022e */
[----:B------:R0:W-:Y:S04]  /*d8c30*/  STL.64 [R1+0x1570], R4 ;  /* 0x0015700401007387 */ /* 0x0001e80000100a00 */
[----:B------:R1:W-:Y:S04]  /*d8c40*/  STL.64 [R1+0x1578], R6 ;  /* 0x0015780601007387 */ /* 0x0003e80000100a00 */
[----:B0-----:R-:W3:Y:S04]  /*d8c50*/  LDL.LU.64 R4, [R1+0x15b0] ;  /* 0x0015b00001047983 */ /* 0x001ee80000300a00 */
[----:B-1----:R-:W3:Y:S04]  /*d8c60*/  LDL.LU.64 R6, [R1+0x15b8] ;  /* 0x0015b80001067983 */ /* 0x002ee80000300a00 */
[----:B------:R-:W-:Y:S04]  /*d8c70*/  STL.64 [R1+0xb6f8], R42 ;  /* 0x00b6f82a01007387 */ /* 0x000fe80000100a00 */
[----:B------:R-:W-:Y:S04]  /*d8c80*/  STL.64 [R1+0xb6f0], R40 ;  /* 0x00b6f02801007387 */ /* 0x000fe80000100a00 */
        /* <DEDUP_REMOVED lines=13> */
[----:B------:R-:W4:Y:S01]  /*d8d60*/  LDL.LU R34, [R1+0x1790] ;  /* 0x0017900001227983 */ /* 0x000f220000300800 */
[C---:B--2---:R-:W-:Y:S06]  /*d8d70*/  HMMA.16816.F32 R8, R28.reuse, R38, R8 ;  /* 0x000000261c08723c */ /* 0x044fec0000001808 */
[C---:B---3--:R-:W-:Y:S01]  /*d8d80*/  HMMA.16816.F32 R4, R28.reuse, R36, R4 ;  /* 0x000000241c04723c */ /* 0x048fe20000001804 */
[----:B----4-:R-:W-:Y:S04]  /*d8d90*/  STL.64 [R1+0xb730], R34 ;  /* 0x00b7302201007387 */ /* 0x010fe80000100a00 */
[----:B------:R-:W-:Y:S04]  /*d8da0*/  STL.64 [R1+0xb728], R32 ;  /* 0x00b7282001007387 */ /* 0x000fe80000100a00 */
[----:B------:R-:W2:Y:S08]  /*d8db0*/  LDL.LU.64 R48, [R1+0x15d0] ;  /* 0x0015d00001307983 */ /* 0x000eb00000300a00 */
[----:B------:R-:W-:Y:S04]  /*d8dc0*/  STL.64 [R1+0x1590], R8 ;  /* 0x0015900801007387 */ /* 0x000fe80000100a00 */
[----:B------:R-:W-:Y:S04]  /*d8dd0*/  STL.64 [R1+0x1598], R10 ;  /* 0x0015980a01007387 */ /* 0x000fe80000100a00 */
[----:B------:R-:W2:Y:S04]  /*d8de0*/  LDL.LU.64 R50, [R1+0x15d8] ;  /* 0x0015d80001327983 */ /* 0x000ea80000300a00 */
[----:B------:R-:W-:Y:S04]  /*d8df0*/  STL.64 [R1+0x15b0], R4 ;  /* 0x0015b00401007387 */ /* 0x000fe80000100a00 */
[----:B------:R-:W-:Y:S04]  /*d8e00*/  STL.64 [R1+0x15b8], R6 ;  /* 0x0015b80601007387 */ /* 0x000fe80000100a00 */
[----:B------:R-:W3:Y:S04]  /*d8e10*/  LDL.LU.64 R16, [R1+0x15f0] ;  /* 0x0015f00001107983 */ /* 0x000ee80000300a00 */
[----:B------:R-:W4:Y:S04]  /*d8e20*/  LDL.LU.64 R18, [R1+0x15f8] ;  /* 0x0015f80001127983 */ /* 0x000f280000300a00 */
[----:B----4-:R-:W-:Y:S04]  /*d8e30*/  STL.64 [R1+0xb780], R18 ;  /* 0x00b7801201007387 */ /* 0x010fe80000100a00 */
[----:B---3--:R0:W-:Y:S04]  /*d8e40*/  STL.64 [R1+0xb778], R16 ;  /* 0x00b7781001007387 */ /* 0x0081e80000100a00 */
[----:B0-----:R-:W3:Y:S04]  /*d8e50*/  LDL.LU.64 R16, [R1+0x15e0] ;  /* 0x0015e00001107983 */ /* 0x001ee80000300a00 */
[----:B------:R-:W3:Y:S04]  /*d8e60*/  LDL.LU.64 R18, [R1+0x15e8] ;  /* 0x0015e80001127983 */ /* 0x000ee80000300a00 */
[----:B------:R-:W4:Y:S04]  /*d8e70*/  LDL.LU.64 R8, [R1+0x1610] ;  /* 0x0016100001087983 */ /* 0x000f280000300a00 */
[----:B------:R-:W4:Y:S04]  /*d8e80*/  LDL.LU.64 R10, [R1+0x1618] ;  /* 0x00161800010a7983 */ /* 0x000f280000300a00 */
[----:B------:R-:W-:Y:S04]  /*d8e90*/  STL.64 [R1+0xb740], R38 ;  /* 0x00b7402601007387 */ /* 0x000fe80000100a00 */
[----:B------:R0:W-:Y:S04]  /*d8ea0*/  STL.64 [R1+0xb738], R36 ;  /* 0x00b7382401007387 */ /* 0x0001e80000100a00 */
[----:B0-----:R-:W4:Y:S04]  /*d8eb0*/  LDL.LU.64 R36, [R1+0x1640] ;  /* 0x0016400001247983 */ /* 0x001f280000300a00 */
[----:B------:R-:W4:Y:S01]  /*d8ec0*/  LDL.LU.64 R38, [R1+0x1648] ;  /* 0x0016480001267983 */ /* 0x000f220000300a00 */
[C---:B--2---:R-:W-:Y:S06]  /*d8ed0*/  HMMA.16816.F32 R48, R28.reuse, R26, R48 ;  /* 0x0000001a1c30723c */ /* 0x044fec0000001830 */
[C---:B---3--:R-:W-:Y:S01]  /*d8ee0*/  HMMA.16816.F32 R16, R28.reuse, R14, R16 ;  /* 0x0000000e1c10723c */ /* 0x048fe20000001810 */
[----:B----4-:R-:W-:Y:S04]  /*d8ef0*/  STL.64 [R1+0xb750], R38 ;  /* 0x00b7502601007387 */ /* 0x010fe80000100a00 */
[----:B------:R0:W-:Y:S04]  /*d8f00*/  STL.64 [R1+0xb748], R36 ;  /* 0x00b7482401007387 */ /* 0x0001e80000100a00 */
[----:B0-----:R-:W2:Y:S04]  /*d8f10*/  LDL.LU.64 R36, [R1+0x1620] ;  /* 0x0016200001247983 */ /* 0x001ea80000300a00 */
[----:B------:R-:W2:Y:S04]  /*d8f20*/  LDL.LU.64 R38, [R1+0x1628] ;  /* 0x0016280001267983 */ /* 0x000ea80000300a00 */
[----:B------:R-:W3:Y:S04]  /*d8f30*/  LDL.LU.64 R32, [R1+0x1650] ;  /* 0x0016500001207983 */ /* 0x000ee80000300a00 */
[----:B------:R-:W3:Y:S04]  /*d8f40*/  LDL.LU.64 R34, [R1+0x1658] ;  /* 0x0016580001227983 */ /* 0x000ee80000300a00 */
        /* <DEDUP_REMOVED lines=12> */
[----:B------:R-:W4:Y:S04]  /*d9010*/  LDL.LU.64 R52, [R1+0x16c0] ;  /* 0x0016c00001347983 */ /* 0x000f280000300a00 */
[----:B------:R-:W4:Y:S04]  /*d9020*/  LDL.LU.64 R54, [R1+0x16c8] ;  /* 0x0016c80001367983 */ /* 0x000f280000300a00 */
[----:B0-----:R-:W4:Y:S04]  /*d9030*/  LDL.LU R50, [R1+0x179c] ;  /* 0x00179c0001327983 */ /* 0x001f280000300800 */
[----:B------:R-:W4:Y:S04]  /*d9040*/  LDL.LU R51, [R1+0x1798] ;  /* 0x0017980001337983 */ /* 0x000f280000300800 */
[----:B------:R-:W-:Y:S04]  /*d9050*/  STL.64 [R1+0x15e0], R16 ;  /* 0x0015e01001007387 */ /* 0x000fe80000100a00 */
[----:B------:R0:W-:Y:S04]  /*d9060*/  STL.64 [R1+0x15e8], R18 ;  /* 0x0015e81201007387 */ /* 0x0001e80000100a00 */
[----:B0-----:R-:W2:Y:S04]  /*d9070*/  LDL.LU.64 R18, [R1+0xb780] ;  /* 0x00b7800001127983 */ /* 0x001ea80000300a00 */
[----:B------:R-:W2:Y:S02]  /*d9080*/  LDL.LU.64 R16, [R1+0xb778] ;  /* 0x00b7780001107983 */ /* 0x000ea40000300a00 */
[----:B--2---:R-:W-:-:S15]  /*d9090*/  HMMA.16816.F32 R16, R28, R12, R16 ;  /* 0x0000000c1c10723c */ /* 0x004fde0000001810 */
[----:B------:R-:W-:-:S08]  /*d90a0*/  NOP ;  /* 0x0000000000007918 */ /* 0x000fd00000000000 */
        /* <DEDUP_REMOVED lines=15> */
[----:B------:R-:W2:Y:S01]  /*d91a0*/  LDL.LU.64 R36, [R1+0xb748] ;  /* 0x00b7480001247983 */ /* 0x000ea20000300a00 */
[C---:B----4-:R-:W-:Y:S06]  /*d91b0*/  HMMA.16816.F32 R32, R28.reuse, R8, R32 ;  /* 0x000000081c20723c */ /* 0x050fec0000001820 */
[C---:B------:R-:W-:Y:S06]  /*d91c0*/  HMMA.16816.F32 R4, R28.reuse, R24, R4 ;  /* 0x000000181c04723c */ /* 0x040fec0000001804 */
        /* <DEDUP_REMOVED lines=18> */
[----:B0-----:R-:W2:Y:S01]  /*d92f0*/  LDL.LU.64 R22, [R1+0xb710] ;  /* 0x00b7100001167983 */ /* 0x001ea20000300a00 */
[C---:B---3--:R-:W-:Y:S03]  /*d9300*/  HMMA.16816.F32 R40, R28.reuse, R4, R40 ;  /* 0x000000041c28723c */ /* 0x048fe60000001828 */
[----:B------:R-:W3:Y:S03]  /*d9310*/  LDL.LU.64 R20, [R1+0xb708] ;  /* 0x00b7080001147983 */ /* 0x000ee60000300a00 */
[----:B--2---:R-:W-:-:S15]  /*d9320*/  HMMA.16816.F32 R44, R28, R22, R44 ;  /* 0x000000161c2c723c */ /* 0x004fde000000182c */
[----:B------:R-:W-:-:S08]  /*d9330*/  NOP ;  /* 0x0000000000007918 */ /* 0x000fd00000000000 */
[----:B------:R-:W-:Y:S04]  /*d9340*/  STL.64 [R1+0x1680], R44 ;  /* 0x0016802c01007387 */ /* 0x000fe80000100a00 */
[----:B------:R0:W-:Y:S04]  /*d9350*/  STL.64 [R1+0x1688], R46 ;  /* 0x0016882e01007387 */ /* 0x0001e80000100a00 */
[----:B0-----:R-:W2:Y:S04]  /*d9360*/  LDL.LU.64 R46, [R1+0xb700] ;  /* 0x00b70000012e7983 */ /* 0x001ea80000300a00 */
[----:B------:R-:W-:Y:S04]  /*d9370*/  STL.64 [R1+0x1690], R40 ;  /* 0x0016902801007387 */ /* 0x000fe80000100a00 */
[----:B------:R0:W-:Y:S04]  /*d9380*/  STL.64 [R1+0x1698], R42 ;  /* 0x0016982a01007387 */ /* 0x0001e80000100a00 */
[----:B0-----:R-:W4:Y:S04]  /*d9390*/  LDL.LU.64 R42, [R1+0xb6f8] ;  /* 0x00b6f800012a7983 */ /* 0x001f280000300a00 */
[----:B------:R-:W2:Y:S04]  /*d93a0*/  LDL.LU.64 R40, [R1+0xb6f0] ;  /* 0x00b6f00001287983 */ /* 0x000ea80000300a00 */
[----:B------:R-:W-:Y:S04]  /*d93b0*/  STL.64 [R1+0xb6d8], R6 ;  /* 0x00b6d80601007387 */ /* 0x000fe80000100a00 */
[----:B------:R0:W-:Y:S04]  /*d93c0*/  STL.64 [R1+0xb6d0], R4 ;  /* 0x00b6d00401007387 */ /* 0x0001e80000100a00 */
[----:B0-----:R-:W4:Y:S04]  /*d93d0*/  LDL.LU.64 R4, [R1+0x16b0] ;  /* 0x0016b00001047983 */ /* 0x001f280000300a00 */
[----:B------:R-:W4:Y:S04]  /*d93e0*/  LDL.LU.64 R6, [R1+0x16b8] ;  /* 0x0016b80001067983 */ /* 0x000f280000300a00 */
[----:B------:R-:W-:Y:S04]  /*d93f0*/  STL.64 [R1+0xb6e8], R22 ;  /* 0x00b6e81601007387 */ /* 0x000fe80000100a00 */
[----:B---3--:R0:W-:Y:S01]  /*d9400*/  STL.64 [R1+0xb6e0], R20 ;  /* 0x00b6e01401007387 */ /* 0x0081e20000100a00 */
[C---:B----4-:R-:W-:Y:S06]  /*d9410*/  HMMA.16816.F32 R4, R28.reuse, R20, R4 ;  /* 0x000000141c04723c */ /* 0x050fec0000001804 */
[----:B0-----:R-:W-:-:S15]  /*d9420*/  HMMA.16816.F32 R20, R28, R2, R56 ;  /* 0x000000021c14723c */ /* 0x001fde0000001838 */
[----:B------:R-:W-:-:S02]  /*d9430*/  NOP ;  /* 0x0000000000007918 */ /* 0x000fc40000000000 */
[----:B------:R-:W-:Y:S04]  /*d9440*/  STL.64 [R1+0x16b0], R4 ;  /* 0x0016b00401007387 */ /* 0x000fe80000100a00 */
[----:B------:R2:W-:Y:S02]  /*d9450*/  STL.64 [R1+0x16b8], R6 ;  /* 0x0016b80601007387 */ /* 0x0005e40000100a00 */
[----:B--2---:R-:W-:Y:S02]  /*d9460*/  HMMA.16816.F32 R4, R28, R40, R52 ;  /* 0x000000281c04723c */ /* 0x004fe40000001834 */
[----:B------:R-:W-:Y:S04]  /*d9470*/  STL.64 [R1+0xb6c8], R42 ;  /* 0x00b6c82a01007387 */ /* 0x000fe80000100a00 */
[----:B------:R0:W-:Y:S04]  /*d9480*/  STL.64 [R1+0x16d0], R20 ;  /* 0x0016d01401007387 */ /* 0x0001e80000100a00 */
[----:B------:R1:W-:Y:S04]  /*d9490*/  STL.64 [R1+0x16d8], R22 ;  /* 0x0016d81601007387 */ /* 0x0003e80000100a00 */
[----:B------:R2:W-:Y:S09]  /*d94a0*/  STL.64 [R1+0xb6c0], R40 ;  /* 0x00b6c02801007387 */ /* 0x0005f20000100a00 */
[----:B------:R3:W-:Y:S04]  /*d94b0*/  STL.64 [R1+0x16c0], R4 ;  /* 0x0016c00401007387 */ /* 0x0007e80000100a00 */
[----:B------:R4:W-:Y:S04]  /*d94c0*/  STL.64 [R1+0x16c8], R6 ;  /* 0x0016c80601007387 */ /* 0x0009e80000100a00 */
[----:B------:R-:W4:Y:S04]  /*d94d0*/  LDL.LU.64 R56, [R1+0x16e0] ;  /* 0x0016e00001387983 */ /* 0x000f280000300a00 */
[----:B------:R-:W4:Y:S01]  /*d94e0*/  LDL.LU.64 R58, [R1+0x16e8] ;  /* 0x0016e800013a7983 */ /* 0x000f220000300a00 */
[----:B------:R-:W-:-:S03]  /*d94f0*/  IMAD R28, R47, 0x100, R46 ;  /* 0x000001002f1c7824 */ /* 0x000fc600078e022e */
[----:B------:R-:W4:Y:S04]  /*d9500*/  LDL.LU.64 R52, [R1+0x16f0] ;  /* 0x0016f00001347983 */ /* 0x000f280000300a00 */
[----:B------:R-:W4:Y:S04]  /*d9510*/  LDL.LU.64 R54, [R1+0x16f8] ;  /* 0x0016f80001367983 */ /* 0x000f280000300a00 */
[----:B------:R-:W4:Y:S04]  /*d9520*/  LDL.LU.64 R44, [R1+0x1710] ;  /* 0x00171000012c7983 */ /* 0x000f280000300a00 */
[----:B------:R-:W4:Y:S01]  /*d9530*/  LDL.LU.64 R46, [R1+0x1718] ;  /* 0x00171800012e7983 */ /* 0x000f220000300a00 */
[----:B------:R-:W-:-:S02]  /*d9540*/  IMAD R29, R32, 0x100, R35 ;  /* 0x00000100201d7824 */ /* 0x000fc400078e0223 */
[----:B------:R-:W-:Y:S02]  /*d9550*/  IMAD R30, R34, 0x100, R33 ;  /* 0x00000100221e7824 */ /* 0x000fe400078e0221 */
[----:B------:R-:W4:Y:S04]  /*d9560*/  LDL.LU.64 R32, [R1+0x1720] ;  /* 0x0017200001207983 */ /* 0x000f280000300a00 */
[----:B------:R-:W4:Y:S01]  /*d9570*/  LDL.LU.64 R34, [R1+0x1728] ;  /* 0x0017280001227983 */ /* 0x000f220000300a00 */
[----:B------:R-:W-:-:S03]  /*d9580*/  IMAD R31, R51, 0x100, R50 ;  /* 0x00000100331f7824 */ /* 0x000fc600078e0232 */
[----:B------:R-:W4:Y:S04]  /*d9590*/  LDL.LU.64 R48, [R1+0x1730] ;  /* 0x0017300001307983 */ /* 0x000f280000300a00 */
[----:B------:R-:W4:Y:S04]  /*d95a0*/  LDL.LU.64 R50, [R1+0x1738] ;  /* 0x0017380001327983 */ /* 0x000f280000300a00 */
[----:B0-----:R-:W4:Y:S04]  /*d95b0*/  LDL.LU.64 R20, [R1+0x2490] ;  /* 0x0024900001147983 */ /* 0x001f280000300a00 */
[----:B-1----:R-:W4:Y:S04]  /*d95c0*/  LDL.LU.64 R22, [R1+0x2498] ;  /* 0x0024980001167983 */ /* 0x002f280000300a00 */
[----:B--2---:R-:W2:Y:S04]  /*d95d0*/  LDL.LU.64 R40, [R1+0x2480] ;  /* 0x0024800001287983 */ /* 0x004ea80000300a00 */
[----:B------:R-:W2:Y:S04]  /*d95e0*/  LDL.LU.64 R42, [R1+0x2488] ;  /* 0x00248800012a7983 */ /* 0x000ea80000300a00 */
[----:B---3--:R-:W3:Y:S04]  /*d95f0*/  LDL.LU.64 R4, [R1+0x1760] ;  /* 0x0017600001047983 */ /* 0x008ee80000300a00 */
[----:B----4-:R-:W3:Y:S01]  /*d9600*/  LDL.LU.64 R6, [R1+0x1768] ;  /* 0x0017680001067983 */ /* 0x010ee20000300a00 */
[----:B------:R-:W-:-:S02]  /*d9610*/  F2FP.F16.E5M2.UNPACK_B R28, R28 ;  /* 0x0000001cff1c723e */ /* 0x000fc400020004ff */
[----:B------:R-:W-:Y:S02]  /*d9620*/  F2FP.F16.E5M2.UNPACK_B R29, R29 ;  /* 0x0000001dff1d723e */ /* 0x000fe400020004ff */
[----:B------:R-:W-:Y:S02]  /*d9630*/  F2FP.F16.E5M2.UNPACK_B R30, R30 ;  /* 0x0000001eff1e723e */ /* 0x000fe400020004ff */
[----:B------:R-:W-:-:S07]  /*d9640*/  F2FP.F16.E5M2.UNPACK_B R31, R31 ;  /* 0x0000001fff1f723e */ /* 0x000fce00020004ff */
[----:B------:R-:W-:-:S15]  /*d9650*/  HMMA.16816.F32 R56, R28, R38, R56 ;  /* 0x000000261c38723c */ /* 0x000fde0000001838 */
[----:B------:R-:W-:-:S08]  /*d9660*/  NOP ;  /* 0x0000000000007918 */ /* 0x000fd00000000000 */
[----:B------:R-:W-:Y:S04]  /*d9670*/  STL.64 [R1+0x16e0], R56 ;  /* 0x0016e03801007387 */ /* 0x000fe80000100a00 */
[----:B------:R0:W-:Y:S02]  /*d9680*/  STL.64 [R1+0x16e8], R58 ;  /* 0x0016e83a01007387 */ /* 0x0001e40000100a00 */
[C---:B0-----:R-:W-:Y:S06]  /*d9690*/  HMMA.16816.F32 R56, R28.reuse, R36, R52 ;  /* 0x000000241c38723c */ /* 0x041fec0000001834 */
[C---:B------:R-:W-:Y:S06]  /*d96a0*/  HMMA.16816.F32 R52, R28.reuse, R26, R44 ;  /* 0x0000001a1c34723c */ /* 0x040fec000000182c */
[C---:B------:R-:W-:Y:S11]  /*d96b0*/  HMMA.16816.F32 R32, R28.reuse, R14, R32 ;  /* 0x0000000e1c20723c */ /* 0x040ff60000001820 */
[----:B------:R-:W-:Y:S04]  /*d96c0*/  STL.64 [R1+0x16f0], R56 ;  /* 0x0016f03801007387 */ /* 0x000fe80000100a00 */
[----:B------:R-:W-:Y:S04]  /*d96d0*/  STL.64 [R1+0x16f8], R58 ;  /* 0x0016f83a01007387 */ /* 0x000fe80000100a00 */
[----:B------:R-:W4:Y:S04]  /*d96e0*/  LDL.LU R46, [R1+0x17c4] ;  /* 0x0017c400012e7983 */ /* 0x000f280000300800 */
[----:B------:R-:W-:Y:S04]  /*d96f0*/  STL.64 [R1+0x1710], R52 ;  /* 0x0017103401007387 */ /* 0x000fe80000100a00 */
[----:B------:R0:W-:Y:S04]  /*d9700*/  STL.64 [R1+0x1718], R54 ;  /* 0x0017183601007387 */ /* 0x0001e80000100a00 */
[----:B------:R-:W4:Y:S01]  /*d9710*/  LDL.LU R47, [R1+0x17c0] ;  /* 0x0017c000012f7983 */ /* 0x000f220000300800 */
[C---:B0-----:R-:W-:Y:S06]  /*d9720*/  HMMA.16816.F32 R52, R28.reuse, R12, R48 ;  /* 0x0000000c1c34723c */ /* 0x041fec0000001830 */
[C---:B------:R-:W-:Y:S01]  /*d9730*/  HMMA.16816.F32 R48, R28.reuse, R16, R20 ;  /* 0x000000101c30723c */ /* 0x040fe20000001814 */
[----:B------:R-:W-:Y:S04]  /*d9740*/  STL.64 [R1+0x1720], R32 ;  /* 0x0017202001007387 */ /* 0x000fe80000100a00 */
[----:B------:R0:W-:Y:S04]  /*d9750*/  STL.64 [R1+0x1728], R34 ;  /* 0x0017282201007387 */ /* 0x0001e80000100a00 */
[----:B0-----:R-:W4:Y:S04]  /*d9760*/  LDL.LU R35, [R1+0x17cc] ;  /* 0x0017cc0001237983 */ /* 0x001f280000300800 */
[----:B------:R-:W4:Y:S04]  /*d9770*/  LDL.LU R32, [R1+0x17c8] ;  /* 0x0017c80001207983 */ /* 0x000f280000300800 */
[----:B------:R-:W4:Y:S04]  /*d9780*/  LDL.LU R33, [R1+0x17d4] ;  /* 0x0017d40001217983 */ /* 0x000f280000300800 */
[----:B------:R-:W4:Y:S04]  /*d9790*/  LDL.LU R34, [R1+0x17d0] ;  /* 0x0017d00001227983 */ /* 0x000f280000300800 */
[----:B------:R-:W4:Y:S04]  /*d97a0*/  LDL.LU.64 R20, [R1+0x2470] ;  /* 0x0024700001147983 */ /* 0x000f280000300a00 */
[----:B------:R-:W-:Y:S04]  /*d97b0*/  STL.64 [R1+0x1730], R52 ;  /* 0x0017303401007387 */ /* 0x000fe80000100a00 */
[----:B------:R-:W-:Y:S04]  /*d97c0*/  STL.64 [R1+0x1738], R54 ;  /* 0x0017383601007387 */ /* 0x000fe80000100a00 */
[----:B------:R-:W4:Y:S04]  /*d97d0*/  LDL.LU.64 R22, [R1+0x2478] ;  /* 0x0024780001167983 */ /* 0x000f280000300a00 */
[----:B------:R-:W-:Y:S04]  /*d97e0*/  STL.64 [R1+0x1740], R48 ;  /* 0x0017403001007387 */ /* 0x000fe80000100a00 */
[----:B------:R2:W-:Y:S02]  /*d97f0*/  STL.64 [R1+0x1748], R50 ;  /* 0x0017483201007387 */ /* 0x0005e40000100a00 */
[C---:B--2---:R-:W-:Y:S06]  /*d9800*/  HMMA.16816.F32 R48, R28.reuse, R10, R40 ;  /* 0x0000000a1c30723c */ /* 0x044fec0000001828 */
[----:B---3--:R-:W-:Y:S01]  /*d9810*/  HMMA.16816.F32 R40, R28, R18, R4 ;  /* 0x000000121c28723c */ /* 0x008fe20000001804 */
[----:B------:R-:W2:-:S15]  /*d9820*/  LDL.LU.64 R4, [R1+0x2460] ;  /* 0x0024600001047983 */ /* 0x000e9e0000300a00 */
[----:B------:R-:W-:-:S01]  /*d9830*/  NOP ;  /* 0x0000000000007918 */ /* 0x000fc20000000000 */
[----:B------:R0:W-:Y:S04]  /*d9840*/  STL.64 [R1+0x1750], R48 ;  /* 0x0017503001007387 */ /* 0x0001e80000100a00 */
[----:B------:R1:W-:Y:S04]  /*d9850*/  STL.64 [R1+0x1758], R50 ;  /* 0x0017583201007387 */ /* 0x0003e80000100a00 */
[----:B------:R-:W2:Y:S04]  /*d9860*/  LDL.LU.64 R6, [R1+0x2468] ;  /* 0x0024680001067983 */ /* 0x000ea80000300a00 */
[----:B------:R3:W-:Y:S04]  /*d9870*/  STL.64 [R1+0x1760], R40 ;  /* 0x0017602801007387 */ /* 0x0007e80000100a00 */
[----:B------:R3:W-:Y:S04]  /*d9880*/  STL.64 [R1+0x1768], R42 ;  /* 0x0017682a01007387 */ /* 0x0007e80000100a00 */
[----:B0-----:R-:W2:Y:S04]  /*d9890*/  LDL.LU.64 R48, [R1+0x2450] ;  /* 0x0024500001307983 */ /* 0x001ea80000300a00 */
[----:B-1----:R-:W2:Y:S04]  /*d98a0*/  LDL.LU.64 R50, [R1+0x2458] ;  /* 0x0024580001327983 */ /* 0x002ea80000300a00 */
[----:B---3--:R-:W3:Y:S04]  /*d98b0*/  LDL.LU.64 R40, [R1+0x2440] ;  /* 0x0024400001287983 */ /* 0x008ee80000300a00 */
        /* <DEDUP_REMOVED lines=8> */
[----:B------:R-:W3:Y:S01]  /*d9940*/  LDL.LU.64 R18, [R1+0x18e8] ;  /* 0x0018e80001127983 */ /* 0x000ee20000300a00 */
[----:B----4-:R-:W-:-:S15]  /*d9950*/  HMMA.16816.F32 R20, R28, R8, R20 ;  /* 0x000000081c14723c */ /* 0x010fde0000001814 */
[----:B------:R-:W-:-:S08]  /*d9960*/  NOP ;  /* 0x0000000000007918 */ /* 0x000fd00000000000 */
[----:B------:R-:W-:Y:S04]  /*d9970*/  STL.64 [R1+0x1770], R20 ;  /* 0x0017701401007387 */ /* 0x000fe80000100a00 */
[----:B------:R0:W-:Y:S04]  /*d9980*/  STL.64 [R1+0x1778], R22 ;  /* 0x0017781601007387 */ /* 0x0001e80000100a00 */
[----:B0-----:R-:W3:Y:S04]  /*d9990*/  LDL.LU.64 R22, [R1+0xb6e8] ;  /* 0x00b6e80001167983 */ /* 0x001ee80000300a00 */
[----:B------:R-:W4:Y:S01]  /*d99a0*/  LDL.LU.64 R20, [R1+0xb6e0] ;  /* 0x00b6e00001147983 */ /* 0x000f220000300a00 */
[C---:B--2---:R-:W-:Y:S03]  /*d99b0*/  HMMA.16816.F32 R4, R28.reuse, R24, R4 ;  /* 0x000000181c04723c */ /* 0x044fe60000001804 */
[----:B------:R-:W-:Y:S04]  /*d99c0*/  STL.64 [R1+0xb698], R10 ;  /* 0x00b6980a01007387 */ /* 0x000fe80000100a00 */
[----:B------:R0:W-:Y:S04]  /*d99d0*/  STL.64 [R1+0xb690], R8 ;  /* 0x00b6900801007387 */ /* 0x0001e80000100a00 */
[----:B0-----:R-:W2:Y:S04]  /*d99e0*/  LDL.LU.64 R8, [R1+0x2430] ;  /* 0x0024300001087983 */ /* 0x001ea80000300a00 */
[----:B------:R-:W2:Y:S08]  /*d99f0*/  LDL.64 R10, [R1+0x2438] ;  /* 0x00243800010a7983 */ /* 0x000eb00000100a00 */
[----:B------:R-:W-:Y:S04]  /*d9a00*/  STL.64 [R1+0x1790], R4 ;  /* 0x0017900401007387 */ /* 0x000fe80000100a00 */
[----:B------:R0:W-:Y:S04]  /*d9a10*/  STL.64 [R1+0x1798], R6 ;  /* 0x0017980601007387 */ /* 0x0001e80000100a00 */
[----:B0-----:R-:W4:Y:S04]  /*d9a20*/  LDL.LU.64 R6, [R1+0xb6d8] ;  /* 0x00b6d80001067983 */ /* 0x001f280000300a00 */
[----:B------:R-:W2:Y:S01]  /*d9a30*/  LDL.LU.64 R4, [R1+0xb6d0] ;  /* 0x00b6d00001047983 */ /* 0x000ea20000300a00 */
[C---:B---3--:R-:W-:Y:S06]  /*d9a40*/  HMMA.16816.F32 R40, R28.reuse, R22, R40 ;  /* 0x000000161c28723c */ /* 0x048fec0000001828 */
[----:B----4-:R-:W-:-:S15]  /*d9a50*/  HMMA.16816.F32 R48, R28, R6, R48 ;  /* 0x000000061c30723c */ /* 0x010fde0000001830 */
[----:B------:R-:W-:-:S08]  /*d9a60*/  NOP ;  /* 0x0000000000007918 */ /* 0x000fd00000000000 */
[----:B------:R-:W-:Y:S04]  /*d9a70*/  STL.64 [R1+0x17a0], R48 ;  /* 0x0017a03001007387 */ /* 0x000fe80000100a00 */
[----:B------:R0:W-:Y:S04]  /*d9a80*/  STL.64 [R1+0x17a8], R50 ;  /* 0x0017a83201007387 */ /* 0x0001e80000100a00 */
[----:B0-----:R-:W3:Y:S04]  /*d9a90*/  LDL.LU R50, [R1+0x17dc] ;  /* 0x0017dc0001327983 */ /* 0x001ee80000300800 */
[----:B------:R-:W3:Y:S04]  /*d9aa0*/  LDL.LU R51, [R1+0x17d8] ;  /* 0x0017d80001337983 */ /* 0x000ee80000300800 */
[----:B------:R-:W-:Y:S04]  /*d9ab0*/  STL.64 [R1+0x17b0], R40 ;  /* 0x0017b02801007387 */ /* 0x000fe80000100a00 */
[----:B------:R0:W-:Y:S04]  /*d9ac0*/  STL.64 [R1+0x17b8], R42 ;  /* 0x0017b82a01007387 */ /* 0x0001e80000100a00 */
[----:B0-----:R-:W4:Y:S04]  /*d9ad0*/  LDL.LU.64 R42, [R1+0xb6c8] ;  /* 0x00b6c800012a7983 */ /* 0x001f280000300a00 */
[----:B------:R-:W3:Y:S01]  /*d9ae0*/  LDL.LU.64 R40, [R1+0xb6c0] ;  /* 0x00b6c00001287983 */ /* 0x000ee20000300a00 */
[C---:B--2---:R-:W-:Y:S03]  /*d9af0*/  HMMA.16816.F32 R8, R28.reuse, R4, R8 ;  /* 0x000000041c08723c */ /* 0x044fe60000001808 */
[----:B------:R-:W-:Y:S04]  /*d9b00*/  STL.64 [R1+0xb658], R6 ;  /* 0x00b6580601007387 */ /* 0x000fe80000100a00 */
[----:B------:R0:W-:Y:S02]  /*d9b10*/  STL.64 [R1+0xb650], R4 ;  /* 0x00b6500401007387 */ /* 0x0001e40000100a00 */
[----:B0-----:R-:W-:-:S14]  /*d9b20*/  HMMA.16816.F32 R4, R28, R20, R16 ;  /* 0x000000141c04723c */ /* 0x001fdc0000001810 */
[----:B------:R0:W-:Y:S01]  /*d9b30*/  STL.64 [R1+0x17e0], R8 ;  /* 0x0017e00801007387 */ /* 0x0001e20000100a00 */
[C---:B------:R-:W-:Y:S03]  /*d9b40*/  HMMA.16816.F32 R16, R28.reuse, R2, R56 ;  /* 0x000000021c10723c */ /* 0x040fe60000001838 */
[----:B------:R1:W-:Y:S04]  /*d9b50*/  STL.64 [R1+0x17e8], R10 ;  /* 0x0017e80a01007387 */ /* 0x0003e80000100a00 */
[----:B------:R-:W-:Y:S04]  /*d9b60*/  STL.64 [R1+0xb648], R22 ;  /* 0x00b6481601007387 */ /* 0x000fe80000100a00 */
[----:B------:R-:W-:Y:S04]  /*d9b70*/  STL.64 [R1+0xb640], R20 ;  /* 0x00b6401401007387 */ /* 0x000fe80000100a00 */
[----:B------:R-:W-:Y:S04]  /*d9b80*/  STL.64 [R1+0x17f0], R4 ;  /* 0x0017f00401007387 */ /* 0x000fe80000100a00 */
[----:B------:R3:W-:Y:S04]  /*d9b90*/  STL.64 [R1+0x17f8], R6 ;  /* 0x0017f80601007387 */ /* 0x0007e80000100a00 */
[----:B0-----:R-:W2:Y:S04]  /*d9ba0*/  LDL.LU.64 R8, [R1+0x2420] ;  /* 0x0024200001087983 */ /* 0x001ea80000300a00 */
[----:B------:R-:W-:Y:S04]  /*d9bb0*/  STL.64 [R1+0x1810], R16 ;  /* 0x0018101001007387 */ /* 0x000fe80000100a00 */
[----:B------:R-:W-:Y:S04]  /*d9bc0*/  STL.64 [R1+0x1818], R18 ;  /* 0x0018181201007387 */ /* 0x000fe80000100a00 */
[----:B-1----:R-:W2:Y:S01]  /*d9bd0*/  LDL.LU.64 R10, [R1+0x2428] ;  /* 0x00242800010a7983 */ /* 0x002ea20000300a00 */
[----:B---3--:R-:W-:Y:S07]  /*d9be0*/  HMMA.16816.F32 R4, R28, R40, R52 ;  /* 0x000000281c04723c */ /* 0x008fee0000001834 */
[----:B------:R-:W-:-:S15]  /*d9bf0*/  IMAD R28, R47, 0x100, R46 ;  /* 0x000001002f1c7824 */ /* 0x000fde00078e022e */
[----:B------:R-:W-:-:S01]  /*d9c00*/  NOP ;  /* 0x0000000000007918 */ /* 0x000fc20000000000 */
[----:B------:R0:W-:Y:S04]  /*d9c10*/  STL.64 [R1+0x1800], R4 ;  /* 0x0018000401007387 */ /* 0x0001e80000100a00 */
[----:B------:R1:W-:Y:S04]  /*d9c20*/  STL.64 [R1+0x1808], R6 ;  /* 0x0018080601007387 */ /* 0x0003e80000100a00 */
[----:B0-----:R-:W3:Y:S04]  /*d9c30*/  LDL.LU.64 R4, [R1+0x2410] ;  /* 0x0024100001047983 */ /* 0x001ee80000300a00 */
[----:B-1----:R-:W3:Y:S04]  /*d9c40*/  LDL.LU.64 R6, [R1+0x2418] ;  /* 0x0024180001067983 */ /* 0x002ee80000300a00 */
[----:B----4-:R-:W-:Y:S04]  /*d9c50*/  STL.64 [R1+0xb628], R42 ;  /* 0x00b6282a01007387 */ /* 0x010fe80000100a00 */
[----:B------:R-:W-:Y:S04]  /*d9c60*/  STL.64 [R1+0xb620], R40 ;  /* 0x00b6202801007387 */ /* 0x000fe80000100a00 */
[----:B------:R-:W4:Y:S04]  /*d9c70*/  LDL.LU R44, [R1+0x1864] ;  /* 0x00186400012c7983 */ /* 0x000f280000300800 */
[----:B------:R-:W4:Y:S04]  /*d9c80*/  LDL.LU R45, [R1+0x1860] ;  /* 0x00186000012d7983 */ /* 0x000f280000300800 */
[----:B------:R-:W2:Y:S04]  /*d9c90*/  LDL.LU R46, [R1+0x186c] ;  /* 0x00186c00012e7983 */ /* 0x000ea80000300800 */
[----:B------:R-:W2:Y:S01]  /*d9ca0*/  LDL.LU R47, [R1+0x1868] ;  /* 0x00186800012f7983 */ /* 0x000ea20000300800 */
[----:B------:R-:W-:-:S02]  /*d9cb0*/  IMAD R29, R32, 0x100, R35 ;  /* 0x00000100201d7824 */ /* 0x000fc400078e0223 */
        /* <DEDUP_REMOVED lines=52> */
[----:B------:R0:W-:Y:S04]  /*da000*/  STL.64 [R1+0x1840], R48 ;  /* 0x0018403001007387 */ /* 0x0001e80000100a00 */
[----:B------:R1:W-:Y:S04]  /*da010*/  STL.64 [R1+0x1848], R50 ;  /* 0x0018483201007387 */ /* 0x0003e80000100a00 */
[----:B------:R-:W4:Y:S04]  /*da020*/  LDL.LU.64 R52, [R1+0x1a30] ;  /* 0x001a300001347983 */ /* 0x000f280000300a00 */
[----:B------:R-:W4:Y:S04]  /*da030*/  LDL.LU.64 R54, [R1+0x1a38] ;  /* 0x001a380001367983 */ /* 0x000f280000300a00 */
[----:B0-----:R-:W4:Y:S04]  /*da040*/  LDL.LU.64 R48, [R1+0x19f0] ;  /* 0x0019f00001307983 */ /* 0x001f280000300a00 */
[----:B-1----:R-:W4:Y:S04]  /*da050*/  LDL.LU.64 R50, [R1+0x19f8] ;  /* 0x0019f80001327983 */ /* 0x002f280000300a00 */
        /* <DEDUP_REMOVED lines=50> */
[----:B------:R-:W4:Y:S04]  /*da380*/  LDL.LU.64 R44, [R1+0xb630] ;  /* 0x00b63000012c7983 */ /* 0x000f280000300a00 */
[----:B------:R-:W-:Y:S04]  /*da390*/  STL.64 [R1+0x18f0], R40 ;  /* 0x0018f02801007387 */ /* 0x000fe80000100a00 */
[----:B------:R0:W-:Y:S04]  /*da3a0*/  STL.64 [R1+0x18f8], R42 ;  /* 0x0018f82a01007387 */ /* 0x0001e80000100a00 */
[----:B0-----:R-:W2:Y:S04]  /*da3b0*/  LDL.LU.64 R42, [R1+0xb628] ;  /* 0x00b62800012a7983 */ /* 0x001ea80000300a00 */
[----:B------:R-:W4:Y:S04]  /*da3c0*/  LDL.LU.64 R40, [R1+0xb620] ;  /* 0x00b6200001287983 */ /* 0x000f280000300a00 */
[----:B------:R-:W-:Y:S04]  /*da3d0*/  STL.64 [R1+0xb5f8], R6 ;  /* 0x00b5f80601007387 */ /* 0x000fe80000100a00 */
[----:B------:R3:W-:Y:S02]  /*da3e0*/  STL.64 [R1+0xb5f0], R4 ;  /* 0x00b5f00401007387 */ /* 0x0007e40000100a00 */
[C---:B---3--:R-:W-:Y:S02]  /*da3f0*/  HMMA.16816.F32 R4, R28.reuse, R20, R56 ;  /* 0x000000141c04723c */ /* 0x048fe40000001838 */
[----:B------:R-:W-:Y:S04]  /*da400*/  STL.64 [R1+0xb5e8], R22 ;  /* 0x00b5e81601007387 */ /* 0x000fe80000100a00 */
[----:B------:R0:W-:Y:S02]  /*da410*/  STL.64 [R1+0xb5e0], R20 ;  /* 0x00b5e01401007387 */ /* 0x0001e40000100a00 */
[----:B0-----:R-:W-:-:S15]  /*da420*/  HMMA.16816.F32 R20, R28, R2, R52 ;  /* 0x000000021c14723c */ /* 0x001fde0000001834 */
[----:B------:R-:W-:Y:S04]  /*da430*/  STL.64 [R1+0x1900], R4 ;  /* 0x0019000401007387 */ /* 0x000fe80000100a00 */
[----:B------:R4:W-:Y:S02]  /*da440*/  STL.64 [R1+0x1908], R6 ;  /* 0x0019080601007387 */ /* 0x0009e40000100a00 */
[----:B----4-:R-:W-:Y:S02]  /*da450*/  HMMA.16816.F32 R4, R28, R40, R48 ;  /* 0x000000281c04723c */ /* 0x010fe40000001830 */
[----:B--2---:R-:W-:Y:S04]  /*da460*/  STL.64 [R1+0xb608], R42 ;  /* 0x00b6082a01007387 */ /* 0x004fe80000100a00 */
[----:B------:R-:W-:Y:S04]  /*da470*/  STL.64 [R1+0x1930], R20 ;  /* 0x0019301401007387 */ /* 0x000fe80000100a00 */
[----:B------:R-:W-:Y:S04]  /*da480*/  STL.64 [R1+0x1938], R22 ;  /* 0x0019381601007387 */ /* 0x000fe80000100a00 */
[----:B------:R0:W-:Y:S09]  /*da490*/  STL.64 [R1+0xb600], R40 ;  /* 0x00b6002801007387 */ /* 0x0001f20000100a00 */
[----:B------:R1:W-:Y:S04]  /*da4a0*/  STL.64 [R1+0x1910], R4 ;  /* 0x0019100401007387 */ /* 0x0003e80000100a00 */
[----:B------:R2:W-:Y:S04]  /*da4b0*/  STL.64 [R1+0x1918], R6 ;  /* 0x0019180601007387 */ /* 0x0005e80000100a00 */
[----:B------:R-:W3:Y:S04]  /*da4c0*/  LDL.LU.64 R56, [R1+0x2340] ;  /* 0x0023400001387983 */ /* 0x000ee80000300a00 */
[----:B------:R-:W3:Y:S04]  /*da4d0*/  LDL.LU.64 R58, [R1+0x2348] ;  /* 0x00234800013a7983 */ /* 0x000ee80000300a00 */
[----:B------:R-:W4:Y:S04]  /*da4e0*/  LDL.LU.64 R52, [R1+0x2330] ;  /* 0x0023300001347983 */ /* 0x000f280000300a00 */
[----:B------:R-:W4:Y:S04]  /*da4f0*/  LDL.LU.64 R54, [R1+0x2338] ;  /* 0x0023380001367983 */ /* 0x000f280000300a00 */
[----:B------:R-:W4:Y:S04]  /*da500*/  LDL.LU.64 R48, [R1+0x2320] ;  /* 0x0023200001307983 */ /* 0x000f280000300a00 */
[----:B------:R-:W4:Y:S04]  /*da510*/  LDL.LU.64 R50, [R1+0x2328] ;  /* 0x0023280001327983 */ /* 0x000f280000300a00 */
[----:B0-----:R-:W4:Y:S04]  /*da520*/  LDL.LU.64 R40, [R1+0x2310] ;  /* 0x0023100001287983 */ /* 0x001f280000300a00 */
[----:B------:R-:W4:Y:S01]  /*da530*/  LDL.LU.64 R42, [R1+0x2318] ;  /* 0x00231800012a7983 */ /* 0x000f220000300a00 */
[----:B------:R-:W-:-:S03]  /*da540*/  IMAD R28, R45, 0x100, R44 ;  /* 0x000001002d1c7824 */ /* 0x000fc600078e022c */
[----:B------:R-:W4:Y:S04]  /*da550*/  LDL.LU.64 R20, [R1+0x2300] ;  /* 0x0023000001147983 */ /* 0x000f280000300a00 */
[----:B------:R-:W4:Y:S01]  /*da560*/  LDL.LU.64 R22, [R1+0x2308] ;  /* 0x0023080001167983 */ /* 0x000f220000300a00 */
[----:B------:R-:W-:-:S03]  /*da570*/  IMAD R29, R47, 0x100, R46 ;  /* 0x000001002f1d7824 */ /* 0x000fc600078e022e */
[----:B-1----:R-:W4:Y:S04]  /*da580*/  LDL.LU.64 R4, [R1+0x22f0] ;  /* 0x0022f00001047983 */ /* 0x002f280000300a00 */
[----:B--2---:R-:W2:Y:S04]  /*da590*/  LDL.LU.64 R6, [R1+0x22f8] ;  /* 0x0022f80001067983 */ /* 0x004ea80000300a00 */
[----:B------:R-:W3:Y:S04]  /*da5a0*/  LDL.LU R44, [R1+0x1964] ;  /* 0x00196400012c7983 */ /* 0x000ee80000300800 */
[----:B------:R-:W3:Y:S04]  /*da5b0*/  LDL.LU R45, [R1+0x1960] ;  /* 0x00196000012d7983 */ /* 0x000ee80000300800 */
[----:B------:R-:W4:Y:S04]  /*da5c0*/  LDL.LU R46, [R1+0x196c] ;  /* 0x00196c00012e7983 */ /* 0x000f280000300800 */
[----:B------:R-:W4:Y:S01]  /*da5d0*/  LDL.LU R47, [R1+0x1968] ;  /* 0x00196800012f7983 */ /* 0x000f220000300800 */
[----:B------:R-:W-:-:S02]  /*da5e0*/  IMAD R30, R32, 0x100, R35 ;  /* 0x00000100201e7824 */ /* 0x000fc400078e0223 */
[----:B------:R-:W-:Y:S01]  /*da5f0*/  IMAD R31, R34, 0x100, R33 ;  /* 0x00000100221f7824 */ /* 0x000fe200078e0221 */
[----:B------:R-:W-:Y:S01]  /*da600*/  F2FP.F16.E5M2.UNPACK_B R28, R28 ;  /* 0x0000001cff1c723e */ /* 0x000fe200020004ff */
[----:B----4-:R-:W-:Y:S04]  /*da610*/  STL.64 [R1+0xb618], R46 ;  /* 0x00b6182e01007387 */ /* 0x010fe80000100a00 */
[----:B---3--:R0:W-:Y:S04]  /*da620*/  STL.64 [R1+0xb610], R44 ;  /* 0x00b6102c01007387 */ /* 0x0081e80000100a00 */
[----:B0-----:R-:W3:Y:S04]  /*da630*/  LDL.LU.64 R44, [R1+0x2350] ;  /* 0x00235000012c7983 */ /* 0x001ee80000300a00 */
[----:B------:R-:W3:Y:S01]  /*da640*/  LDL.LU.64 R46, [R1+0x2358] ;  /* 0x00235800012e7983 */ /* 0x000ee20000300a00 */
[----:B------:R-:W-:-:S02]  /*da650*/  F2FP.F16.E5M2.UNPACK_B R29, R29 ;  /* 0x0000001dff1d723e */ /* 0x000fc400020004ff */
[----:B------:R-:W-:Y:S01]  /*da660*/  F2FP.F16.E5M2.UNPACK_B R30, R30 ;  /* 0x0000001eff1e723e */ /* 0x000fe200020004ff */
[----:B------:R-:W4:Y:S01]  /*da670*/  LDL.LU R32, [R1+0x1984] ;  /* 0x0019840001207983 */ /* 0x000f220000300800 */
[----:B------:R-:W-:-:S03]  /*da680*/  F2FP.F16.E5M2.UNPACK_B R31, R31 ;  /* 0x0000001fff1f723e */ /* 0x000fc600020004ff */
[----:B------:R-:W4:Y:S04]  /*da690*/  LDL.LU R33, [R1+0x1980] ;  /* 0x0019800001217983 */ /* 0x000f280000300800 */
[C---:B------:R-:W-:Y:S06]  /*da6a0*/  HMMA.16816.F32 R56, R28.reuse, R36, R56 ;  /* 0x000000241c38723c */ /* 0x040fec0000001838 */
[C---:B------:R-:W-:Y:S06]  /*da6b0*/  HMMA.16816.F32 R52, R28.reuse, R26, R52 ;  /* 0x0000001a1c34723c */ /* 0x040fec0000001834 */
[C---:B------:R-:W-:Y:S06]  /*da6c0*/  HMMA.16816.F32 R20, R28.reuse, R16, R20 ;  /* 0x000000101c14723c */ /* 0x040fec0000001814 */
[----:B---3--:R-:W-:-:S15]  /*da6d0*/  HMMA.16816.F32 R44, R28, R38, R44 ;  /* 0x000000261c2c723c */ /* 0x008fde000000182c */
[----:B------:R-:W-:-:S08]  /*da6e0*/  NOP ;  /* 0x0000000000007918 */ /* 0x000fd00000000000 */
[----:B------:R0:W-:Y:S04]  /*da6f0*/  STL.64 [R1+0x1940], R44 ;  /* 0x0019402c01007387 */ /* 0x0001e80000100a00 */
[----:B------:R1:W-:Y:S04]  /*da700*/  STL.64 [R1+0x1948], R46 ;  /* 0x0019482e01007387 */ /* 0x0003e80000100a00 */
[----:B0-----:R-:W3:Y:S04]  /*da710*/  LDL.LU.64 R44, [R1+0x22e0] ;  /* 0x0022e000012c7983 */ /* 0x001ee80000300a00 */
[----:B------:R-:W-:Y:S04]  /*da720*/  STL.64 [R1+0x1950], R56 ;  /* 0x0019503801007387 */ /* 0x000fe80000100a00 */
[----:B------:R-:W-:Y:S04]  /*da730*/  STL.64 [R1+0x1958], R58 ;  /* 0x0019583a01007387 */ /* 0x000fe80000100a00 */
[----:B-1----:R-:W3:Y:S04]  /*da740*/  LDL.LU.64 R46, [R1+0x22e8] ;  /* 0x0022e800012e7983 */ /* 0x002ee80000300a00 */
[----:B------:R-:W-:Y:S04]  /*da750*/  STL.64 [R1+0x1970], R52 ;  /* 0x0019703401007387 */ /* 0x000fe80000100a00 */
[----:B------:R0:W-:Y:S04]  /*da760*/  STL.64 [R1+0x1978], R54 ;  /* 0x0019783601007387 */ /* 0x0001e80000100a00 */
[----:B------:R-:W4:Y:S04]  /*da770*/  LDL.LU R35, [R1+0x198c] ;  /* 0x00198c0001237983 */ /* 0x000f280000300800 */
[----:B------:R-:W4:Y:S01]  /*da780*/  LDL.LU R34, [R1+0x1988] ;  /* 0x0019880001227983 */ /* 0x000f220000300800 */
[C---:B0-----:R-:W-:Y:S06]  /*da790*/  HMMA.16816.F32 R52, R28.reuse, R14, R48 ;  /* 0x0000000e1c34723c */ /* 0x041fec0000001830 */
[----:B------:R-:W-:-:S15]  /*da7a0*/  HMMA.16816.F32 R48, R28, R12, R40 ;  /* 0x0000000c1c30723c */ /* 0x000fde0000001828 */
[----:B------:R-:W-:-:S02]  /*da7b0*/  NOP ;  /* 0x0000000000007918 */ /* 0x000fc40000000000 */
[----:B------:R-:W-:Y:S04]  /*da7c0*/  STL.64 [R1+0x19a0], R52 ;  /* 0x0019a03401007387 */ /* 0x000fe80000100a00 */
[----:B------:R-:W-:Y:S04]  /*da7d0*/  STL.64 [R1+0x19a8], R54 ;  /* 0x0019a83601007387 */ /* 0x000fe80000100a00 */
[----:B------:R-:W4:Y:S04]  /*da7e0*/  LDL.LU.64 R40, [R1+0x22d0] ;  /* 0x0022d00001287983 */ /* 0x000f280000300a00 */
[----:B------:R-:W-:Y:S04]  /*da7f0*/  STL.64 [R1+0x19b0], R48 ;  /* 0x0019b03001007387 */ /* 0x000fe80000100a00 */
[----:B------:R-:W-:Y:S04]  /*da800*/  STL.64 [R1+0x19b8], R50 ;  /* 0x0019b83201007387 */ /* 0x000fe80000100a00 */
[----:B------:R-:W4:Y:S04]  /*da810*/  LDL.LU.64 R42, [R1+0x22d8] ;  /* 0x0022d800012a7983 */ /* 0x000f280000300a00 */
[----:B------:R-:W-:Y:S04]  /*da820*/  STL.64 [R1+0x19c0], R20 ;  /* 0x0019c01401007387 */ /* 0x000fe80000100a00 */
[----:B------:R2:W-:Y:S02]  /*da830*/  STL.64 [R1+0x19c8], R22 ;  /* 0x0019c81601007387 */ /* 0x0005e40000100a00 */
[----:B--2---:R-:W-:Y:S02]  /*da840*/  HMMA.16816.F32 R20, R28, R10, R4 ;  /* 0x0000000a1c14723c */ /* 0x004fe40000001804 */
[----:B------:R-:W2:Y:S04]  /*da850*/  LDL.LU.64 R4, [R1+0x22c0] ;  /* 0x0022c00001047983 */ /* 0x000ea80000300a00 */
[----:B------:R-:W2:-:S15]  /*da860*/  LDL.LU.64 R6, [R1+0x22c8] ;  /* 0x0022c80001067983 */ /* 0x000e9e0000300a00 */
[----:B------:R-:W-:-:S02]  /*da870*/  NOP ;  /* 0x0000000000007918 */ /* 0x000fc40000000000 */
        /* <DEDUP_REMOVED lines=9> */
[----:B------:R-:W2:Y:S01]  /*da910*/  LDL.LU.64 R50, [R1+0x1a88] ;  /* 0x001a880001327983 */ /* 0x000ea20000300a00 */
[----:B---3--:R-:W-:-:S15]  /*da920*/  HMMA.16816.F32 R44, R28, R18, R44 ;  /* 0x000000121c2c723c */ /* 0x008fde000000182c */
[----:B------:R-:W-:-:S08]  /*da930*/  NOP ;  /* 0x0000000000007918 */ /* 0x000fd00000000000 */
[----:B------:R-:W-:Y:S04]  /*da940*/  STL.64 [R1+0x19e0], R44 ;  /* 0x0019e02c01007387 */ /* 0x000fe80000100a00 */
[----:B------:R0:W-:Y:S04]  /*da950*/  STL.64 [R1+0x19e8], R46 ;  /* 0x0019e82e01007387 */ /* 0x0001e80000100a00 */
[----:B0-----:R-:W3:Y:S04]  /*da960*/  LDL.LU.64 R46, [R1+0xb618] ;  /* 0x00b61800012e7983 */ /* 0x001ee80000300a00 */
[----:B------:R-:W3:Y:S01]  /*da970*/  LDL.LU.64 R44, [R1+0xb610] ;  /* 0x00b61000012c7983 */ /* 0x000ee20000300a00 */
[C---:B----4-:R-:W-:Y:S03]  /*da980*/  HMMA.16816.F32 R40, R28.reuse, R8, R40 ;  /* 0x000000081c28723c */ /* 0x050fe60000001828 */
[----:B------:R-:W-:Y:S04]  /*da990*/  STL.64 [R1+0xb5d8], R18 ;  /* 0x00b5d81201007387 */ /* 0x000fe80000100a00 */
[----:B------:R0:W-:Y:S04]  /*da9a0*/  STL.64 [R1+0xb5d0], R16 ;  /* 0x00b5d01001007387 */ /* 0x0001e80000100a00 */
[----:B0-----:R-:W4:Y:S04]  /*da9b0*/  LDL.LU.64 R16, [R1+0x2290] ;  /* 0x0022900001107983 */ /* 0x001f280000300a00 */
[----:B------:R-:W4:Y:S01]  /*da9c0*/  LDL.LU.64 R18, [R1+0x2298] ;  /* 0x0022980001127983 */ /* 0x000f220000300a00 */
[C---:B--2---:R-:W-:Y:S07]  /*da9d0*/  HMMA.16816.F32 R4, R28.reuse, R24, R4 ;  /* 0x000000181c04723c */ /* 0x044fee0000001804 */
        /* <DEDUP_REMOVED lines=22> */
[----:B------:R-:W-:Y:S04]  /*dab40*/  STL.64 [R1+0xb5a8], R6 ;  /* 0x00b5a80601007387 */ /* 0x000fe80000100a00 */
[----:B---3--:R2:W-:Y:S01]  /*dab50*/  STL.64 [R1+0xb5a0], R4 ;  /* 0x00b5a00401007387 */ /* 0x0085e20000100a00 */
[C---:B0-----:R-:W-:Y:S06]  /*dab60*/  HMMA.16816.F32 R8, R28.reuse, R4, R16 ;  /* 0x000000041c08723c */ /* 0x041fec0000001810 */
[----:B--2---:R-:W-:-:S15]  /*dab70*/  HMMA.16816.F32 R4, R28, R20, R56 ;  /* 0x000000141c04723c */ /* 0x004fde0000001838 */
[----:B------:R-:W-:-:S02]  /*dab80*/  NOP ;  /* 0x0000000000007918 */ /* 0x000fc40000000000 */
[----:B------:R-:W-:Y:S04]  /*dab90*/  STL.64 [R1+0x1a30], R8 ;  /* 0x001a300801007387 */ /* 0x000fe80000100a00 */
[----:B------:R0:W-:Y:S04]  /*daba0*/  STL.64 [R1+0x1a38], R10 ;  /* 0x001a380a01007387 */ /* 0x0001e80000100a00 */
[----:B------:R-:W-:Y:S04]  /*dabb0*/  STL.64 [R1+0xb5b8], R22 ;  /* 0x00b5b81601007387 */ /* 0x000fe80000100a00 */
[----:B------:R-:W-:Y:S04]  /*dabc0*/  STL.64 [R1+0xb5b0], R20 ;  /* 0x00b5b01401007387 */ /* 0x000fe80000100a00 */
[----:B------:R-:W-:Y:S04]  /*dabd0*/  STL.64 [R1+0x1a40], R4 ;  /* 0x001a400401007387 */ /* 0x000fe80000100a00 */
[----:B------:R1:W-:Y:S01]  /*dabe0*/  STL.64 [R1+0x1a48], R6 ;  /* 0x001a480601007387 */ /* 0x0003e20000100a00 */
[C---:B0-----:R-:W-:Y:S06]  /*dabf0*/  HMMA.16816.F32 R8, R28.reuse, R40, R48 ;  /* 0x000000281c08723c */ /* 0x041fec0000001830 */
[----:B-1----:R-:W-:Y:S07]  /*dac00*/  HMMA.16816.F32 R4, R28, R2, R52 ;  /* 0x000000021c04723c */ /* 0x002fee0000001834 */
[----:B------:R-:W-:-:S02]  /*dac10*/  IMAD R28, R45, 0x100, R44 ;  /* 0x000001002d1c7824 */ /* 0x000fc400078e022c */
[----:B------:R-:W-:-:S14]  /*dac20*/  IMAD R30, R33, 0x100, R32 ;  /* 0x00000100211e7824 */ /* 0x000fdc00078e0220 */
[----:B------:R0:W-:Y:S04]  /*dac30*/  STL.64 [R1+0x1a60], R4 ;  /* 0x001a600401007387 */ /* 0x0001e80000100a00 */
[----:B------:R1:W-:Y:S04]  /*dac40*/  STL.64 [R1+0x1a68], R6 ;  /* 0x001a680601007387 */ /* 0x0003e80000100a00 */
[----:B0-----:R-:W2:Y:S04]  /*dac50*/  LDL.LU.64 R4, [R1+0x2280] ;  /* 0x0022800001047983 */ /* 0x001ea80000300a00 */
[----:B------:R0:W-:Y:S04]  /*dac60*/  STL.64 [R1+0x1a50], R8 ;  /* 0x001a500801007387 */ /* 0x0001e80000100a00 */
[----:B------:R3:W-:Y:S04]  /*dac70*/  STL.64 [R1+0x1a58], R10 ;  /* 0x001a580a01007387 */ /* 0x0007e80000100a00 */
[----:B-1----:R-:W2:Y:S04]  /*dac80*/  LDL.LU.64 R6, [R1+0x2288] ;  /* 0x0022880001067983 */ /* 0x002ea80000300a00 */
[----:B------:R-:W4:Y:S04]  /*dac90*/  LDL.LU R44, [R1+0x1994] ;  /* 0x00199400012c7983 */ /* 0x000f280000300800 */
[----:B------:R-:W4:Y:S04]  /*daca0*/  LDL.LU R32, [R1+0x1990] ;  /* 0x0019900001207983 */ /* 0x000f280000300800 */
[----:B------:R-:W4:Y:S04]  /*dacb0*/  LDL.LU R45, [R1+0x199c] ;  /* 0x00199c00012d7983 */ /* 0x000f280000300800 */
[----:B------:R-:W4:Y:S04]  /*dacc0*/  LDL.LU R33, [R1+0x1998] ;  /* 0x0019980001217983 */ /* 0x000f280000300800 */
        /* <DEDUP_REMOVED lines=8> */
[----:B------:R-:W-:-:S02]  /*dad50*/  IMAD R29, R47, 0x100, R46 ;  /* 0x000001002f1d7824 */ /* 0x000fc400078e022e */
[----:B------:R-:W-:Y:S01]  /*dad60*/  IMAD R31, R34, 0x100, R35 ;  /* 0x00000100221f7824 */ /* 0x000fe200078e0223 */
[----:B------:R-:W-:Y:S01]  /*dad70*/  F2FP.F16.E5M2.UNPACK_B R28, R28 ;  /* 0x0000001cff1c723e */ /* 0x000fe200020004ff */
[----:B------:R-:W4:Y:S01]  /*dad80*/  LDL.LU R46, [R1+0x31b4] ;  /* 0x0031b400012e7983 */ /* 0x000f220000300800 */
[----:B------:R-:W-:Y:S02]  /*dad90*/  F2FP.F16.E5M2.UNPACK_B R29, R29 ;  /* 0x0000001dff1d723e */ /* 0x000fe400020004ff */
[----:B------:R-:W-:Y:S01]  /*dada0*/  F2FP.F16.E5M2.UNPACK_B R30, R30 ;  /* 0x0000001eff1e723e */ /* 0x000fe200020004ff */
[----:B------:R-:W4:Y:S01]  /*dadb0*/  LDL.LU R34, [R1+0x31b0] ;  /* 0x0031b00001227983 */ /* 0x000f220000300800 */
[----:B------:R-:W-:-:S03]  /*dadc0*/  F2FP.F16.E5M2.UNPACK_B R31, R31 ;  /* 0x0000001fff1f723e */ /* 0x000fc600020004ff */
[----:B------:R-:W4:Y:S04]  /*dadd0*/  LDL.LU R47, [R1+0x31bc] ;  /* 0x0031bc00012f7983 */ /* 0x000f280000300800 */
[----:B------:R-:W4:Y:S04]  /*dade0*/  LDL.LU R35, [R1+0x31b8] ;  /* 0x0031b80001237983 */ /* 0x000f280000300800 */
[----:B0-----:R-:W4:Y:S04]  /*dadf0*/  LDL.LU.64 R8, [R1+0x2230] ;  /* 0x0022300001087983 */ /* 0x001f280000300a00 */
[----:B---3--:R-:W3:Y:S01]  /*dae00*/  LDL.LU.64 R10, [R1+0x2238] ;  /* 0x00223800010a7983 */ /* 0x008ee20000300a00 */
[C---:B--2---:R-:W-:Y:S06]  /*dae10*/  HMMA.16816.F32 R4, R28.reuse, R38, R4 ;  /* 0x000000261c04723c */ /* 0x044fec0000001804 */
[C---:B----4-:R-:W-:Y:S06]  /*dae20*/  HMMA.16816.F32 R56, R28.reuse, R36, R56 ;  /* 0x000000241c38723c */ /* 0x050fec0000001838 */
[C---:B------:R-:W-:Y:S06]  /*dae30*/  HMMA.16816.F32 R52, R28.reuse, R26, R52 ;  /* 0x0000001a1c34723c */ /* 0x040fec0000001834 */
[C---:B------:R-:W-:Y:S05]  /*dae40*/  HMMA.16816.F32 R48, R28.reuse, R14, R48 ;  /* 0x0000000e1c30723c */ /* 0x040fea0000001830 */
[----:B------:R0:W-:Y:S01]  /*dae50*/  STL.64 [R1+0x1a70], R4 ;  /* 0x001a700401007387 */ /* 0x0001e20000100a00 */
[C---:B------:R-:W-:Y:S03]  /*dae60*/  HMMA.16816.F32 R16, R28.reuse, R12, R16 ;  /* 0x0000000c1c10723c */ /* 0x040fe60000001810 */
[----:B------:R1:W-:Y:S04]  /*dae70*/  STL.64 [R1+0x1a78], R6 ;  /* 0x001a780601007387 */ /* 0x0003e80000100a00 */
[----:B------:R-:W2:Y:S04]  /*dae80*/  LDL.LU.64 R20, [R1+0x1ad0] ;  /* 0x001ad00001147983 */ /* 0x000ea80000300a00 */
[----:B------:R-:W2:Y:S04]  /*dae90*/  LDL.LU.64 R22, [R1+0x1ad8] ;  /* 0x001ad80001167983 */ /* 0x000ea80000300a00 */
[----:B0-----:R-:W4:Y:S04]  /*daea0*/  LDL.LU.64 R4, [R1+0x1ae0] ;  /* 0x001ae00001047983 */ /* 0x001f280000300a00 */
[----:B-1----:R-:W4:Y:S04]  /*daeb0*/  LDL.LU.64 R6, [R1+0x1ae8] ;  /* 0x001ae80001067983 */ /* 0x002f280000300a00 */
[----:B------:R0:W-:Y:S04]  /*daec0*/  STL.64 [R1+0x1a80], R56 ;  /* 0x001a803801007387 */ /* 0x0001e80000100a00 */
[----:B------:R1:W-:Y:S04]  /*daed0*/  STL.64 [R1+0x1a88], R58 ;  /* 0x001a883a01007387 */ /* 0x0003e80000100a00 */
[----:B0-----:R-:W2:Y:S04]  /*daee0*/  LDL.LU.64 R56, [R1+0x1b10] ;  /* 0x001b100001387983 */ /* 0x001ea80000300a00 */
[----:B-1----:R-:W2:Y:S04]  /*daef0*/  LDL.LU.64 R58, [R1+0x1b18] ;  /* 0x001b1800013a7983 */ /* 0x002ea80000300a00 */
        /* <DEDUP_REMOVED lines=8> */
[----:B------:R-:W-:Y:S04]  /*daf80*/  STL.64 [R1+0x1ab0], R16 ;  /* 0x001ab01001007387 */ /* 0x000fe80000100a00 */
[----:B------:R0:W-:Y:S04]  /*daf90*/  STL.64 [R1+0x1ab8], R18 ;  /* 0x001ab81201007387 */ /* 0x0001e80000100a00 */
[----:B0-----:R-:W4:Y:S04]  /*dafa0*/  LDL.LU.64 R18, [R1+0xb5d8] ;  /* 0x00b5d80001127983 */ /* 0x001f280000300a00 */
[----:B------:R-:W3:Y:S04]  /*dafb0*/  LDL.LU.64 R16, [R1+0xb5d0] ;  /* 0x00b5d00001107983 */ /* 0x000ee80000300a00 */
[----:B------:R-:W-:Y:S04]  /*dafc0*/  STL.64 [R1+0xb598], R14 ;  /* 0x00b5980e01007387 */ /* 0x000fe80000100a00 */
[----:B------:R0:W-:Y:S04]  /*dafd0*/  STL.64 [R1+0xb590], R12 ;  /* 0x00b5900c01007387 */ /* 0x0001e80000100a00 */
[----:B0-----:R-:W2:Y:S04]  /*dafe0*/  LDL.LU.64 R12, [R1+0x1b00] ;  /* 0x001b0000010c7983 */ /* 0x001ea80000300a00 */
[----:B------:R-:W2:Y:S01]  /*daff0*/  LDL.LU.64 R14, [R1+0x1b08] ;  /* 0x001b0800010e7983 */ /* 0x000ea20000300a00 */
[----:B---3--:R-:W-:-:S15]  /*db000*/  HMMA.16816.F32 R8, R28, R16, R8 ;  /* 0x000000101c08723c */ /* 0x008fde0000001808 */
[----:B------:R-:W-:-:S08]  /*db010*/  NOP ;  /* 0x0000000000007918 */ /* 0x000fd00000000000 */
[----:B------:R-:W-:Y:S04]  /*db020*/  STL.64 [R1+0x1ac0], R8 ;  /* 0x001ac00801007387 */ /* 0x000fe80000100a00 */
[----:B------:R0:W-:Y:S04]  /*db030*/  STL.64 [R1+0x1ac8], R10 ;  /* 0x001ac80a01007387 */ /* 0x0001e80000100a00 */
[----:B0-----:R-:W2:Y:S01]  /*db040*/  LDL.LU.64 R10, [R1+0xb5c8] ;  /* 0x00b5c800010a7983 */ /* 0x001ea20000300a00 */
[C---:B----4-:R-:W-:Y:S03]  /*db050*/  HMMA.16816.F32 R4, R28.reuse, R18, R4 ;  /* 0x000000121c04723c */ /* 0x050fe60000001804 */
        /* <DEDUP_REMOVED lines=14> */
[----:B------:R-:W2:Y:S04]  /*db140*/  LDL.LU.64 R18, [R1+0x1af8] ;  /* 0x001af80001127983 */ /* 0x000ea80000300a00 */
[----:B------:R-:W-:Y:S04]  /*db150*/  STL.64 [R1+0xb568], R10 ;  /* 0x00b5680a01007387 */ /* 0x000fe80000100a00 */
[----:B---3--:R0:W-:Y:S01]  /*db160*/  STL.64 [R1+0xb560], R8 ;  /* 0x00b5600801007387 */ /* 0x0081e20000100a00 */
[C---:B--2---:R-:W-:Y:S06]  /*db170*/  HMMA.16816.F32 R16, R28.reuse, R8, R16 ;  /* 0x000000081c10723c */ /* 0x044fec0000001810 */
[----:B0-----:R-:W-:-:S15]  /*db180*/  HMMA.16816.F32 R8, R28, R22, R52 ;  /* 0x000000161c08723c */ /* 0x001fde0000001834 */
[----:B------:R-:W-:-:S02]  /*db190*/  NOP ;  /* 0x0000000000007918 */ /* 0x000fc40000000000 */
[----:B------:R-:W-:Y:S04]  /*db1a0*/  STL.64 [R1+0x1af0], R16 ;  /* 0x001af01001007387 */ /* 0x000fe80000100a00 */
[----:B------:R0:W-:Y:S02]  /*db1b0*/  STL.64 [R1+0x1af8], R18 ;  /* 0x001af81201007387 */ /* 0x0001e40000100a00 */
[C---:B0-----:R-:W-:Y:S06]  /*db1c0*/  HMMA.16816.F32 R16, R28.reuse, R24, R12 ;  /* 0x000000181c10723c */ /* 0x041fec000000180c */
[----:B----4-:R-:W-:-:S15]  /*db1d0*/  HMMA.16816.F32 R12, R28, R6, R56 ;  /* 0x000000061c0c723c */ /* 0x010fde0000001838 */
[----:B------:R-:W-:-:S02]  /*db1e0*/  NOP ;  /* 0x0000000000007918 */ /* 0x000fc40000000000 */
[----:B------:R-:W-:Y:S04]  /*db1f0*/  STL.64 [R1+0x1b00], R16 ;  /* 0x001b001001007387 */ /* 0x000fe80000100a00 */
[----:B------:R-:W-:Y:S04]  /*db200*/  STL.64 [R1+0x1b08], R18 ;  /* 0x001b081201007387 */ /* 0x000fe80000100a00 */
[----:B------:R0:W-:Y:S04]  /*db210*/  STL.64 [R1+0x1b10], R12 ;  /* 0x001b100c01007387 */ /* 0x0001e80000100a00 */
[----:B------:R1:W-:Y:S04]  /*db220*/  STL.64 [R1+0x1b18], R14 ;  /* 0x001b180e01007387 */ /* 0x0003e80000100a00 */
[----:B------:R-:W-:Y:S04]  /*db230*/  STL.64 [R1+0x1b20], R8 ;  /* 0x001b200801007387 */ /* 0x000fe80000100a00 */
[----:B------:R2:W-:Y:S04]  /*db240*/  STL.64 [R1+0x1b28], R10 ;  /* 0x001b280a01007387 */ /* 0x0005e80000100a00 */
[----:B0-----:R-:W3:Y:S04]  /*db250*/  LDL.LU.64 R12, [R1+0x1b40] ;  /* 0x001b4000010c7983 */ /* 0x001ee80000300a00 */
[----:B-1----:R-:W3:Y:S01]  /*db260*/  LDL.LU.64 R14, [R1+0x1b48] ;  /* 0x001b4800010e7983 */ /* 0x002ee20000300a00 */
[----:B--2---:R-:W-:-:S15]  /*db270*/  HMMA.16816.F32 R8, R28, R4, R48 ;  /* 0x000000041c08723c */ /* 0x004fde0000001830 */
[----:B------:R-:W-:-:S08]  /*db280*/  NOP ;  /* 0x0000000000007918 */ /* 0x000fd00000000000 */
[----:B------:R0:W-:Y:S04]  /*db290*/  STL.64 [R1+0x1b30], R8 ;  /* 0x001b300801007387 */ /* 0x0001e80000100a00 */
[----:B------:R1:W-:Y:S04]  /*db2a0*/  STL.64 [R1+0x1b38], R10 ;  /* 0x001b380a01007387 */ /* 0x0003e80000100a00 */
[----:B------:R-:W-:Y:S04]  /*db2b0*/  STL.64 [R1+0xb538], R6 ;  /* 0x00b5380601007387 */ /* 0x000fe80000100a00 */
[----:B------:R3:W-:Y:S04]  /*db2c0*/  STL.64 [R1+0xb530], R4 ;  /* 0x00b5300401007387 */ /* 0x0007e80000100a00 */
[----:B0-----:R-:W2:Y:S04]  /*db2d0*/  LDL.LU.64 R8, [R1+0x1b60] ;  /* 0x001b600001087983 */ /* 0x001ea80000300a00 */
[----:B-1----:R-:W2:Y:S04]  /*db2e0*/  LDL.LU.64 R10, [R1+0x1b68] ;  /* 0x001b6800010a7983 */ /* 0x002ea80000300a00 */
[----:B------:R-:W4:Y:S04]  /*db2f0*/  LDL.LU R52, [R1+0x31c4] ;  /* 0x0031c40001347983 */ /* 0x000f280000300800 */
[----:B------:R-:W4:Y:S04]  /*db300*/  LDL.LU R53, [R1+0x31c0] ;  /* 0x0031c00001357983 */ /* 0x000f280000300800 */
[----:B------:R-:W3:Y:S04]  /*db310*/  LDL.LU R54, [R1+0x31cc] ;  /* 0x0031cc0001367983 */ /* 0x000ee80000300800 */
[----:B------:R-:W3:Y:S01]  /*db320*/  LDL.LU R55, [R1+0x31c8] ;  /* 0x0031c80001377983 */ /* 0x000ee20000300800 */
[----:B------:R-:W-:-:S02]  /*db330*/  IMAD R32, R32, 0x100, R44 ;  /* 0x0000010020207824 */ /* 0x000fc400078e022c */
[----:B------:R-:W-:Y:S02]  /*db340*/  IMAD R33, R33, 0x100, R45 ;  /* 0x0000010021217824 */ /* 0x000fe400078e022d */
[----:B------:R-:W-:Y:S02]  /*db350*/  IMAD R34, R34, 0x100, R46 ;  /* 0x0000010022227824 */ /* 0x000fe400078e022e */
[----:B------:R-:W-:Y:S01]  /*db360*/  IMAD R35, R35, 0x100, R47 ;  /* 0x0000010023237824 */ /* 0x000fe200078e022f */
[----:B---3--:R-:W-:Y:S04]  /*db370*/  STL.64 [R1+0xb548], R54 ;  /* 0x00b5483601007387 */ /* 0x008fe80000100a00 */
[----:B----4-:R-:W-:Y:S04]  /*db380*/  STL.64 [R1+0xb540], R52 ;  /* 0x00b5403401007387 */ /* 0x010fe80000100a00 */
[----:B------:R-:W3:Y:S04]  /*db390*/  LDL.LU R44, [R1+0x31d4] ;  /* 0x0031d400012c7983 */ /* 0x000ee80000300800 */
[----:B------:R-:W3:Y:S04]  /*db3a0*/  LDL.LU R45, [R1+0x31d0] ;  /* 0x0031d000012d7983 */ /* 0x000ee80000300800 */
[----:B------:R-:W4:Y:S04]  /*db3b0*/  LDL.LU R46, [R1+0x31dc] ;  /* 0x0031dc00012e7983 */ /* 0x000f280000300800 */
[----:B------:R-:W4:Y:S01]  /*db3c0*/  LDL.LU R47, [R1+0x31d8] ;  /* 0x0031d800012f7983 */ /* 0x000f220000300800 */
[C---:B------:R-:W-:Y:S06]  /*db3d0*/  HMMA.16816.F32 R4, R28.reuse, R20, R12 ;  /* 0x000000141c04723c */ /* 0x040fec000000180c */
[----:B--2---:R-:W-:Y:S01]  /*db3e0*/  HMMA.16816.F32 R8, R28, R2, R8 ;  /* 0x000000021c08723c */ /* 0x004fe20000001808 */
[----:B----4-:R-:W-:Y:S04]  /*db3f0*/  STL.64 [R1+0xb558], R46 ;  /* 0x00b5582e01007387 */ /* 0x010fe80000100a00 */
[----:B---3--:R-:W-:Y:S04]  /*db400*/  STL.64 [R1+0xb550], R44 ;  /* 0x00b5502c01007387 */ /* 0x008fe80000100a00 */
[----:B------:R-:W2:Y:S04]  /*db410*/  LDL.LU.64 R56, [R1+0x1b50] ;  /* 0x001b500001387983 */ /* 0x000ea80000300a00 */
[----:B------:R-:W2:Y:S04]  /*db420*/  LDL.LU.64 R58, [R1+0x1b58] ;  /* 0x001b5800013a7983 */ /* 0x000ea80000300a00 */
[----:B------:R0:W-:Y:S04]  /*db430*/  STL.64 [R1+0x1b40], R4 ;  /* 0x001b400401007387 */ /* 0x0001e80000100a00 */
[----:B------:R1:W-:Y:S04]  /*db440*/  STL.64 [R1+0x1b48], R6 ;  /* 0x001b480601007387 */ /* 0x0003e80000100a00 */
[----:B0-----:R-:W3:Y:S04]  /*db450*/  LDL.LU.64 R4, [R1+0x1b70] ;  /* 0x001b700001047983 */ /* 0x001ee80000300a00 */
[----:B-1----:R-:W3:Y:S04]  /*db460*/  LDL.LU.64 R6, [R1+0x1b78] ;  /* 0x001b780001067983 */ /* 0x002ee80000300a00 */
[----:B------:R-:W-:Y:S04]  /*db470*/  STL.64 [R1+0xb588], R22 ;  /* 0x00b5881601007387 */ /* 0x000fe80000100a00 */
[----:B------:R0:W-:Y:S04]  /*db480*/  STL.64 [R1+0xb580], R20 ;  /* 0x00b5801401007387 */ /* 0x0001e80000100a00 */
[----:B------:R-:W4:Y:S04]  /*db490*/  LDL.LU.64 R48, [R1+0x1b80] ;  /* 0x001b800001307983 */ /* 0x000f280000300a00 */
[----:B------:R-:W4:Y:S04]  /*db4a0*/  LDL.LU.64 R50, [R1+0x1b88] ;  /* 0x001b880001327983 */ /* 0x000f280000300a00 */
[----:B------:R1:W-:Y:S04]  /*db4b0*/  STL.64 [R1+0x1b60], R8 ;  /* 0x001b600801007387 */ /* 0x0003e80000100a00 */
[----:B------:R1:W-:Y:S04]  /*db4c0*/  STL.64 [R1+0x1b68], R10 ;  /* 0x001b680a01007387 */ /* 0x0003e80000100a00 */
[----:B------:R-:W4:Y:S04]  /*db4d0*/  LDL.LU.64 R12, [R1+0x1b90] ;  /* 0x001b9000010c7983 */ /* 0x000f280000300a00 */
[----:B------:R-:W4:Y:S01]  /*db4e0*/  LDL.LU.64 R14, [R1+0x1b98] ;  /* 0x001b9800010e7983 */ /* 0x000f220000300a00 */
[----:B------:R-:W-:-:S02]  /*db4f0*/  F2FP.F16.E5M2.UNPACK_B R32, R32 ;  /* 0x00000020ff20723e */ /* 0x000fc400020004ff */
[----:B------:R-:W-:Y:S01]  /*db500*/  F2FP.F16.E5M2.UNPACK_B R33, R33 ;  /* 0x00000021ff21723e */ /* 0x000fe200020004ff */
[----:B0-----:R-:W4:Y:S01]  /*db510*/  LDL.LU.64 R20, [R1+0x1ba0] ;  /* 0x001ba00001147983 */ /* 0x001f220000300a00 */
[----:B------:R-:W-:Y:S02]  /*db520*/  F2FP.F16.E5M2.UNPACK_B R34, R34 ;  /* 0x00000022ff22723e */ /* 0x000fe400020004ff */
[----:B------:R-:W-:Y:S01]  /*db530*/  F2FP.F16.E5M2.UNPACK_B R35, R35 ;  /* 0x00000023ff23723e */ /* 0x000fe200020004ff */
[----:B------:R-:W4:Y:S04]  /*db540*/  LDL.LU.64 R22, [R1+0x1ba8] ;  /* 0x001ba80001167983 */ /* 0x000f280000300a00 */
[----:B------:R-:W4:Y:S04]  /*db550*/  LDL.LU.64 R16, [R1+0x1bb0] ;  /* 0x001bb00001107983 */ /* 0x000f280000300a00 */
[----:B------:R-:W4:Y:S04]  /*db560*/  LDL.LU.64 R18, [R1+0x1bb8] ;  /* 0x001bb80001127983 */ /* 0x000f280000300a00 */
[----:B-1----:R-:W4:Y:S04]  /*db570*/  LDL.LU.64 R8, [R1+0x1bc0] ;  /* 0x001bc00001087983 */ /* 0x002f280000300a00 */
[----:B------:R-:W4:Y:S04]  /*db580*/  LDL.LU.64 R10, [R1+0x1bc8] ;  /* 0x001bc800010a7983 */ /* 0x000f280000300a00 */
[----:B------:R-:W4:Y:S04]  /*db590*/  LDL.LU.64 R44, [R1+0x1bd0] ;  /* 0x001bd000012c7983 */ /* 0x000f280000300a00 */
[----:B------:R-:W4:Y:S04]  /*db5a0*/  LDL.LU.64 R46, [R1+0x1bd8] ;  /* 0x001bd800012e7983 */ /* 0x000f280000300a00 */
[----:B------:R-:W4:Y:S04]  /*db5b0*/  LDL.LU.64 R52, [R1+0x1be0] ;  /* 0x001be00001347983 */ /* 0x000f280000300a00 */
[----:B------:R-:W4:Y:S01]  /*db5c0*/  LDL.LU.64 R54, [R1+0x1be8] ;  /* 0x001be80001367983 */ /* 0x000f220000300a00 */
[----:B--2---:R-:W-:Y:S06]  /*db5d0*/  HMMA.16816.F32 R56, R28, R40, R56 ;  /* 0x000000281c38723c */ /* 0x004fec0000001838 */
[C---:B---3--:R-:W-:Y:S01]  /*db5e0*/  HMMA.16816.F32 R28, R32.reuse, R38, R4 ;  /* 0x00000026201c723c */ /* 0x048fe20000001804 */
[----:B------:R-:W2:Y:S05]  /*db5f0*/  LDL.LU.64 R4, [R1+0x1bf0] ;  /* 0x001bf00001047983 */ /* 0x000eaa0000300a00 */
[C---:B----4-:R-:W-:Y:S11]  /*db600*/  HMMA.16816.F32 R48, R32.reuse, R36, R48 ;  /* 0x000000242030723c */ /* 0x050ff60000001830 */
[----:B------:R0:W-:Y:S04]  /*db610*/  STL.64 [R1+0x1b50], R56 ;  /* 0x001b503801007387 */ /* 0x0001e80000100a00 */
[----:B------:R1:W-:Y:S04]  /*db620*/  STL.64 [R1+0x1b58], R58 ;  /* 0x001b583a01007387 */ /* 0x0003e80000100a00 */
[----:B------:R-:W2:Y:S01]  /*db630*/  LDL.LU.64 R6, [R1+0x1bf8] ;  /* 0x001bf80001067983 */ /* 0x000ea20000300a00 */
[C---:B------:R-:W-:Y:S03]  /*db640*/  HMMA.16816.F32 R12, R32.reuse, R26, R12 ;  /* 0x0000001a200c723c */ /* 0x040fe6000000180c */
[----:B------:R3:W-:Y:S04]  /*db650*/  STL.64 [R1+0x1b70], R28 ;  /* 0x001b701c01007387 */ /* 0x0007e80000100a00 */
[----:B------:R4:W-:Y:S04]  /*db660*/  STL.64 [R1+0x1b78], R30 ;  /* 0x001b781e01007387 */ /* 0x0009e80000100a00 */
[----:B0-----:R-:W2:Y:S04]  /*db670*/  LDL.LU.64 R56, [R1+0x1c10] ;  /* 0x001c100001387983 */ /* 0x001ea80000300a00 */
[----:B-1----:R-:W2:Y:S04]  /*db680*/  LDL.LU.64 R58, [R1+0x1c18] ;  /* 0x001c1800013a7983 */ /* 0x002ea80000300a00 */
[----:B---3--:R-:W3:Y:S04]  /*db690*/  LDL.LU.64 R28, [R1+0x1c20] ;  /* 0x001c2000011c7983 */ /* 0x008ee80000300a00 */
[----:B----4-:R-:W3:Y:S04]  /*db6a0*/  LDL.LU.64 R30, [R1+0x1c28] ;  /* 0x001c2800011e7983 */ /* 0x010ee80000300a00 */
[----:B------:R0:W-:Y:S04]  /*db6b0*/  STL.64 [R1+0x1b80], R48 ;  /* 0x001b803001007387 */ /* 0x0001e80000100a00 */
[----:B------:R1:W-:Y:S04]  /*db6c0*/  STL.64 [R1+0x1b88], R50 ;  /* 0x001b883201007387 */ /* 0x0003e80000100a00 */
[----:B0-----:R-:W4:Y:S04]  /*db6d0*/  LDL.LU.64 R48, [R1+0x1c30] ;  /* 0x001c300001307983 */ /* 0x001f280000300a00 */
[----:B-1----:R-:W4:Y:S04]  /*db6e0*/  LDL.LU.64 R50, [R1+0x1c38] ;  /* 0x001c380001327983 */ /* 0x002f280000300a00 */
[----:B------:R-:W-:Y:S04]  /*db6f0*/  STL.64 [R1+0x1b90], R12 ;  /* 0x001b900c01007387 */ /* 0x000fe80000100a00 */
[----:B------:R0:W-:Y:S04]  /*db700*/  STL.64 [R1+0x1b98], R14 ;  /* 0x001b980e01007387 */ /* 0x0001e80000100a00 */
[----:B0-----:R-:W2:Y:S04]  /*db710*/  LDL.LU.64 R14, [R1+0xb598] ;  /* 0x00b59800010e7983 */ /* 0x001ea80000300a00 */
[----:B------:R-:W3:Y:S01]  /*db720*/  LDL.LU.64 R12, [R1+0xb590] ;  /* 0x00b59000010c7983 */ /* 0x000ee20000300a00 */
[C---:B--2---:R-:W-:Y:S06]  /*db730*/  HMMA.16816.F32 R20, R32.reuse, R14, R20 ;  /* 0x0000000e2014723c */ /* 0x044fec0000001814 */
[----:B---3--:R-:W-:-:S15]  /*db740*/  HMMA.16816.F32 R16, R32, R12, R16 ;  /* 0x0000000c2010723c */ /* 0x008fde0000001810 */
        /* <DEDUP_REMOVED lines=8> */
[----:B------:R-:W2:Y:S02]  /*db7d0*/  LDL.LU.64 R16, [R1+0xb570] ;  /* 0x00b5700001107983 */ /* 0x000ea40000300a00 */
        /* <DEDUP_REMOVED lines=27> */
[----:B------:R3:W-:Y:S02]  /*db990*/  STL.64 [R1+0xb510], R8 ;  /* 0x00b5100801007387 */ /* 0x0007e40000100a00 */
[C---:B---3--:R-:W-:Y:S06]  /*db9a0*/  HMMA.16816.F32 R8, R32.reuse, R24, R16 ;  /* 0x000000182008723c */ /* 0x048fec0000001810 */
[----:B----4-:R-:W-:-:S15]  /*db9b0*/  HMMA.16816.F32 R16, R32, R6, R56 ;  /* 0x000000062010723c */ /* 0x010fde0000001838 */
[----:B------:R-:W-:-:S02]  /*db9c0*/  NOP ;  /* 0x0000000000007918 */ /* 0x000fc40000000000 */
[----:B------:R-:W-:Y:S04]  /*db9d0*/  STL.64 [R1+0x1c00], R8 ;  /* 0x001c000801007387 */ /* 0x000fe80000100a00 */
[----:B------:R0:W-:Y:S02]  /*db9e0*/  STL.64 [R1+0x1c08], R10 ;  /* 0x001c080a01007387 */ /* 0x0001e40000100a00 */
[----:B0-----:R-:W-:Y:S02]  /*db9f0*/  HMMA.16816.F32 R8, R32, R22, R28 ;  /* 0x000000162008723c */ /* 0x001fe4000000181c */
[----:B------:R-:W-:Y:S04]  /*dba00*/  STL.64 [R1+0x1c10], R16 ;  /* 0x001c101001007387 */ /* 0x000fe80000100a00 */
[----:B------:R-:W-:-:S15]  /*dba10*/  STL.64 [R1+0x1c18], R18 ;  /* 0x001c181201007387 */ /* 0x000fde0000100a00 */
[----:B------:R-:W-:-:S02]  /*dba20*/  NOP ;  /* 0x0000000000007918 */ /* 0x000fc40000000000 */
[----:B------:R-:W-:Y:S04]  /*dba30*/  STL.64 [R1+0x1c20], R8 ;  /* 0x001c200801007387 */ /* 0x000fe80000100a00 */
[----:B------:R2:W-:Y:S02]  /*dba40*/  STL.64 [R1+0x1c28], R10 ;  /* 0x001c280a01007387 */ /* 0x0005e40000100a00 */
[----:B--2---:R-:W-:Y:S02]  /*dba50*/  HMMA.16816.F32 R8, R32, R4, R48 ;  /* 0x000000042008723c */ /* 0x004fe40000001830 */
[----:B------:R-:W-:Y:S04]  /*dba60*/  STL.64 [R1+0xb4f8], R6 ;  /* 0x00b4f80601007387 */ /* 0x000fe80000100a00 */
[----:B------:R-:W-:Y:S01]  /*dba70*/  STL.64 [R1+0xb4f0], R4 ;  /* 0x00b4f00401007387 */ /* 0x000fe20000100a00 */
[----:B------:R-:W-:-:S15]  /*dba80*/  IMAD R28, R53, 0x100, R52 ;  /* 0x00000100351c7824 */ /* 0x000fde00078e0234 */
[----:B------:R-:W-:-:S01]  /*dba90*/  NOP ;  /* 0x0000000000007918 */ /* 0x000fc20000000000 */
[----:B------:R0:W-:Y:S04]  /*dbaa0*/  STL.64 [R1+0x1c30], R8 ;  /* 0x001c300801007387 */ /* 0x0001e80000100a00 */
[----:B------:R1:W-:Y:S04]  /*dbab0*/  STL.64 [R1+0x1c38], R10 ;  /* 0x001c380a01007387 */ /* 0x0003e80000100a00 */
[----:B------:R-:W2:Y:S04]  /*dbac0*/  LDL.LU.64 R48, [R1+0x1c40] ;  /* 0x001c400001307983 */ /* 0x000ea80000300a00 */
[----:B------:R-:W2:Y:S04]  /*dbad0*/  LDL.LU.64 R50, [R1+0x1c48] ;  /* 0x001c480001327983 */ /* 0x000ea80000300a00 */
[----:B------:R-:W3:Y:S04]  /*dbae0*/  LDL.LU.64 R16, [R1+0x1c80] ;  /* 0x001c800001107983 */ /* 0x000ee80000300a00 */
[----:B------:R-:W3:Y:S04]  /*dbaf0*/  LDL.LU.64 R18, [R1+0x1c88] ;  /* 0x001c880001127983 */ /* 0x000ee80000300a00 */
[----:B0-----:R-:W4:Y:S04]  /*dbb00*/  LDL.LU.64 R8, [R1+0x1c60] ;  /* 0x001c600001087983 */ /* 0x001f280000300a00 */
[----:B-1----:R-:W4:Y:S04]  /*dbb10*/  LDL.LU.64 R10, [R1+0x1c68] ;  /* 0x001c6800010a7983 */ /* 0x002f280000300a00 */
[----:B------:R-:W4:Y:S04]  /*dbb20*/  LDL.LU.64 R4, [R1+0x1c90] ;  /* 0x001c900001047983 */ /* 0x000f280000300a00 */
[----:B------:R-:W4:Y:S01]  /*dbb30*/  LDL.LU.64 R6, [R1+0x1c98] ;  /* 0x001c980001067983 */ /* 0x000f220000300a00 */
[----:B------:R-:W-:-:S03]  /*dbb40*/  IMAD R29, R55, 0x100, R54 ;  /* 0x00000100371d7824 */ /* 0x000fc600078e0236 */
[----:B------:R-:W4:Y:S04]  /*dbb50*/  LDL.LU.64 R56, [R1+0x1cd0] ;  /* 0x001cd00001387983 */ /* 0x000f280000300a00 */
[----:B------:R-:W4:Y:S04]  /*dbb60*/  LDL.LU.64 R58, [R1+0x1cd8] ;  /* 0x001cd800013a7983 */ /* 0x000f280000300a00 */
[----:B------:R-:W4:Y:S04]  /*dbb70*/  LDL.LU R52, [R1+0x31e4] ;  /* 0x0031e40001347983 */ /* 0x000f280000300800 */
[----:B------:R-:W4:Y:S04]  /*dbb80*/  LDL.LU R53, [R1+0x31e0] ;  /* 0x0031e00001357983 */ /* 0x000f280000300800 */
[----:B------:R-:W4:Y:S04]  /*dbb90*/  LDL.LU R54, [R1+0x31ec] ;  /* 0x0031ec0001367983 */ /* 0x000f280000300800 */
[----:B------:R-:W4:Y:S01]  /*dbba0*/  LDL.LU R55, [R1+0x31e8] ;  /* 0x0031e80001377983 */ /* 0x000f220000300800 */
[----:B------:R-:W-:-:S02]  /*dbbb0*/  IMAD R30, R45, 0x100, R44 ;  /* 0x000001002d1e7824 */ /* 0x000fc400078e022c */
[----:B------:R-:W-:Y:S01]  /*dbbc0*/  IMAD R31, R47, 0x100, R46 ;  /* 0x000001002f1f7824 */ /* 0x000fe200078e022e */
[C---:B--2---:R-:W-:Y:S06]  /*dbbd0*/  HMMA.16816.F32 R48, R32.reuse, R20, R48 ;  /* 0x000000142030723c */ /* 0x044fec0000001830 */
[C---:B---3--:R-:W-:Y:S06]  /*dbbe0*/  HMMA.16816.F32 R16, R32.reuse, R2, R16 ;  /* 0x000000022010723c */ /* 0x048fec0000001810 */
[----:B----4-:R-:W-:Y:S01]  /*dbbf0*/  HMMA.16816.F32 R8, R32, R40, R8 ;  /* 0x000000282008723c */ /* 0x010fe20000001808 */
[----:B------:R-:W-:Y:S04]  /*dbc00*/  STL.64 [R1+0xb508], R54 ;  /* 0x00b5083601007387 */ /* 0x000fe80000100a00 */
[----:B------:R-:W-:Y:S04]  /*dbc10*/  STL.64 [R1+0xb500], R52 ;  /* 0x00b5003401007387 */ /* 0x000fe80000100a00 */
[----:B------:R-:W2:Y:S04]  /*dbc20*/  LDL.LU R44, [R1+0x31f4] ;  /* 0x0031f400012c7983 */ /* 0x000ea80000300800 */
[----:B------:R-:W2:Y:S04]  /*dbc30*/  LDL.LU R45, [R1+0x31f0] ;  /* 0x0031f000012d7983 */ /* 0x000ea80000300800 */
[----:B------:R-:W3:Y:S04]  /*dbc40*/  LDL.LU R46, [R1+0x31fc] ;  /* 0x0031fc00012e7983 */ /* 0x000ee80000300800 */
[----:B------:R-:W3:Y:S04]  /*dbc50*/  LDL.LU R47, [R1+0x31f8] ;  /* 0x0031f800012f7983 */ /* 0x000ee80000300800 */
[----:B------:R0:W-:Y:S04]  /*dbc60*/  STL.64 [R1+0x1c40], R48 ;  /* 0x001c403001007387 */ /* 0x0001e80000100a00 */
[----:B------:R1:W-:Y:S04]  /*dbc70*/  STL.64 [R1+0x1c48], R50 ;  /* 0x001c483201007387 */ /* 0x0003e80000100a00 */
[----:B0-----:R-:W4:Y:S04]  /*dbc80*/  LDL.LU.64 R48, [R1+0x1ce0] ;  /* 0x001ce00001307983 */ /* 0x001f280000300a00 */
[----:B-1----:R-:W4:Y:S04]  /*dbc90*/  LDL.LU.64 R50, [R1+0x1ce8] ;  /* 0x001ce80001327983 */ /* 0x002f280000300a00 */
[----:B------:R0:W-:Y:S04]  /*dbca0*/  STL.64 [R1+0x1c80], R16 ;  /* 0x001c801001007387 */ /* 0x0001e80000100a00 */
[----:B------:R1:W-:Y:S04]  /*dbcb0*/  STL.64 [R1+0x1c88], R18 ;  /* 0x001c881201007387 */ /* 0x0003e80000100a00 */
[----:B------:R-:W2:Y:S04]  /*dbcc0*/  LDL.LU.64 R32, [R1+0x1cc0] ;  /* 0x001cc00001207983 */ /* 0x000ea80000300a00 */
[----:B------:R-:W2:Y:S04]  /*dbcd0*/  LDL.LU.64 R34, [R1+0x1cc8] ;  /* 0x001cc80001227983 */ /* 0x000ea80000300a00 */
[----:B------:R1:W-:Y:S04]  /*dbce0*/  STL.64 [R1+0x1c60], R8 ;  /* 0x001c600801007387 */ /* 0x0003e80000100a00 */
[----:B------:R1:W-:Y:S04]  /*dbcf0*/  STL.64 [R1+0x1c68], R10 ;  /* 0x001c680a01007387 */ /* 0x0003e80000100a00 */
[----:B0-----:R-:W3:Y:S04]  /*dbd00*/  LDL.LU.64 R16, [R1+0x1cf0] ;  /* 0x001cf00001107983 */ /* 0x001ee80000300a00 */
[----:B-1----:R-:W3:Y:S01]  /*dbd10*/  LDL.LU.64 R18, [R1+0x1cf8] ;  /* 0x001cf80001127983 */ /* 0x002ee20000300a00 */
[----:B------:R-:W-:-:S02]  /*dbd20*/  F2FP.F16.E5M2.UNPACK_B R28, R28 ;  /* 0x0000001cff1c723e */ /* 0x000fc400020004ff */
[----:B------:R-:W-:Y:S01]  /*dbd30*/  F2FP.F16.E5M2.UNPACK_B R29, R29 ;  /* 0x0000001dff1d723e */ /* 0x000fe200020004ff */
[----:B------:R-:W3:Y:S01]  /*dbd40*/  LDL.LU.64 R8, [R1+0x1d20] ;  /* 0x001d200001087983 */ /* 0x000ee20000300a00 */
[----:B------:R-:W-:Y:S02]  /*dbd50*/  F2FP.F16.E5M2.UNPACK_B R30, R30 ;  /* 0x0000001eff1e723e */ /* 0x000fe400020004ff */
[----:B------:R-:W-:Y:S01]  /*dbd60*/  F2FP.F16.E5M2.UNPACK_B R31, R31 ;  /* 0x0000001fff1f723e */ /* 0x000fe200020004ff */
[----:B------:R-:W3:Y:S06]  /*dbd70*/  LDL.LU.64 R10, [R1+0x1d28] ;  /* 0x001d2800010a7983 */ /* 0x000eec0000300a00 */
[----:B------:R-:W-:-:S15]  /*dbd80*/  HMMA.16816.F32 R4, R28, R38, R4 ;  /* 0x000000261c04723c */ /* 0x000fde0000001804 */
[----:B------:R-:W-:-:S08]  /*dbd90*/  NOP ;  /* 0x0000000000007918 */ /* 0x000fd00000000000 */
[----:B------:R0:W-:Y:S04]  /*dbda0*/  STL.64 [R1+0x1c90], R4 ;  /* 0x001c900401007387 */ /* 0x0001e80000100a00 */
[----:B------:R1:W-:Y:S04]  /*dbdb0*/  STL.64 [R1+0x1c98], R6 ;  /* 0x001c980601007387 */ /* 0x0003e80000100a00 */
[----:B------:R-:W3:Y:S04]  /*dbdc0*/  LDL.LU.64 R52, [R1+0x1d40] ;  /* 0x001d400001347983 */ /* 0x000ee80000300a00 */
[----:B------:R-:W3:Y:S04]  /*dbdd0*/  LDL.LU.64 R54, [R1+0x1d48] ;  /* 0x001d480001367983 */ /* 0x000ee80000300a00 */
[----:B0-----:R-:W3:Y:S04]  /*dbde0*/  LDL.LU.64 R4, [R1+0x1d50] ;  /* 0x001d500001047983 */ /* 0x001ee80000300a00 */
[----:B-1----:R-:W3:Y:S01]  /*dbdf0*/  LDL.LU.64 R6, [R1+0x1d58] ;  /* 0x001d580001067983 */ /* 0x002ee20000300a00 */
[C---:B--2---:R-:W-:Y:S06]  /*dbe00*/  HMMA.16816.F32 R32, R28.reuse, R36, R32 ;  /* 0x000000241c20723c */ /* 0x044fec0000001820 */
[----:B----4-:R-:W-:-:S15]  /*dbe10*/  HMMA.16816.F32 R48, R28, R14, R48 ;  /* 0x0000000e1c30723c */ /* 0x010fde0000001830 */
[----:B------:R-:W-:-:S02]  /*dbe20*/  NOP ;  /* 0x0000000000007918 */ /* 0x000fc40000000000 */
[----:B------:R-:W-:Y:S04]  /*dbe30*/  STL.64 [R1+0x1cc0], R32 ;  /* 0x001cc02001007387 */ /* 0x000fe80000100a00 */
[----:B------:R0:W-:Y:S01]  /*dbe40*/  STL.64 [R1+0x1cc8], R34 ;  /* 0x001cc82201007387 */ /* 0x0001e20000100a00 */
[C---:B---3--:R-:W-:Y:S06]  /*dbe50*/  HMMA.16816.F32 R16, R28.reuse, R12, R16 ;  /* 0x0000000c1c10723c */ /* 0x048fec0000001810 */
[----:B0-----:R-:W-:Y:S01]  /*dbe60*/  HMMA.16816.F32 R32, R28, R26, R56 ;  /* 0x0000001a1c20723c */ /* 0x001fe20000001838 */
[----:B------:R-:W2:Y:S04]  /*dbe70*/  LDL.LU.64 R56, [R1+0x1db0] ;  /* 0x001db00001387983 */ /* 0x000ea80000300a00 */
[----:B------:R-:W2:-:S15]  /*dbe80*/  LDL.LU.64 R58, [R1+0x1db8] ;  /* 0x001db800013a7983 */ /* 0x000e9e0000300a00 */
[----:B------:R-:W-:-:S03]  /*dbe90*/  NOP ;  /* 0x0000000000007918 */ /* 0x000fc60000000000 */
[----:B------:R0:W-:Y:S04]  /*dbea0*/  STL.64 [R1+0x1cd0], R32 ;  /* 0x001cd02001007387 */ /* 0x0001e80000100a00 */
[----:B------:R1:W-:Y:S04]  /*dbeb0*/  STL.64 [R1+0x1cd8], R34 ;  /* 0x001cd82201007387 */ /* 0x0003e80000100a00 */
[----:B0-----:R-:W3:Y:S04]  /*dbec0*/  LDL.LU.64 R32, [R1+0x1dc0] ;  /* 0x001dc00001207983 */ /* 0x001ee80000300a00 */
[----:B-1----:R-:W3:Y:S04]  /*dbed0*/  LDL.LU.64 R34, [R1+0x1dc8] ;  /* 0x001dc80001227983 */ /* 0x002ee80000300a00 */
[----:B------:R0:W-:Y:S04]  /*dbee0*/  STL.64 [R1+0x1ce0], R48 ;  /* 0x001ce03001007387 */ /* 0x0001e80000100a00 */
[----:B------:R1:W-:Y:S04]  /*dbef0*/  STL.64 [R1+0x1ce8], R50 ;  /* 0x001ce83201007387 */ /* 0x0003e80000100a00 */
[----:B0-----:R-:W4:Y:S04]  /*dbf00*/  LDL.LU.64 R48, [R1+0x2220] ;  /* 0x0022200001307983 */ /* 0x001f280000300a00 */
[----:B-1----:R-:W4:Y:S04]  /*dbf10*/  LDL.LU.64 R50, [R1+0x2228] ;  /* 0x0022280001327983 */ /* 0x002f280000300a00 */
[----:B------:R-:W-:Y:S04]  /*dbf20*/  STL.64 [R1+0x1cf0], R16 ;  /* 0x001cf01001007387 */ /* 0x000fe80000100a00 */
[----:B------:R0:W-:Y:S04]  /*dbf30*/  STL.64 [R1+0x1cf8], R18 ;  /* 0x001cf81201007387 */ /* 0x0001e80000100a00 */
[----:B0-----:R-:W2:Y:S04]  /*dbf40*/  LDL.LU.64 R18, [R1+0xb528] ;  /* 0x00b5280001127983 */ /* 0x001ea80000300a00 */
[----:B------:R-:W3:Y:S04]  /*dbf50*/  LDL.LU.64 R16, [R1+0xb520] ;  /* 0x00b5200001107983 */ /* 0x000ee80000300a00 */
[----:B------:R-:W-:Y:S04]  /*dbf60*/  STL.64 [R1+0xb4e8], R14 ;  /* 0x00b4e80e01007387 */ /* 0x000fe80000100a00 */
[----:B------:R0:W-:Y:S04]  /*dbf70*/  STL.64 [R1+0xb4e0], R12 ;  /* 0x00b4e00c01007387 */ /* 0x0001e80000100a00 */
[----:B0-----:R-:W4:Y:S04]  /*dbf80*/  LDL.LU.64 R12, [R1+0x1d90] ;  /* 0x001d9000010c7983 */ /* 0x001f280000300a00 */
[----:B------:R-:W4:Y:S01]  /*dbf90*/  LDL.LU.64 R14, [R1+0x1d98] ;  /* 0x001d9800010e7983 */ /* 0x000f220000300a00 */
[----:B---3--:R-:W-:-:S15]  /*dbfa0*/  HMMA.16816.F32 R8, R28, R16, R8 ;  /* 0x000000101c08723c */ /* 0x008fde0000001808 */
[----:B------:R-:W-:-:S08]  /*dbfb0*/  NOP ;  /* 0x0000000000007918 */ /* 0x000fd00000000000 */
[----:B------:R-:W-:Y:S04]  /*dbfc0*/  STL.64 [R1+0x1d20], R8 ;  /* 0x001d200801007387 */ /* 0x000fe80000100a00 */
[----:B------:R0:W-:Y:S04]  /*dbfd0*/  STL.64 [R1+0x1d28], R10 ;  /* 0x001d280a01007387 */ /* 0x0001e80000100a00 */
[----:B0-----:R-:W3:Y:S01]  /*dbfe0*/  LDL.LU.64 R10, [R1+0xb518] ;  /* 0x00b51800010a7983 */ /* 0x001ee20000300a00 */
[C---:B--2---:R-:W-:Y:S03]  /*dbff0*/  HMMA.16816.F32 R4, R28.reuse, R18, R4 ;  /* 0x000000121c04723c */ /* 0x044fe60000001804 */
[----:B------:R-:W2:Y:S03]  /*dc000*/  LDL.LU.64 R8, [R1+0xb510] ;  /* 0x00b5100001087983 */ /* 0x000ea60000300a00 */
[----:B---3--:R-:W-:-:S15]  /*dc010*/  HMMA.16816.F32 R52, R28, R10, R52 ;  /* 0x0000000a1c34723c */ /* 0x008fde0000001834 */
[----:B------:R-:W-:-:S08]  /*dc020*/  NOP ;  /* 0x0000000000007918 */ /* 0x000fd00000000000 */
[----:B------:R-:W-:Y:S04]  /*dc030*/  STL.64 [R1+0x1d40], R52 ;  /* 0x001d403401007387 */ /* 0x000fe80000100a00 */
[----:B------:R0:W-:Y:S04]  /*dc040*/  STL.64 [R1+0x1d48], R54 ;  /* 0x001d483601007387 */ /* 0x0001e80000100a00 */
[----:B0-----:R-:W3:Y:S04]  /*dc050*/  LDL.LU.64 R54, [R1+0xb508] ;  /* 0x00b5080001367983 */ /* 0x001ee80000300a00 */
[----:B------:R-:W3:Y:S04]  /*dc060*/  LDL.LU.64 R52, [R1+0xb500] ;  /* 0x00b5000001347983 */ /* 0x000ee80000300a00 */
[----:B------:R-:W-:Y:S04]  /*dc070*/  STL.64 [R1+0x1d50], R4 ;  /* 0x001d500401007387 */ /* 0x000fe80000100a00 */
[----:B------:R0:W-:Y:S04]  /*dc080*/  STL.64 [R1+0x1d58], R6 ;  /* 0x001d580601007387 */ /* 0x0001e80000100a00 */
[----:B0-----:R-:W3:Y:S04]  /*dc090*/  LDL.LU.64 R6, [R1+0xb4f8] ;  /* 0x00b4f80001067983 */ /* 0x001ee80000300a00 */
[----:B------:R-:W3:Y:S04]  /*dc0a0*/  LDL.LU.64 R4, [R1+0xb4f0] ;  /* 0x00b4f00001047983 */ /* 0x000ee80000300a00 */
[----:B------:R-:W-:Y:S04]  /*dc0b0*/  STL.64 [R1+0xb4c8], R18 ;  /* 0x00b4c81201007387 */ /* 0x000fe80000100a00 */
[----:B------:R0:W-:Y:S04]  /*dc0c0*/  STL.64 [R1+0xb4c0], R16 ;  /* 0x00b4c01001007387 */ /* 0x0001e80000100a00 */
[----:B0-----:R-:W4:Y:S04]  /*dc0d0*/  LDL.LU.64 R16, [R1+0x1d70] ;  /* 0x001d700001107983 */ /* 0x001f280000300a00 */
[----:B------:R-:W4:Y:S04]  /*dc0e0*/  LDL.LU.64 R18, [R1+0x1d78] ;  /* 0x001d780001127983 */ /* 0x000f280000300a00 */
[----:B------:R-:W-:Y:S04]  /*dc0f0*/  STL.64 [R1+0xb4b8], R10 ;  /* 0x00b4b80a01007387 */ /* 0x000fe80000100a00 */
[----:B--2---:R0:W-:Y:S01]  /*dc100*/  STL.64 [R1+0xb4b0], R8 ;  /* 0x00b4b00801007387 */ /* 0x0041e20000100a00 */
[C---:B----4-:R-:W-:Y:S06]  /*dc110*/  HMMA.16816.F32 R16, R28.reuse, R8, R16 ;  /* 0x000000081c10723c */ /* 0x050fec0000001810 */
[----:B0-----:R-:W-:-:S15]  /*dc120*/  HMMA.16816.F32 R8, R28, R22, R32 ;  /* 0x000000161c08723c */ /* 0x001fde0000001820 */
[----:B------:R-:W-:-:S02]  /*dc130*/  NOP ;  /* 0x0000000000007918 */ /* 0x000fc40000000000 */
[----:B------:R-:W-:Y:S04]  /*dc140*/  STL.64 [R1+0x1d70], R16 ;  /* 0x001d701001007387 */ /* 0x000fe80000100a00 */
[----:B------:R0:W-:Y:S02]  /*dc150*/  STL.64 [R1+0x1d78], R18 ;  /* 0x001d781201007387 */ /* 0x0001e40000100a00 */
[C---:B0-----:R-:W-:Y:S06]  /*dc160*/  HMMA.16816.F32 R16, R28.reuse, R24, R12 ;  /* 0x000000181c10723c */ /* 0x041fec000000180c */
[----:B---3--:R-:W-:-:S15]  /*dc170*/  HMMA.16816.F32 R12, R28, R6, R56 ;  /* 0x000000061c0c723c */ /* 0x008fde0000001838 */
[----:B------:R-:W-:-:S02]  /*dc180*/  NOP ;  /* 0x0000000000007918 */ /* 0x000fc40000000000 */
[----:B------:R0:W-:Y:S04]  /*dc190*/  STL.64 [R1+0x1d90], R16 ;  /* 0x001d901001007387 */ /* 0x0001e80000100a00 */
[----:B------:R1:W-:Y:S04]  /*dc1a0*/  STL.64 [R1+0x1d98], R18 ;  /* 0x001d981201007387 */ /* 0x0003e80000100a00 */
[----:B------:R-:W-:Y:S04]  /*dc1b0*/  STL.64 [R1+0x1db0], R12 ;  /* 0x001db00c01007387 */ /* 0x000fe80000100a00 */
[----:B------:R-:W-:Y:S04]  /*dc1c0*/  STL.64 [R1+0x1db8], R14 ;  /* 0x001db80e01007387 */ /* 0x000fe80000100a00 */
        /* <DEDUP_REMOVED lines=10> */
[----:B------:R-:W4:Y:S04]  /*dc270*/  LDL.LU.64 R12, [R1+0x2130] ;  /* 0x00213000010c7983 */ /* 0x000f280000300a00 */
[----:B------:R-:W4:Y:S04]  /*dc280*/  LDL.LU.64 R14, [R1+0x2138] ;  /* 0x00213800010e7983 */ /* 0x000f280000300a00 */
[----:B0-----:R-:W4:Y:S04]  /*dc290*/  LDL.LU.64 R8, [R1+0x2120] ;  /* 0x0021200001087983 */ /* 0x001f280000300a00 */
[----:B-1----:R-:W4:Y:S04]  /*dc2a0*/  LDL.LU.64 R10, [R1+0x2128] ;  /* 0x00212800010a7983 */ /* 0x002f280000300a00 */
[----:B--2---:R-:W2:Y:S04]  /*dc2b0*/  LDL.LU.64 R4, [R1+0x2200] ;  /* 0x0022000001047983 */ /* 0x004ea80000300a00 */
[----:B------:R-:W2:Y:S04]  /*dc2c0*/  LDL.LU.64 R6, [R1+0x2208] ;  /* 0x0022080001067983 */ /* 0x000ea80000300a00 */
[----:B------:R-:W3:Y:S04]  /*dc2d0*/  LDL.LU R48, [R1+0x3204] ;  /* 0x0032040001307983 */ /* 0x000ee80000300800 */
[----:B------:R-:W3:Y:S04]  /*dc2e0*/  LDL.LU R49, [R1+0x3200] ;  /* 0x0032000001317983 */ /* 0x000ee80000300800 */
[----:B------:R-:W4:Y:S04]  /*dc2f0*/  LDL.LU R50, [R1+0x320c] ;  /* 0x00320c0001327983 */ /* 0x000f280000300800 */
[----:B------:R-:W4:Y:S01]  /*dc300*/  LDL.LU R51, [R1+0x3208] ;  /* 0x0032080001337983 */ /* 0x000f220000300800 */
[----:B------:R-:W-:-:S02]  /*dc310*/  IMAD R34, R45, 0x100, R44 ;  /* 0x000001002d227824 */ /* 0x000fc400078e022c */
[----:B------:R-:W-:Y:S02]  /*dc320*/  IMAD R35, R47, 0x100, R46 ;  /* 0x000001002f237824 */ /* 0x000fe400078e022e */
[----:B------:R-:W-:Y:S02]  /*dc330*/  IMAD R32, R53, 0x100, R52 ;  /* 0x0000010035207824 */ /* 0x000fe400078e0234 */
[----:B------:R-:W-:Y:S01]  /*dc340*/  IMAD R33, R55, 0x100, R54 ;  /* 0x0000010037217824 */ /* 0x000fe200078e0236 */
[----:B------:R-:W-:Y:S02]  /*dc350*/  F2FP.F16.E5M2.UNPACK_B R34, R34 ;  /* 0x00000022ff22723e */ /* 0x000fe400020004ff */
[----:B------:R-:W-:Y:S02]  /*dc360*/  F2FP.F16.E5M2.UNPACK_B R32, R32 ;  /* 0x00000020ff20723e */ /* 0x000fe400020004ff */
[----:B------:R-:W-:Y:S01]  /*dc370*/  F2FP.F16.E5M2.UNPACK_B R33, R33 ;  /* 0x00000021ff21723e */ /* 0x000fe200020004ff */
[----:B----4-:R-:W-:Y:S04]  /*dc380*/  STL.64 [R1+0xb4a8], R50 ;  /* 0x00b4a83201007387 */ /* 0x010fe80000100a00 */
[----:B---3--:R-:W-:Y:S04]  /*dc390*/  STL.64 [R1+0xb4a0], R48 ;  /* 0x00b4a03001007387 */ /* 0x008fe80000100a00 */
[----:B------:R-:W3:Y:S04]  /*dc3a0*/  LDL.LU R44, [R1+0x3214] ;  /* 0x00321400012c7983 */ /* 0x000ee80000300800 */
[----:B------:R-:W3:Y:S04]  /*dc3b0*/  LDL.LU R45, [R1+0x3210] ;  /* 0x00321000012d7983 */ /* 0x000ee80000300800 */
[----:B------:R-:W4:Y:S04]  /*dc3c0*/  LDL.LU R46, [R1+0x321c] ;  /* 0x00321c00012e7983 */ /* 0x000f280000300800 */
[----:B------:R-:W4:Y:S01]  /*dc3d0*/  LDL.LU R47, [R1+0x3218] ;  /* 0x00321800012f7983 */ /* 0x000f220000300800 */
[----:B------:R-:W-:Y:S01]  /*dc3e0*/  HMMA.16816.F32 R16, R28, R20, R16 ;  /* 0x000000141c10723c */ /* 0x000fe20000001810 */
[----:B------:R-:W-:-:S05]  /*dc3f0*/  F2FP.F16.E5M2.UNPACK_B R35, R35 ;  /* 0x00000023ff23723e */ /* 0x000fca00020004ff */
[C---:B------:R-:W-:Y:S06]  /*dc400*/  HMMA.16816.F32 R12, R28.reuse, R2, R12 ;  /* 0x000000021c0c723c */ /* 0x040fec000000180c */
[----:B------:R-:W-:Y:S06]  /*dc410*/  HMMA.16816.F32 R8, R28, R40, R8 ;  /* 0x000000281c08723c */ /* 0x000fec0000001808 */
[C---:B--2---:R-:W-:Y:S01]  /*dc420*/  HMMA.16816.F32 R4, R32.reuse, R38, R4 ;  /* 0x000000262004723c */ /* 0x044fe20000001804 */
[----:B----4-:R-:W-:Y:S04]  /*dc430*/  STL.64 [R1+0xb4d8], R46 ;  /* 0x00b4d82e01007387 */ /* 0x010fe80000100a00 */
[----:B---3--:R-:W-:Y:S04]  /*dc440*/  STL.64 [R1+0xb4d0], R44 ;  /* 0x00b4d02c01007387 */ /* 0x008fe80000100a00 */
[----:B------:R-:W-:Y:S04]  /*dc450*/  STL.64 [R1+0x1df0], R16 ;  /* 0x001df01001007387 */ /* 0x000fe80000100a00 */
[----:B------:R-:W-:Y:S04]  /*dc460*/  STL.64 [R1+0x1df8], R18 ;  /* 0x001df81201007387 */ /* 0x000fe80000100a00 */
[----:B------:R-:W-:Y:S04]  /*dc470*/  STL.64 [R1+0xb488], R42 ;  /* 0x00b4882a01007387 */ /* 0x000fe80000100a00 */
[----:B------:R-:W-:Y:S04]  /*dc480*/  STL.64 [R1+0x1e10], R12 ;  /* 0x001e100c01007387 */ /* 0x000fe80000100a00 */
[----:B------:R-:W-:Y:S04]  /*dc490*/  STL.64 [R1+0x1e18], R14 ;  /* 0x001e180e01007387 */ /* 0x000fe80000100a00 */
[----:B------:R0:W-:Y:S04]  /*dc4a0*/  STL.64 [R1+0xb480], R40 ;  /* 0x00b4802801007387 */ /* 0x0001e80000100a00 */
[----:B------:R1:W-:Y:S04]  /*dc4b0*/  STL.64 [R1+0x1e00], R8 ;  /* 0x001e000801007387 */ /* 0x0003e80000100a00 */
[----:B------:R2:W-:Y:S04]  /*dc4c0*/  STL.64 [R1+0x1e08], R10 ;  /* 0x001e080a01007387 */ /* 0x0005e80000100a00 */
[----:B0-----:R-:W3:Y:S04]  /*dc4d0*/  LDL.LU.64 R40, [R1+0x21f0] ;  /* 0x0021f00001287983 */ /* 0x001ee80000300a00 */
[----:B------:R-:W3:Y:S04]  /*dc4e0*/  LDL.LU.64 R42, [R1+0x21f8] ;  /* 0x0021f800012a7983 */ /* 0x000ee80000300a00 */
[----:B------:R0:W-:Y:S04]  /*dc4f0*/  STL.64 [R1+0x1e20], R4 ;  /* 0x001e200401007387 */ /* 0x0001e80000100a00 */
[----:B------:R4:W-:Y:S04]  /*dc500*/  STL.64 [R1+0x1e28], R6 ;  /* 0x001e280601007387 */ /* 0x0009e80000100a00 */
[----:B------:R-:W3:Y:S04]  /*dc510*/  LDL.LU.64 R12, [R1+0x21e0] ;  /* 0x0021e000010c7983 */ /* 0x000ee80000300a00 */
[----:B------:R-:W3:Y:S04]  /*dc520*/  LDL.LU.64 R14, [R1+0x21e8] ;  /* 0x0021e800010e7983 */ /* 0x000ee80000300a00 */
[----:B------:R-:W3:Y:S04]  /*dc530*/  LDL.LU.64 R44, [R1+0x21d0] ;  /* 0x0021d000012c7983 */ /* 0x000ee80000300a00 */
[----:B------:R-:W3:Y:S04]  /*dc540*/  LDL.LU.64 R46, [R1+0x21d8] ;  /* 0x0021d800012e7983 */ /* 0x000ee80000300a00 */
[----:B------:R-:W3:Y:S04]  /*dc550*/  LDL.LU.64 R16, [R1+0x21c0] ;  /* 0x0021c00001107983 */ /* 0x000ee80000300a00 */
[----:B------:R-:W3:Y:S04]  /*dc560*/  LDL.LU.64 R18, [R1+0x21c8] ;  /* 0x0021c80001127983 */ /* 0x000ee80000300a00 */
[----:B-1----:R-:W3:Y:S04]  /*dc570*/  LDL.LU.64 R8, [R1+0x21b0] ;  /* 0x0021b00001087983 */ /* 0x002ee80000300a00 */
[----:B--2---:R-:W2:Y:S04]  /*dc580*/  LDL.LU.64 R10, [R1+0x21b8] ;  /* 0x0021b800010a7983 */ /* 0x004ea80000300a00 */
[----:B------:R-:W2:Y:S04]  /*dc590*/  LDL.LU.64 R48, [R1+0x21a0] ;  /* 0x0021a00001307983 */ /* 0x000ea80000300a00 */
[----:B------:R-:W2:Y:S04]  /*dc5a0*/  LDL.LU.64 R50, [R1+0x21a8] ;  /* 0x0021a80001327983 */ /* 0x000ea80000300a00 */
[----:B0-----:R-:W2:Y:S04]  /*dc5b0*/  LDL.LU.64 R4, [R1+0x2190] ;  /* 0x0021900001047983 */ /* 0x001ea80000300a00 */
[----:B----4-:R-:W4:Y:S04]  /*dc5c0*/  LDL.LU.64 R6, [R1+0x2198] ;  /* 0x0021980001067983 */ /* 0x010f280000300a00 */
[----:B------:R-:W4:Y:S04]  /*dc5d0*/  LDL.LU.64 R56, [R1+0x2170] ;  /* 0x0021700001387983 */ /* 0x000f280000300a00 */
[----:B------:R-:W4:Y:S04]  /*dc5e0*/  LDL.LU.64 R58, [R1+0x2178] ;  /* 0x00217800013a7983 */ /* 0x000f280000300a00 */
[----:B------:R-:W4:Y:S04]  /*dc5f0*/  LDL.LU.64 R52, [R1+0x2160] ;  /* 0x0021600001347983 */ /* 0x000f280000300a00 */
[----:B------:R-:W4:Y:S04]  /*dc600*/  LDL.LU.64 R54, [R1+0x2168] ;  /* 0x0021680001367983 */ /* 0x000f280000300a00 */
[----:B------:R-:W4:Y:S04]  /*dc610*/  LDL.LU.64 R28, [R1+0x2150] ;  /* 0x00215000011c7983 */ /* 0x000f280000300a00 */
[----:B------:R-:W4:Y:S01]  /*dc620*/  LDL.LU.64 R30, [R1+0x2158] ;  /* 0x00215800011e7983 */ /* 0x000f220000300a00 */
[C---:B---3--:R-:W-:Y:S06]  /*dc630*/  HMMA.16816.F32 R40, R32.reuse, R36, R40 ;  /* 0x000000242028723c */ /* 0x048fec0000001828 */
[----:B------:R-:W-:-:S15]  /*dc640*/  HMMA.16816.F32 R12, R32, R26, R12 ;  /* 0x0000001a200c723c */ /* 0x000fde000000180c */
[----:B------:R-:W-:-:S02]  /*dc650*/  NOP ;  /* 0x0000000000007918 */ /* 0x000fc40000000000 */
[----:B------:R0:W-:Y:S04]  /*dc660*/  STL.64 [R1+0x1e40], R40 ;  /* 0x001e402801007387 */ /* 0x0001e80000100a00 */
[----:B------:R1:W-:Y:S04]  /*dc670*/  STL.64 [R1+0x1e48], R42 ;  /* 0x001e482a01007387 */ /* 0x0003e80000100a00 */
[----:B0-----:R-:W3:Y:S04]  /*dc680*/  LDL.LU.64 R40, [R1+0x2140] ;  /* 0x0021400001287983 */ /* 0x001ee80000300a00 */
[----:B-1----:R-:W3:Y:S04]  /*dc690*/  LDL.LU.64 R42, [R1+0x2148] ;  /* 0x00214800012a7983 */ /* 0x002ee80000300a00 */
[----:B------:R-:W-:Y:S04]  /*dc6a0*/  STL.64 [R1+0x1e50], R12 ;  /* 0x001e500c01007387 */ /* 0x000fe80000100a00 */
[----:B------:R0:W-:Y:S04]  /*dc6b0*/  STL.64 [R1+0x1e58], R14 ;  /* 0x001e580e01007387 */ /* 0x0001e80000100a00 */
[----:B0-----:R-:W2:Y:S04]  /*dc6c0*/  LDL.LU.64 R14, [R1+0xb4e8] ;  /* 0x00b4e800010e7983 */ /* 0x001ea80000300a00 */
[----:B------:R-:W4:Y:S01]  /*dc6d0*/  LDL.LU.64 R12, [R1+0xb4e0] ;  /* 0x00b4e000010c7983 */ /* 0x000f220000300a00 */
        /* <DEDUP_REMOVED lines=9> */
[----:B0-----:R-:W3:Y:S04]  /*dc770*/  LDL.LU.64 R18, [R1+0xb4c8] ;  /* 0x00b4c80001127983 */ /* 0x001ee80000300a00 */
[----:B------:R-:W2:Y:S04]  /*dc780*/  LDL.LU.64 R16, [R1+0xb4c0] ;  /* 0x00b4c00001107983 */ /* 0x000ea80000300a00 */
[----:B------:R-:W-:Y:S04]  /*dc790*/  STL.64 [R1+0xb478], R14 ;  /* 0x00b4780e01007387 */ /* 0x000fe80000100a00 */
[----:B------:R0:W-:Y:S04]  /*dc7a0*/  STL.64 [R1+0xb470], R12 ;  /* 0x00b4700c01007387 */ /* 0x0001e80000100a00 */
[----:B0-----:R-:W4:Y:S04]  /*dc7b0*/  LDL.LU.64 R12, [R1+0x2180] ;  /* 0x00218000010c7983 */ /* 0x001f280000300a00 */
[----:B------:R-:W4:Y:S01]  /*dc7c0*/  LDL.LU.64 R14, [R1+0x2188] ;  /* 0x00218800010e7983 */ /* 0x000f220000300a00 */
        /* <DEDUP_REMOVED lines=16> */
[----:B------:R-:W3:Y:S01]  /*dc8d0*/  LDL.LU.64 R4, [R1+0xb490] ;  /* 0x00b4900001047983 */ /* 0x000ee20000300a00 */
[C---:B----4-:R-:W-:Y:S03]  /*dc8e0*/  HMMA.16816.F32 R12, R32.reuse, R8, R12 ;  /* 0x00000008200c723c */ /* 0x050fe6000000180c */
[----:B------:R-:W-:Y:S04]  /*dc8f0*/  STL.64 [R1+0xb468], R10 ;  /* 0x00b4680a01007387 */ /* 0x000fe80000100a00 */
[----:B------:R0:W-:Y:S01]  /*dc900*/  STL.64 [R1+0xb460], R8 ;  /* 0x00b4600801007387 */ /* 0x0001e20000100a00 */
[C---:B------:R-:W-:Y:S06]  /*dc910*/  HMMA.16816.F32 R56, R32.reuse, R24, R56 ;  /* 0x000000182038723c */ /* 0x040fec0000001838 */
[C---:B0-----:R-:W-:Y:S09]  /*dc920*/  HMMA.16816.F32 R8, R32.reuse, R22, R28 ;  /* 0x000000162008723c */ /* 0x041ff2000000181c */
[----:B------:R-:W-:Y:S04]  /*dc930*/  STL.64 [R1+0x1ec0], R12 ;  /* 0x001ec00c01007387 */ /* 0x000fe80000100a00 */
[----:B------:R2:W-:Y:S04]  /*dc940*/  STL.64 [R1+0x1ec8], R14 ;  /* 0x001ec80e01007387 */ /* 0x0005e80000100a00 */
[----:B------:R-:W-:Y:S04]  /*dc950*/  STL.64 [R1+0x1ee0], R56 ;  /* 0x001ee03801007387 */ /* 0x000fe80000100a00 */
[----:B------:R-:W-:Y:S01]  /*dc960*/  STL.64 [R1+0x1ee8], R58 ;  /* 0x001ee83a01007387 */ /* 0x000fe20000100a00 */
[----:B--2---:R-:W-:-:S15]  /*dc970*/  HMMA.16816.F32 R12, R32, R6, R52 ;  /* 0x00000006200c723c */ /* 0x004fde0000001834 */
[----:B------:R-:W-:-:S08]  /*dc980*/  NOP ;  /* 0x0000000000007918 */ /* 0x000fd00000000000 */
[----:B------:R-:W-:Y:S04]  /*dc990*/  STL.64 [R1+0x1f00], R12 ;  /* 0x001f000c01007387 */ /* 0x000fe80000100a00 */
[----:B------:R-:W-:Y:S04]  /*dc9a0*/  STL.64 [R1+0x1f08], R14 ;  /* 0x001f080e01007387 */ /* 0x000fe80000100a00 */
[----:B------:R-:W-:Y:S04]  /*dc9b0*/  STL.64 [R1+0x1f20], R8 ;  /* 0x001f200801007387 */ /* 0x000fe80000100a00 */
[----:B------:R3:W-:Y:S02]  /*dc9c0*/  STL.64 [R1+0x1f28], R10 ;  /* 0x001f280a01007387 */ /* 0x0007e40000100a00 */
[----:B---3--:R-:W-:Y:S02]  /*dc9d0*/  HMMA.16816.F32 R8, R32, R4, R40 ;  /* 0x000000042008723c */ /* 0x008fe40000001828 */
[----:B------:R-:W2:Y:S04]  /*dc9e0*/  LDL.LU.64 R40, [R1+0x2110] ;  /* 0x0021100001287983 */ /* 0x000ea80000300a00 */
[----:B------:R-:W2:Y:S01]  /*dc9f0*/  LDL.LU.64 R42, [R1+0x2118] ;  /* 0x00211800012a7983 */ /* 0x000ea20000300a00 */
[----:B------:R-:W-:-:S15]  /*dca00*/  IMAD R28, R49, 0x100, R48 ;  /* 0x00000100311c7824 */ /* 0x000fde00078e0230 */
[----:B------:R-:W-:-:S01]  /*dca10*/  NOP ;  /* 0x0000000000007918 */ /* 0x000fc20000000000 */
[----:B------:R0:W-:Y:S04]  /*dca20*/  STL.64 [R1+0x1f30], R8 ;  /* 0x001f300801007387 */ /* 0x0001e80000100a00 */
[----:B------:R1:W-:Y:S04]  /*dca30*/  STL.64 [R1+0x1f38], R10 ;  /* 0x001f380a01007387 */ /* 0x0003e80000100a00 */
[----:B------:R-:W-:Y:S04]  /*dca40*/  STL.64 [R1+0xb450], R6 ;  /* 0x00b4500601007387 */ /* 0x000fe80000100a00 */
[----:B------:R3:W-:Y:S04]  /*dca50*/  STL.64 [R1+0xb448], R4 ;  /* 0x00b4480401007387 */ /* 0x0007e80000100a00 */
[----:B0-----:R-:W4:Y:S04]  /*dca60*/  LDL.LU.64 R8, [R1+0x1fb0] ;  /* 0x001fb00001087983 */ /* 0x001f280000300a00 */
[----:B-1----:R-:W4:Y:S04]  /*dca70*/  LDL.LU.64 R10, [R1+0x1fb8] ;  /* 0x001fb800010a7983 */ /* 0x002f280000300a00 */
[----:B---3--:R-:W3:Y:S04]  /*dca80*/  LDL.LU.64 R4, [R1+0x2100] ;  /* 0x0021000001047983 */ /* 0x008ee80000300a00 */
[----:B------:R-:W3:Y:S04]  /*dca90*/  LDL.LU.64 R6, [R1+0x2108] ;  /* 0x0021080001067983 */ /* 0x000ee80000300a00 */
[----:B------:R-:W4:Y:S04]  /*dcaa0*/  LDL.LU.64 R12, [R1+0x20f0] ;  /* 0x0020f000010c7983 */ /* 0x000f280000300a00 */
[----:B------:R-:W4:Y:S04]  /*dcab0*/  LDL.LU.64 R14, [R1+0x20f8] ;  /* 0x0020f800010e7983 */ /* 0x000f280000300a00 */
[----:B------:R-:W4:Y:S04]  /*dcac0*/  LDL.LU.64 R56, [R1+0x20d0] ;  /* 0x0020d00001387983 */ /* 0x000f280000300a00 */
[----:B------:R-:W4:Y:S04]  /*dcad0*/  LDL.LU.64 R58, [R1+0x20d8] ;  /* 0x0020d800013a7983 */ /* 0x000f280000300a00 */
[----:B------:R-:W4:Y:S04]  /*dcae0*/  LDL.LU.64 R52, [R1+0x20c0] ;  /* 0x0020c00001347983 */ /* 0x000f280000300a00 */
[----:B------:R-:W4:Y:S04]  /*dcaf0*/  LDL.LU.64 R54, [R1+0x20c8] ;  /* 0x0020c80001367983 */ /* 0x000f280000300a00 */
[----:B------:R-:W3:Y:S04]  /*dcb00*/  LDL.LU R48, [R1+0x3224] ;  /* 0x0032240001307983 */ /* 0x000ee80000300800 */
[----:B------:R-:W3:Y:S01]  /*dcb10*/  LDL.LU R49, [R1+0x3220] ;  /* 0x0032200001317983 */ /* 0x000ee20000300800 */
[----:B------:R-:W-:-:S02]  /*dcb20*/  IMAD R29, R51, 0x100, R50 ;  /* 0x00000100331d7824 */ /* 0x000fc400078e0232 */
[----:B------:R-:W-:Y:S01]  /*dcb30*/  IMAD R30, R45, 0x100, R44 ;  /* 0x000001002d1e7824 */ /* 0x000fe200078e022c */
[----:B--2---:R-:W-:Y:S01]  /*dcb40*/  HMMA.16816.F32 R40, R32, R20, R40 ;  /* 0x000000142028723c */ /* 0x004fe20000001828 */
[----:B---3--:R0:W-:Y:S04]  /*dcb50*/  STL.64 [R1+0xb458], R48 ;  /* 0x00b4583001007387 */ /* 0x0081e80000100a00 */
[----:B0-----:R-:W2:Y:S04]  /*dcb60*/  LDL.LU.64 R48, [R1+0x1fc0] ;  /* 0x001fc00001307983 */ /* 0x001ea80000300a00 */
[----:B------:R-:W2:Y:S04]  /*dcb70*/  LDL.LU.64 R50, [R1+0x1fc8] ;  /* 0x001fc80001327983 */ /* 0x000ea80000300a00 */
[----:B------:R-:W3:Y:S04]  /*dcb80*/  LDL.LU R44, [R1+0x322c] ;  /* 0x00322c00012c7983 */ /* 0x000ee80000300800 */
[----:B------:R-:W3:Y:S06]  /*dcb90*/  LDL.LU R45, [R1+0x3228] ;  /* 0x00322800012d7983 */ /* 0x000eec0000300800 */
[----:B------:R-:W-:Y:S04]  /*dcba0*/  STL.64 [R1+0x1f50], R40 ;  /* 0x001f502801007387 */ /* 0x000fe80000100a00 */
[----:B------:R0:W-:Y:S04]  /*dcbb0*/  STL.64 [R1+0x1f58], R42 ;  /* 0x001f582a01007387 */ /* 0x0001e80000100a00 */
[----:B0-----:R-:W3:Y:S04]  /*dcbc0*/  LDL.LU.64 R42, [R1+0xb488] ;  /* 0x00b48800012a7983 */ /* 0x001ee80000300a00 */
[----:B------:R-:W3:Y:S01]  /*dcbd0*/  LDL.LU.64 R40, [R1+0xb480] ;  /* 0x00b4800001287983 */ /* 0x000ee20000300a00 */
[----:B------:R-:W-:Y:S01]  /*dcbe0*/  IMAD R31, R47, 0x100, R46 ;  /* 0x000001002f1f7824 */ /* 0x000fe200078e022e */
[----:B------:R-:W-:-:S02]  /*dcbf0*/  F2FP.F16.E5M2.UNPACK_B R28, R28 ;  /* 0x0000001cff1c723e */ /* 0x000fc400020004ff */
[----:B------:R-:W-:Y:S02]  /*dcc00*/  F2FP.F16.E5M2.UNPACK_B R29, R29 ;  /* 0x0000001dff1d723e */ /* 0x000fe400020004ff */
[----:B------:R-:W-:Y:S01]  /*dcc10*/  F2FP.F16.E5M2.UNPACK_B R30, R30 ;  /* 0x0000001eff1e723e */ /* 0x000fe200020004ff */
[----:B------:R-:W3:Y:S01]  /*dcc20*/  LDL.LU R46, [R1+0x3234] ;  /* 0x00323400012e7983 */ /* 0x000ee20000300800 */
[----:B------:R-:W-:-:S03]  /*dcc30*/  F2FP.F16.E5M2.UNPACK_B R31, R31 ;  /* 0x0000001fff1f723e */ /* 0x000fc600020004ff */
[----:B------:R-:W3:Y:S04]  /*dcc40*/  LDL.LU R47, [R1+0x3230] ;  /* 0x00323000012f7983 */ /* 0x000ee80000300800 */
[C---:B------:R-:W-:Y:S06]  /*dcc50*/  HMMA.16816.F32 R4, R28.reuse, R38, R4 ;  /* 0x000000261c04723c */ /* 0x040fec0000001804 */
[----:B----4-:R-:W-:Y:S06]  /*dcc60*/  HMMA.16816.F32 R12, R28, R36, R12 ;  /* 0x000000241c0c723c */ /* 0x010fec000000180c */
[C---:B--2---:R-:W-:Y:S06]  /*dcc70*/  HMMA.16816.F32 R48, R32.reuse, R2, R48 ;  /* 0x000000022030723c */ /* 0x044fec0000001830 */
[----:B---3--:R-:W-:Y:S01]  /*dcc80*/  HMMA.16816.F32 R8, R32, R40, R8 ;  /* 0x000000282008723c */ /* 0x008fe20000001808 */
[----:B------:R-:W2:-:S15]  /*dcc90*/  LDL.LU.64 R32, [R1+0x20e0] ;  /* 0x0020e00001207983 */ /* 0x000e9e0000300a00 */
[----:B------:R-:W-:-:S01]  /*dcca0*/  NOP ;  /* 0x0000000000007918 */ /* 0x000fc20000000000 */
[----:B------:R-:W-:Y:S04]  /*dccb0*/  STL.64 [R1+0x1f70], R48 ;  /* 0x001f703001007387 */ /* 0x000fe80000100a00 */
[----:B------:R-:W-:Y:S04]  /*dccc0*/  STL.64 [R1+0x1f78], R50 ;  /* 0x001f783201007387 */ /* 0x000fe80000100a00 */
[----:B------:R-:W2:Y:S04]  /*dccd0*/  LDL.LU.64 R34, [R1+0x20e8] ;  /* 0x0020e80001227983 */ /* 0x000ea80000300a00 */
[----:B------:R0:W-:Y:S04]  /*dcce0*/  STL.64 [R1+0x1f60], R8 ;  /* 0x001f600801007387 */ /* 0x0001e80000100a00 */
[----:B------:R1:W-:Y:S04]  /*dccf0*/  STL.64 [R1+0x1f68], R10 ;  /* 0x001f680a01007387 */ /* 0x0003e80000100a00 */
[----:B0-----:R-:W3:Y:S04]  /*dcd00*/  LDL.LU.64 R8, [R1+0x2070] ;  /* 0x0020700001087983 */ /* 0x001ee80000300a00 */
[----:B-1----:R-:W3:Y:S04]  /*dcd10*/  LDL.LU.64 R10, [R1+0x2078] ;  /* 0x00207800010a7983 */ /* 0x002ee80000300a00 */
        /* <DEDUP_REMOVED lines=8> */
[----:B0-----:R-:W4:Y:S04]  /*dcda0*/  LDL.LU.64 R14, [R1+0xb478] ;  /* 0x00b47800010e7983 */ /* 0x001f280000300a00 */
[----:B------:R-:W4:Y:S01]  /*dcdb0*/  LDL.LU.64 R12, [R1+0xb470] ;  /* 0x00b47000010c7983 */ /* 0x000f220000300a00 */
[----:B--2---:R-:W-:-:S15]  /*dcdc0*/  HMMA.16816.F32 R32, R28, R26, R32 ;  /* 0x0000001a1c20723c */ /* 0x004fde0000001820 */
[----:B------:R-:W-:-:S08]  /*dcdd0*/  NOP ;  /* 0x0000000000007918 */ /* 0x000fd00000000000 */
[----:B------:R-:W-:Y:S04]  /*dcde0*/  STL.64 [R1+0x1fa0], R32 ;  /* 0x001fa02001007387 */ /* 0x000fe80000100a00 */
[----:B------:R0:W-:Y:S01]  /*dcdf0*/  STL.64 [R1+0x1fa8], R34 ;  /* 0x001fa82201007387 */ /* 0x0001e20000100a00 */
[C---:B---3--:R-:W-:Y:S06]  /*dce00*/  HMMA.16816.F32 R8, R28.reuse, R16, R8 ;  /* 0x000000101c08723c */ /* 0x048fec0000001808 */
[C---:B----4-:R-:W-:Y:S06]  /*dce10*/  HMMA.16816.F32 R56, R28.reuse, R14, R56 ;  /* 0x0000000e1c38723c */ /* 0x050fec0000001838 */
[----:B0-----:R-:W-:-:S15]  /*dce20*/  HMMA.16816.F32 R32, R28, R12, R52 ;  /* 0x0000000c1c20723c */ /* 0x001fde0000001834 */
        /* <DEDUP_REMOVED lines=9> */
[----:B------:R-:W4:Y:S04]  /*dcec0*/  LDL.LU.64 R52, [R1+0x2040] ;  /* 0x0020400001347983 */ /* 0x000f280000300a00 */
[----:B------:R-:W4:Y:S04]  /*dced0*/  LDL.LU.64 R54, [R1+0x2048] ;  /* 0x0020480001367983 */ /* 0x000f280000300a00 */
[----:B------:R-:W-:Y:S04]  /*dcee0*/  STL.64 [R1+0xb440], R14 ;  /* 0x00b4400e01007387 */ /* 0x000fe80000100a00 */
[----:B------:R0:W-:Y:S04]  /*dcef0*/  STL.64 [R1+0xb438], R12 ;  /* 0x00b4380c01007387 */ /* 0x0001e80000100a00 */
[----:B0-----:R-:W2:Y:S04]  /*dcf00*/  LDL.LU.64 R12, [R1+0x2010] ;  /* 0x00201000010c7983 */ /* 0x001ea80000300a00 */
[----:B------:R-:W2:Y:S04]  /*dcf10*/  LDL.LU.64 R14, [R1+0x2018] ;  /* 0x00201800010e7983 */ /* 0x000ea80000300a00 */
[----:B------:R-:W-:Y:S04]  /*dcf20*/  STL.64 [R1+0x1fd0], R8 ;  /* 0x001fd00801007387 */ /* 0x000fe80000100a00 */
[----:B------:R0:W-:Y:S04]  /*dcf30*/  STL.64 [R1+0x1fd8], R10 ;  /* 0x001fd80a01007387 */ /* 0x0001e80000100a00 */
[----:B0-----:R-:W3:Y:S01]  /*dcf40*/  LDL.LU.64 R10, [R1+0xb468] ;  /* 0x00b46800010a7983 */ /* 0x001ee20000300a00 */
[C---:B------:R-:W-:Y:S03]  /*dcf50*/  HMMA.16816.F32 R4, R28.reuse, R18, R4 ;  /* 0x000000121c04723c */ /* 0x040fe60000001804 */
[----:B------:R-:W4:Y:S03]  /*dcf60*/  LDL.LU.64 R8, [R1+0xb460] ;  /* 0x00b4600001087983 */ /* 0x000f260000300a00 */
[----:B---3--:R-:W-:-:S15]  /*dcf70*/  HMMA.16816.F32 R48, R28, R10, R48 ;  /* 0x0000000a1c30723c */ /* 0x008fde0000001830 */
[----:B------:R-:W-:-:S08]  /*dcf80*/  NOP ;  /* 0x0000000000007918 */ /* 0x000fd00000000000 */
[----:B------:R0:W-:Y:S04]  /*dcf90*/  STL.64 [R1+0x1fe0], R48 ;  /* 0x001fe03001007387 */ /* 0x0001e80000100a00 */
[----:B------:R-:W-:Y:S04]  /*dcfa0*/  STL.64 [R1+0x1fe8], R50 ;  /* 0x001fe83201007387 */ /* 0x000fe80000100a00 */
[----:B0-----:R-:W3:Y:S04]  /*dcfb0*/  LDL.LU.64 R48, [R1+0xb458] ;  /* 0x00b4580001307983 */ /* 0x001ee80000300a00 */
        /* <DEDUP_REMOVED lines=8> */
[----:B------:R-:W3:Y:S04]  /*dd040*/  LDL.LU R50, [R1+0x323c] ;  /* 0x00323c0001327983 */ /* 0x000ee80000300800 */
[----:B------:R-:W3:Y:S01]  /*dd050*/  LDL.LU R51, [R1+0x3238] ;  /* 0x0032380001337983 */ /* 0x000ee20000300800 */
[----:B----4-:R-:W-:-:S15]  /*dd060*/  HMMA.16816.F32 R16, R28, R8, R16 ;  /* 0x000000081c10723c */ /* 0x010fde0000001810 */
[----:B------:R-:W-:-:S08]  /*dd070*/  NOP ;  /* 0x0000000000007918 */ /* 0x000fd00000000000 */
[----:B------:R-:W-:Y:S04]  /*dd080*/  STL.64 [R1+0x2000], R16 ;  /* 0x0020001001007387 */ /* 0x000fe80000100a00 */
[----:B------:R2:W-:Y:S04]  /*dd090*/  STL.64 [R1+0x2008], R18 ;  /* 0x0020081201007387 */ /* 0x0005e80000100a00 */
[----:B------:R-:W-:Y:S04]  /*dd0a0*/  STL.64 [R1+0xb430], R10 ;  /* 0x00b4300a01007387 */ /* 0x000fe80000100a00 */
[----:B------:R0:W-:Y:S01]  /*dd0b0*/  STL.64 [R1+0xb428], R8 ;  /* 0x00b4280801007387 */ /* 0x0001e20000100a00 */
[C---:B--2---:R-:W-:Y:S06]  /*dd0c0*/  HMMA.16816.F32 R16, R28.reuse, R24, R12 ;  /* 0x000000181c10723c */ /* 0x044fec000000180c */
[C---:B---3--:R-:W-:Y:S06]  /*dd0d0*/  HMMA.16816.F32 R12, R28.reuse, R6, R56 ;  /* 0x000000061c0c723c */ /* 0x048fec0000001838 */
[C---:B0-----:R-:W-:Y:S11]  /*dd0e0*/  HMMA.16816.F32 R8, R28.reuse, R22, R32 ;  /* 0x000000161c08723c */ /* 0x041ff60000001820 */
        /* <DEDUP_REMOVED lines=38> */
[C---:B------:R-:W-:Y:S06]  /*dd350*/  HMMA.16816.F32 R16, R28.reuse, R20, R16 ;  /* 0x000000141c10723c */ /* 0x040fec0000001810 */
        /* <DEDUP_REMOVED lines=9> */
[----:B------:R0:W-:Y:S04]  /*dd3f0*/  STL.64 [R1+0x2070], R12 ;  /* 0x0020700c01007387 */ /* 0x0001e80000100a00 */
[----:B------:R1:W-:Y:S04]  /*dd400*/  STL.64 [R1+0x2078], R14 ;  /* 0x0020780e01007387 */ /* 0x0003e80000100a00 */
[----:B------:R-:W2:Y:S04]  /*dd410*/  LDL.LU.64 R48, [R1+0x2090] ;  /* 0x0020900001307983 */ /* 0x000ea80000300a00 */
        /* <DEDUP_REMOVED lines=24> */
[----:B------:R-:W-:-:S15]  /*dd5a0*/  HMMA.16816.F32 R12, R32, R26, R12 ;  /* 0x0000001a200c723c */ /* 0x000fde000000180c */
[----:B------:R-:W-:-:S02]  /*dd5b0*/  NOP ;  /* 0x0000000000007918 */ /* 0x000fc40000000000 */
[----:B------:R0:W-:Y:S04]  /*dd5c0*/  STL.64 [R1+0x2090], R48 ;  /* 0x0020903001007387 */ /* 0x0001e80000100a00 */
[----:B------:R1:W-:Y:S04]  /*dd5d0*/  STL.64 [R1+0x2098], R50 ;  /* 0x0020983201007387 */ /* 0x0003e80000100a00 */
[----:B0-----:R-:W2:Y:S04]  /*dd5e0*/  LDL.LU.64 R48, [R1+0x1ca0] ;  /* 0x001ca00001307983 */ /* 0x001ea80000300a00 */
[----:B-1----:R-:W2:Y:S04]  /*dd5f0*/  LDL.LU.64 R50, [R1+0x1ca8] ;  /* 0x001ca80001327983 */ /* 0x002ea80000300a00 */
[----:B------:R-:W-:Y:S04]  /*dd600*/  STL.64 [R1+0x20a0], R12 ;  /* 0x0020a00c01007387 */ /* 0x000fe80000100a00 */
[----:B------:R0:W-:Y:S04]  /*dd610*/  STL.64 [R1+0x20a8], R14 ;  /* 0x0020a80e01007387 */ /* 0x0001e80000100a00 */
[----:B0-----:R-:W3:Y:S04]  /*dd620*/  LDL.LU.64 R14, [R1+0xb440] ;  /* 0x00b44000010e7983 */ /* 0x001ee80000300a00 */
[----:B------:R-:W4:Y:S01]  /*dd630*/  LDL.LU.64 R12, [R1+0xb438] ;  /* 0x00b43800010c7983 */ /* 0x000f220000300a00 */
        /* <DEDUP_REMOVED lines=20> */
[----:B------:R-:W-:-:S08]  /*dd780*/  NOP ;  /* 0x0000000000007918 */ /* 0x000fd00000000000 */
[----:B------:R0:W-:Y:S04]  /*dd790*/  STL.64 [R1+0x20d0], R12 ;  /* 0x0020d00c01007387 */ /* 0x0001e80000100a00 */
[----:B------:R1:W-:Y:S04]  /*dd7a0*/  STL.64 [R1+0x20d8], R14 ;  /* 0x0020d80e01007387 */ /* 0x0003e80000100a00 */
[----:B0-----:R-:W2:Y:S04]  /*dd7b0*/  LDL.LU.64 R12, [R1+0x1780] ;  /* 0x00178000010c7983 */ /* 0x001ea80000300a00 */
[----:B-1----:R-:W2:Y:S04]  /*dd7c0*/  LDL.LU.64 R14, [R1+0x1788] ;  /* 0x00178800010e7983 */ /* 0x002ea80000300a00 */
[----:B------:R-:W-:Y:S04]  /*dd7d0*/  STL.64 [R1+0x20e0], R20 ;  /* 0x0020e01401007387 */ /* 0x000fe80000100a00 */
[----:B------:R0:W-:Y:S04]  /*dd7e0*/  STL.64 [R1+0x20e8], R22 ;  /* 0x0020e81601007387 */ /* 0x0001e80000100a00 */
[----:B0-----:R-:W3:Y:S04]  /*dd7f0*/  LDL.LU.64 R22, [R1+0xb410] ;  /* 0x00b4100001167983 */ /* 0x001ee80000300a00 */
[----:B------:R-:W2:Y:S04]  /*dd800*/  LDL.LU.64 R20, [R1+0xb408] ;  /* 0x00b4080001147983 */ /* 0x000ea80000300a00 */
        /* <DEDUP_REMOVED lines=10> */
[----:B0-----:R-:W3:Y:S04]  /*dd8b0*/  LDL.LU.64 R6, [R1+0xb3e0] ;  /* 0x00b3e00001067983 */ /* 0x001ee80000300a00 */
[----:B------:R-:W2:Y:S01]  /*dd8c0*/  LDL.LU.64 R4, [R1+0xb3d8] ;  /* 0x00b3d80001047983 */ /* 0x000ea20000300a00 */
[----:B---3--:R-:W-:-:S15]  /*dd8d0*/  HMMA.16816.F32 R56, R32, R6, R56 ;  /* 0x000000062038723c */ /* 0x008fde0000001838 */
[----:B------:R-:W-:-:S08]  /*dd8e0*/  NOP ;  /* 0x0000000000007918 */ /* 0x000fd00000000000 */
[----:B------:R-:W-:Y:S04]  /*dd8f0*/  STL.64 [R1+0x2120], R56 ;  /* 0x0021203801007387 */ /* 0x000fe80000100a00 */
[----:B------:R0:W-:Y:S02]  /*dd900*/  STL.64 [R1+0x2128], R58 ;  /* 0x0021283a01007387 */ /* 0x0001e40000100a00 */
[C---:B0-----:R-:W-:Y:S06]  /*dd910*/  HMMA.16816.F32 R56, R32.reuse, R22, R28 ;  /* 0x000000162038723c */ /* 0x041fec000000181c */
[----:B--2---:R-:W-:-:S15]  /*dd920*/  HMMA.16816.F32 R48, R32, R4, R48 ;  /* 0x000000042030723c */ /* 0x004fde0000001830 */
[----:B------:R-:W-:-:S02]  /*dd930*/  NOP ;  /* 0x0000000000007918 */ /* 0x000fc40000000000 */
[----:B------:R-:W-:Y:S04]  /*dd940*/  STL.64 [R1+0x2130], R56 ;  /* 0x0021303801007387 */ /* 0x000fe80000100a00 */
[----:B------:R-:W-:Y:S04]  /*dd950*/  STL.64 [R1+0x2138], R58 ;  /* 0x0021383a01007387 */ /* 0x000fe80000100a00 */
[----:B------:R-:W-:Y:S04]  /*dd960*/  STL.64 [R1+0xb3b0], R6 ;  /* 0x00b3b00601007387 */ /* 0x000fe80000100a00 */
[----:B------:R0:W-:Y:S02]  /*dd970*/  STL.64 [R1+0xb3a8], R4 ;  /* 0x00b3a80401007387 */ /* 0x0001e40000100a00 */
[----:B0-----:R-:W-:Y:S02]  /*dd980*/  HMMA.16816.F32 R4, R32, R20, R12 ;  /* 0x000000142004723c */ /* 0x001fe4000000180c */
[----:B------:R-:W-:Y:S04]  /*dd990*/  STL.64 [R1+0x2140], R48 ;  /* 0x0021403001007387 */ /* 0x000fe80000100a00 */
[----:B------:R-:W-:Y:S01]  /*dd9a0*/  STL.64 [R1+0x2148], R50 ;  /* 0x0021483201007387 */ /* 0x000fe20000100a00 */
[----:B----4-:R-:W-:-:S02]  /*dd9b0*/  IMAD R30, R45, 0x100, R44 ;  /* 0x000001002d1e7824 */ /* 0x010fc400078e022c */
[----:B------:R-:W-:Y:S01]  /*dd9c0*/  IMAD R31, R47, 0x100, R46 ;  /* 0x000001002f1f7824 */ /* 0x000fe200078e022e */
[----:B------:R-:W2:Y:S04]  /*dd9d0*/  LDL.LU.64 R44, [R1+0x1330] ;  /* 0x00133000012c7983 */ /* 0x000ea80000300a00 */
[----:B------:R-:W2:Y:S01]  /*dd9e0*/  LDL.LU.64 R46, [R1+0x1338] ;  /* 0x00133800012e7983 */ /* 0x000ea20000300a00 */
[----:B------:R-:W-:Y:S02]  /*dd9f0*/  IMAD R28, R53, 0x100, R52 ;  /* 0x00000100351c7824 */ /* 0x000fe400078e0234 */
[----:B------:R-:W-:-:S06]  /*dda00*/  IMAD R29, R55, 0x100, R54 ;  /* 0x00000100371d7824 */ /* 0x000fcc00078e0236 */
[----:B------:R0:W-:Y:S04]  /*dda10*/  STL.64 [R1+0x2150], R4 ;  /* 0x0021500401007387 */ /* 0x0001e80000100a00 */
[----:B------:R1:W-:Y:S04]  /*dda20*/  STL.64 [R1+0x2158], R6 ;  /* 0x0021580601007387 */ /* 0x0003e80000100a00 */
[----:B0-----:R-:W3:Y:S04]  /*dda30*/  LDL.LU.64 R4, [R1+0x1700] ;  /* 0x0017000001047983 */ /* 0x001ee80000300a00 */
[----:B-1----:R-:W3:Y:S04]  /*dda40*/  LDL.LU.64 R6, [R1+0x1708] ;  /* 0x0017080001067983 */ /* 0x002ee80000300a00 */
[----:B------:R-:W4:Y:S04]  /*dda50*/  LDL.LU.64 R12, [R1+0x16a0] ;  /* 0x0016a000010c7983 */ /* 0x000f280000300a00 */
[----:B------:R-:W4:Y:S04]  /*dda60*/  LDL.LU.64 R14, [R1+0x16a8] ;  /* 0x0016a800010e7983 */ /* 0x000f280000300a00 */
[----:B------:R-:W2:Y:S04]  /*dda70*/  LDL.LU.64 R56, [R1+0x1600] ;  /* 0x0016000001387983 */ /* 0x000ea80000300a00 */
[----:B------:R-:W2:Y:S04]  /*dda80*/  LDL.LU.64 R58, [R1+0x1608] ;  /* 0x00160800013a7983 */ /* 0x000ea80000300a00 */
[----:B------:R-:W2:Y:S04]  /*dda90*/  LDL.LU.64 R52, [R1+0x15c0] ;  /* 0x0015c00001347983 */ /* 0x000ea80000300a00 */
[----:B------:R-:W2:Y:S04]  /*ddaa0*/  LDL.LU.64 R54, [R1+0x15c8] ;  /* 0x0015c80001367983 */ /* 0x000ea80000300a00 */
[----:B------:R-:W-:Y:S04]  /*ddab0*/  STL.64 [R1+0xb3c0], R22 ;  /* 0x00b3c01601007387 */ /* 0x000fe80000100a00 */
[----:B------:R0:W-:Y:S04]  /*ddac0*/  STL.64 [R1+0xb3b8], R20 ;  /* 0x00b3b81401007387 */ /* 0x0001e80000100a00 */
[----:B0-----:R-:W3:Y:S04]  /*ddad0*/  LDL.LU.64 R20, [R1+0x1370] ;  /* 0x0013700001147983 */ /* 0x001ee80000300a00 */
[----:B------:R-:W3:Y:S04]  /*ddae0*/  LDL.LU.64 R22, [R1+0x1378] ;  /* 0x0013780001167983 */ /* 0x000ee80000300a00 */
[----:B------:R-:W2:Y:S04]  /*ddaf0*/  LDL.LU R48, [R1+0x3264] ;  /* 0x0032640001307983 */ /* 0x000ea80000300800 */
[----:B------:R-:W2:Y:S04]  /*ddb00*/  LDL.LU R49, [R1+0x3260] ;  /* 0x0032600001317983 */ /* 0x000ea80000300800 */
[----:B------:R-:W2:Y:S01]  /*ddb10*/  LDL.LU R50, [R1+0x326c] ;  /* 0x00326c0001327983 */ /* 0x000ea20000300800 */
[----:B------:R-:W-:-:S02]  /*ddb20*/  F2FP.F16.E5M2.UNPACK_B R28, R28 ;  /* 0x0000001cff1c723e */ /* 0x000fc400020004ff */
[----:B------:R-:W-:Y:S02]  /*ddb30*/  F2FP.F16.E5M2.UNPACK_B R29, R29 ;  /* 0x0000001dff1d723e */ /* 0x000fe400020004ff */
[----:B------:R-:W-:Y:S01]  /*ddb40*/  F2FP.F16.E5M2.UNPACK_B R30, R30 ;  /* 0x0000001eff1e723e */ /* 0x000fe200020004ff */
[----:B------:R-:W2:Y:S01]  /*ddb50*/  LDL.LU R51, [R1+0x3268] ;  /* 0x0032680001337983 */ /* 0x000ea20000300800 */
[----:B------:R-:W-:Y:S01]  /*ddb60*/  F2FP.F16.E5M2.UNPACK_B R31, R31 ;  /* 0x0000001fff1f723e */ /* 0x000fe200020004ff */
[----:B---3--:R-:W-:Y:S06]  /*ddb70*/  HMMA.16816.F32 R20, R32, R2, R20 ;  /* 0x000000022014723c */ /* 0x008fec0000001814 */
[C---:B------:R-:W-:Y:S06]  /*ddb80*/  HMMA.16816.F32 R4, R28.reuse, R38, R4 ;  /* 0x000000261c04723c */ /* 0x040fec0000001804 */
[----:B----4-:R-:W-:Y:S11]  /*ddb90*/  HMMA.16816.F32 R12, R28, R36, R12 ;  /* 0x000000241c0c723c */ /* 0x010ff6000000180c */
        /* <DEDUP_REMOVED lines=14> */
[----:B------:R-:W4:Y:S04]  /*ddc80*/  LDL.LU R44, [R1+0x3274] ;  /* 0x00327400012c7983 */ /* 0x000f280000300800 */
[----:B------:R-:W4:Y:S04]  /*ddc90*/  LDL.LU R45, [R1+0x3270] ;  /* 0x00327000012d7983 */ /* 0x000f280000300800 */
[----:B------:R-:W-:Y:S04]  /*ddca0*/  STL.64 [R1+0x2190], R12 ;  /* 0x0021900c01007387 */ /* 0x000fe80000100a00 */
[----:B------:R0:W-:Y:S04]  /*ddcb0*/  STL.64 [R1+0x2198], R14 ;  /* 0x0021980e01007387 */ /* 0x0001e80000100a00 */
[----:B0-----:R-:W3:Y:S04]  /*ddcc0*/  LDL.LU.64 R14, [R1+0xb3d0] ;  /* 0x00b3d000010e7983 */ /* 0x001ee80000300a00 */
[----:B------:R-:W4:Y:S01]  /*ddcd0*/  LDL.LU.64 R12, [R1+0xb3c8] ;  /* 0x00b3c800010c7983 */ /* 0x000f220000300a00 */
[----:B--2---:R-:W-:-:S15]  /*ddce0*/  HMMA.16816.F32 R32, R28, R26, R32 ;  /* 0x0000001a1c20723c */ /* 0x004fde0000001820 */
[----:B------:R-:W-:-:S08]  /*ddcf0*/  NOP ;  /* 0x0000000000007918 */ /* 0x000fd00000000000 */
[----:B------:R-:W-:Y:S04]  /*ddd00*/  STL.64 [R1+0x21a0], R32 ;  /* 0x0021a02001007387 */ /* 0x000fe80000100a00 */
[----:B------:R4:W-:Y:S01]  /*ddd10*/  STL.64 [R1+0x21a8], R34 ;  /* 0x0021a82201007387 */ /* 0x0009e20000100a00 */
[C---:B---3--:R-:W-:Y:S06]  /*ddd20*/  HMMA.16816.F32 R56, R28.reuse, R14, R56 ;  /* 0x0000000e1c38723c */ /* 0x048fec0000001838 */
[----:B----4-:R-:W-:-:S15]  /*ddd30*/  HMMA.16816.F32 R32, R28, R12, R52 ;  /* 0x0000000c1c20723c */ /* 0x010fde0000001834 */
[----:B------:R-:W-:-:S02]  /*ddd40*/  NOP ;  /* 0x0000000000007918 */ /* 0x000fc40000000000 */
[----:B------:R0:W-:Y:S04]  /*ddd50*/  STL.64 [R1+0x21b0], R56 ;  /* 0x0021b03801007387 */ /* 0x0001e80000100a00 */
[----:B------:R1:W-:Y:S04]  /*ddd60*/  STL.64 [R1+0x21b8], R58 ;  /* 0x0021b83a01007387 */ /* 0x0003e80000100a00 */
[----:B0-----:R-:W2:Y:S04]  /*ddd70*/  LDL.LU.64 R56, [R1+0x1480] ;  /* 0x0014800001387983 */ /* 0x001ea80000300a00 */
[----:B-1----:R-:W2:Y:S04]  /*ddd80*/  LDL.LU.64 R58, [R1+0x1488] ;  /* 0x00148800013a7983 */ /* 0x002ea80000300a00 */
[----:B------:R0:W-:Y:S04]  /*ddd90*/  STL.64 [R1+0x21c0], R32 ;  /* 0x0021c02001007387 */ /* 0x0001e80000100a00 */
[----:B------:R1:W-:Y:S04]  /*ddda0*/  STL.64 [R1+0x21c8], R34 ;  /* 0x0021c82201007387 */ /* 0x0003e80000100a00 */
[----:B------:R-:W3:Y:S04]  /*dddb0*/  LDL.LU.64 R52, [R1+0x1460] ;  /* 0x0014600001347983 */ /* 0x000ee80000300a00 */
[----:B------:R-:W3:Y:S04]  /*dddc0*/  LDL.LU.64 R54, [R1+0x1468] ;  /* 0x0014680001367983 */ /* 0x000ee80000300a00 */
[----:B0-----:R-:W4:Y:S04]  /*dddd0*/  LDL.LU.64 R32, [R1+0x1400] ;  /* 0x0014000001207983 */ /* 0x001f280000300a00 */
[----:B-1----:R-:W4:Y:S04]  /*ddde0*/  LDL.LU.64 R34, [R1+0x1408] ;  /* 0x0014080001227983 */ /* 0x002f280000300a00 */
[----:B------:R-:W-:Y:S04]  /*dddf0*/  STL.64 [R1+0xb380], R14 ;  /* 0x00b3800e01007387 */ /* 0x000fe80000100a00 */
[----:B------:R0:W-:Y:S04]  /*dde00*/  STL.64 [R1+0xb378], R12 ;  /* 0x00b3780c01007387 */ /* 0x0001e80000100a00 */
[----:B0-----:R-:W2:Y:S04]  /*dde10*/  LDL.LU.64 R12, [R1+0x15a0] ;  /* 0x0015a000010c7983 */ /* 0x001ea80000300a00 */
[----:B------:R-:W2:Y:S01]  /*dde20*/  LDL.LU.64 R14, [R1+0x15a8] ;  /* 0x0015a800010e7983 */ /* 0x000ea20000300a00 */
[C---:B------:R-:W-:Y:S06]  /*dde30*/  HMMA.16816.F32 R20, R28.reuse, R10, R20 ;  /* 0x0000000a1c14723c */ /* 0x040fec0000001814 */
[C---:B------:R-:W-:Y:S06]  /*dde40*/  HMMA.16816.F32 R4, R28.reuse, R18, R4 ;  /* 0x000000121c04723c */ /* 0x040fec0000001804 */
[----:B--2---:R-:W-:-:S15]  /*dde50*/  HMMA.16816.F32 R12, R28, R16, R12 ;  /* 0x000000101c0c723c */ /* 0x004fde000000180c */
[----:B------:R-:W-:-:S08]  /*dde60*/  NOP ;  /* 0x0000000000007918 */ /* 0x000fd00000000000 */
[----:B------:R0:W-:Y:S04]  /*dde70*/  STL.64 [R1+0x21d0], R12 ;  /* 0x0021d00c01007387 */ /* 0x0001e80000100a00 */
[----:B------:R1:W-:Y:S04]  /*dde80*/  STL.64 [R1+0x21d8], R14 ;  /* 0x0021d80e01007387 */ /* 0x0003e80000100a00 */
[----:B0-----:R-:W2:Y:S04]  /*dde90*/  LDL.LU.64 R12, [R1+0x13b0] ;  /* 0x0013b000010c7983 */ /* 0x001ea80000300a00 */
[----:B-1----:R-:W2:Y:S04]  /*ddea0*/  LDL.LU.64 R14, [R1+0x13b8] ;  /* 0x0013b800010e7983 */ /* 0x002ea80000300a00 */
[----:B------:R-:W-:Y:S04]  /*ddeb0*/  STL.64 [R1+0x21e0], R20 ;  /* 0x0021e01401007387 */ /* 0x000fe80000100a00 */
[----:B------:R0:W-:Y:S04]  /*ddec0*/  STL.64 [R1+0x21e8], R22 ;  /* 0x0021e81601007387 */ /* 0x0001e80000100a00 */
[----:B0-----:R-:W4:Y:S04]  /*dded0*/  LDL.LU.64 R22, [R1+0xb3c0] ;  /* 0x00b3c00001167983 */ /* 0x001f280000300a00 */
[----:B------:R-:W2:Y:S04]  /*ddee0*/  LDL.LU.64 R20, [R1+0xb3b8] ;  /* 0x00b3b80001147983 */ /* 0x000ea80000300a00 */
        /* <DEDUP_REMOVED lines=8> */
[----:B------:R-:W2:Y:S04]  /*ddf70*/  LDL.LU R46, [R1+0x327c] ;  /* 0x00327c00012e7983 */ /* 0x000ea80000300800 */
[----:B------:R-:W2:Y:S01]  /*ddf80*/  LDL.LU R47, [R1+0x3278] ;  /* 0x00327800012f7983 */ /* 0x000ea20000300800 */
[----:B----4-:R-:W-:-:S15]  /*ddf90*/  HMMA.16816.F32 R16, R28, R8, R16 ;  /* 0x000000081c10723c */ /* 0x010fde0000001810 */
[----:B------:R-:W-:-:S08]  /*ddfa0*/  NOP ;  /* 0x0000000000007918 */ /* 0x000fd00000000000 */
[----:B------:R-:W-:Y:S04]  /*ddfb0*/  STL.64 [R1+0x2220], R16 ;  /* 0x0022201001007387 */ /* 0x000fe80000100a00 */
[----:B------:R-:W-:Y:S04]  /*ddfc0*/  STL.64 [R1+0x2228], R18 ;  /* 0x0022281201007387 */ /* 0x000fe80000100a00 */
[----:B------:R-:W-:Y:S04]  /*ddfd0*/  STL.64 [R1+0xb350], R10 ;  /* 0x00b3500a01007387 */ /* 0x000fe80000100a00 */
[----:B------:R0:W-:Y:S02]  /*ddfe0*/  STL.64 [R1+0xb348], R8 ;  /* 0x00b3480801007387 */ /* 0x0001e40000100a00 */
[C---:B0-----:R-:W-:Y:S02]  /*ddff0*/  HMMA.16816.F32 R8, R28.reuse, R24, R56 ;  /* 0x000000181c08723c */ /* 0x041fe40000001838 */
[----:B------:R-:W-:Y:S04]  /*de000*/  STL.64 [R1+0xb390], R26 ;  /* 0x00b3901a01007387 */ /* 0x000fe80000100a00 */
[----:B------:R-:W-:Y:S01]  /*de010*/  STL.64 [R1+0xb388], R24 ;  /* 0x00b3881801007387 */ /* 0x000fe20000100a00 */
[----:B---3--:R-:W-:-:S15]  /*de020*/  HMMA.16816.F32 R16, R28, R6, R52 ;  /* 0x000000061c10723c */ /* 0x008fde0000001834 */
[----:B------:R-:W-:-:S01]  /*de030*/  NOP ;  /* 0x0000000000007918 */ /* 0x000fc20000000000 */
        /* <DEDUP_REMOVED lines=20> */
[----:B------:R-:W2:Y:S04]  /*de180*/  LDL.LU R56, [R1+0x3284] ;  /* 0x0032840001387983 */ /* 0x000ea80000300800 */
[----:B------:R-:W2:Y:S04]  /*de190*/  LDL.LU R57, [R1+0x3280] ;  /* 0x0032800001397983 */ /* 0x000ea80000300800 */
[----:B------:R-:W3:Y:S04]  /*de1a0*/  LDL.LU R58, [R1+0x328c] ;  /* 0x00328c00013a7983 */ /* 0x000ee80000300800 */
[----:B------:R-:W3:Y:S01]  /*de1b0*/  LDL.LU R59, [R1+0x3288] ;  /* 0x00328800013b7983 */ /* 0x000ee20000300800 */
[----:B------:R-:W-:-:S02]  /*de1c0*/  IMAD R32, R49, 0x100, R48 ;  /* 0x0000010031207824 */ /* 0x000fc400078e0230 */
[----:B------:R-:W-:Y:S01]  /*de1d0*/  IMAD R33, R51, 0x100, R50 ;  /* 0x0000010033217824 */ /* 0x000fe200078e0232 */
[----:B---3--:R-:W-:Y:S04]  /*de1e0*/  STL.64 [R1+0xb330], R58 ;  /* 0x00b3303a01007387 */ /* 0x008fe80000100a00 */
[----:B--2---:R-:W-:Y:S04]  /*de1f0*/  STL.64 [R1+0xb328], R56 ;  /* 0x00b3283801007387 */ /* 0x004fe80000100a00 */
[----:B------:R-:W2:Y:S04]  /*de200*/  LDL.LU R48, [R1+0x3294] ;  /* 0x0032940001307983 */ /* 0x000ea80000300800 */
[----:B------:R-:W2:Y:S04]  /*de210*/  LDL.LU R49, [R1+0x3290] ;  /* 0x0032900001317983 */ /* 0x000ea80000300800 */
[----:B------:R-:W3:Y:S04]  /*de220*/  LDL.LU R50, [R1+0x329c] ;  /* 0x00329c0001327983 */ /* 0x000ee80000300800 */
[----:B------:R-:W3:Y:S01]  /*de230*/  LDL.LU R51, [R1+0x3298] ;  /* 0x0032980001337983 */ /* 0x000ee20000300800 */
[----:B------:R-:W-:Y:S01]  /*de240*/  HMMA.16816.F32 R12, R28, R20, R12 ;  /* 0x000000141c0c723c */ /* 0x000fe2000000180c */
[----:B------:R-:W-:-:S02]  /*de250*/  IMAD R34, R45, 0x100, R44 ;  /* 0x000001002d227824 */ /* 0x000fc400078e022c */
[----:B------:R-:W-:-:S03]  /*de260*/  IMAD R35, R47, 0x100, R46 ;  /* 0x000001002f237824 */ /* 0x000fc600078e022e */
[C---:B------:R-:W-:Y:S06]  /*de270*/  HMMA.16816.F32 R8, R28.reuse, R2, R8 ;  /* 0x000000021c08723c */ /* 0x040fec0000001808 */
[----:B----4-:R-:W-:Y:S01]  /*de280*/  HMMA.16816.F32 R4, R28, R40, R4 ;  /* 0x000000281c04723c */ /* 0x010fe20000001804 */
[----:B---3--:R-:W-:Y:S04]  /*de290*/  STL.64 [R1+0xb340], R50 ;  /* 0x00b3403201007387 */ /* 0x008fe80000100a00 */
[----:B--2---:R-:W-:Y:S04]  /*de2a0*/  STL.64 [R1+0xb338], R48 ;  /* 0x00b3383001007387 */ /* 0x004fe80000100a00 */
[----:B------:R-:W-:Y:S04]  /*de2b0*/  STL.64 [R1+0xb370], R22 ;  /* 0x00b3701601007387 */ /* 0x000fe80000100a00 */
[----:B------:R-:W-:Y:S04]  /*de2c0*/  STL.64 [R1+0xb368], R20 ;  /* 0x00b3681401007387 */ /* 0x000fe80000100a00 */
[----:B------:R-:W-:Y:S04]  /*de2d0*/  STL.64 [R1+0x2280], R12 ;  /* 0x0022800c01007387 */ /* 0x000fe80000100a00 */
[----:B------:R-:W-:Y:S04]  /*de2e0*/  STL.64 [R1+0x2288], R14 ;  /* 0x0022880e01007387 */ /* 0x000fe80000100a00 */
[----:B------:R-:W2:Y:S04]  /*de2f0*/  LDL.LU.64 R44, [R1+0xfc0] ;  /* 0x000fc000012c7983 */ /* 0x000ea80000300a00 */
[----:B------:R-:W3:Y:S04]  /*de300*/  LDL.LU.64 R46, [R1+0xfc8] ;  /* 0x000fc800012e7983 */ /* 0x000ee80000300a00 */
[----:B------:R-:W-:Y:S04]  /*de310*/  STL.64 [R1+0x22a0], R8 ;  /* 0x0022a00801007387 */ /* 0x000fe80000100a00 */
[----:B------:R-:W-:Y:S01]  /*de320*/  STL.64 [R1+0x22a8], R10 ;  /* 0x0022a80a01007387 */ /* 0x000fe20000100a00 */
[----:B------:R-:W-:-:S02]  /*de330*/  F2FP.F16.E5M2.UNPACK_B R32, R32 ;  /* 0x00000020ff20723e */ /* 0x000fc400020004ff */
[----:B------:R-:W-:Y:S01]  /*de340*/  F2FP.F16.E5M2.UNPACK_B R33, R33 ;  /* 0x00000021ff21723e */ /* 0x000fe200020004ff */
[----:B---3--:R-:W-:Y:S04]  /*de350*/  STL.64 [R1+0xb3a0], R46 ;  /* 0x00b3a02e01007387 */ /* 0x008fe80000100a00 */
[----:B--2---:R0:W-:Y:S04]  /*de360*/  STL.64 [R1+0xb398], R44 ;  /* 0x00b3982c01007387 */ /* 0x0041e80000100a00 */
[----:B0-----:R-:W2:Y:S04]  /*de370*/  LDL.LU.64 R44, [R1+0x1290] ;  /* 0x00129000012c7983 */ /* 0x001ea80000300a00 */
[----:B------:R-:W2:Y:S04]  /*de380*/  LDL.LU.64 R46, [R1+0x1298] ;  /* 0x00129800012e7983 */ /* 0x000ea80000300a00 */
[----:B------:R0:W-:Y:S04]  /*de390*/  STL.64 [R1+0x2290], R4 ;  /* 0x0022900401007387 */ /* 0x0001e80000100a00 */
[----:B------:R1:W-:Y:S04]  /*de3a0*/  STL.64 [R1+0x2298], R6 ;  /* 0x0022980601007387 */ /* 0x0003e80000100a00 */
[----:B------:R-:W3:Y:S04]  /*de3b0*/  LDL.LU.64 R24, [R1+0x1240] ;  /* 0x0012400001187983 */ /* 0x000ee80000300a00 */
[----:B------:R-:W3:Y:S01]  /*de3c0*/  LDL.LU.64 R26, [R1+0x1248] ;  /* 0x00124800011a7983 */ /* 0x000ee20000300a00 */
[----:B------:R-:W-:-:S02]  /*de3d0*/  F2FP.F16.E5M2.UNPACK_B R34, R34 ;  /* 0x00000022ff22723e */ /* 0x000fc400020004ff */
[----:B------:R-:W-:Y:S01]  /*de3e0*/  F2FP.F16.E5M2.UNPACK_B R35, R35 ;  /* 0x00000023ff23723e */ /* 0x000fe200020004ff */
        /* <DEDUP_REMOVED lines=12> */
[----:B0-----:R-:W4:Y:S04]  /*de4b0*/  LDL.LU.64 R4, [R1+0x1060] ;  /* 0x0010600001047983 */ /* 0x001f280000300a00 */
[----:B-1----:R-:W4:Y:S04]  /*de4c0*/  LDL.LU.64 R6, [R1+0x1068] ;  /* 0x0010680001067983 */ /* 0x002f280000300a00 */
[----:B------:R-:W4:Y:S04]  /*de4d0*/  LDL.LU.64 R28, [R1+0x1010] ;  /* 0x00101000011c7983 */ /* 0x000f280000300a00 */
[----:B------:R-:W4:Y:S04]  /*de4e0*/  LDL.LU.64 R30, [R1+0x1018] ;  /* 0x00101800011e7983 */ /* 0x000f280000300a00 */
[----:B------:R-:W4:Y:S04]  /*de4f0*/  LDL.LU.64 R52, [R1+0xf40] ;  /* 0x000f400001347983 */ /* 0x000f280000300a00 */
        /* <DEDUP_REMOVED lines=22> */
[C---:B----4-:R-:W-:Y:S06]  /*de660*/  HMMA.16816.F32 R20, R32.reuse, R14, R20 ;  /* 0x0000000e2014723c */ /* 0x050fec0000001814 */
[----:B--2---:R-:W-:-:S15]  /*de670*/  HMMA.16816.F32 R16, R32, R12, R16 ;  /* 0x0000000c2010723c */ /* 0x004fde0000001810 */
        /* <DEDUP_REMOVED lines=8> */
[----:B------:R-:W2:Y:S02]  /*de700*/  LDL.LU.64 R16, [R1+0xb358] ;  /* 0x00b3580001107983 */ /* 0x000ea40000300a00 */
[----:B--2---:R-:W-:-:S15]  /*de710*/  HMMA.16816.F32 R8, R32, R16, R8 ;  /* 0x000000102008723c */ /* 0x004fde0000001808 */
[----:B------:R-:W-:-:S08]  /*de720*/  NOP ;  /* 0x0000000000007918 */ /* 0x000fd00000000000 */
[----:B------:R-:W-:Y:S04]  /*de730*/  STL.64 [R1+0x2300], R8 ;  /* 0x0023000801007387 */ /* 0x000fe80000100a00 */
[----:B------:R0:W-:Y:S04]  /*de740*/  STL.64 [R1+0x2308], R10 ;  /* 0x0023080a01007387 */ /* 0x0001e80000100a00 */
[----:B0-----:R-:W2:Y:S04]  /*de750*/  LDL.LU.64 R10, [R1+0xb350] ;  /* 0x00b35000010a7983 */ /* 0x001ea80000300a00 */
[----:B------:R-:W4:Y:S01]  /*de760*/  LDL.LU.64 R8, [R1+0xb348] ;  /* 0x00b3480001087983 */ /* 0x000f220000300a00 */
[C---:B---3--:R-:W-:Y:S06]  /*de770*/  HMMA.16816.F32 R56, R32.reuse, R18, R56 ;  /* 0x000000122038723c */ /* 0x048fec0000001838 */
[C---:B--2---:R-:W-:Y:S06]  /*de780*/  HMMA.16816.F32 R48, R32.reuse, R10, R48 ;  /* 0x0000000a2030723c */ /* 0x044fec0000001830 */
[----:B----4-:R-:W-:-:S15]  /*de790*/  HMMA.16816.F32 R4, R32, R8, R4 ;  /* 0x000000082004723c */ /* 0x010fde0000001804 */
        /* <DEDUP_REMOVED lines=12> */
[----:B------:R-:W4:Y:S01]  /*de860*/  LDL.LU.64 R4, [R1+0xb318] ;  /* 0x00b3180001047983 */ /* 0x000f220000300a00 */
[----:B------:R-:W-:-:S15]  /*de870*/  HMMA.16816.F32 R40, R32, R24, R40 ;  /* 0x000000182028723c */ /* 0x000fde0000001828 */
[----:B------:R-:W-:-:S08]  /*de880*/  NOP ;  /* 0x0000000000007918 */ /* 0x000fd00000000000 */
[----:B------:R-:W-:Y:S04]  /*de890*/  STL.64 [R1+0x2340], R40 ;  /* 0x0023402801007387 */ /* 0x000fe80000100a00 */
[----:B------:R3:W-:Y:S02]  /*de8a0*/  STL.64 [R1+0x2348], R42 ;  /* 0x0023482a01007387 */ /* 0x0007e40000100a00 */
[C---:B---3--:R-:W-:Y:S06]  /*de8b0*/  HMMA.16816.F32 R40, R32.reuse, R6, R28 ;  /* 0x000000062028723c */ /* 0x048fec000000181c */
[----:B------:R-:W-:Y:S01]  /*de8c0*/  HMMA.16816.F32 R28, R32, R22, R44 ;  /* 0x00000016201c723c */ /* 0x000fe2000000182c */
[----:B------:R-:W3:-:S15]  /*de8d0*/  LDL.LU.64 R44, [R1+0xe70] ;  /* 0x000e7000012c7983 */ /* 0x000ede0000300a00 */
[----:B------:R-:W-:-:S01]  /*de8e0*/  NOP ;  /* 0x0000000000007918 */ /* 0x000fc20000000000 */
[----:B------:R-:W-:Y:S04]  /*de8f0*/  STL.64 [R1+0x2350], R40 ;  /* 0x0023502801007387 */ /* 0x000fe80000100a00 */
[----:B------:R4:W-:Y:S04]  /*de900*/  STL.64 [R1+0x2358], R42 ;  /* 0x0023582a01007387 */ /* 0x0009e80000100a00 */
[----:B------:R-:W3:Y:S01]  /*de910*/  LDL.LU.64 R46, [R1+0xe78] ;  /* 0x000e7800012e7983 */ /* 0x000ee20000300a00 */
[----:B----4-:R-:W-:Y:S03]  /*de920*/  HMMA.16816.F32 R40, R32, R4, R52 ;  /* 0x000000042028723c */ /* 0x010fe60000001834 */
[----:B------:R-:W-:Y:S04]  /*de930*/  STL.64 [R1+0x2360], R28 ;  /* 0x0023601c01007387 */ /* 0x000fe80000100a00 */
[----:B------:R-:W-:Y:S04]  /*de940*/  STL.64 [R1+0x2368], R30 ;  /* 0x0023681e01007387 */ /* 0x000fe80000100a00 */
[----:B------:R-:W-:Y:S04]  /*de950*/  STL.64 [R1+0xb2f0], R6 ;  /* 0x00b2f00601007387 */ /* 0x000fe80000100a00 */
[----:B------:R-:W-:Y:S08]  /*de960*/  STL.64 [R1+0xb2e8], R4 ;  /* 0x00b2e80401007387 */ /* 0x000ff00000100a00 */
[----:B------:R0:W-:Y:S04]  /*de970*/  STL.64 [R1+0x2380], R40 ;  /* 0x0023802801007387 */ /* 0x0001e80000100a00 */
[----:B------:R1:W-:Y:S04]  /*de980*/  STL.64 [R1+0x2388], R42 ;  /* 0x0023882a01007387 */ /* 0x0003e80000100a00 */
[----:B0-----:R-:W4:Y:S04]  /*de990*/  LDL.LU.64 R40, [R1+0xe40] ;  /* 0x000e400001287983 */ /* 0x001f280000300a00 */
[----:B-1----:R-:W4:Y:S01]  /*de9a0*/  LDL.LU.64 R42, [R1+0xe48] ;  /* 0x000e4800012a7983 */ /* 0x002f220000300a00 */
[----:B--2---:R-:W-:-:S02]  /*de9b0*/  IMAD R28, R57, 0x100, R56 ;  /* 0x00000100391c7824 */ /* 0x004fc400078e0238 */
[----:B------:R-:W-:Y:S01]  /*de9c0*/  IMAD R29, R59, 0x100, R58 ;  /* 0x000001003b1d7824 */ /* 0x000fe200078e023a */
[----:B------:R-:W2:Y:S04]  /*de9d0*/  LDL.LU.64 R56, [R1+0xdd0] ;  /* 0x000dd00001387983 */ /* 0x000ea80000300a00 */
[----:B------:R-:W2:Y:S04]  /*de9e0*/  LDL.LU.64 R58, [R1+0xdd8] ;  /* 0x000dd800013a7983 */ /* 0x000ea80000300a00 */
[----:B------:R-:W2:Y:S01]  /*de9f0*/  LDL.LU.64 R52, [R1+0xda0] ;  /* 0x000da00001347983 */ /* 0x000ea20000300a00 */
[----:B------:R-:W-:-:S03]  /*dea00*/  IMAD R30, R49, 0x100, R48 ;  /* 0x00000100311e7824 */ /* 0x000fc600078e0230 */
[----:B------:R-:W2:Y:S01]  /*dea10*/  LDL.LU.64 R54, [R1+0xda8] ;  /* 0x000da80001367983 */ /* 0x000ea20000300a00 */
[----:B------:R-:W-:-:S03]  /*dea20*/  IMAD R31, R51, 0x100, R50 ;  /* 0x00000100331f7824 */ /* 0x000fc600078e0232 */
[----:B------:R-:W2:Y:S04]  /*dea30*/  LDL.LU.64 R48, [R1+0xd10] ;  /* 0x000d100001307983 */ /* 0x000ea80000300a00 */
[----:B------:R-:W2:Y:S01]  /*dea40*/  LDL.LU.64 R50, [R1+0xd18] ;  /* 0x000d180001327983 */ /* 0x000ea20000300a00 */
[----:B---3--:R-:W-:-:S15]  /*dea50*/  HMMA.16816.F32 R4, R32, R20, R44 ;  /* 0x000000142004723c */ /* 0x008fde000000182c */
[----:B------:R-:W-:-:S08]  /*dea60*/  NOP ;  /* 0x0000000000007918 */ /* 0x000fd00000000000 */
[----:B------:R0:W-:Y:S04]  /*dea70*/  STL.64 [R1+0x2390], R4 ;  /* 0x0023900401007387 */ /* 0x0001e80000100a00 */
[----:B------:R1:W-:Y:S04]  /*dea80*/  STL.64 [R1+0x2398], R6 ;  /* 0x0023980601007387 */ /* 0x0003e80000100a00 */
[----:B------:R-:W3:Y:S04]  /*dea90*/  LDL.LU.64 R44, [R1+0xcd0] ;  /* 0x000cd000012c7983 */ /* 0x000ee80000300a00 */
[----:B------:R-:W3:Y:S04]  /*deaa0*/  LDL.LU.64 R46, [R1+0xcd8] ;  /* 0x000cd800012e7983 */ /* 0x000ee80000300a00 */
[----:B0-----:R-:W3:Y:S04]  /*deab0*/  LDL.LU.64 R4, [R1+0xc90] ;  /* 0x000c900001047983 */ /* 0x001ee80000300a00 */
[----:B-1----:R-:W3:Y:S01]  /*deac0*/  LDL.LU.64 R6, [R1+0xc98] ;  /* 0x000c980001067983 */ /* 0x002ee20000300a00 */
[----:B----4-:R-:W-:Y:S03]  /*dead0*/  HMMA.16816.F32 R40, R32, R2, R40 ;  /* 0x000000022028723c */ /* 0x010fe60000001828 */
[----:B------:R-:W-:Y:S04]  /*deae0*/  STL.64 [R1+0xb300], R22 ;  /* 0x00b3001601007387 */ /* 0x000fe80000100a00 */
[----:B------:R0:W-:Y:S04]  /*deaf0*/  STL.64 [R1+0xb2f8], R20 ;  /* 0x00b2f81401007387 */ /* 0x0001e80000100a00 */
[----:B0-----:R-:W4:Y:S04]  /*deb00*/  LDL.LU.64 R20, [R1+0xde0] ;  /* 0x000de00001147983 */ /* 0x001f280000300a00 */
[----:B------:R-:W4:Y:S08]  /*deb10*/  LDL.LU.64 R22, [R1+0xde8] ;  /* 0x000de80001167983 */ /* 0x000f300000300a00 */
[----:B------:R-:W-:Y:S04]  /*deb20*/  STL.64 [R1+0x2580], R40 ;  /* 0x0025802801007387 */ /* 0x000fe80000100a00 */
[----:B------:R0:W-:Y:S04]  /*deb30*/  STL.64 [R1+0x2588], R42 ;  /* 0x0025882a01007387 */ /* 0x0001e80000100a00 */
[----:B0-----:R-:W3:Y:S04]  /*deb40*/  LDL.LU.64 R42, [R1+0xb310] ;  /* 0x00b31000012a7983 */ /* 0x001ee80000300a00 */
[----:B------:R-:W4:Y:S01]  /*deb50*/  LDL.LU.64 R40, [R1+0xb308] ;  /* 0x00b3080001287983 */ /* 0x000f220000300a00 */
[----:B------:R-:W-:-:S02]  /*deb60*/  F2FP.F16.E5M2.UNPACK_B R28, R28 ;  /* 0x0000001cff1c723e */ /* 0x000fc400020004ff */
[----:B------:R-:W-:Y:S02]  /*deb70*/  F2FP.F16.E5M2.UNPACK_B R29, R29 ;  /* 0x0000001dff1d723e */ /* 0x000fe400020004ff */
[----:B------:R-:W-:Y:S02]  /*deb80*/  F2FP.F16.E5M2.UNPACK_B R30, R30 ;  /* 0x0000001eff1e723e */ /* 0x000fe400020004ff */
[----:B------:R-:W-:Y:S01]  /*deb90*/  F2FP.F16.E5M2.UNPACK_B R31, R31 ;  /* 0x0000001fff1f723e */ /* 0x000fe200020004ff */
[----:B----4-:R-:W-:Y:S01]  /*deba0*/  HMMA.16816.F32 R20, R32, R40, R20 ;  /* 0x000000282014723c */ /* 0x010fe20000001814 */
[----:B------:R-:W4:-:S15]  /*debb0*/  LDL.LU R32, [R1+0x32b8] ;  /* 0x0032b80001207983 */ /* 0x000f1e0000300800 */
[----:B------:R-:W-:-:S07]  /*debc0*/  NOP ;  /* 0x0000000000007918 */ /* 0x000fce0000000000 */
[----:B------:R-:W-:Y:S04]  /*debd0*/  STL.64 [R1+0x2570], R20 ;  /* 0x0025701401007387 */ /* 0x000fe80000100a00 */
[----:B------:R2:W-:Y:S02]  /*debe0*/  STL.64 [R1+0x2578], R22 ;  /* 0x0025781601007387 */ /* 0x0005e40000100a00 */
[----:B--2---:R-:W-:Y:S02]  /*debf0*/  HMMA.16816.F32 R20, R28, R38, R56 ;  /* 0x000000261c14723c */ /* 0x004fe40000001838 */
[----:B------:R-:W2:Y:S04]  /*dec00*/  LDL.LU R38, [R1+0x32b0] ;  /* 0x0032b00001267983 */ /* 0x000ea80000300800 */
[----:B------:R-:W4:-:S15]  /*dec10*/  LDL.LU R39, [R1+0x32bc] ;  /* 0x0032bc0001277983 */ /* 0x000f1e0000300800 */
[----:B------:R-:W-:-:S02]  /*dec20*/  NOP ;  /* 0x0000000000007918 */ /* 0x000fc40000000000 */
[----:B------:R-:W-:Y:S04]  /*dec30*/  STL.64 [R1+0x2560], R20 ;  /* 0x0025601401007387 */ /* 0x000fe80000100a00 */
[----:B------:R0:W-:Y:S02]  /*dec40*/  STL.64 [R1+0x2568], R22 ;  /* 0x0025681601007387 */ /* 0x0001e40000100a00 */
[----:B0-----:R-:W-:Y:S02]  /*dec50*/  HMMA.16816.F32 R20, R28, R36, R52 ;  /* 0x000000241c14723c */ /* 0x001fe40000001834 */
[----:B------:R-:W2:Y:S04]  /*dec60*/  LDL.LU R36, [R1+0x32a8] ;  /* 0x0032a80001247983 */ /* 0x000ea80000300800 */
[----:B------:R-:W4:-:S15]  /*dec70*/  LDL.LU R37, [R1+0x32b4] ;  /* 0x0032b40001257983 */ /* 0x000f1e0000300800 */
[----:B------:R-:W-:-:S02]  /*dec80*/  NOP ;  /* 0x0000000000007918 */ /* 0x000fc40000000000 */
[----:B------:R-:W-:Y:S04]  /*dec90*/  STL.64 [R1+0x2550], R20 ;  /* 0x0025501401007387 */ /* 0x000fe80000100a00 */
[----:B------:R0:W-:Y:S02]  /*deca0*/  STL.64 [R1+0x2558], R22 ;  /* 0x0025581601007387 */ /* 0x0001e40000100a00 */
[C---:B0-----:R-:W-:Y:S02]  /*decb0*/  HMMA.16816.F32 R20, R28.reuse, R26, R48 ;  /* 0x0000001a1c14723c */ /* 0x041fe40000001830 */
[----:B------:R-:W2:Y:S04]  /*decc0*/  LDL.LU R26, [R1+0x32a0] ;  /* 0x0032a000011a7983 */ /* 0x000ea80000300800 */
[----:B------:R-:W4:Y:S01]  /*decd0*/  LDL.LU R27, [R1+0x32ac] ;  /* 0x0032ac00011b7983 */ /* 0x000f220000300800 */
[----:B---3--:R-:W-:-:S15]  /*dece0*/  HMMA.16816.F32 R4, R28, R12, R4 ;  /* 0x0000000c1c04723c */ /* 0x008fde0000001804 */
[----:B------:R-:W-:-:S01]  /*decf0*/  NOP ;  /* 0x0000000000007918 */ /* 0x000fc20000000000 */
[----:B------:R-:W-:Y:S04]  /*ded00*/  STL.64 [R1+0x2540], R20 ;  /* 0x0025401401007387 */ /* 0x000fe80000100a00 */
[----:B------:R0:W-:Y:S04]  /*ded10*/  STL.64 [R1+0x2548], R22 ;  /* 0x0025481601007387 */ /* 0x0001e80000100a00 */
[----:B------:R-:W3:Y:S01]  /*ded20*/  LDL.LU.64 R12, [R1+0xc40] ;  /* 0x000c4000010c7983 */ /* 0x000ee20000300a00 */
[----:B0-----:R-:W-:-:S15]  /*ded30*/  HMMA.16816.F32 R20, R28, R14, R44 ;  /* 0x0000000e1c14723c */ /* 0x001fde000000182c */
[----:B------:R-:W-:-:S08]  /*ded40*/  NOP ;  /* 0x0000000000007918 */ /* 0x000fd00000000000 */
[----:B------:R0:W-:Y:S04]  /*ded50*/  STL.64 [R1+0x2530], R20 ;  /* 0x0025301401007387 */ /* 0x0001e80000100a00 */
[----:B------:R1:W-:Y:S04]  /*ded60*/  STL.64 [R1+0x2538], R22 ;  /* 0x0025381601007387 */ /* 0x0003e80000100a00 */
[----:B------:R-:W3:Y:S04]  /*ded70*/  LDL.LU.64 R14, [R1+0xc48] ;  /* 0x000c4800010e7983 */ /* 0x000ee80000300a00 */
[----:B------:R1:W-:Y:S04]  /*ded80*/  STL.64 [R1+0x2520], R4 ;  /* 0x0025200401007387 */ /* 0x0003e80000100a00 */
[----:B------:R1:W-:Y:S04]  /*ded90*/  STL.64 [R1+0x2528], R6 ;  /* 0x0025280601007387 */ /* 0x0003e80000100a00 */
[----:B0-----:R-:W2:Y:S04]  /*deda0*/  LDL.LU.64 R20, [R1+0xc10] ;  /* 0x000c100001147983 */ /* 0x001ea80000300a00 */
[----:B-1----:R-:W2:Y:S04]  /*dedb0*/  LDL.LU.64 R22, [R1+0xc18] ;  /* 0x000c180001167983 */ /* 0x002ea80000300a00 */
        /* <DEDUP_REMOVED lines=10> */
[----:B------:R-:W4:Y:S04]  /*dee60*/  LDL.LU R34, [R1+0x28d4] ;  /* 0x0028d40001227983 */ /* 0x000f280000300800 */
[----:B------:R-:W4:Y:S01]  /*dee70*/  LDL.LU R35, [R1+0x28d0] ;  /* 0x0028d00001237983 */ /* 0x000f220000300800 */
[C---:B---3--:R-:W-:Y:S03]  /*dee80*/  HMMA.16816.F32 R12, R28.reuse, R16, R12 ;  /* 0x000000101c0c723c */ /* 0x048fe6000000180c */
[----:B------:R-:W3:Y:S03]  /*dee90*/  LDL.LU R17, [R1+0x32a4] ;  /* 0x0032a40001117983 */ /* 0x000ee60000300800 */
[C---:B--2---:R-:W-:Y:S06]  /*deea0*/  HMMA.16816.F32 R20, R28.reuse, R10, R20 ;  /* 0x0000000a1c14723c */ /* 0x044fec0000001814 */
[C---:B----4-:R-:W-:Y:S06]  /*deeb0*/  HMMA.16816.F32 R4, R28.reuse, R18, R4 ;  /* 0x000000121c04723c */ /* 0x050fec0000001804 */
[C---:B------:R-:W-:Y:S05]  /*deec0*/  HMMA.16816.F32 R8, R28.reuse, R8, R56 ;  /* 0x000000081c08723c */ /* 0x040fea0000001838 */
[----:B------:R0:W-:Y:S04]  /*deed0*/  STL.64 [R1+0x2510], R12 ;  /* 0x0025100c01007387 */ /* 0x0001e80000100a00 */
[----:B------:R1:W-:Y:S04]  /*deee0*/  STL.64 [R1+0x2518], R14 ;  /* 0x0025180e01007387 */ /* 0x0003e80000100a00 */
[----:B0-----:R-:W2:Y:S04]  /*deef0*/  LDL.LU.64 R12, [R1+0x9e0] ;  /* 0x0009e000010c7983 */ /* 0x001ea80000300a00 */
[----:B-1----:R-:W2:Y:S04]  /*def00*/  LDL.LU.64 R14, [R1+0x9e8] ;  /* 0x0009e800010e7983 */ /* 0x002ea80000300a00 */
[----:B------:R-:W4:Y:S04]  /*def10*/  LDL.LU R60, [R1+0x28b4] ;  /* 0x0028b400013c7983 */ /* 0x000f280000300800 */
[----:B------:R-:W4:Y:S04]  /*def20*/  LDL.LU R61, [R1+0x28b0] ;  /* 0x0028b000013d7983 */ /* 0x000f280000300800 */
[----:B------:R-:W-:Y:S04]  /*def30*/  STL.64 [R1+0x2500], R20 ;  /* 0x0025001401007387 */ /* 0x000fe80000100a00 */
[----:B------:R0:W-:Y:S04]  /*def40*/  STL.64 [R1+0x2508], R22 ;  /* 0x0025081601007387 */ /* 0x0001e80000100a00 */
[----:B0-----:R-:W3:Y:S04]  /*def50*/  LDL.LU.64 R22, [R1+0xb300] ;  /* 0x00b3000001167983 */ /* 0x001ee80000300a00 */
[----:B------:R-:W4:Y:S04]  /*def60*/  LDL.LU.64 R20, [R1+0xb2f8] ;  /* 0x00b2f80001147983 */ /* 0x000f280000300a00 */
[----:B------:R-:W-:Y:S04]  /*def70*/  STL.64 [R1+0x24f0], R4 ;  /* 0x0024f00401007387 */ /* 0x000fe80000100a00 */
[----:B------:R0:W-:Y:S04]  /*def80*/  STL.64 [R1+0x24f8], R6 ;  /* 0x0024f80601007387 */ /* 0x0001e80000100a00 */
[----:B0-----:R-:W2:Y:S04]  /*def90*/  LDL.LU.64 R6, [R1+0xb2f0] ;  /* 0x00b2f00001067983 */ /* 0x001ea80000300a00 */
[----:B------:R-:W4:Y:S04]  /*defa0*/  LDL.LU.64 R4, [R1+0xb2e8] ;  /* 0x00b2e80001047983 */ /* 0x000f280000300a00 */
[----:B------:R-:W4:Y:S04]  /*defb0*/  LDL.LU.64 R58, [R1+0xb2e0] ;  /* 0x00b2e000013a7983 */ /* 0x000f280000300a00 */
[----:B------:R-:W4:Y:S04]  /*defc0*/  LDL.LU.64 R56, [R1+0xb2d8] ;  /* 0x00b2d80001387983 */ /* 0x000f280000300a00 */
[----:B------:R0:W-:Y:S04]  /*defd0*/  STL.64 [R1+0x24e0], R8 ;  /* 0x0024e00801007387 */ /* 0x0001e80000100a00 */
[----:B------:R1:W-:Y:S04]  /*defe0*/  STL.64 [R1+0x24e8], R10 ;  /* 0x0024e80a01007387 */ /* 0x0003e80000100a00 */
[----:B0-----:R-:W4:Y:S04]  /*deff0*/  LDL.LU.64 R8, [R1+0xb70] ;  /* 0x000b700001087983 */ /* 0x001f280000300a00 */
[----:B-1----:R-:W4:Y:S01]  /*df000*/  LDL.LU.64 R10, [R1+0xb78] ;  /* 0x000b7800010a7983 */ /* 0x002f220000300a00 */
[C---:B---3--:R-:W-:Y:S06]  /*df010*/  HMMA.16816.F32 R48, R28.reuse, R22, R48 ;  /* 0x000000161c30723c */ /* 0x048fec0000001830 */
[C---:B--2---:R-:W-:Y:S06]  /*df020*/  HMMA.16816.F32 R52, R28.reuse, R6, R52 ;  /* 0x000000061c34723c */ /* 0x044fec0000001834 */
[C---:B----4-:R-:W-:Y:S06]  /*df030*/  HMMA.16816.F32 R4, R28.reuse, R4, R44 ;  /* 0x000000041c04723c */ /* 0x050fec000000182c */
[----:B------:R-:W-:-:S15]  /*df040*/  HMMA.16816.F32 R8, R28, R24, R8 ;  /* 0x000000181c08723c */ /* 0x000fde0000001808 */
[----:B------:R-:W-:-:S08]  /*df050*/  NOP ;  /* 0x0000000000007918 */ /* 0x000fd00000000000 */
[----:B------:R0:W-:Y:S04]  /*df060*/  STL.64 [R1+0x24d0], R8 ;  /* 0x0024d00801007387 */ /* 0x0001e80000100a00 */
[----:B------:R1:W-:Y:S04]  /*df070*/  STL.64 [R1+0x24d8], R10 ;  /* 0x0024d80a01007387 */ /* 0x0003e80000100a00 */
[----:B0-----:R-:W2:Y:S04]  /*df080*/  LDL.LU.64 R8, [R1+0x7a0] ;  /* 0x0007a00001087983 */ /* 0x001ea80000300a00 */
[----:B-1----:R-:W2:Y:S04]  /*df090*/  LDL.LU.64 R10, [R1+0x7a8] ;  /* 0x0007a800010a7983 */ /* 0x002ea80000300a00 */
[----:B------:R-:W3:Y:S04]  /*df0a0*/  LDL.LU R33, [R1+0x2894] ;  /* 0x0028940001217983 */ /* 0x000ee80000300800 */
[----:B------:R-:W4:Y:S04]  /*df0b0*/  LDL.LU R0, [R1+0x2890] ;  /* 0x0028900001007983 */ /* 0x000f280000300800 */
        /* <DEDUP_REMOVED lines=8> */
[----:B------:R-:W3:Y:S04]  /*df140*/  LDL.LU.64 R46, [R1+0xb2b0] ;  /* 0x00b2b000012e7983 */ /* 0x000ee80000300a00 */
[----:B------:R-:W3:Y:S04]  /*df150*/  LDL.LU.64 R44, [R1+0xb2a8] ;  /* 0x00b2a800012c7983 */ /* 0x000ee80000300a00 */
[----:B------:R0:W-:Y:S04]  /*df160*/  STL.64 [R1+0x24a0], R4 ;  /* 0x0024a00401007387 */ /* 0x0001e80000100a00 */
[----:B------:R1:W-:Y:S04]  /*df170*/  STL.64 [R1+0x24a8], R6 ;  /* 0x0024a80601007387 */ /* 0x0003e80000100a00 */
[----:B0-----:R-:W4:Y:S04]  /*df180*/  LDL.LU.64 R4, [R1+0xa40] ;  /* 0x000a400001047983 */ /* 0x001f280000300a00 */
[----:B-1----:R-:W4:Y:S01]  /*df190*/  LDL.LU.64 R6, [R1+0xa48] ;  /* 0x000a480001067983 */ /* 0x002f220000300a00 */
[----:B------:R-:W-:Y:S01]  /*df1a0*/  HMMA.16816.F32 R12, R28, R2, R12 ;  /* 0x000000021c0c723c */ /* 0x000fe2000000180c */
[----:B------:R-:W-:-:S02]  /*df1b0*/  F2FP.F16.E5M2.UNPACK_B R43, R43.H1 ;  /* 0x0000002bff2b723e */ /* 0x000fc400030004ff */
[----:B------:R-:W-:-:S03]  /*df1c0*/  F2FP.F16.E5M2.UNPACK_B R42, R42.H1 ;  /* 0x0000002aff2a723e */ /* 0x000fc600030004ff */
[C---:B--2---:R-:W-:Y:S06]  /*df1d0*/  HMMA.16816.F32 R8, R28.reuse, R40, R8 ;  /* 0x000000281c08723c */ /* 0x044fec0000001808 */
[----:B----4-:R-:W-:Y:S07]  /*df1e0*/  HMMA.16816.F32 R20, R28, R20, R4 ;  /* 0x000000141c14723c */ /* 0x010fee0000001804 */
        /* <DEDUP_REMOVED lines=8> */
[----:B------:R-:W-:-:S02]  /*df270*/  IMAD.MOV.U32 R41, RZ, RZ, R10 ;  /* 0x000000ffff297224 */ /* 0x000fc400078e000a */
[----:B------:R-:W-:Y:S01]  /*df280*/  IMAD.MOV.U32 R40, RZ, RZ, R11 ;  /* 0x000000ffff287224 */ /* 0x000fe200078e000b */
[----:B------:R-:W-:Y:S04]  /*df290*/  STL.64 [R1+0x2490], R20 ;  /* 0x0024901401007387 */ /* 0x000fe80000100a00 */
[----:B------:R-:W-:Y:S04]  /*df2a0*/  STL.64 [R1+0x2498], R22 ;  /* 0x0024981601007387 */ /* 0x000fe80000100a00 */
[----:B------:R-:W-:Y:S04]  /*df2b0*/  STL.64 [R1+0x2480], R12 ;  /* 0x0024800c01007387 */ /* 0x000fe80000100a00 */
[----:B------:R-:W-:Y:S04]  /*df2c0*/  STL.64 [R1+0x2488], R14 ;  /* 0x0024880e01007387 */ /* 0x000fe80000100a00 */
[----:B------:R3:W-:Y:S02]  /*df2d0*/  STL.64 [R1+0x2590], R8 ;  /* 0x0025900801007387 */ /* 0x0007e40000100a00 */
[----:B---3--:R-:W-:Y:S01]  /*df2e0*/  HMMA.16816.F32 R8, R4, R42, R44 ;  /* 0x0000002a0408723c */ /* 0x008fe2000000182c */
[----:B------:R-:W-:-:S02]  /*df2f0*/  F2FP.F16.E5M2.UNPACK_B R37, R34.H1 ;  /* 0x00000022ff25723e */ /* 0x000fc400030004ff */
[----:B------:R-:W-:Y:S01]  /*df300*/  F2FP.F16.E5M2.UNPACK_B R36, R35.H1 ;  /* 0x00000023ff24723e */ /* 0x000fe200030004ff */
[----:B------:R-:W-:Y:S04]  /*df310*/  STL [R1+0xa35c], R40 ;  /* 0x00a35c2801007387 */ /* 0x000fe80000100800 */
[----:B------:R-:W-:-:S15]  /*df320*/  STL [R1+0xa358], R41 ;  /* 0x00a3582901007387 */ /* 0x000fde0000100800 */
[----:B------:R-:W-:Y:S04]  /*df330*/  STL.64 [R1+0x26f0], R8 ;  /* 0x0026f00801007387 */ /* 0x000fe80000100a00 */
[----:B------:R0:W-:Y:S02]  /*df340*/  STL.64 [R1+0x26f8], R10 ;  /* 0x0026f80a01007387 */ /* 0x0001e40000100a00 */
[----:B0-----:R-:W-:Y:S01]  /*df350*/  HMMA.16816.F32 R8, R4, R36, R48 ;  /* 0x000000240408723c */ /* 0x001fe20000001830 */
[----:B------:R-:W-:Y:S02]  /*df360*/  F2FP.F16.E5M2.UNPACK_B R35, R60.H1 ;  /* 0x0000003cff23723e */ /* 0x000fe400030004ff */
[----:B------:R-:W-:Y:S01]  /*df370*/  F2FP.F16.E5M2.UNPACK_B R34, R61.H1 ;  /* 0x0000003dff22723e */ /* 0x000fe200030004ff */
[----:B------:R-:W2:Y:S04]  /*df380*/  LDL.LU R60, [R1+0x2874] ;  /* 0x00287400013c7983 */ /* 0x000ea80000300800 */
[----:B------:R-:W3:-:S15]  /*df390*/  LDL.LU R61, [R1+0x2870] ;  /* 0x00287000013d7983 */ /* 0x000ede0000300800 */
[----:B------:R-:W-:Y:S04]  /*df3a0*/  STL.64 [R1+0x26d0], R8 ;  /* 0x0026d00801007387 */ /* 0x000fe80000100a00 */
[----:B------:R0:W-:Y:S02]  /*df3b0*/  STL.64 [R1+0x26d8], R10 ;  /* 0x0026d80a01007387 */ /* 0x0001e40000100a00 */
[----:B0-----:R-:W-:Y:S02]  /*df3c0*/  HMMA.16816.F32 R8, R4, R34, R52 ;  /* 0x000000220408723c */ /* 0x001fe40000001834 */
[----:B------:R-:W-:Y:S04]  /*df3d0*/  STL [R1+0xb288], R37 ;  /* 0x00b2882501007387 */ /* 0x000fe80000100800 */
[----:B------:R-:W4:Y:S01]  /*df3e0*/  LDL.LU R44, [R1+0x40] ;  /* 0x00004000012c7983 */ /* 0x000f220000300800 */
[----:B------:R-:W-:-:S02]  /*df3f0*/  IMAD.MOV.U32 R47, RZ, RZ, R56 ;  /* 0x000000ffff2f7224 */ /* 0x000fc400078e0038 */
[----:B------:R-:W-:Y:S02]  /*df400*/  IMAD.MOV.U32 R52, RZ, RZ, R57 ;  /* 0x000000ffff347224 */ /* 0x000fe400078e0039 */
[----:B------:R-:W-:-:S12]  /*df410*/  IMAD.MOV.U32 R53, RZ, RZ, R58 ;  /* 0x000000ffff357224 */ /* 0x000fd800078e003a */
[----:B------:R-:W-:Y:S04]  /*df420*/  STL.64 [R1+0x26c0], R8 ;  /* 0x0026c00801007387 */ /* 0x000fe80000100a00 */
[----:B------:R0:W-:Y:S04]  /*df430*/  STL.64 [R1+0x26c8], R10 ;  /* 0x0026c80a01007387 */ /* 0x0001e80000100a00 */
[----:B------:R-:W4:Y:S04]  /*df440*/  LDL.LU R45, [R1+0x44] ;  /* 0x00004400012d7983 */ /* 0x000f280000300800 */
[----:B------:R-:W4:Y:S04]  /*df450*/  LDL.LU R46, [R1+0x48] ;  /* 0x00004800012e7983 */ /* 0x000f280000300800 */
[----:B------:R-:W2:Y:S04]  /*df460*/  LDL.LU R56, [R1+0xb2a4] ;  /* 0x00b2a40001387983 */ /* 0x000ea80000300800 */
[----:B------:R-:W3:Y:S04]  /*df470*/  LDL.LU R57, [R1+0xb2a0] ;  /* 0x00b2a00001397983 */ /* 0x000ee80000300800 */
[----:B------:R-:W4:Y:S04]  /*df480*/  LDL.LU R58, [R1+0xb29c] ;  /* 0x00b29c00013a7983 */ /* 0x000f280000300800 */
[----:B------:R-:W4:Y:S04]  /*df490*/  LDL.LU R54, [R1+0x28] ;  /* 0x0000280001367983 */ /* 0x000f280000300800 */
[----:B------:R-:W4:Y:S04]  /*df4a0*/  LDL.LU R55, [R1+0x2c] ;  /* 0x00002c0001377983 */ /* 0x000f280000300800 */
[----:B------:R-:W4:Y:S01]  /*df4b0*/  LDL.LU R20, [R1] ;  /* 0x0000000001147983 */ /* 0x000f220000300800 */
[----:B------:R-:W-:-:S02]  /*df4c0*/  IMAD.MOV.U32 R48, RZ, RZ, R59 ;  /* 0x000000ffff307224 */ /* 0x000fc400078e003b */
[----:B--2---:R-:W-:Y:S02]  /*df4d0*/  IMAD.MOV.U32 R21, RZ, RZ, R56 ;  /* 0x000000ffff157224 */ /* 0x004fe400078e0038 */
[----:B---3--:R-:W-:Y:S01]  /*df4e0*/  IMAD.MOV.U32 R22, RZ, RZ, R57 ;  /* 0x000000ffff167224 */ /* 0x008fe200078e0039 */
[----:B------:R-:W0:Y:S04]  /*df4f0*/  LDL.LU R56, [R1+0xb298] ;  /* 0x00b2980001387983 */ /* 0x000e280000300800 */
[----:B------:R-:W0:Y:S01]  /*df500*/  LDL.LU R57, [R1+0xb294] ;  /* 0x00b2940001397983 */ /* 0x000e220000300800 */
[----:B----4-:R-:W-:-:S03]  /*df510*/  IMAD.MOV.U32 R23, RZ, RZ, R58 ;  /* 0x000000ffff177224 */ /* 0x010fc600078e003a */
[----:B------:R-:W0:Y:S04]  /*df520*/  LDL.LU R58, [R1+0xb290] ;  /* 0x00b29000013a7983 */ /* 0x000e280000300800 */
[----:B------:R-:W2:Y:S04]  /*df530*/  LDL.LU R19, [R1+0x2854] ;  /* 0x0028540001137983 */ /* 0x000ea80000300800 */
[----:B------:R-:W3:Y:S04]  /*df540*/  LDL.LU R18, [R1+0x2850] ;  /* 0x0028500001127983 */ /* 0x000ee80000300800 */
[----:B------:R-:W4:Y:S04]  /*df550*/  LDL.LU R25, [R1+0x2834] ;  /* 0x0028340001197983 */ /* 0x000f280000300800 */
[----:B------:R-:W4:Y:S04]  /*df560*/  LDL.LU R16, [R1+0x2830] ;  /* 0x0028300001107983 */ /* 0x000f280000300800 */
[----:B------:R-:W4:Y:S04]  /*df570*/  LDL.LU R27, [R1+0x2814] ;  /* 0x00281400011b7983 */ /* 0x000f280000300800 */
[----:B------:R-:W4:Y:S04]  /*df580*/  LDL.LU R26, [R1+0x2810] ;  /* 0x00281000011a7983 */ /* 0x000f280000300800 */
[----:B------:R-:W4:Y:S04]  /*df590*/  LDL.LU R17, [R1+0x2824] ;  /* 0x0028240001117983 */ /* 0x000f280000300800 */
[----:B------:R-:W4:Y:S04]  /*df5a0*/  LDL.LU R12, [R1+0x2820] ;  /* 0x00282000010c7983 */ /* 0x000f280000300800 */
[----:B------:R-:W0:Y:S01]  /*df5b0*/  LDL.LU R59, [R1+0xb28c] ;  /* 0x00b28c00013b7983 */ /* 0x000e220000300800 */
[----:B------:R-:W-:-:S02]  /*df5c0*/  F2FP.F16.E5M2.UNPACK_B R33, R33.H1 ;  /* 0x00000021ff21723e */ /* 0x000fc400030004ff */
[----:B------:R-:W-:Y:S01]  /*df5d0*/  F2FP.F16.E5M2.UNPACK_B R32, R0.H1 ;  /* 0x00000000ff20723e */ /* 0x000fe200030004ff */
[----:B------:R-:W4:Y:S04]  /*df5e0*/  LDL.LU R49, [R1+0x34] ;  /* 0x0000340001317983 */ /* 0x000f280000300800 */
[----:B------:R-:W4:Y:S04]  /*df5f0*/  LDL.LU R50, [R1+0x38] ;  /* 0x0000380001327983 */ /* 0x000f280000300800 */
[----:B------:R-:W4:Y:S04]  /*df600*/  LDL.LU R51, [R1+0x3c] ;  /* 0x00003c0001337983 */ /* 0x000f280000300800 */
[----:B------:R-:W4:Y:S04]  /*df610*/  LDL.LU R13, [R1+0x2844] ;  /* 0x00284400010d7983 */ /* 0x000f280000300800 */
[----:B------:R-:W4:Y:S01]  /*df620*/  LDL.LU R38, [R1+0x2840] ;  /* 0x0028400001267983 */ /* 0x000f220000300800 */
[----:B------:R-:W-:-:S02]  /*df630*/  F2FP.F16.E5M2.UNPACK_B R15, R60.H1 ;  /* 0x0000003cff0f723e */ /* 0x000fc400030004ff */
[----:B------:R-:W-:Y:S01]  /*df640*/  F2FP.F16.E5M2.UNPACK_B R14, R61.H1 ;  /* 0x0000003dff0e723e */ /* 0x000fe200030004ff */
[----:B0-----:R-:W-:Y:S01]  /*df650*/  HMMA.16816.F32 R8, R4, R32, R56 ;  /* 0x000000200408723c */ /* 0x001fe20000001838 */
[----:B------:R-:W4:-:S15]  /*df660*/  LDL.LU R56, [R1+0x10] ;  /* 0x0000100001387983 */ /* 0x000f1e0000300800 */
[----:B------:R-:W-:-:S07]  /*df670*/  NOP ;  /* 0x0000000000007918 */ /* 0x000fce0000000000 */
[----:B------:R0:W-:Y:S04]  /*df680*/  STL.64 [R1+0x2680], R8 ;  /* 0x0026800801007387 */ /* 0x0001e80000100a00 */
[----:B------:R1:W-:Y:S04]  /*df690*/  STL.64 [R1+0x2688], R10 ;  /* 0x0026880a01007387 */ /* 0x0003e80000100a00 */
        /* <DEDUP_REMOVED lines=11> */
[----:B0-----:R-:W4:Y:S04]  /*df750*/  LDL.LU R8, [R1+0x60] ;  /* 0x0000600001087983 */ /* 0x001f280000300800 */
[----:B------:R-:W4:Y:S04]  /*df760*/  LDL.LU R9, [R1+0x64] ;  /* 0x0000640001097983 */ /* 0x000f280000300800 */
[----:B-1----:R-:W4:Y:S04]  /*df770*/  LDL.LU R10, [R1+0x68] ;  /* 0x00006800010a7983 */ /* 0x002f280000300800 */
[----:B------:R-:W4:Y:S04]  /*df780*/  LDL.LU R11, [R1+0x6c] ;  /* 0x00006c00010b7983 */ /* 0x000f280000300800 */
[----:B------:R-:W-:Y:S04]  /*df790*/  STL.64 [R1+0xb270], R34 ;  /* 0x00b2702201007387 */ /* 0x000fe80000100a00 */
[----:B------:R0:W-:Y:S02]  /*df7a0*/  STL.64 [R1+0xb268], R32 ;  /* 0x00b2682001007387 */ /* 0x0001e40000100a00 */
[----:B0-----:R-:W-:Y:S01]  /*df7b0*/  HMMA.16816.F32 R32, R4, R14, R20 ;  /* 0x0000000e0420723c */ /* 0x001fe20000001814 */
[----:B--2---:R-:W-:-:S02]  /*df7c0*/  F2FP.F16.E5M2.UNPACK_B R19, R19.H1 ;  /* 0x00000013ff13723e */ /* 0x004fc400030004ff */
[----:B---3--:R-:W-:-:S15]  /*df7d0*/  F2FP.F16.E5M2.UNPACK_B R18, R18.H1 ;  /* 0x00000012ff12723e */ /* 0x008fde00030004ff */
[----:B------:R-:W-:-:S05]  /*df7e0*/  NOP ;  /* 0x0000000000007918 */ /* 0x000fca0000000000 */
[----:B------:R-:W-:Y:S04]  /*df7f0*/  STL.64 [R1+0x2640], R32 ;  /* 0x0026402001007387 */ /* 0x000fe80000100a00 */
[----:B------:R0:W-:Y:S01]  /*df800*/  STL.64 [R1+0x2648], R34 ;  /* 0x0026482201007387 */ /* 0x0001e20000100a00 */
[----:B----4-:R-:W-:Y:S02]  /*df810*/  F2FP.F16.E5M2.UNPACK_B R23, R25.H1 ;  /* 0x00000019ff17723e */ /* 0x010fe400030004ff */
[----:B------:R-:W-:Y:S02]  /*df820*/  F2FP.F16.E5M2.UNPACK_B R22, R16.H1 ;  /* 0x00000010ff16723e */ /* 0x000fe400030004ff */
[----:B------:R-:W-:Y:S02]  /*df830*/  F2FP.F16.E5M2.UNPACK_B R27, R27.H1 ;  /* 0x0000001bff1b723e */ /* 0x000fe400030004ff */
[----:B------:R-:W-:-:S02]  /*df840*/  F2FP.F16.E5M2.UNPACK_B R26, R26.H1 ;  /* 0x0000001aff1a723e */ /* 0x000fc400030004ff */
[----:B------:R-:W-:Y:S02]  /*df850*/  F2FP.F16.E5M2.UNPACK_B R25, R17.H1 ;  /* 0x00000011ff19723e */ /* 0x000fe400030004ff */
[----:B------:R-:W-:Y:S02]  /*df860*/  F2FP.F16.E5M2.UNPACK_B R24, R12.H1 ;  /* 0x0000000cff18723e */ /* 0x000fe400030004ff */
[----:B------:R-:W-:Y:S02]  /*df870*/  F2FP.F16.E5M2.UNPACK_B R21, R13.H1 ;  /* 0x0000000dff15723e */ /* 0x000fe400030004ff */
[----:B------:R-:W-:Y:S01]  /*df880*/  F2FP.F16.E5M2.UNPACK_B R20, R38.H1 ;  /* 0x00000026ff14723e */ /* 0x000fe200030004ff */
[----:B0-----:R-:W-:-:S15]  /*df890*/  HMMA.16816.F32 R32, R4, R18, R56 ;  /* 0x000000120420723c */ /* 0x001fde0000001838 */
[----:B------:R-:W-:-:S08]  /*df8a0*/  NOP ;  /* 0x0000000000007918 */ /* 0x000fd00000000000 */
[----:B------:R-:W-:Y:S04]  /*df8b0*/  STL.64 [R1+0x2600], R32 ;  /* 0x0026002001007387 */ /* 0x000fe80000100a00 */
[----:B------:R0:W-:Y:S02]  /*df8c0*/  STL.64 [R1+0x2608], R34 ;  /* 0x0026082201007387 */ /* 0x0001e40000100a00 */
        /* <DEDUP_REMOVED lines=8> */
[----:B0-----:R-:W-:Y:S01]  /*df950*/  HMMA.16816.F32 R32, R4, R24, R44 ;  /* 0x000000180420723c */ /* 0x001fe2000000182c */
[----:B------:R-:W-:Y:S02]  /*df960*/  F2FP.F16.E5M2.UNPACK_B R17, R39.H1 ;  /* 0x00000027ff11723e */ /* 0x000fe400030004ff */
[----:B------:R-:W-:-:S07]  /*df970*/  F2FP.F16.E5M2.UNPACK_B R16, R0.H1 ;  /* 0x00000000ff10723e */ /* 0x000fce00030004ff */
[----:B------:R-:W-:-:S14]  /*df980*/  HMMA.16816.F32 R8, R4, R16, R8 ;  /* 0x000000100408723c */ /* 0x000fdc0000001808 */
[----:B------:R-:W-:Y:S02]  /*df990*/  IMAD.MOV.U32 R40, RZ, RZ, R34 ;  /* 0x000000ffff287224 */ /* 0x000fe400078e0022 */
[----:B------:R-:W-:Y:S01]  /*df9a0*/  IMAD.MOV.U32 R41, RZ, RZ, R35 ;  /* 0x000000ffff297224 */ /* 0x000fe200078e0023 */
[----:B------:R-:W-:Y:S04]  /*df9b0*/  STL.64 [R1+0x2430], R32 ;  /* 0x0024302001007387 */ /* 0x000fe80000100a00 */
[----:B------:R-:W-:Y:S04]  /*df9c0*/  STL.64 [R1+0xb280], R42 ;  /* 0x00b2802a01007387 */ /* 0x000fe80000100a00 */
[----:B------:R-:W-:Y:S04]  /*df9d0*/  STL.64 [R1+0xb278], R40 ;  /* 0x00b2782801007387 */ /* 0x000fe80000100a00 */
[----:B------:R-:W-:Y:S04]  /*df9e0*/  STL.64 [R1+0xb240], R26 ;  /* 0x00b2401a01007387 */ /* 0x000fe80000100a00 */
[----:B------:R0:W-:Y:S02]  /*df9f0*/  STL.64 [R1+0xb238], R24 ;  /* 0x00b2381801007387 */ /* 0x0001e40000100a00 */
[----:B0-----:R-:W-:Y:S02]  /*dfa00*/  HMMA.16816.F32 R24, R4, R20, R28 ;  /* 0x000000140418723c */ /* 0x001fe4000000181c */
[----:B------:R-:W-:Y:S04]  /*dfa10*/  STL.64 [R1+0xb250], R22 ;  /* 0x00b2501601007387 */ /* 0x000fe80000100a00 */
[----:B------:R0:W-:-:S15]  /*dfa20*/  STL.64 [R1+0xb248], R20 ;  /* 0x00b2481401007387 */ /* 0x0001de0000100a00 */
[----:B------:R-:W-:-:S02]  /*dfa30*/  NOP ;  /* 0x0000000000007918 */ /* 0x000fc40000000000 */
[----:B------:R-:W-:Y:S04]  /*dfa40*/  STL.64 [R1+0x2470], R24 ;  /* 0x0024701801007387 */ /* 0x000fe80000100a00 */
[----:B------:R-:W-:Y:S04]  /*dfa50*/  STL.64 [R1+0x2478], R26 ;  /* 0x0024781a01007387 */ /* 0x000fe80000100a00 */
[----:B------:R-:W2:Y:S04]  /*dfa60*/  LDL.LU R44, [R1+0x5c0] ;  /* 0x0005c000012c7983 */ /* 0x000ea80000300800 */
[----:B------:R1:W-:Y:S04]  /*dfa70*/  STL.64 [R1+0x25b0], R8 ;  /* 0x0025b00801007387 */ /* 0x0003e80000100a00 */
[----:B------:R3:W-:Y:S04]  /*dfa80*/  STL.64 [R1+0x25b8], R10 ;  /* 0x0025b80a01007387 */ /* 0x0007e80000100a00 */
[----:B------:R-:W2:Y:S04]  /*dfa90*/  LDL.LU R45, [R1+0x5c4] ;  /* 0x0005c400012d7983 */ /* 0x000ea80000300800 */
[----:B------:R-:W2:Y:S04]  /*dfaa0*/  LDL.LU R46, [R1+0x5c8] ;  /* 0x0005c800012e7983 */ /* 0x000ea80000300800 */
[----:B------:R-:W2:Y:S04]  /*dfab0*/  LDL.LU R47, [R1+0x5cc] ;  /* 0x0005cc00012f7983 */ /* 0x000ea80000300800 */
[----:B------:R-:W4:Y:S04]  /*dfac0*/  LDL.LU R56, [R1+0x580] ;  /* 0x0005800001387983 */ /* 0x000f280000300800 */
[----:B------:R-:W4:Y:S04]  /*dfad0*/  LDL.LU R57, [R1+0x584] ;  /* 0x0005840001397983 */ /* 0x000f280000300800 */
[----:B------:R-:W4:Y:S04]  /*dfae0*/  LDL.LU R58, [R1+0x588] ;  /* 0x00058800013a7983 */ /* 0x000f280000300800 */
[----:B------:R-:W4:Y:S04]  /*dfaf0*/  LDL.LU R59, [R1+0x58c] ;  /* 0x00058c00013b7983 */ /* 0x000f280000300800 */
[----:B0-----:R-:W2:Y:S04]  /*dfb00*/  LDL.LU R20, [R1+0x730] ;  /* 0x0007300001147983 */ /* 0x001ea80000300800 */
[----:B------:R-:W2:Y:S04]  /*dfb10*/  LDL.LU R21, [R1+0x734] ;  /* 0x0007340001157983 */ /* 0x000ea80000300800 */
[----:B------:R-:W2:Y:S04]  /*dfb20*/  LDL.LU R22, [R1+0x738] ;  /* 0x0007380001167983 */ /* 0x000ea80000300800 */
[----:B------:R-:W2:Y:S04]  /*dfb30*/  LDL.LU R23, [R1+0x73c] ;  /* 0x00073c0001177983 */ /* 0x000ea80000300800 */
[----:B------:R-:W4:Y:S04]  /*dfb40*/  LDL.LU R32, [R1+0x80] ;  /* 0x0000800001207983 */ /* 0x000f280000300800 */
[----:B------:R-:W4:Y:S04]  /*dfb50*/  LDL.LU R33, [R1+0x84] ;  /* 0x0000840001217983 */ /* 0x000f280000300800 */
[----:B------:R-:W4:Y:S04]  /*dfb60*/  LDL.LU R34, [R1+0x88] ;  /* 0x0000880001227983 */ /* 0x000f280000300800 */
[----:B------:R-:W4:Y:S04]  /*dfb70*/  LDL.LU R35, [R1+0x8c] ;  /* 0x00008c0001237983 */ /* 0x000f280000300800 */
[----:B------:R-:W2:Y:S04]  /*dfb80*/  LDL.LU R40, [R1+0x70] ;  /* 0x0000700001287983 */ /* 0x000ea80000300800 */
[----:B------:R-:W2:Y:S04]  /*dfb90*/  LDL.LU R41, [R1+0x74] ;  /* 0x0000740001297983 */ /* 0x000ea80000300800 */
[----:B------:R-:W2:Y:S04]  /*dfba0*/  LDL.LU R42, [R1+0x78] ;  /* 0x00007800012a7983 */ /* 0x000ea80000300800 */
[----:B------:R-:W2:Y:S04]  /*dfbb0*/  LDL.LU R43, [R1+0x7c] ;  /* 0x00007c00012b7983 */ /* 0x000ea80000300800 */
[----:B------:R-:W4:Y:S04]  /*dfbc0*/  LDL.LU R37, [R1+0x32c4] ;  /* 0x0032c40001257983 */ /* 0x000f280000300800 */
[----:B------:R-:W4:Y:S04]  /*dfbd0*/  LDL.LU R28, [R1+0x32c0] ;  /* 0x0032c000011c7983 */ /* 0x000f280000300800 */
[----:B------:R-:W4:Y:S04]  /*dfbe0*/  LDL.LU R29, [R1+0x32cc] ;  /* 0x0032cc00011d7983 */ /* 0x000f280000300800 */
[----:B------:R-:W4:Y:S04]  /*dfbf0*/  LDL.LU R30, [R1+0x32c8] ;  /* 0x0032c800011e7983 */ /* 0x000f280000300800 */
[----:B------:R-:W4:Y:S04]  /*dfc00*/  LDL.LU R31, [R1+0x32d4] ;  /* 0x0032d400011f7983 */ /* 0x000f280000300800 */
[----:B------:R-:W4:Y:S04]  /*dfc10*/  LDL.LU R2, [R1+0x32d0] ;  /* 0x0032d00001027983 */ /* 0x000f280000300800 */
[----:B------:R-:W4:Y:S04]  /*dfc20*/  LDL.LU R3, [R1+0x28f4] ;  /* 0x0028f40001037983 */ /* 0x000f280000300800 */
[----:B-1----:R-:W4:Y:S04]  /*dfc30*/  LDL.LU R8, [R1+0x28f0] ;  /* 0x0028f00001087983 */ /* 0x002f280000300800 */
[----:B------:R-:W4:Y:S04]  /*dfc40*/  LDL.LU R9, [R1+0x32dc] ;  /* 0x0032dc0001097983 */ /* 0x000f280000300800 */
[----:B---3--:R-:W3:Y:S04]  /*dfc50*/  LDL.LU R10, [R1+0x32d8] ;  /* 0x0032d800010a7983 */ /* 0x008ee80000300800 */
[----:B------:R-:W3:Y:S04]  /*dfc60*/  LDL.LU R11, [R1+0x28c4] ;  /* 0x0028c400010b7983 */ /* 0x000ee80000300800 */
[----:B------:R-:W3:Y:S04]  /*dfc70*/  LDL.LU R38, [R1+0x28c0] ;  /* 0x0028c00001267983 */ /* 0x000ee80000300800 */
[----:B------:R-:W3:Y:S04]  /*dfc80*/  LDL.LU R24, [R1+0x650] ;  /* 0x0006500001187983 */ /* 0x000ee80000300800 */
[----:B------:R-:W3:Y:S04]  /*dfc90*/  LDL.LU R25, [R1+0x654] ;  /* 0x0006540001197983 */ /* 0x000ee80000300800 */
[----:B------:R-:W3:Y:S04]  /*dfca0*/  LDL.LU R26, [R1+0x658] ;  /* 0x00065800011a7983 */ /* 0x000ee80000300800 */
[----:B------:R-:W3:Y:S04]  /*dfcb0*/  LDL.LU R27, [R1+0x65c] ;  /* 0x00065c00011b7983 */ /* 0x000ee80000300800 */
[----:B------:R-:W3:Y:S01]  /*dfcc0*/  LDL.LU R39, [R1+0x28a4] ;  /* 0x0028a40001277983 */ /* 0x000ee20000300800 */
[----:B------:R-:W-:-:S03]  /*dfcd0*/  F2FP.F16.E5M2.UNPACK_B R13, R60.H1 ;  /* 0x0000003cff0d723e */ /* 0x000fc600030004ff */
[----:B------:R-:W3:Y:S01]  /*dfce0*/  LDL.LU R0, [R1+0x28a0] ;  /* 0x0028a00001007983 */ /* 0x000ee20000300800 */
[----:B------:R-:W-:-:S03]  /*dfcf0*/  F2FP.F16.E5M2.UNPACK_B R12, R61.H1 ;  /* 0x0000003dff0c723e */ /* 0x000fc600030004ff */
[----:B------:R-:W3:Y:S04]  /*dfd00*/  LDL.LU R60, [R1+0x2904] ;  /* 0x00290400013c7983 */ /* 0x000ee80000300800 */
        /* <DEDUP_REMOVED lines=9> */
[----:B------:R-:W-:Y:S04]  /*dfda0*/  STL.64 [R1+0xb260], R18 ;  /* 0x00b2601201007387 */ /* 0x000fe80000100a00 */
[----:B------:R0:W-:Y:S04]  /*dfdb0*/  STL.64 [R1+0xb258], R16 ;  /* 0x00b2581001007387 */ /* 0x0001e80000100a00 */
[----:B0-----:R-:W3:Y:S04]  /*dfdc0*/  LDL.LU R16, [R1+0x720] ;  /* 0x0007200001107983 */ /* 0x001ee80000300800 */
[----:B------:R-:W3:Y:S04]  /*dfdd0*/  LDL.LU R17, [R1+0x724] ;  /* 0x0007240001117983 */ /* 0x000ee80000300800 */
[----:B------:R-:W3:Y:S04]  /*dfde0*/  LDL.LU R18, [R1+0x728] ;  /* 0x0007280001127983 */ /* 0x000ee80000300800 */
[----:B------:R-:W3:Y:S01]  /*dfdf0*/  LDL.LU R19, [R1+0x72c] ;  /* 0x00072c0001137983 */ /* 0x000ee20000300800 */
[----:B--2---:R-:W-:Y:S01]  /*dfe00*/  HMMA.16816.F32 R40, R4, R12, R40 ;  /* 0x0000000c0428723c */ /* 0x004fe20000001828 */
[----:B----4-:R-:W-:-:S02]  /*dfe10*/  IMAD R28, R28, 0x100, R37 ;  /* 0x000001001c1c7824 */ /* 0x010fc400078e0225 */
[----:B------:R-:W2:Y:S01]  /*dfe20*/  LDL.LU R37, [R1+0xb288] ;  /* 0x00b2880001257983 */ /* 0x000ea20000300800 */
[----:B------:R-:W-:Y:S02]  /*dfe30*/  IMAD R29, R30, 0x100, R29 ;  /* 0x000001001e1d7824 */ /* 0x000fe400078e021d */
[----:B------:R-:W-:-:S15]  /*dfe40*/  IMAD R30, R2, 0x100, R31 ;  /* 0x00000100021e7824 */ /* 0x000fde00078e021f */
[----:B------:R-:W-:-:S02]  /*dfe50*/  NOP ;  /* 0x0000000000007918 */ /* 0x000fc40000000000 */
[----:B------:R-:W-:Y:S04]  /*dfe60*/  STL.64 [R1+0x25d0], R40 ;  /* 0x0025d02801007387 */ /* 0x000fe80000100a00 */
[----:B------:R0:W-:Y:S04]  /*dfe70*/  STL.64 [R1+0x25d8], R42 ;  /* 0x0025d82a01007387 */ /* 0x0001e80000100a00 */
[----:B0-----:R-:W4:Y:S01]  /*dfe80*/  LDL.LU.64 R42, [R1+0xb280] ;  /* 0x00b28000012a7983 */ /* 0x001f220000300a00 */
[----:B------:R-:W-:Y:S02]  /*dfe90*/  F2FP.F16.E5M2.UNPACK_B R3, R3.H1 ;  /* 0x00000003ff03723e */ /* 0x000fe400030004ff */
[----:B------:R-:W-:Y:S01]  /*dfea0*/  F2FP.F16.E5M2.UNPACK_B R2, R8.H1 ;  /* 0x00000008ff02723e */ /* 0x000fe200030004ff */
[----:B------:R-:W2:Y:S06]  /*dfeb0*/  LDL.LU.64 R40, [R1+0xb278] ;  /* 0x00b2780001287983 */ /* 0x000eac0000300a00 */
[----:B------:R-:W-:-:S15]  /*dfec0*/  HMMA.16816.F32 R32, R4, R2, R32 ;  /* 0x000000020420723c */ /* 0x000fde0000001820 */
[----:B------:R-:W-:-:S08]  /*dfed0*/  NOP ;  /* 0x0000000000007918 */ /* 0x000fd00000000000 */
[----:B------:R-:W-:Y:S04]  /*dfee0*/  STL.64 [R1+0x26b0], R32 ;  /* 0x0026b02001007387 */ /* 0x000fe80000100a00 */
[----:B------:R0:W-:Y:S04]  /*dfef0*/  STL.64 [R1+0x26b8], R34 ;  /* 0x0026b82201007387 */ /* 0x0001e80000100a00 */
[----:B0-----:R-:W2:Y:S04]  /*dff00*/  LDL.LU.64 R34, [R1+0xb270] ;  /* 0x00b2700001227983 */ /* 0x001ea80000300a00 */
[----:B------:R-:W2:Y:S01]  /*dff10*/  LDL.LU.64 R32, [R1+0xb268] ;  /* 0x00b2680001207983 */ /* 0x000ea20000300a00 */
[----:B---3--:R-:W-:Y:S01]  /*dff20*/  IMAD R31, R10, 0x100, R9 ;  /* 0x000001000a1f7824 */ /* 0x008fe200078e0209 */
[----:B------:R-:W-:-:S02]  /*dff30*/  F2FP.F16.E5M2.UNPACK_B R9, R11.H1 ;  /* 0x0000000bff09723e */ /* 0x000fc400030004ff */
[----:B------:R-:W-:-:S07]  /*dff40*/  F2FP.F16.E5M2.UNPACK_B R8, R38.H1 ;  /* 0x00000026ff08723e */ /* 0x000fce00030004ff */
[----:B------:R-:W-:Y:S01]  /*dff50*/  HMMA.16816.F32 R16, R4, R8, R16 ;  /* 0x000000080410723c */ /* 0x000fe20000001810 */
[----:B------:R-:W-:Y:S02]  /*dff60*/  F2FP.F16.E5M2.UNPACK_B R11, R39.H1 ;  /* 0x00000027ff0b723e */ /* 0x000fe400030004ff */
[----:B------:R-:W-:Y:S02]  /*dff70*/  F2FP.F16.E5M2.UNPACK_B R10, R0.H1 ;  /* 0x00000000ff0a723e */ /* 0x000fe400030004ff */
[----:B------:R-:W-:Y:S02]  /*dff80*/  F2FP.F16.E5M2.UNPACK_B R39, R60.H1 ;  /* 0x0000003cff27723e */ /* 0x000fe400030004ff */
[----:B------:R-:W-:Y:S02]  /*dff90*/  F2FP.F16.E5M2.UNPACK_B R38, R61.H1 ;  /* 0x0000003dff26723e */ /* 0x000fe400030004ff */
[----:B------:R-:W-:Y:S02]  /*dffa0*/  F2FP.F16.E5M2.UNPACK_B R28, R28 ;  /* 0x0000001cff1c723e */ /* 0x000fe400020004ff */
[----:B------:R-:W-:-:S02]  /*dffb0*/  F2FP.F16.E5M2.UNPACK_B R29, R29 ;  /* 0x0000001dff1d723e */ /* 0x000fc400020004ff */
[----:B------:R-:W-:Y:S02]  /*dffc0*/  F2FP.F16.E5M2.UNPACK_B R30, R30 ;  /* 0x0000001eff1e723e */ /* 0x000fe400020004ff */
[----:B------:R-:W-:-:S08]  /*dffd0*/  F2FP.F16.E5M2.UNPACK_B R31, R31 ;  /* 0x0000001fff1f723e */ /* 0x000fd000020004ff */
[----:B------:R-:W-:Y:S04]  /*dffe0*/  STL.64 [R1+0x2650], R16 ;  /* 0x0026501001007387 */ /* 0x000fe80000100a00 */
[----:B------:R0:W-:Y:S04]  /*dfff0*/  STL.64 [R1+0x2658], R18 ;  /* 0x0026581201007387 */ /* 0x0001e80000100a00 */
[----:B------:R-:W-:Y:S04]  /*e0000*/  STL.64 [R1+0xb1f0], R10 ;  /* 0x00b1f00a01007387 */ /* 0x000fe80000100a00 */
[----:B------:R1:W-:Y:S01]  /*e0010*/  STL.64 [R1+0xb1e8], R8 ;  /* 0x00b1e80801007387 */ /* 0x0003e20000100a00 */
[C---:B0-----:R-:W-:Y:S06]  /*e0020*/  HMMA.16816.F32 R16, R4.reuse, R10, R20 ;  /* 0x0000000a0410723c */ /* 0x041fec0000001814 */
[----:B-1----:R-:W-:-:S15]  /*e0030*/  HMMA.16816.F32 R8, R4, R38, R24 ;  /* 0x000000260408723c */ /* 0x002fde0000001818 */
[----:B------:R-:W-:-:S02]  /*e0040*/  NOP ;  /* 0x0000000000007918 */ /* 0x000fc40000000000 */
[----:B------:R-:W-:Y:S04]  /*e0050*/  STL.64 [R1+0x2620], R16 ;  /* 0x0026201001007387 */ /* 0x000fe80000100a00 */
[----:B------:R-:W-:Y:S01]  /*e0060*/  STL.64 [R1+0x2628], R18 ;  /* 0x0026281201007387 */ /* 0x000fe20000100a00 */
[C---:B----4-:R-:W-:Y:S06]  /*e0070*/  HMMA.16816.F32 R4, R28.reuse, R42, R56 ;  /* 0x0000002a1c04723c */ /* 0x050fec0000001838 */
[----:B------:R-:W-:Y:S04]  /*e0080*/  STL.64 [R1+0xb190], R42 ;  /* 0x00b1902a01007387 */ /* 0x000fe80000100a00 */
[----:B------:R-:W-:Y:S04]  /*e0090*/  STL.64 [R1+0x2690], R8 ;  /* 0x0026900801007387 */ /* 0x000fe80000100a00 */
[----:B------:R-:W-:Y:S04]  /*e00a0*/  STL.64 [R1+0x2698], R10 ;  /* 0x0026980a01007387 */ /* 0x000fe80000100a00 */
[----:B--2---:R-:W-:Y:S05]  /*e00b0*/  STL.64 [R1+0xb188], R40 ;  /* 0x00b1882801007387 */ /* 0x004fea0000100a00 */
[----:B------:R-:W-:Y:S04]  /*e00c0*/  STL.64 [R1+0x2800], R4 ;  /* 0x0028000401007387 */ /* 0x000fe80000100a00 */
[----:B------:R0:W-:Y:S02]  /*e00d0*/  STL.64 [R1+0x2808], R6 ;  /* 0x0028080601007387 */ /* 0x0001e40000100a00 */
[C---:B0-----:R-:W-:Y:S02]  /*e00e0*/  HMMA.16816.F32 R4, R28.reuse, R36, R52 ;  /* 0x000000241c04723c */ /* 0x041fe40000001834 */
[----:B------:R-:W-:Y:S04]  /*e00f0*/  STL.64 [R1+0xb200], R38 ;  /* 0x00b2002601007387 */ /* 0x000fe80000100a00 */
[----:B------:R-:W-:Y:S01]  /*e0100*/  STL.64 [R1+0xb1f8], R36 ;  /* 0x00b1f82401007387 */ /* 0x000fe20000100a00 */
[----:B------:R-:W-:-:S15]  /*e0110*/  HMMA.16816.F32 R8, R28, R34, R48 ;  /* 0x000000221c08723c */ /* 0x000fde0000001830 */
[----:B------:R-:W-:-:S01]  /*e0120*/  NOP ;  /* 0x0000000000007918 */ /* 0x000fc20000000000 */
[----:B------:R-:W-:Y:S04]  /*e0130*/  STL.64 [R1+0x27d0], R4 ;  /* 0x0027d00401007387 */ /* 0x000fe80000100a00 */
[----:B------:R0:W-:Y:S02]  /*e0140*/  STL.64 [R1+0x27d8], R6 ;  /* 0x0027d80601007387 */ /* 0x0001e40000100a00 */
[----:B0-----:R-:W-:Y:S02]  /*e0150*/  HMMA.16816.F32 R4, R28, R32, R44 ;  /* 0x000000201c04723c */ /* 0x001fe4000000182c */
[----:B------:R-:W2:Y:S04]  /*e0160*/  LDL.LU R44, [R1+0x550] ;  /* 0x00055000012c7983 */ /* 0x000ea80000300800 */
[----:B------:R0:W-:Y:S04]  /*e0170*/  STL.64 [R1+0x27b0], R8 ;  /* 0x0027b00801007387 */ /* 0x0001e80000100a00 */
[----:B------:R1:W-:-:S13]  /*e0180*/  STL.64 [R1+0x27b8], R10 ;  /* 0x0027b80a01007387 */ /* 0x0003da0000100a00 */
[----:B------:R-:W-:Y:S04]  /*e0190*/  STL.64 [R1+0x26e0], R4 ;  /* 0x0026e00401007387 */ /* 0x000fe80000100a00 */
[----:B------:R-:W-:Y:S04]  /*e01a0*/  STL.64 [R1+0x26e8], R6 ;  /* 0x0026e80601007387 */ /* 0x000fe80000100a00 */
[----:B------:R-:W2:Y:S04]  /*e01b0*/  LDL.LU R45, [R1+0x554] ;  /* 0x00055400012d7983 */ /* 0x000ea80000300800 */
[----:B------:R-:W3:Y:S04]  /*e01c0*/  LDL.LU R46, [R1+0x558] ;  /* 0x00055800012e7983 */ /* 0x000ee80000300800 */
[----:B------:R-:W3:Y:S04]  /*e01d0*/  LDL.LU R47, [R1+0x55c] ;  /* 0x00055c00012f7983 */ /* 0x000ee80000300800 */
[----:B---3--:R-:W-:Y:S04]  /*e01e0*/  STL.64 [R1+0xb210], R46 ;  /* 0x00b2102e01007387 */ /* 0x008fe80000100a00 */
[----:B--2---:R-:W-:Y:S04]  /*e01f0*/  STL.64 [R1+0xb208], R44 ;  /* 0x00b2082c01007387 */ /* 0x004fe80000100a00 */
[----:B------:R-:W2:Y:S04]  /*e0200*/  LDL.LU R56, [R1+0x710] ;  /* 0x0007100001387983 */ /* 0x000ea80000300800 */
[----:B------:R-:W2:Y:S04]  /*e0210*/  LDL.LU R57, [R1+0x714] ;  /* 0x0007140001397983 */ /* 0x000ea80000300800 */
[----:B------:R-:W3:Y:S04]  /*e0220*/  LDL.LU R58, [R1+0x718] ;  /* 0x00071800013a7983 */ /* 0x000ee80000300800 */
[----:B------:R-:W3:Y:S04]  /*e0230*/  LDL.LU R59, [R1+0x71c] ;  /* 0x00071c00013b7983 */ /* 0x000ee80000300800 */
[----:B---3--:R-:W-:Y:S04]  /*e0240*/  STL.64 [R1+0xb220], R58 ;  /* 0x00b2203a01007387 */ /* 0x008fe80000100a00 */
[----:B--2---:R2:W-:Y:S04]  /*e0250*/  STL.64 [R1+0xb218], R56 ;  /* 0x00b2183801007387 */ /* 0x0045e80000100a00 */
[----:B0-----:R-:W3:Y:S04]  /*e0260*/  LDL.LU R8, [R1+0x5d0] ;  /* 0x0005d00001087983 */ /* 0x001ee80000300800 */
[----:B------:R-:W3:Y:S04]  /*e0270*/  LDL.LU R9, [R1+0x5d4] ;  /* 0x0005d40001097983 */ /* 0x000ee80000300800 */
[----:B-1----:R-:W4:Y:S04]  /*e0280*/  LDL.LU R10, [R1+0x5d8] ;  /* 0x0005d800010a7983 */ /* 0x002f280000300800 */
[----:B------:R-:W4:Y:S04]  /*e0290*/  LDL.LU R11, [R1+0x5dc] ;  /* 0x0005dc00010b7983 */ /* 0x000f280000300800 */
[----:B----4-:R-:W-:Y:S04]  /*e02a0*/  STL.64 [R1+0xb230], R10 ;  /* 0x00b2300a01007387 */ /* 0x010fe80000100a00 */
[----:B---3--:R0:W-:Y:S04]  /*e02b0*/  STL.64 [R1+0xb228], R8 ;  /* 0x00b2280801007387 */ /* 0x0081e80000100a00 */
[----:B------:R-:W3:Y:S04]  /*e02c0*/  LDL.LU R36, [R1+0x5f0] ;  /* 0x0005f00001247983 */ /* 0x000ee80000300800 */
[----:B------:R-:W3:Y:S04]  /*e02d0*/  LDL.LU R37, [R1+0x5f4] ;  /* 0x0005f40001257983 */ /* 0x000ee80000300800 */
[----:B------:R-:W3:Y:S04]  /*e02e0*/  LDL.LU R38, [R1+0x5f8] ;  /* 0x0005f80001267983 */ /* 0x000ee80000300800 */
[----:B------:R-:W3:Y:S04]  /*e02f0*/  LDL.LU R39, [R1+0x5fc] ;  /* 0x0005fc0001277983 */ /* 0x000ee80000300800 */
[----:B--2---:R-:W2:Y:S04]  /*e0300*/  LDL.LU R56, [R1+0x630] ;  /* 0x0006300001387983 */ /* 0x004ea80000300800 */
[----:B------:R-:W2:Y:S04]  /*e0310*/  LDL.LU R57, [R1+0x634] ;  /* 0x0006340001397983 */ /* 0x000ea80000300800 */
[----:B------:R-:W2:Y:S04]  /*e0320*/  LDL.LU R58, [R1+0x638] ;  /* 0x00063800013a7983 */ /* 0x000ea80000300800 */
[----:B------:R-:W2:Y:S04]  /*e0330*/  LDL.LU R59, [R1+0x63c] ;  /* 0x00063c00013b7983 */ /* 0x000ea80000300800 */
[----:B0-----:R-:W4:Y:S04]  /*e0340*/  LDL.LU R8, [R1+0x640] ;  /* 0x0006400001087983 */ /* 0x001f280000300800 */
[----:B------:R-:W4:Y:S04]  /*e0350*/  LDL.LU R9, [R1+0x644] ;  /* 0x0006440001097983 */ /* 0x000f280000300800 */
[----:B------:R-:W4:Y:S04]  /*e0360*/  LDL.LU R10, [R1+0x648] ;  /* 0x00064800010a7983 */ /* 0x000f280000300800 */
[----:B------:R-:W4:Y:S04]  /*e0370*/  LDL.LU R11, [R1+0x64c] ;  /* 0x00064c00010b7983 */ /* 0x000f280000300800 */
[----:B------:R-:W3:Y:S04]  /*e0380*/  LDL.LU R24, [R1+0x620] ;  /* 0x0006200001187983 */ /* 0x000ee80000300800 */
[----:B------:R-:W3:Y:S04]  /*e0390*/  LDL.LU R25, [R1+0x624] ;  /* 0x0006240001197983 */ /* 0x000ee80000300800 */
[----:B------:R-:W3:Y:S04]  /*e03a0*/  LDL.LU R26, [R1+0x628] ;  /* 0x00062800011a7983 */ /* 0x000ee80000300800 */
[----:B------:R-:W3:Y:S04]  /*e03b0*/  LDL.LU R27, [R1+0x62c] ;  /* 0x00062c00011b7983 */ /* 0x000ee80000300800 */
        /* <DEDUP_REMOVED lines=59> */
[----:B0-----:R-:W3:Y:S04]  /*e0770*/  LDL.LU.64 R10, [R1+0xb230] ;  /* 0x00b23000010a7983 */ /* 0x001ee80000300a00 */
[----:B------:R-:W3:Y:S01]  /*e0780*/  LDL.LU.64 R8, [R1+0xb228] ;  /* 0x00b2280001087983 */ /* 0x000ee20000300a00 */
[C---:B--2---:R-:W-:Y:S06]  /*e0790*/  HMMA.16816.F32 R56, R28.reuse, R24, R56 ;  /* 0x000000181c38723c */ /* 0x044fec0000001838 */
[C---:B----4-:R-:W-:Y:S06]  /*e07a0*/  HMMA.16816.F32 R44, R28.reuse, R20, R44 ;  /* 0x000000141c2c723c */ /* 0x050fec000000182c */
[C---:B------:R-:W-:Y:S11]  /*e07b0*/  HMMA.16816.F32 R36, R28.reuse, R16, R36 ;  /* 0x000000101c24723c */ /* 0x040ff60000001824 */
[----:B------:R-:W-:Y:S04]  /*e07c0*/  STL.64 [R1+0x2610], R56 ;  /* 0x0026103801007387 */ /* 0x000fe80000100a00 */
[----:B------:R0:W-:Y:S04]  /*e07d0*/  STL.64 [R1+0x2618], R58 ;  /* 0x0026183a01007387 */ /* 0x0001e80000100a00 */
[----:B0-----:R-:W2:Y:S04]  /*e07e0*/  LDL.LU.64 R58, [R1+0xb220] ;  /* 0x00b22000013a7983 */ /* 0x001ea80000300a00 */
        /* <DEDUP_REMOVED lines=9> */
[----:B------:R0:W-:Y:S04]  /*e0880*/  STL.64 [R1+0xb1d0], R18 ;  /* 0x00b1d01201007387 */ /* 0x0001e80000100a00 */
[----:B0-----:R-:W2:Y:S04]  /*e0890*/  LDL.LU R19, [R1+0x32f4] ;  /* 0x0032f40001137983 */ /* 0x001ea80000300800 */
[----:B------:R-:W-:Y:S01]  /*e08a0*/  STL.64 [R1+0xb1c8], R16 ;  /* 0x00b1c81001007387 */ /* 0x000fe20000100a00 */
[----:B---3--:R-:W-:-:S15]  /*e08b0*/  HMMA.16816.F32 R8, R28, R12, R8 ;  /* 0x0000000c1c08723c */ /* 0x008fde0000001808 */
[----:B------:R-:W-:-:S08]  /*e08c0*/  NOP ;  /* 0x0000000000007918 */ /* 0x000fd00000000000 */
[----:B------:R-:W-:Y:S04]  /*e08d0*/  STL.64 [R1+0x25c0], R8 ;  /* 0x0025c00801007387 */ /* 0x000fe80000100a00 */
[----:B------:R0:W-:Y:S04]  /*e08e0*/  STL.64 [R1+0x25c8], R10 ;  /* 0x0025c80a01007387 */ /* 0x0001e80000100a00 */
[----:B0-----:R-:W3:Y:S04]  /*e08f0*/  LDL.LU.64 R10, [R1+0xb1f0] ;  /* 0x00b1f000010a7983 */ /* 0x001ee80000300a00 */
[----:B------:R-:W4:Y:S04]  /*e0900*/  LDL.LU.64 R8, [R1+0xb1e8] ;  /* 0x00b1e80001087983 */ /* 0x000f280000300a00 */
[----:B------:R-:W-:Y:S04]  /*e0910*/  STL.64 [R1+0xb1b0], R14 ;  /* 0x00b1b00e01007387 */ /* 0x000fe80000100a00 */
[----:B------:R0:W-:Y:S02]  /*e0920*/  STL.64 [R1+0xb1a8], R12 ;  /* 0x00b1a80c01007387 */ /* 0x0001e40000100a00 */
[----:B0-----:R-:W-:Y:S01]  /*e0930*/  HMMA.16816.F32 R12, R28, R2, R32 ;  /* 0x000000021c0c723c */ /* 0x001fe20000001820 */
[----:B--2---:R-:W-:-:S15]  /*e0940*/  IMAD R4, R4, 0x100, R19 ;  /* 0x0000010004047824 */ /* 0x004fde00078e0213 */
[----:B------:R-:W-:-:S07]  /*e0950*/  NOP ;  /* 0x0000000000007918 */ /* 0x000fce0000000000 */
[----:B------:R-:W-:Y:S04]  /*e0960*/  STL.64 [R1+0x25a0], R12 ;  /* 0x0025a00c01007387 */ /* 0x000fe80000100a00 */
[----:B------:R3:W-:Y:S01]  /*e0970*/  STL.64 [R1+0x25a8], R14 ;  /* 0x0025a80e01007387 */ /* 0x0007e20000100a00 */
[----:B------:R-:W-:Y:S02]  /*e0980*/  IMAD R5, R6, 0x100, R5 ;  /* 0x0000010006057824 */ /* 0x000fe400078e0205 */
[----:B------:R-:W-:Y:S02]  /*e0990*/  IMAD R6, R0, 0x100, R7 ;  /* 0x0000010000067824 */ /* 0x000fe400078e0207 */
[----:B------:R-:W-:Y:S01]  /*e09a0*/  IMAD R7, R61, 0x100, R60 ;  /* 0x000001003d077824 */ /* 0x000fe200078e023c */
[----:B------:R-:W-:-:S02]  /*e09b0*/  F2FP.F16.E5M2.UNPACK_B R4, R4 ;  /* 0x00000004ff04723e */ /* 0x000fc400020004ff */
[----:B------:R-:W-:Y:S02]  /*e09c0*/  F2FP.F16.E5M2.UNPACK_B R5, R5 ;  /* 0x00000005ff05723e */ /* 0x000fe400020004ff */
[----:B------:R-:W-:Y:S02]  /*e09d0*/  F2FP.F16.E5M2.UNPACK_B R6, R6 ;  /* 0x00000006ff06723e */ /* 0x000fe400020004ff */
[----:B------:R-:W-:Y:S01]  /*e09e0*/  F2FP.F16.E5M2.UNPACK_B R7, R7 ;  /* 0x00000007ff07723e */ /* 0x000fe200020004ff */
[C---:B----4-:R-:W-:Y:S06]  /*e09f0*/  HMMA.16816.F32 R16, R28.reuse, R8, R40 ;  /* 0x000000081c10723c */ /* 0x050fec0000001828 */
[----:B---3--:R-:W-:-:S15]  /*e0a00*/  HMMA.16816.F32 R12, R28, R10, R56 ;  /* 0x0000000a1c0c723c */ /* 0x008fde0000001838 */
[----:B------:R-:W-:-:S02]  /*e0a10*/  NOP ;  /* 0x0000000000007918 */ /* 0x000fc40000000000 */
[----:B------:R-:W-:Y:S04]  /*e0a20*/  STL.64 [R1+0x2460], R16 ;  /* 0x0024601001007387 */ /* 0x000fe80000100a00 */
[----:B------:R-:W-:Y:S04]  /*e0a30*/  STL.64 [R1+0x2468], R18 ;  /* 0x0024681201007387 */ /* 0x000fe80000100a00 */
[----:B------:R-:W-:Y:S04]  /*e0a40*/  STL.64 [R1+0xb1c0], R10 ;  /* 0x00b1c00a01007387 */ /* 0x000fe80000100a00 */
[----:B------:R0:W-:Y:S02]  /*e0a50*/  STL.64 [R1+0xb1b8], R8 ;  /* 0x00b1b80801007387 */ /* 0x0001e40000100a00 */
[----:B0-----:R-:W-:Y:S02]  /*e0a60*/  HMMA.16816.F32 R8, R28, R38, R52 ;  /* 0x000000261c08723c */ /* 0x001fe40000001834 */
[----:B------:R-:W-:Y:S04]  /*e0a70*/  STL.64 [R1+0x2450], R12 ;  /* 0x0024500c01007387 */ /* 0x000fe80000100a00 */
[----:B------:R0:W-:Y:S04]  /*e0a80*/  STL.64 [R1+0x2458], R14 ;  /* 0x0024580e01007387 */ /* 0x0001e80000100a00 */
[----:B------:R-:W-:Y:S04]  /*e0a90*/  STL.64 [R1+0xb1e0], R38 ;  /* 0x00b1e02601007387 */ /* 0x000fe80000100a00 */
[----:B------:R-:W-:Y:S01]  /*e0aa0*/  STL.64 [R1+0xb1d8], R36 ;  /* 0x00b1d82401007387 */ /* 0x000fe20000100a00 */
[C---:B0-----:R-:W-:Y:S08]  /*e0ab0*/  HMMA.16816.F32 R12, R4.reuse, R26, R48 ;  /* 0x0000001a040c723c */ /* 0x041ff00000001830 */
[----:B------:R-:W-:Y:S04]  /*e0ac0*/  STL.64 [R1+0x2420], R8 ;  /* 0x0024200801007387 */ /* 0x000fe80000100a00 */
[----:B------:R0:W-:Y:S02]  /*e0ad0*/  STL.64 [R1+0x2428], R10 ;  /* 0x0024280a01007387 */ /* 0x0001e40000100a00 */
[C---:B0-----:R-:W-:Y:S02]  /*e0ae0*/  HMMA.16816.F32 R8, R4.reuse, R24, R44 ;  /* 0x000000180408723c */ /* 0x041fe4000000182c */
[----:B------:R-:W2:Y:S07]  /*e0af0*/  LDL.LU R44, [R1+0x6e0] ;  /* 0x0006e000012c7983 */ /* 0x000eae0000300800 */
[----:B------:R0:W-:Y:S04]  /*e0b00*/  STL.64 [R1+0x2410], R12 ;  /* 0x0024100c01007387 */ /* 0x0001e80000100a00 */
[----:B------:R1:W-:Y:S10]  /*e0b10*/  STL.64 [R1+0x2418], R14 ;  /* 0x0024180e01007387 */ /* 0x0003f40000100a00 */
[----:B------:R3:W-:Y:S04]  /*e0b20*/  STL.64 [R1+0x2400], R8 ;  /* 0x0024000801007387 */ /* 0x0007e80000100a00 */
[----:B------:R4:W-:Y:S04]  /*e0b30*/  STL.64 [R1+0x2408], R10 ;  /* 0x0024080a01007387 */ /* 0x0009e80000100a00 */
        /* <DEDUP_REMOVED lines=19> */
[----:B0-----:R-:W2:Y:S04]  /*e0c70*/  LDL.LU R12, [R1+0x510] ;  /* 0x00051000010c7983 */ /* 0x001ea80000300800 */
[----:B------:R-:W2:Y:S04]  /*e0c80*/  LDL.LU R13, [R1+0x514] ;  /* 0x00051400010d7983 */ /* 0x000ea80000300800 */
[----:B-1----:R-:W2:Y:S04]  /*e0c90*/  LDL.LU R14, [R1+0x518] ;  /* 0x00051800010e7983 */ /* 0x002ea80000300800 */
[----:B------:R-:W2:Y:S04]  /*e0ca0*/  LDL.LU R15, [R1+0x51c] ;  /* 0x00051c00010f7983 */ /* 0x000ea80000300800 */
[----:B---3--:R-:W3:Y:S04]  /*e0cb0*/  LDL.LU R8, [R1+0x520] ;  /* 0x0005200001087983 */ /* 0x008ee80000300800 */
[----:B------:R-:W3:Y:S04]  /*e0cc0*/  LDL.LU R9, [R1+0x524] ;  /* 0x0005240001097983 */ /* 0x000ee80000300800 */
[----:B----4-:R-:W3:Y:S04]  /*e0cd0*/  LDL.LU R10, [R1+0x528] ;  /* 0x00052800010a7983 */ /* 0x010ee80000300800 */
        /* <DEDUP_REMOVED lines=19> */
[----:B0-----:R-:W4:Y:S04]  /*e0e10*/  LDL.LU R24, [R1+0x4b0] ;  /* 0x0004b00001187983 */ /* 0x001f280000300800 */
[----:B------:R-:W4:Y:S04]  /*e0e20*/  LDL.LU R25, [R1+0x4b4] ;  /* 0x0004b40001197983 */ /* 0x000f280000300800 */
[----:B------:R-:W4:Y:S04]  /*e0e30*/  LDL.LU R26, [R1+0x4b8] ;  /* 0x0004b800011a7983 */ /* 0x000f280000300800 */
[----:B------:R-:W4:Y:S01]  /*e0e40*/  LDL.LU R27, [R1+0x4bc] ;  /* 0x0004bc00011b7983 */ /* 0x000f220000300800 */
[C---:B--2---:R-:W-:Y:S06]  /*e0e50*/  HMMA.16816.F32 R16, R4.reuse, R20, R16 ;  /* 0x000000140410723c */ /* 0x044fec0000001810 */
[----:B------:R-:W-:-:S15]  /*e0e60*/  HMMA.16816.F32 R36, R4, R22, R36 ;  /* 0x000000160424723c */ /* 0x000fde0000001824 */
[----:B------:R-:W-:-:S08]  /*e0e70*/  NOP ;  /* 0x0000000000007918 */ /* 0x000fd00000000000 */
[----:B------:R-:W-:Y:S04]  /*e0e80*/  STL.64 [R1+0x23f0], R36 ;  /* 0x0023f02401007387 */ /* 0x000fe80000100a00 */
[----:B------:R0:W-:Y:S04]  /*e0e90*/  STL.64 [R1+0x23f8], R38 ;  /* 0x0023f82601007387 */ /* 0x0001e80000100a00 */
[----:B0-----:R-:W2:Y:S04]  /*e0ea0*/  LDL.LU.64 R38, [R1+0xb1e0] ;  /* 0x00b1e00001267983 */ /* 0x001ea80000300a00 */
[----:B------:R-:W2:Y:S04]  /*e0eb0*/  LDL.LU.64 R36, [R1+0xb1d8] ;  /* 0x00b1d80001247983 */ /* 0x000ea80000300a00 */
[----:B------:R-:W-:Y:S04]  /*e0ec0*/  STL.64 [R1+0x23e0], R16 ;  /* 0x0023e01001007387 */ /* 0x000fe80000100a00 */
[----:B------:R0:W-:Y:S04]  /*e0ed0*/  STL.64 [R1+0x23e8], R18 ;  /* 0x0023e81201007387 */ /* 0x0001e80000100a00 */
[----:B0-----:R-:W3:Y:S04]  /*e0ee0*/  LDL.LU.64 R18, [R1+0xb1d0] ;  /* 0x00b1d00001127983 */ /* 0x001ee80000300a00 */
[----:B------:R-:W4:Y:S04]  /*e0ef0*/  LDL.LU.64 R16, [R1+0xb1c8] ;  /* 0x00b1c80001107983 */ /* 0x000f280000300a00 */
[----:B------:R-:W-:Y:S04]  /*e0f00*/  STL.64 [R1+0xb160], R22 ;  /* 0x00b1601601007387 */ /* 0x000fe80000100a00 */
[----:B------:R0:W-:Y:S04]  /*e0f10*/  STL.64 [R1+0xb158], R20 ;  /* 0x00b1581401007387 */ /* 0x0001e80000100a00 */
[----:B0-----:R-:W2:Y:S04]  /*e0f20*/  LDL.LU R20, [R1+0x4c0] ;  /* 0x0004c00001147983 */ /* 0x001ea80000300800 */
[----:B------:R-:W2:Y:S04]  /*e0f30*/  LDL.LU R21, [R1+0x4c4] ;  /* 0x0004c40001157983 */ /* 0x000ea80000300800 */
[----:B------:R-:W2:Y:S04]  /*e0f40*/  LDL.LU R22, [R1+0x4c8] ;  /* 0x0004c80001167983 */ /* 0x000ea80000300800 */
[----:B------:R-:W2:Y:S01]  /*e0f50*/  LDL.LU R23, [R1+0x4cc] ;  /* 0x0004cc0001177983 */ /* 0x000ea20000300800 */
        /* <DEDUP_REMOVED lines=10> */
[----:B------:R-:W3:Y:S04]  /*e1000*/  LDL.LU.64 R12, [R1+0xb1a8] ;  /* 0x00b1a800010c7983 */ /* 0x000ee80000300a00 */
[----:B------:R-:W-:Y:S04]  /*e1010*/  STL.64 [R1+0xb140], R18 ;  /* 0x00b1401201007387 */ /* 0x000fe80000100a00 */
[----:B------:R0:W-:Y:S04]  /*e1020*/  STL.64 [R1+0xb138], R16 ;  /* 0x00b1381001007387 */ /* 0x0001e80000100a00 */
[----:B0-----:R-:W4:Y:S04]  /*e1030*/  LDL.LU R16, [R1+0x4d0] ;  /* 0x0004d00001107983 */ /* 0x001f280000300800 */
[----:B------:R-:W4:Y:S04]  /*e1040*/  LDL.LU R17, [R1+0x4d4] ;  /* 0x0004d40001117983 */ /* 0x000f280000300800 */
[----:B------:R-:W4:Y:S04]  /*e1050*/  LDL.LU R18, [R1+0x4d8] ;  /* 0x0004d80001127983 */ /* 0x000f280000300800 */
[----:B------:R-:W4:Y:S01]  /*e1060*/  LDL.LU R19, [R1+0x4dc] ;  /* 0x0004dc0001137983 */ /* 0x000f220000300800 */
        /* <DEDUP_REMOVED lines=9> */
[----:B0-----:R-:W2:Y:S04]  /*e1100*/  LDL.LU.64 R42, [R1+0xb190] ;  /* 0x00b19000012a7983 */ /* 0x001ea80000300a00 */
[----:B------:R-:W2:Y:S04]  /*e1110*/  LDL.LU.64 R40, [R1+0xb188] ;  /* 0x00b1880001287983 */ /* 0x000ea80000300a00 */
[----:B------:R-:W-:Y:S04]  /*e1120*/  STL.64 [R1+0xb120], R14 ;  /* 0x00b1200e01007387 */ /* 0x000fe80000100a00 */
[----:B------:R0:W-:Y:S04]  /*e1130*/  STL.64 [R1+0xb118], R12 ;  /* 0x00b1180c01007387 */ /* 0x0001e80000100a00 */
[----:B0-----:R-:W3:Y:S04]  /*e1140*/  LDL.LU R12, [R1+0x4e0] ;  /* 0x0004e000010c7983 */ /* 0x001ee80000300800 */
[----:B------:R-:W3:Y:S04]  /*e1150*/  LDL.LU R13, [R1+0x4e4] ;  /* 0x0004e400010d7983 */ /* 0x000ee80000300800 */
[----:B------:R-:W3:Y:S04]  /*e1160*/  LDL.LU R14, [R1+0x4e8] ;  /* 0x0004e800010e7983 */ /* 0x000ee80000300800 */
[----:B------:R-:W3:Y:S01]  /*e1170*/  LDL.LU R15, [R1+0x4ec] ;  /* 0x0004ec00010f7983 */ /* 0x000ee20000300800 */
[C---:B----4-:R-:W-:Y:S06]  /*e1180*/  HMMA.16816.F32 R16, R4.reuse, R10, R16 ;  /* 0x0000000a0410723c */ /* 0x050fec0000001810 */
[----:B---3--:R-:W-:-:S15]  /*e1190*/  HMMA.16816.F32 R12, R4, R32, R12 ;  /* 0x00000020040c723c */ /* 0x008fde000000180c */
[----:B------:R-:W-:-:S08]  /*e11a0*/  NOP ;  /* 0x0000000000007918 */ /* 0x000fd00000000000 */
[----:B------:R-:W-:Y:S04]  /*e11b0*/  STL.64 [R1+0x2230], R12 ;  /* 0x0022300c01007387 */ /* 0x000fe80000100a00 */
[----:B------:R2:W-:Y:S02]  /*e11c0*/  STL.64 [R1+0x2238], R14 ;  /* 0x0022380e01007387 */ /* 0x0005e40000100a00 */
[C---:B--2---:R-:W-:Y:S06]  /*e11d0*/  HMMA.16816.F32 R12, R4.reuse, R34, R20 ;  /* 0x00000022040c723c */ /* 0x044fec0000001814 */
[----:B------:R-:W-:Y:S04]  /*e11e0*/  STL.64 [R1+0xb130], R34 ;  /* 0x00b1302201007387 */ /* 0x000fe80000100a00 */
[----:B------:R-:W-:Y:S04]  /*e11f0*/  STL.64 [R1+0x2210], R16 ;  /* 0x0022101001007387 */ /* 0x000fe80000100a00 */
[----:B------:R-:W-:Y:S04]  /*e1200*/  STL.64 [R1+0x2218], R18 ;  /* 0x0022181201007387 */ /* 0x000fe80000100a00 */
[----:B------:R-:W-:Y:S05]  /*e1210*/  STL.64 [R1+0xb128], R32 ;  /* 0x00b1282001007387 */ /* 0x000fea0000100a00 */
        /* <DEDUP_REMOVED lines=8> */
[----:B------:R0:W-:Y:S04]  /*e12a0*/  STL.64 [R1+0x1f48], R14 ;  /* 0x001f480e01007387 */ /* 0x0001e80000100a00 */
[----:B------:R-:W-:Y:S04]  /*e12b0*/  STL.64 [R1+0x1f10], R8 ;  /* 0x001f100801007387 */ /* 0x000fe80000100a00 */
[----:B------:R1:W-:Y:S01]  /*e12c0*/  STL.64 [R1+0x1f18], R10 ;  /* 0x001f180a01007387 */ /* 0x0003e20000100a00 */
[C---:B0-----:R-:W-:Y:S06]  /*e12d0*/  HMMA.16816.F32 R12, R4.reuse, R2, R48 ;  /* 0x00000002040c723c */ /* 0x041fec0000001830 */
[----:B-1----:R-:W-:-:S15]  /*e12e0*/  HMMA.16816.F32 R8, R4, R42, R44 ;  /* 0x0000002a0408723c */ /* 0x002fde000000182c */
[----:B------:R-:W-:-:S02]  /*e12f0*/  NOP ;  /* 0x0000000000007918 */ /* 0x000fc40000000000 */
[----:B------:R0:W-:Y:S04]  /*e1300*/  STL.64 [R1+0x1ef0], R12 ;  /* 0x001ef00c01007387 */ /* 0x0001e80000100a00 */
[----:B------:R1:W-:Y:S04]  /*e1310*/  STL.64 [R1+0x1ef8], R14 ;  /* 0x001ef80e01007387 */ /* 0x0003e80000100a00 */
[----:B------:R-:W2:Y:S04]  /*e1320*/  LDL.LU R48, [R1+0x3c0] ;  /* 0x0003c00001307983 */ /* 0x000ea80000300800 */
[----:B------:R-:W-:Y:S04]  /*e1330*/  STL.64 [R1+0x1ed0], R8 ;  /* 0x001ed00801007387 */ /* 0x000fe80000100a00 */
[----:B------:R-:W-:Y:S04]  /*e1340*/  STL.64 [R1+0x1ed8], R10 ;  /* 0x001ed80a01007387 */ /* 0x000fe80000100a00 */
[----:B------:R-:W2:Y:S04]  /*e1350*/  LDL.LU R49, [R1+0x3c4] ;  /* 0x0003c40001317983 */ /* 0x000ea80000300800 */
[----:B------:R-:W3:Y:S04]  /*e1360*/  LDL.LU R50, [R1+0x3c8] ;  /* 0x0003c80001327983 */ /* 0x000ee80000300800 */
[----:B------:R-:W3:Y:S04]  /*e1370*/  LDL.LU R51, [R1+0x3cc] ;  /* 0x0003cc0001337983 */ /* 0x000ee80000300800 */
[----:B---3--:R-:W-:Y:S04]  /*e1380*/  STL.64 [R1+0xb170], R50 ;  /* 0x00b1703201007387 */ /* 0x008fe80000100a00 */
[----:B--2---:R2:W-:Y:S04]  /*e1390*/  STL.64 [R1+0xb168], R48 ;  /* 0x00b1683001007387 */ /* 0x0045e80000100a00 */
[----:B------:R-:W3:Y:S04]  /*e13a0*/  LDL.LU R56, [R1+0x3d0] ;  /* 0x0003d00001387983 */ /* 0x000ee80000300800 */
[----:B------:R-:W3:Y:S04]  /*e13b0*/  LDL.LU R57, [R1+0x3d4] ;  /* 0x0003d40001397983 */ /* 0x000ee80000300800 */
[----:B------:R-:W3:Y:S04]  /*e13c0*/  LDL.LU R58, [R1+0x3d8] ;  /* 0x0003d800013a7983 */ /* 0x000ee80000300800 */
[----:B------:R-:W3:Y:S04]  /*e13d0*/  LDL.LU R59, [R1+0x3dc] ;  /* 0x0003dc00013b7983 */ /* 0x000ee80000300800 */
[----:B0-----:R-:W4:Y:S04]  /*e13e0*/  LDL.LU R12, [R1+0x430] ;  /* 0x00043000010c7983 */ /* 0x001f280000300800 */
[----:B------:R-:W4:Y:S04]  /*e13f0*/  LDL.LU R13, [R1+0x434] ;  /* 0x00043400010d7983 */ /* 0x000f280000300800 */
[----:B-1----:R-:W4:Y:S04]  /*e1400*/  LDL.LU R14, [R1+0x438] ;  /* 0x00043800010e7983 */ /* 0x002f280000300800 */
[----:B------:R-:W4:Y:S04]  /*e1410*/  LDL.LU R15, [R1+0x43c] ;  /* 0x00043c00010f7983 */ /* 0x000f280000300800 */
[----:B------:R-:W3:Y:S04]  /*e1420*/  LDL.LU R20, [R1+0x470] ;  /* 0x0004700001147983 */ /* 0x000ee80000300800 */
[----:B------:R-:W3:Y:S04]  /*e1430*/  LDL.LU R21, [R1+0x474] ;  /* 0x0004740001157983 */ /* 0x000ee80000300800 */
[----:B------:R-:W3:Y:S04]  /*e1440*/  LDL.LU R22, [R1+0x478] ;  /* 0x0004780001167983 */ /* 0x000ee80000300800 */
[----:B------:R-:W3:Y:S04]  /*e1450*/  LDL.LU R23, [R1+0x47c] ;  /* 0x00047c0001177983 */ /* 0x000ee80000300800 */
[----:B------:R-:W4:Y:S04]  /*e1460*/  LDL.LU R24, [R1+0x490] ;  /* 0x0004900001187983 */ /* 0x000f280000300800 */
[----:B------:R-:W4:Y:S04]  /*e1470*/  LDL.LU R25, [R1+0x494] ;  /* 0x0004940001197983 */ /* 0x000f280000300800 */
[----:B------:R-:W4:Y:S04]  /*e1480*/  LDL.LU R26, [R1+0x498] ;  /* 0x00049800011a7983 */ /* 0x000f280000300800 */
[----:B------:R-:W4:Y:S04]  /*e1490*/  LDL.LU R27, [R1+0x49c] ;  /* 0x00049c00011b7983 */ /* 0x000f280000300800 */
[----:B--2---:R-:W2:Y:S04]  /*e14a0*/  LDL.LU R48, [R1+0x480] ;  /* 0x0004800001307983 */ /* 0x004ea80000300800 */
[----:B------:R-:W2:Y:S04]  /*e14b0*/  LDL.LU R49, [R1+0x484] ;  /* 0x0004840001317983 */ /* 0x000ea80000300800 */
[----:B------:R-:W2:Y:S04]  /*e14c0*/  LDL.LU R50, [R1+0x488] ;  /* 0x0004880001327983 */ /* 0x000ea80000300800 */
[----:B------:R-:W2:Y:S04]  /*e14d0*/  LDL.LU R51, [R1+0x48c] ;  /* 0x00048c0001337983 */ /* 0x000ea80000300800 */
        /* <DEDUP_REMOVED lines=10> */
[----:B------:R-:W3:Y:S01]  /*e1580*/  LDL.LU R34, [R1+0x448] ;  /* 0x0004480001227983 */ /* 0x000ee20000300800 */
[----:B------:R-:W-:-:S03]  /*e1590*/  IMAD R30, R0, 0x100, R55 ;  /* 0x00000100001e7824 */ /* 0x000fc600078e0237 */
[----:B------:R-:W3:Y:S04]  /*e15a0*/  LDL.LU R35, [R1+0x44c] ;  /* 0x00044c0001237983 */ /* 0x000ee80000300800 */
[----:B------:R-:W3:Y:S04]  /*e15b0*/  LDL.LU R55, [R1+0x3334] ;  /* 0x0033340001377983 */ /* 0x000ee80000300800 */
[----:B------:R-:W3:Y:S04]  /*e15c0*/  LDL.LU R44, [R1+0x3330] ;  /* 0x00333000012c7983 */ /* 0x000ee80000300800 */
[----:B------:R-:W3:Y:S04]  /*e15d0*/  LDL.LU R45, [R1+0x333c] ;  /* 0x00333c00012d7983 */ /* 0x000ee80000300800 */
[----:B------:R-:W3:Y:S01]  /*e15e0*/  LDL.LU R46, [R1+0x3338] ;  /* 0x00333800012e7983 */ /* 0x000ee20000300800 */
[----:B------:R-:W-:-:S03]  /*e15f0*/  IMAD R28, R52, 0x100, R31 ;  /* 0x00000100341c7824 */ /* 0x000fc600078e021f */
[----:B------:R-:W3:Y:S01]  /*e1600*/  LDL.LU R47, [R1+0x3344] ;  /* 0x00334400012f7983 */ /* 0x000ee20000300800 */
[----:B------:R-:W-:-:S03]  /*e1610*/  IMAD R31, R61, 0x100, R60 ;  /* 0x000001003d1f7824 */ /* 0x000fc600078e023c */
        /* <DEDUP_REMOVED lines=9> */
[----:B----4-:R-:W-:Y:S03]  /*e16b0*/  HMMA.16816.F32 R4, R4, R38, R24 ;  /* 0x000000260404723c */ /* 0x010fe60000001818 */
[----:B------:R-:W2:Y:S04]  /*e16c0*/  LDL.LU.64 R26, [R1+0xb180] ;  /* 0x00b18000011a7983 */ /* 0x000ea80000300a00 */
[----:B------:R-:W3:Y:S01]  /*e16d0*/  LDL.LU.64 R24, [R1+0xb178] ;  /* 0x00b1780001187983 */ /* 0x000ee20000300a00 */
[----:B------:R-:W-:Y:S01]  /*e16e0*/  IMAD R29, R54, 0x100, R53 ;  /* 0x00000100361d7824 */ /* 0x000fe200078e0235 */
[----:B------:R-:W-:-:S02]  /*e16f0*/  F2FP.F16.E5M2.UNPACK_B R28, R28 ;  /* 0x0000001cff1c723e */ /* 0x000fc400020004ff */
[----:B------:R-:W-:Y:S02]  /*e1700*/  F2FP.F16.E5M2.UNPACK_B R30, R30 ;  /* 0x0000001eff1e723e */ /* 0x000fe400020004ff */
[----:B------:R-:W-:Y:S02]  /*e1710*/  F2FP.F16.E5M2.UNPACK_B R31, R31 ;  /* 0x0000001fff1f723e */ /* 0x000fe400020004ff */
[----:B------:R-:W-:-:S08]  /*e1720*/  F2FP.F16.E5M2.UNPACK_B R29, R29 ;  /* 0x0000001dff1d723e */ /* 0x000fd000020004ff */
[----:B------:R0:W-:Y:S04]  /*e1730*/  STL.64 [R1+0x1e80], R4 ;  /* 0x001e800401007387 */ /* 0x0001e80000100a00 */
[----:B------:R1:W-:Y:S04]  /*e1740*/  STL.64 [R1+0x1e88], R6 ;  /* 0x001e880601007387 */ /* 0x0003e80000100a00 */
[----:B0-----:R-:W4:Y:S04]  /*e1750*/  LDL.LU R4, [R1+0x3f0] ;  /* 0x0003f00001047983 */ /* 0x001f280000300800 */
[----:B------:R-:W4:Y:S04]  /*e1760*/  LDL.LU R5, [R1+0x3f4] ;  /* 0x0003f40001057983 */ /* 0x000f280000300800 */
[----:B-1----:R-:W4:Y:S04]  /*e1770*/  LDL.LU R6, [R1+0x3f8] ;  /* 0x0003f80001067983 */ /* 0x002f280000300800 */
[----:B------:R-:W4:Y:S01]  /*e1780*/  LDL.LU R7, [R1+0x3fc] ;  /* 0x0003fc0001077983 */ /* 0x000f220000300800 */
        /* <DEDUP_REMOVED lines=47> */
[----:B0-----:R-:W4:Y:S04]  /*e1a80*/  LDL.LU R16, [R1+0x420] ;  /* 0x0004200001107983 */ /* 0x001f280000300800 */
[----:B------:R-:W4:Y:S04]  /*e1a90*/  LDL.LU R17, [R1+0x424] ;  /* 0x0004240001117983 */ /* 0x000f280000300800 */
[----:B------:R-:W4:Y:S04]  /*e1aa0*/  LDL.LU R18, [R1+0x428] ;  /* 0x0004280001127983 */ /* 0x000f280000300800 */
[----:B------:R-:W4:Y:S02]  /*e1ab0*/  LDL.LU R19, [R1+0x42c] ;  /* 0x00042c0001137983 */ /* 0x000f240000300800 */
[----:B----4-:R-:W-:-:S15]  /*e1ac0*/  HMMA.16816.F32 R16, R28, R14, R16 ;  /* 0x0000000e1c10723c */ /* 0x010fde0000001810 */
[----:B------:R-:W-:-:S08]  /*e1ad0*/  NOP ;  /* 0x0000000000007918 */ /* 0x000fd00000000000 */
[----:B------:R-:W-:Y:S04]  /*e1ae0*/  STL.64 [R1+0x1d10], R16 ;  /* 0x001d101001007387 */ /* 0x000fe80000100a00 */
[----:B------:R2:W-:Y:S02]  /*e1af0*/  STL.64 [R1+0x1d18], R18 ;  /* 0x001d181201007387 */ /* 0x0005e40000100a00 */
[C---:B--2---:R-:W-:Y:S02]  /*e1b00*/  HMMA.16816.F32 R16, R28.reuse, R12, R20 ;  /* 0x0000000c1c10723c */ /* 0x044fe40000001814 */
[----:B------:R-:W-:Y:S04]  /*e1b10*/  STL.64 [R1+0xb0c0], R14 ;  /* 0x00b0c00e01007387 */ /* 0x000fe80000100a00 */
[----:B------:R0:W-:Y:S02]  /*e1b20*/  STL.64 [R1+0xb0b8], R12 ;  /* 0x00b0b80c01007387 */ /* 0x0001e40000100a00 */
[C---:B0-----:R-:W-:Y:S06]  /*e1b30*/  HMMA.16816.F32 R12, R28.reuse, R10, R4 ;  /* 0x0000000a1c0c723c */ /* 0x041fec0000001804 */
[C---:B------:R-:W-:Y:S09]  /*e1b40*/  HMMA.16816.F32 R4, R28.reuse, R34, R40 ;  /* 0x000000221c04723c */ /* 0x040ff20000001828 */
[----:B------:R-:W-:Y:S04]  /*e1b50*/  STL.64 [R1+0x1d00], R16 ;  /* 0x001d001001007387 */ /* 0x000fe80000100a00 */
[----:B------:R3:W-:Y:S02]  /*e1b60*/  STL.64 [R1+0x1d08], R18 ;  /* 0x001d081201007387 */ /* 0x0007e40000100a00 */
[----:B---3--:R-:W-:-:S15]  /*e1b70*/  HMMA.16816.F32 R16, R28, R32, R24 ;  /* 0x000000201c10723c */ /* 0x008fde0000001818 */
[----:B------:R-:W-:-:S08]  /*e1b80*/  NOP ;  /* 0x0000000000007918 */ /* 0x000fd00000000000 */
[----:B------:R-:W-:Y:S04]  /*e1b90*/  STL.64 [R1+0x1cb0], R16 ;  /* 0x001cb01001007387 */ /* 0x000fe80000100a00 */
[----:B------:R-:W-:Y:S04]  /*e1ba0*/  STL.64 [R1+0x1cb8], R18 ;  /* 0x001cb81201007387 */ /* 0x000fe80000100a00 */
[----:B------:R-:W-:Y:S04]  /*e1bb0*/  STL.64 [R1+0xb0e0], R34 ;  /* 0x00b0e02201007387 */ /* 0x000fe80000100a00 */
[----:B------:R-:W-:Y:S04]  /*e1bc0*/  STL.64 [R1+0x1ca0], R12 ;  /* 0x001ca00c01007387 */ /* 0x000fe80000100a00 */
[----:B------:R-:W-:Y:S04]  /*e1bd0*/  STL.64 [R1+0x1ca8], R14 ;  /* 0x001ca80e01007387 */ /* 0x000fe80000100a00 */
[----:B------:R-:W-:Y:S04]  /*e1be0*/  STL.64 [R1+0xb0d8], R32 ;  /* 0x00b0d82001007387 */ /* 0x000fe80000100a00 */
        /* <DEDUP_REMOVED lines=8> */
[----:B------:R-:W-:Y:S04]  /*e1c70*/  STL.64 [R1+0x1c58], R6 ;  /* 0x001c580601007387 */ /* 0x000fe80000100a00 */
[----:B------:R1:W-:Y:S04]  /*e1c80*/  STL.64 [R1+0x1990], R8 ;  /* 0x0019900801007387 */ /* 0x0003e80000100a00 */
[----:B------:R2:W-:Y:S04]  /*e1c90*/  STL.64 [R1+0x1998], R10 ;  /* 0x0019980a01007387 */ /* 0x0005e80000100a00 */
[----:B------:R-:W3:Y:S04]  /*e1ca0*/  LDL.LU R48, [R1+0x300] ;  /* 0x0003000001307983 */ /* 0x000ee80000300800 */
[----:B------:R-:W3:Y:S04]  /*e1cb0*/  LDL.LU R49, [R1+0x304] ;  /* 0x0003040001317983 */ /* 0x000ee80000300800 */
[----:B------:R-:W3:Y:S04]  /*e1cc0*/  LDL.LU R50, [R1+0x308] ;  /* 0x0003080001327983 */ /* 0x000ee80000300800 */
[----:B------:R-:W3:Y:S04]  /*e1cd0*/  LDL.LU R51, [R1+0x30c] ;  /* 0x00030c0001337983 */ /* 0x000ee80000300800 */
[----:B------:R-:W4:Y:S04]  /*e1ce0*/  LDL.LU R52, [R1+0x310] ;  /* 0x0003100001347983 */ /* 0x000f280000300800 */
[----:B------:R-:W4:Y:S01]  /*e1cf0*/  LDL.LU R53, [R1+0x314] ;  /* 0x0003140001357983 */ /* 0x000f220000300800 */
[----:B0-----:R-:W-:-:S03]  /*e1d00*/  IMAD R4, R44, 0x100, R55 ;  /* 0x000001002c047824 */ /* 0x001fc600078e0237 */
[----:B------:R-:W4:Y:S04]  /*e1d10*/  LDL.LU R54, [R1+0x318] ;  /* 0x0003180001367983 */ /* 0x000f280000300800 */
        /* <DEDUP_REMOVED lines=9> */
[----:B-1----:R-:W3:Y:S04]  /*e1db0*/  LDL.LU R8, [R1+0x6c0] ;  /* 0x0006c00001087983 */ /* 0x002ee80000300800 */
[----:B------:R-:W3:Y:S04]  /*e1dc0*/  LDL.LU R9, [R1+0x6c4] ;  /* 0x0006c40001097983 */ /* 0x000ee80000300800 */
[----:B--2---:R-:W3:Y:S04]  /*e1dd0*/  LDL.LU R10, [R1+0x6c8] ;  /* 0x0006c800010a7983 */ /* 0x004ee80000300800 */
[----:B------:R-:W3:Y:S04]  /*e1de0*/  LDL.LU R11, [R1+0x6cc] ;  /* 0x0006cc00010b7983 */ /* 0x000ee80000300800 */
        /* <DEDUP_REMOVED lines=19> */
[----:B------:R-:W2:Y:S01]  /*e1f20*/  LDL.LU R15, [R1+0x38c] ;  /* 0x00038c00010f7983 */ /* 0x000ea20000300800 */
[----:B------:R-:W-:-:S03]  /*e1f30*/  IMAD R5, R46, 0x100, R45 ;  /* 0x000001002e057824 */ /* 0x000fc600078e022d */
[----:B------:R-:W2:Y:S04]  /*e1f40*/  LDL.LU R44, [R1+0x2f0] ;  /* 0x0002f000012c7983 */ /* 0x000ea80000300800 */
[----:B------:R-:W2:Y:S01]  /*e1f50*/  LDL.LU R45, [R1+0x2f4] ;  /* 0x0002f400012d7983 */ /* 0x000ea20000300800 */
[----:B------:R-:W-:-:S03]  /*e1f60*/  IMAD R6, R0, 0x100, R47 ;  /* 0x0000010000067824 */ /* 0x000fc600078e022f */
[----:B------:R-:W2:Y:S01]  /*e1f70*/  LDL.LU R46, [R1+0x2f8] ;  /* 0x0002f800012e7983 */ /* 0x000ea20000300800 */
[----:B------:R-:W-:-:S03]  /*e1f80*/  IMAD R7, R61, 0x100, R60 ;  /* 0x000001003d077824 */ /* 0x000fc600078e023c */
[----:B------:R-:W2:Y:S04]  /*e1f90*/  LDL.LU R47, [R1+0x2fc] ;  /* 0x0002fc00012f7983 */ /* 0x000ea80000300800 */
[----:B------:R-:W2:Y:S04]  /*e1fa0*/  LDL.LU R60, [R1+0x3354] ;  /* 0x00335400013c7983 */ /* 0x000ea80000300800 */
[----:B------:R-:W2:Y:S01]  /*e1fb0*/  LDL.LU R61, [R1+0x3350] ;  /* 0x00335000013d7983 */ /* 0x000ea20000300800 */
[----:B----4-:R-:W-:-:S15]  /*e1fc0*/  HMMA.16816.F32 R40, R28, R2, R40 ;  /* 0x000000021c28723c */ /* 0x010fde0000001828 */
[----:B------:R-:W-:-:S08]  /*e1fd0*/  NOP ;  /* 0x0000000000007918 */ /* 0x000fd00000000000 */
[----:B------:R-:W-:Y:S04]  /*e1fe0*/  STL.64 [R1+0x1980], R40 ;  /* 0x0019802801007387 */ /* 0x000fe80000100a00 */
[----:B------:R0:W-:Y:S04]  /*e1ff0*/  STL.64 [R1+0x1988], R42 ;  /* 0x0019882a01007387 */ /* 0x0001e80000100a00 */
[----:B0-----:R-:W3:Y:S04]  /*e2000*/  LDL.LU.64 R42, [R1+0xb110] ;  /* 0x00b11000012a7983 */ /* 0x001ee80000300a00 */
[----:B------:R-:W4:Y:S01]  /*e2010*/  LDL.LU.64 R40, [R1+0xb108] ;  /* 0x00b1080001287983 */ /* 0x000f220000300a00 */
[C---:B---3--:R-:W-:Y:S06]  /*e2020*/  HMMA.16816.F32 R8, R28.reuse, R42, R8 ;  /* 0x0000002a1c08723c */ /* 0x048fec0000001808 */
[----:B--2---:R-:W-:-:S15]  /*e2030*/  HMMA.16816.F32 R28, R28, R38, R24 ;  /* 0x000000261c1c723c */ /* 0x004fde0000001818 */
[----:B------:R-:W-:-:S02]  /*e2040*/  NOP ;  /* 0x0000000000007918 */ /* 0x000fc40000000000 */
[----:B------:R-:W-:Y:S04]  /*e2050*/  STL.64 [R1+0x1960], R8 ;  /* 0x0019600801007387 */ /* 0x000fe80000100a00 */
[----:B------:R0:W-:Y:S04]  /*e2060*/  STL.64 [R1+0x1968], R10 ;  /* 0x0019680a01007387 */ /* 0x0001e80000100a00 */
[----:B0-----:R-:W2:Y:S04]  /*e2070*/  LDL.LU.64 R10, [R1+0xb100] ;  /* 0x00b10000010a7983 */ /* 0x001ea80000300a00 */
[----:B------:R-:W3:Y:S04]  /*e2080*/  LDL.LU.64 R8, [R1+0xb0f8] ;  /* 0x00b0f80001087983 */ /* 0x000ee80000300a00 */
[----:B------:R-:W-:Y:S04]  /*e2090*/  STL.64 [R1+0xb090], R42 ;  /* 0x00b0902a01007387 */ /* 0x000fe80000100a00 */
[----:B----4-:R0:W-:Y:S04]  /*e20a0*/  STL.64 [R1+0xb088], R40 ;  /* 0x00b0882801007387 */ /* 0x0101e80000100a00 */
[----:B0-----:R-:W4:Y:S04]  /*e20b0*/  LDL.LU R40, [R1+0x330] ;  /* 0x0003300001287983 */ /* 0x001f280000300800 */
[----:B------:R-:W4:Y:S04]  /*e20c0*/  LDL.LU R41, [R1+0x334] ;  /* 0x0003340001297983 */ /* 0x000f280000300800 */
[----:B------:R-:W4:Y:S04]  /*e20d0*/  LDL.LU R42, [R1+0x338] ;  /* 0x00033800012a7983 */ /* 0x000f280000300800 */
[----:B------:R-:W4:Y:S04]  /*e20e0*/  LDL.LU R43, [R1+0x33c] ;  /* 0x00033c00012b7983 */ /* 0x000f280000300800 */
[----:B------:R-:W2:Y:S04]  /*e20f0*/  LDL.LU.64 R26, [R1+0xb0f0] ;  /* 0x00b0f000011a7983 */ /* 0x000ea80000300a00 */
[----:B------:R-:W3:Y:S01]  /*e2100*/  LDL.LU.64 R24, [R1+0xb0e8] ;  /* 0x00b0e80001187983 */ /* 0x000ee20000300a00 */
[----:B------:R-:W-:-:S02]  /*e2110*/  F2FP.F16.E5M2.UNPACK_B R4, R4 ;  /* 0x00000004ff04723e */ /* 0x000fc400020004ff */
[----:B------:R-:W-:Y:S02]  /*e2120*/  F2FP.F16.E5M2.UNPACK_B R5, R5 ;  /* 0x00000005ff05723e */ /* 0x000fe400020004ff */
[----:B------:R-:W-:Y:S02]  /*e2130*/  F2FP.F16.E5M2.UNPACK_B R6, R6 ;  /* 0x00000006ff06723e */ /* 0x000fe400020004ff */
[----:B------:R-:W-:Y:S01]  /*e2140*/  F2FP.F16.E5M2.UNPACK_B R7, R7 ;  /* 0x00000007ff07723e */ /* 0x000fe200020004ff */
        /* <DEDUP_REMOVED lines=36> */
[----:B0-----:R-:W3:Y:S04]  /*e2390*/  LDL.LU R20, [R1+0x360] ;  /* 0x0003600001147983 */ /* 0x001ee80000300800 */
[----:B------:R-:W3:Y:S04]  /*e23a0*/  LDL.LU R21, [R1+0x364] ;  /* 0x0003640001157983 */ /* 0x000ee80000300800 */
[----:B------:R-:W3:Y:S04]  /*e23b0*/  LDL.LU R22, [R1+0x368] ;  /* 0x0003680001167983 */ /* 0x000ee80000300800 */
[----:B------:R-:W3:Y:S02]  /*e23c0*/  LDL.LU R23, [R1+0x36c] ;  /* 0x00036c0001177983 */ /* 0x000ee40000300800 */
[----:B---3--:R-:W-:-:S15]  /*e23d0*/  HMMA.16816.F32 R20, R4, R18, R20 ;  /* 0x000000120414723c */ /* 0x008fde0000001814 */
[----:B------:R-:W-:-:S08]  /*e23e0*/  NOP ;  /* 0x0000000000007918 */ /* 0x000fd00000000000 */
[----:B------:R-:W-:Y:S04]  /*e23f0*/  STL.64 [R1+0x1700], R20 ;  /* 0x0017001401007387 */ /* 0x000fe80000100a00 */
[----:B------:R2:W-:Y:S02]  /*e2400*/  STL.64 [R1+0x1708], R22 ;  /* 0x0017081601007387 */ /* 0x0005e40000100a00 */
[C---:B--2---:R-:W-:Y:S02]  /*e2410*/  HMMA.16816.F32 R20, R4.reuse, R16, R24 ;  /* 0x000000100414723c */ /* 0x044fe40000001818 */
[----:B------:R-:W-:Y:S04]  /*e2420*/  STL.64 [R1+0xb030], R18 ;  /* 0x00b0301201007387 */ /* 0x000fe80000100a00 */
[----:B------:R4:W-:Y:S02]  /*e2430*/  STL.64 [R1+0xb028], R16 ;  /* 0x00b0281001007387 */ /* 0x0009e40000100a00 */
[----:B----4-:R-:W-:-:S15]  /*e2440*/  HMMA.16816.F32 R16, R4, R12, R40 ;  /* 0x0000000c0410723c */ /* 0x010fde0000001828 */
[----:B------:R-:W-:Y:S04]  /*e2450*/  STL.64 [R1+0x16a0], R20 ;  /* 0x0016a01401007387 */ /* 0x000fe80000100a00 */
[----:B------:R0:W-:Y:S02]  /*e2460*/  STL.64 [R1+0x16a8], R22 ;  /* 0x0016a81601007387 */ /* 0x0001e40000100a00 */
[----:B0-----:R-:W-:Y:S06]  /*e2470*/  HMMA.16816.F32 R20, R4, R14, R28 ;  /* 0x0000000e0414723c */ /* 0x001fec000000181c */
[----:B------:R-:W-:-:S15]  /*e2480*/  STL.64 [R1+0xb040], R14 ;  /* 0x00b0400e01007387 */ /* 0x000fde0000100a00 */
[----:B------:R-:W-:-:S02]  /*e2490*/  NOP ;  /* 0x0000000000007918 */ /* 0x000fc40000000000 */
[----:B------:R-:W-:Y:S04]  /*e24a0*/  STL.64 [R1+0x1630], R20 ;  /* 0x0016301401007387 */ /* 0x000fe80000100a00 */
[----:B------:R0:W-:Y:S04]  /*e24b0*/  STL.64 [R1+0x1638], R22 ;  /* 0x0016381601007387 */ /* 0x0001e80000100a00 */
[----:B------:R-:W-:Y:S04]  /*e24c0*/  STL.64 [R1+0xb038], R12 ;  /* 0x00b0380c01007387 */ /* 0x000fe80000100a00 */
[----:B------:R-:W-:Y:S04]  /*e24d0*/  STL.64 [R1+0x1600], R16 ;  /* 0x0016001001007387 */ /* 0x000fe80000100a00 */
[----:B------:R1:W-:Y:S01]  /*e24e0*/  STL.64 [R1+0x1608], R18 ;  /* 0x0016081201007387 */ /* 0x0003e20000100a00 */
[C---:B0-----:R-:W-:Y:S06]  /*e24f0*/  HMMA.16816.F32 R20, R4.reuse, R32, R56 ;  /* 0x000000200414723c */ /* 0x041fec0000001838 */
[C---:B-1----:R-:W-:Y:S06]  /*e2500*/  HMMA.16816.F32 R16, R4.reuse, R10, R52 ;  /* 0x0000000a0410723c */ /* 0x042fec0000001834 */
[C---:B------:R-:W-:Y:S11]  /*e2510*/  HMMA.16816.F32 R12, R4.reuse, R34, R48 ;  /* 0x00000022040c723c */ /* 0x040ff60000001830 */
        /* <DEDUP_REMOVED lines=9> */
[----:B------:R-:W-:Y:S04]  /*e25b0*/  STL.64 [R1+0xb080], R10 ;  /* 0x00b0800a01007387 */ /* 0x000fe80000100a00 */
[----:B------:R-:W-:-:S15]  /*e25c0*/  STL.64 [R1+0xb078], R8 ;  /* 0x00b0780801007387 */ /* 0x000fde0000100a00 */
[----:B------:R-:W-:-:S02]  /*e25d0*/  NOP ;  /* 0x0000000000007918 */ /* 0x000fc40000000000 */
[----:B------:R-:W-:Y:S04]  /*e25e0*/  STL.64 [R1+0x14f0], R12 ;  /* 0x0014f00c01007387 */ /* 0x000fe80000100a00 */
[----:B------:R-:W-:Y:S04]  /*e25f0*/  STL.64 [R1+0x14f8], R14 ;  /* 0x0014f80e01007387 */ /* 0x000fe80000100a00 */
[----:B------:R-:W2:Y:S04]  /*e2600*/  LDL.LU R48, [R1+0x230] ;  /* 0x0002300001307983 */ /* 0x000ea80000300800 */
[----:B------:R-:W2:Y:S04]  /*e2610*/  LDL.LU R49, [R1+0x234] ;  /* 0x0002340001317983 */ /* 0x000ea80000300800 */
[----:B------:R-:W3:Y:S04]  /*e2620*/  LDL.LU R50, [R1+0x238] ;  /* 0x0002380001327983 */ /* 0x000ee80000300800 */
[----:B------:R-:W3:Y:S04]  /*e2630*/  LDL.LU R51, [R1+0x23c] ;  /* 0x00023c0001337983 */ /* 0x000ee80000300800 */
[----:B------:R-:W4:Y:S04]  /*e2640*/  LDL.LU R29, [R1+0x335c] ;  /* 0x00335c00011d7983 */ /* 0x000f280000300800 */
[----:B------:R-:W4:Y:S01]  /*e2650*/  LDL.LU R30, [R1+0x3358] ;  /* 0x00335800011e7983 */ /* 0x000f220000300800 */
[----:B------:R-:W-:-:S03]  /*e2660*/  IMAD R28, R61, 0x100, R60 ;  /* 0x000001003d1c7824 */ /* 0x000fc600078e023c */
[----:B---3--:R-:W-:Y:S04]  /*e2670*/  STL.64 [R1+0xb0a0], R50 ;  /* 0x00b0a03201007387 */ /* 0x008fe80000100a00 */
[----:B--2---:R0:W-:Y:S04]  /*e2680*/  STL.64 [R1+0xb098], R48 ;  /* 0x00b0983001007387 */ /* 0x0041e80000100a00 */
[----:B------:R-:W2:Y:S04]  /*e2690*/  LDL.LU R52, [R1+0x240] ;  /* 0x0002400001347983 */ /* 0x000ea80000300800 */
[----:B------:R-:W2:Y:S04]  /*e26a0*/  LDL.LU R53, [R1+0x244] ;  /* 0x0002440001357983 */ /* 0x000ea80000300800 */
[----:B------:R-:W2:Y:S04]  /*e26b0*/  LDL.LU R54, [R1+0x248] ;  /* 0x0002480001367983 */ /* 0x000ea80000300800 */
[----:B------:R-:W2:Y:S04]  /*e26c0*/  LDL.LU R55, [R1+0x24c] ;  /* 0x00024c0001377983 */ /* 0x000ea80000300800 */
        /* <DEDUP_REMOVED lines=44> */
[C---:B----4-:R-:W-:Y:S06]  /*e2990*/  HMMA.16816.F32 R48, R4.reuse, R36, R48 ;  /* 0x000000240430723c */ /* 0x050fec0000001830 */
[----:B---3--:R-:W-:-:S15]  /*e29a0*/  HMMA.16816.F32 R40, R4, R2, R40 ;  /* 0x000000020428723c */ /* 0x008fde0000001828 */
[----:B------:R-:W-:-:S02]  /*e29b0*/  NOP ;  /* 0x0000000000007918 */ /* 0x000fc40000000000 */
[----:B------:R-:W-:Y:S04]  /*e29c0*/  STL.64 [R1+0x1490], R48 ;  /* 0x0014903001007387 */ /* 0x000fe80000100a00 */
[----:B------:R0:W-:Y:S04]  /*e29d0*/  STL.64 [R1+0x1498], R50 ;  /* 0x0014983201007387 */ /* 0x0001e80000100a00 */
[----:B0-----:R-:W3:Y:S04]  /*e29e0*/  LDL.LU.64 R50, [R1+0xb0a0] ;  /* 0x00b0a00001327983 */ /* 0x001ee80000300a00 */
[----:B------:R-:W3:Y:S04]  /*e29f0*/  LDL.LU.64 R48, [R1+0xb098] ;  /* 0x00b0980001307983 */ /* 0x000ee80000300a00 */
[----:B------:R-:W-:Y:S04]  /*e2a00*/  STL [R1+0xb014], R37 ;  /* 0x00b0142501007387 */ /* 0x000fe80000100800 */
[----:B------:R-:W-:Y:S04]  /*e2a10*/  STL.64 [R1+0x1480], R40 ;  /* 0x0014802801007387 */ /* 0x000fe80000100a00 */
[----:B------:R0:W-:Y:S04]  /*e2a20*/  STL.64 [R1+0x1488], R42 ;  /* 0x0014882a01007387 */ /* 0x0001e80000100a00 */
[----:B0-----:R-:W2:Y:S04]  /*e2a30*/  LDL.LU.64 R42, [R1+0xb090] ;  /* 0x00b09000012a7983 */ /* 0x001ea80000300a00 */
[----:B------:R-:W4:Y:S01]  /*e2a40*/  LDL.LU.64 R40, [R1+0xb088] ;  /* 0x00b0880001287983 */ /* 0x000f220000300a00 */
[C---:B--2---:R-:W-:Y:S06]  /*e2a50*/  HMMA.16816.F32 R8, R4.reuse, R42, R8 ;  /* 0x0000002a0408723c */ /* 0x044fec0000001808 */
[----:B------:R-:W-:-:S15]  /*e2a60*/  HMMA.16816.F32 R4, R4, R38, R24 ;  /* 0x000000260404723c */ /* 0x000fde0000001818 */
[----:B------:R-:W-:-:S02]  /*e2a70*/  NOP ;  /* 0x0000000000007918 */ /* 0x000fc40000000000 */
[----:B------:R-:W-:Y:S04]  /*e2a80*/  STL.64 [R1+0x1460], R8 ;  /* 0x0014600801007387 */ /* 0x000fe80000100a00 */
[----:B------:R0:W-:Y:S04]  /*e2a90*/  STL.64 [R1+0x1468], R10 ;  /* 0x0014680a01007387 */ /* 0x0001e80000100a00 */
[----:B0-----:R-:W3:Y:S04]  /*e2aa0*/  LDL.LU.64 R10, [R1+0xb080] ;  /* 0x00b08000010a7983 */ /* 0x001ee80000300a00 */
[----:B------:R-:W2:Y:S04]  /*e2ab0*/  LDL.LU.64 R8, [R1+0xb078] ;  /* 0x00b0780001087983 */ /* 0x000ea80000300a00 */
[----:B------:R-:W-:Y:S04]  /*e2ac0*/  STL.64 [R1+0xaff0], R42 ;  /* 0x00aff02a01007387 */ /* 0x000fe80000100a00 */
[----:B----4-:R0:W-:Y:S04]  /*e2ad0*/  STL.64 [R1+0xafe8], R40 ;  /* 0x00afe82801007387 */ /* 0x0101e80000100a00 */
[----:B0-----:R-:W4:Y:S04]  /*e2ae0*/  LDL.LU R40, [R1+0x260] ;  /* 0x0002600001287983 */ /* 0x001f280000300800 */
[----:B------:R-:W4:Y:S04]  /*e2af0*/  LDL.LU R41, [R1+0x264] ;  /* 0x0002640001297983 */ /* 0x000f280000300800 */
[----:B------:R-:W4:Y:S04]  /*e2b00*/  LDL.LU R42, [R1+0x268] ;  /* 0x00026800012a7983 */ /* 0x000f280000300800 */
[----:B------:R-:W4:Y:S04]  /*e2b10*/  LDL.LU R43, [R1+0x26c] ;  /* 0x00026c00012b7983 */ /* 0x000f280000300800 */
[----:B------:R-:W3:Y:S04]  /*e2b20*/  LDL.LU.64 R26, [R1+0xb070] ;  /* 0x00b07000011a7983 */ /* 0x000ee80000300a00 */
[----:B------:R-:W2:Y:S01]  /*e2b30*/  LDL.LU.64 R24, [R1+0xb068] ;  /* 0x00b0680001187983 */ /* 0x000ea20000300a00 */
[----:B------:R-:W-:-:S02]  /*e2b40*/  IMAD R29, R30, 0x100, R29 ;  /* 0x000001001e1d7824 */ /* 0x000fc400078e021d */
[----:B------:R-:W-:Y:S02]  /*e2b50*/  IMAD R30, R0, 0x100, R31 ;  /* 0x00000100001e7824 */ /* 0x000fe400078e021f */
[----:B------:R-:W-:Y:S01]  /*e2b60*/  IMAD R31, R61, 0x100, R60 ;  /* 0x000001003d1f7824 */ /* 0x000fe200078e023c */
[----:B------:R-:W-:Y:S02]  /*e2b70*/  F2FP.F16.E5M2.UNPACK_B R28, R28 ;  /* 0x0000001cff1c723e */ /* 0x000fe400020004ff */
        /* <DEDUP_REMOVED lines=38> */
[----:B------:R3:W-:Y:S02]  /*e2de0*/  STL.64 [R1+0xb000], R20 ;  /* 0x00b0001401007387 */ /* 0x0007e40000100a00 */
[C---:B---3--:R-:W-:Y:S06]  /*e2df0*/  HMMA.16816.F32 R20, R28.reuse, R18, R24 ;  /* 0x000000121c14723c */ /* 0x048fec0000001818 */
[----:B--2---:R-:W-:Y:S01]  /*e2e00*/  HMMA.16816.F32 R4, R28, R16, R4 ;  /* 0x000000101c04723c */ /* 0x004fe20000001804 */
[----:B------:R-:W-:-:S15]  /*e2e10*/  STL.64 [R1+0xb020], R18 ;  /* 0x00b0201201007387 */ /* 0x000fde0000100a00 */
[----:B------:R-:W-:-:S01]  /*e2e20*/  NOP ;  /* 0x0000000000007918 */ /* 0x000fc20000000000 */
[----:B------:R-:W-:Y:S04]  /*e2e30*/  STL.64 [R1+0x1290], R20 ;  /* 0x0012901401007387 */ /* 0x000fe80000100a00 */
[----:B------:R-:W-:Y:S04]  /*e2e40*/  STL.64 [R1+0x1298], R22 ;  /* 0x0012981601007387 */ /* 0x000fe80000100a00 */
[----:B------:R0:W-:Y:S04]  /*e2e50*/  STL.64 [R1+0xb018], R16 ;  /* 0x00b0181001007387 */ /* 0x0001e80000100a00 */
[----:B------:R-:W-:Y:S04]  /*e2e60*/  STL.64 [R1+0x1240], R4 ;  /* 0x0012400401007387 */ /* 0x000fe80000100a00 */
[----:B------:R4:W-:Y:S01]  /*e2e70*/  STL.64 [R1+0x1248], R6 ;  /* 0x0012480601007387 */ /* 0x0009e20000100a00 */
[C---:B0-----:R-:W-:Y:S06]  /*e2e80*/  HMMA.16816.F32 R16, R28.reuse, R14, R40 ;  /* 0x0000000e1c10723c */ /* 0x041fec0000001828 */
[C---:B----4-:R-:W-:Y:S06]  /*e2e90*/  HMMA.16816.F32 R4, R28.reuse, R12, R56 ;  /* 0x0000000c1c04723c */ /* 0x050fec0000001838 */
[C---:B------:R-:W-:Y:S11]  /*e2ea0*/  HMMA.16816.F32 R20, R28.reuse, R32, R52 ;  /* 0x000000201c14723c */ /* 0x040ff60000001834 */
[----:B------:R-:W-:Y:S04]  /*e2eb0*/  STL.64 [R1+0x1200], R16 ;  /* 0x0012001001007387 */ /* 0x000fe80000100a00 */
[----:B------:R0:W-:Y:S04]  /*e2ec0*/  STL.64 [R1+0x1208], R18 ;  /* 0x0012081201007387 */ /* 0x0001e80000100a00 */
[----:B------:R-:W-:Y:S04]  /*e2ed0*/  STL.64 [R1+0x11d0], R4 ;  /* 0x0011d00401007387 */ /* 0x000fe80000100a00 */
[----:B------:R1:W-:Y:S01]  /*e2ee0*/  STL.64 [R1+0x11d8], R6 ;  /* 0x0011d80601007387 */ /* 0x0003e20000100a00 */
[C---:B0-----:R-:W-:Y:S06]  /*e2ef0*/  HMMA.16816.F32 R16, R28.reuse, R10, R48 ;  /* 0x0000000a1c10723c */ /* 0x041fec0000001830 */
[C---:B-1----:R-:W-:Y:S01]  /*e2f00*/  HMMA.16816.F32 R4, R28.reuse, R34, R44 ;  /* 0x000000221c04723c */ /* 0x042fe2000000182c */
[----:B------:R0:W-:Y:S04]  /*e2f10*/  STL.64 [R1+0x1160], R20 ;  /* 0x0011601401007387 */ /* 0x0001e80000100a00 */
[----:B------:R1:W-:Y:S04]  /*e2f20*/  STL.64 [R1+0x1168], R22 ;  /* 0x0011681601007387 */ /* 0x0003e80000100a00 */
[----:B------:R-:W2:Y:S08]  /*e2f30*/  LDL.LU R48, [R1+0x1a0] ;  /* 0x0001a00001307983 */ /* 0x000eb00000300800 */
[----:B------:R3:W-:Y:S04]  /*e2f40*/  STL.64 [R1+0x1110], R16 ;  /* 0x0011101001007387 */ /* 0x0007e80000100a00 */
[----:B------:R4:W-:Y:S04]  /*e2f50*/  STL.64 [R1+0x1118], R18 ;  /* 0x0011181201007387 */ /* 0x0009e80000100a00 */
        /* <DEDUP_REMOVED lines=41> */
[----:B------:R-:W-:Y:S04]  /*e31f0*/  STL.64 [R1+0xafc0], R34 ;  /* 0x00afc02201007387 */ /* 0x000fe80000100a00 */
[----:B------:R0:W-:Y:S04]  /*e3200*/  STL.64 [R1+0xafb8], R32 ;  /* 0x00afb82001007387 */ /* 0x0001e80000100a00 */
[----:B0-----:R-:W2:Y:S04]  /*e3210*/  LDL.LU R32, [R1+0x1d0] ;  /* 0x0001d00001207983 */ /* 0x001ea80000300800 */
[----:B------:R-:W2:Y:S04]  /*e3220*/  LDL.LU R33, [R1+0x1d4] ;  /* 0x0001d40001217983 */ /* 0x000ea80000300800 */
[----:B------:R-:W2:Y:S04]  /*e3230*/  LDL.LU R34, [R1+0x1d8] ;  /* 0x0001d80001227983 */ /* 0x000ea80000300800 */
[----:B------:R-:W2:Y:S01]  /*e3240*/  LDL.LU R35, [R1+0x1dc] ;  /* 0x0001dc0001237983 */ /* 0x000ea20000300800 */
[----:B---3--:R-:W-:Y:S01]  /*e3250*/  HMMA.16816.F32 R16, R28, R8, R16 ;  /* 0x000000081c10723c */ /* 0x008fe20000001810 */
[----:B----4-:R-:W-:-:S15]  /*e3260*/  IMAD R4, R4, 0x100, R37 ;  /* 0x0000010004047824 */ /* 0x010fde00078e0225 */
[----:B------:R-:W-:-:S07]  /*e3270*/  NOP ;  /* 0x0000000000007918 */ /* 0x000fce0000000000 */
[----:B------:R-:W-:Y:S04]  /*e3280*/  STL.64 [R1+0x10a0], R16 ;  /* 0x0010a01001007387 */ /* 0x000fe80000100a00 */
[----:B------:R0:W-:Y:S04]  /*e3290*/  STL.64 [R1+0x10a8], R18 ;  /* 0x0010a81201007387 */ /* 0x0001e80000100a00 */
[----:B0-----:R-:W3:Y:S04]  /*e32a0*/  LDL.LU.64 R18, [R1+0xb020] ;  /* 0x00b0200001127983 */ /* 0x001ee80000300a00 */
[----:B------:R-:W4:Y:S04]  /*e32b0*/  LDL.LU.64 R16, [R1+0xb018] ;  /* 0x00b0180001107983 */ /* 0x000f280000300a00 */
[----:B------:R-:W-:Y:S04]  /*e32c0*/  STL.64 [R1+0xafb0], R10 ;  /* 0x00afb00a01007387 */ /* 0x000fe80000100a00 */
[----:B------:R0:W-:Y:S04]  /*e32d0*/  STL.64 [R1+0xafa8], R8 ;  /* 0x00afa80801007387 */ /* 0x0001e80000100a00 */
[----:B0-----:R-:W3:Y:S04]  /*e32e0*/  LDL.LU R8, [R1+0x1e0] ;  /* 0x0001e00001087983 */ /* 0x001ee80000300800 */
[----:B------:R-:W3:Y:S04]  /*e32f0*/  LDL.LU R9, [R1+0x1e4] ;  /* 0x0001e40001097983 */ /* 0x000ee80000300800 */
[----:B------:R-:W3:Y:S04]  /*e3300*/  LDL.LU R10, [R1+0x1e8] ;  /* 0x0001e800010a7983 */ /* 0x000ee80000300800 */
[----:B------:R-:W3:Y:S04]  /*e3310*/  LDL.LU R11, [R1+0x1ec] ;  /* 0x0001ec00010b7983 */ /* 0x000ee80000300800 */
[----:B------:R-:W4:Y:S01]  /*e3320*/  LDL.LU R37, [R1+0xb014] ;  /* 0x00b0140001257983 */ /* 0x000f220000300800 */
[----:B--2---:R-:W-:Y:S01]  /*e3330*/  HMMA.16816.F32 R40, R28, R2, R40 ;  /* 0x000000021c28723c */ /* 0x004fe20000001828 */
[----:B------:R-:W-:-:S02]  /*e3340*/  IMAD R5, R5, 0x100, R61 ;  /* 0x0000010005057824 */ /* 0x000fc400078e023d */
[----:B------:R-:W2:Y:S01]  /*e3350*/  LDL.LU R61, [R1+0xb010] ;  /* 0x00b01000013d7983 */ /* 0x000ea20000300800 */
[----:B------:R-:W-:Y:S02]  /*e3360*/  IMAD R6, R6, 0x100, R60 ;  /* 0x0000010006067824 */ /* 0x000fe400078e023c */
[----:B------:R-:W-:Y:S01]  /*e3370*/  IMAD R7, R7, 0x100, R0 ;  /* 0x0000010007077824 */ /* 0x000fe200078e0200 */
[----:B----4-:R-:W-:-:S15]  /*e3380*/  HMMA.16816.F32 R20, R28, R36, R20 ;  /* 0x000000241c14723c */ /* 0x010fde0000001814 */
[----:B------:R-:W-:-:S08]  /*e3390*/  NOP ;  /* 0x0000000000007918 */ /* 0x000fd00000000000 */
[----:B------:R-:W-:Y:S04]  /*e33a0*/  STL.64 [R1+0x1060], R20 ;  /* 0x0010601401007387 */ /* 0x000fe80000100a00 */
[----:B------:R0:W-:Y:S04]  /*e33b0*/  STL.64 [R1+0x1068], R22 ;  /* 0x0010681601007387 */ /* 0x0001e80000100a00 */
[----:B0-----:R-:W4:Y:S04]  /*e33c0*/  LDL.LU.64 R22, [R1+0xb008] ;  /* 0x00b0080001167983 */ /* 0x001f280000300a00 */
[----:B------:R-:W2:Y:S04]  /*e33d0*/  LDL.LU.64 R20, [R1+0xb000] ;  /* 0x00b0000001147983 */ /* 0x000ea80000300a00 */
[----:B------:R-:W2:Y:S04]  /*e33e0*/  LDL.LU R60, [R1+0xaffc] ;  /* 0x00affc00013c7983 */ /* 0x000ea80000300800 */
[----:B------:R-:W2:Y:S04]  /*e33f0*/  LDL.LU R0, [R1+0xaff8] ;  /* 0x00aff80001007983 */ /* 0x000ea80000300800 */
        /* <DEDUP_REMOVED lines=15> */
[----:B------:R-:W4:Y:S01]  /*e34f0*/  LDL.LU R43, [R1+0x1fc] ;  /* 0x0001fc00012b7983 */ /* 0x000f220000300800 */
[----:B------:R-:W-:-:S02]  /*e3500*/  F2FP.F16.E5M2.UNPACK_B R4, R4 ;  /* 0x00000004ff04723e */ /* 0x000fc400020004ff */
[----:B------:R-:W-:Y:S02]  /*e3510*/  F2FP.F16.E5M2.UNPACK_B R5, R5 ;  /* 0x00000005ff05723e */ /* 0x000fe400020004ff */
[----:B------:R-:W-:Y:S02]  /*e3520*/  F2FP.F16.E5M2.UNPACK_B R6, R6 ;  /* 0x00000006ff06723e */ /* 0x000fe400020004ff */
[----:B------:R-:W-:Y:S01]  /*e3530*/  F2FP.F16.E5M2.UNPACK_B R7, R7 ;  /* 0x00000007ff07723e */ /* 0x000fe200020004ff */
[----:B------:R-:W-:Y:S04]  /*e3540*/  STL.64 [R1+0xaf90], R38 ;  /* 0x00af902601007387 */ /* 0x000fe80000100a00 */
[----:B------:R-:W-:Y:S01]  /*e3550*/  STL.64 [R1+0xaf88], R36 ;  /* 0x00af882401007387 */ /* 0x000fe20000100a00 */
[----:B----4-:R-:W-:-:S15]  /*e3560*/  HMMA.16816.F32 R28, R28, R38, R40 ;  /* 0x000000261c1c723c */ /* 0x010fde0000001828 */
[----:B------:R-:W-:-:S08]  /*e3570*/  NOP ;  /* 0x0000000000007918 */ /* 0x000fd00000000000 */
        /* <DEDUP_REMOVED lines=12> */
[----:B-1----:R-:W-:Y:S01]  /*e3640*/  HMMA.16816.F32 R8, R4, R20, R52 ;  /* 0x000000140408723c */ /* 0x002fe20000001834 */
        /* <DEDUP_REMOVED lines=9> */
[----:B------:R-:W2:-:S15]  /*e36e0*/  LDL.LU R44, [R1+0xf0] ;  /* 0x0000f000012c7983 */ /* 0x000e9e0000300800 */
[----:B------:R-:W-:-:S01]  /*e36f0*/  NOP ;  /* 0x0000000000007918 */ /* 0x000fc20000000000 */
        /* <DEDUP_REMOVED lines=23> */
[----:B------:R-:W2:Y:S04]  /*e3870*/  LDL.LU R24, [R1+0x150] ;  /* 0x0001500001187983 */ /* 0x000ea80000300800 */
[----:B------:R-:W2:Y:S04]  /*e3880*/  LDL.LU R25, [R1+0x154] ;  /* 0x0001540001197983 */ /* 0x000ea80000300800 */
[----:B------:R-:W2:Y:S04]  /*e3890*/  LDL.LU R26, [R1+0x158] ;  /* 0x00015800011a7983 */ /* 0x000ea80000300800 */
        /* <DEDUP_REMOVED lines=36> */
[----:B0-----:R-:W4:Y:S04]  /*e3ae0*/  LDL.LU.64 R34, [R1+0xafc0] ;  /* 0x00afc00001227983 */ /* 0x001f280000300a00 */
[----:B------:R-:W3:Y:S04]  /*e3af0*/  LDL.LU.64 R32, [R1+0xafb8] ;  /* 0x00afb80001207983 */ /* 0x000ee80000300a00 */
[----:B------:R0:W-:Y:S04]  /*e3b00*/  STL.64 [R1+0xaf40], R14 ;  /* 0x00af400e01007387 */ /* 0x0001e80000100a00 */
[----:B0-----:R-:W2:Y:S04]  /*e3b10*/  LDL.LU R14, [R1+0x33a4] ;  /* 0x0033a400010e7983 */ /* 0x001ea80000300800 */
[----:B------:R-:W2:Y:S04]  /*e3b20*/  LDL.LU R15, [R1+0x33ac] ;  /* 0x0033ac00010f7983 */ /* 0x000ea80000300800 */
[----:B------:R0:W-:Y:S04]  /*e3b30*/  STL.64 [R1+0xaf38], R12 ;  /* 0x00af380c01007387 */ /* 0x0001e80000100a00 */
[----:B0-----:R-:W2:Y:S04]  /*e3b40*/  LDL.LU R12, [R1+0x3394] ;  /* 0x00339400010c7983 */ /* 0x001ea80000300800 */
[----:B------:R-:W2:Y:S01]  /*e3b50*/  LDL.LU R13, [R1+0x339c] ;  /* 0x00339c00010d7983 */ /* 0x000ea20000300800 */
[----:B---3--:R-:W-:-:S15]  /*e3b60*/  HMMA.16816.F32 R8, R4, R32, R8 ;  /* 0x000000200408723c */ /* 0x008fde0000001808 */
[----:B------:R-:W-:-:S08]  /*e3b70*/  NOP ;  /* 0x0000000000007918 */ /* 0x000fd00000000000 */
[----:B------:R-:W-:Y:S04]  /*e3b80*/  STL.64 [R1+0xd10], R8 ;  /* 0x000d100801007387 */ /* 0x000fe80000100a00 */
[----:B------:R0:W-:Y:S04]  /*e3b90*/  STL.64 [R1+0xd18], R10 ;  /* 0x000d180a01007387 */ /* 0x0001e80000100a00 */
[----:B0-----:R-:W3:Y:S04]  /*e3ba0*/  LDL.LU.64 R10, [R1+0xafb0] ;  /* 0x00afb000010a7983 */ /* 0x001ee80000300a00 */
[----:B------:R-:W2:Y:S01]  /*e3bb0*/  LDL.LU.64 R8, [R1+0xafa8] ;  /* 0x00afa80001087983 */ /* 0x000ea20000300a00 */
[C---:B----4-:R-:W-:Y:S06]  /*e3bc0*/  HMMA.16816.F32 R36, R4.reuse, R34, R36 ;  /* 0x000000220424723c */ /* 0x050fec0000001824 */
        /* <DEDUP_REMOVED lines=13> */
[----:B0-----:R-:W2:Y:S04]  /*e3ca0*/  LDL.LU R32, [R1+0x120] ;  /* 0x0001200001207983 */ /* 0x001ea80000300800 */
[----:B------:R-:W2:Y:S04]  /*e3cb0*/  LDL.LU R33, [R1+0x124] ;  /* 0x0001240001217983 */ /* 0x000ea80000300800 */
[----:B------:R-:W2:Y:S04]  /*e3cc0*/  LDL.LU R34, [R1+0x128] ;  /* 0x0001280001227983 */ /* 0x000ea80000300800 */
[----:B------:R-:W2:Y:S04]  /*e3cd0*/  LDL.LU R35, [R1+0x12c] ;  /* 0x00012c0001237983 */ /* 0x000ea80000300800 */
[----:B------:R-:W-:Y:S04]  /*e3ce0*/  STL.64 [R1+0xc40], R40 ;  /* 0x000c402801007387 */ /* 0x000fe80000100a00 */
[----:B------:R0:W-:Y:S04]  /*e3cf0*/  STL.64 [R1+0xc48], R42 ;  /* 0x000c482a01007387 */ /* 0x0001e80000100a00 */
[----:B0-----:R-:W3:Y:S04]  /*e3d00*/  LDL.LU.64 R42, [R1+0xaf80] ;  /* 0x00af8000012a7983 */ /* 0x001ee80000300a00 */
[----:B------:R-:W4:Y:S04]  /*e3d10*/  LDL.LU.64 R40, [R1+0xaf78] ;  /* 0x00af780001287983 */ /* 0x000f280000300a00 */
[----:B------:R-:W-:Y:S04]  /*e3d20*/  STL.64 [R1+0xaf10], R10 ;  /* 0x00af100a01007387 */ /* 0x000fe80000100a00 */
[----:B------:R2:W-:Y:S01]  /*e3d30*/  STL.64 [R1+0xaf08], R8 ;  /* 0x00af080801007387 */ /* 0x0005e20000100a00 */
[----:B------:R-:W-:-:S02]  /*e3d40*/  IMAD R28, R28, 0x100, R12 ;  /* 0x000001001c1c7824 */ /* 0x000fc400078e020c */
[----:B------:R-:W-:Y:S02]  /*e3d50*/  IMAD R29, R29, 0x100, R13 ;  /* 0x000001001d1d7824 */ /* 0x000fe400078e020d */
[----:B------:R-:W-:Y:S02]  /*e3d60*/  IMAD R30, R30, 0x100, R14 ;  /* 0x000001001e1e7824 */ /* 0x000fe400078e020e */
[----:B------:R-:W-:Y:S02]  /*e3d70*/  IMAD R31, R31, 0x100, R15 ;  /* 0x000001001f1f7824 */ /* 0x000fe400078e020f */
[----:B------:R-:W-:Y:S01]  /*e3d80*/  HMMA.16816.F32 R12, R4, R2, R16 ;  /* 0x00000002040c723c */ /* 0x000fe20000001810 */
[----:B------:R-:W-:Y:S02]  /*e3d90*/  F2FP.F16.E5M2.UNPACK_B R28, R28 ;  /* 0x0000001cff1c723e */ /* 0x000fe400020004ff */
[----:B------:R-:W-:Y:S02]  /*e3da0*/  F2FP.F16.E5M2.UNPACK_B R29, R29 ;  /* 0x0000001dff1d723e */ /* 0x000fe400020004ff */
[----:B------:R-:W-:-:S02]  /*e3db0*/  F2FP.F16.E5M2.UNPACK_B R30, R30 ;  /* 0x0000001eff1e723e */ /* 0x000fc400020004ff */
[----:B------:R-:W-:Y:S01]  /*e3dc0*/  F2FP.F16.E5M2.UNPACK_B R31, R31 ;  /* 0x0000001fff1f723e */ /* 0x000fe200020004ff */
[----:B--2---:R-:W-:-:S15]  /*e3dd0*/  HMMA.16816.F32 R8, R4, R36, R32 ;  /* 0x000000240408723c */ /* 0x004fde0000001820 */
[----:B------:R-:W-:-:S08]  /*e3de0*/  NOP ;  /* 0x0000000000007918 */ /* 0x000fd00000000000 */
[----:B------:R-:W-:Y:S04]  /*e3df0*/  STL.64 [R1+0xc10], R8 ;  /* 0x000c100801007387 */ /* 0x000fe80000100a00 */
[----:B------:R3:W-:Y:S02]  /*e3e00*/  STL.64 [R1+0xc18], R10 ;  /* 0x000c180a01007387 */ /* 0x0007e40000100a00 */
[C---:B---3--:R-:W-:Y:S06]  /*e3e10*/  HMMA.16816.F32 R8, R4.reuse, R42, R56 ;  /* 0x0000002a0408723c */ /* 0x048fec0000001838 */
[----:B----4-:R-:W-:Y:S01]  /*e3e20*/  HMMA.16816.F32 R4, R4, R38, R52 ;  /* 0x000000260404723c */ /* 0x010fe20000001834 */
[----:B------:R-:W-:Y:S04]  /*e3e30*/  STL.64 [R1+0xc00], R12 ;  /* 0x000c000c01007387 */ /* 0x000fe80000100a00 */
[----:B------:R-:W-:Y:S04]  /*e3e40*/  STL.64 [R1+0xc08], R14 ;  /* 0x000c080e01007387 */ /* 0x000fe80000100a00 */
[----:B------:R-:W-:Y:S04]  /*e3e50*/  STL.64 [R1+0xaef0], R42 ;  /* 0x00aef02a01007387 */ /* 0x000fe80000100a00 */
[----:B------:R-:W-:Y:S04]  /*e3e60*/  STL.64 [R1+0xaee8], R40 ;  /* 0x00aee82801007387 */ /* 0x000fe80000100a00 */
[----:B------:R-:W-:Y:S04]  /*e3e70*/  STL.64 [R1+0xbd0], R8 ;  /* 0x000bd00801007387 */ /* 0x000fe80000100a00 */
[----:B------:R0:W-:Y:S04]  /*e3e80*/  STL.64 [R1+0xbd8], R10 ;  /* 0x000bd80a01007387 */ /* 0x0001e80000100a00 */
[----:B------:R-:W-:Y:S04]  /*e3e90*/  STL.64 [R1+0xaf00], R38 ;  /* 0x00af002601007387 */ /* 0x000fe80000100a00 */
[----:B------:R-:W-:Y:S04]  /*e3ea0*/  STL.64 [R1+0xaef8], R36 ;  /* 0x00aef82401007387 */ /* 0x000fe80000100a00 */
        /* <DEDUP_REMOVED lines=8> */
[----:B------:R-:W-:Y:S04]  /*e3f30*/  STL.64 [R1+0xaf28], R24 ;  /* 0x00af281801007387 */ /* 0x000fe80000100a00 */
[----:B------:R-:W-:Y:S04]  /*e3f40*/  STL.64 [R1+0xa90], R4 ;  /* 0x000a900401007387 */ /* 0x000fe80000100a00 */
[----:B------:R0:W-:Y:S04]  /*e3f50*/  STL.64 [R1+0xa98], R6 ;  /* 0x000a980601007387 */ /* 0x0001e80000100a00 */
[----:B------:R-:W2:Y:S04]  /*e3f60*/  LDL.LU R48, [R1+0x7b0] ;  /* 0x0007b00001307983 */ /* 0x000ea80000300800 */
[----:B------:R-:W2:Y:S04]  /*e3f70*/  LDL.LU R49, [R1+0x7b4] ;  /* 0x0007b40001317983 */ /* 0x000ea80000300800 */
[----:B------:R-:W3:Y:S04]  /*e3f80*/  LDL.LU R50, [R1+0x7b8] ;  /* 0x0007b80001327983 */ /* 0x000ee80000300800 */
[----:B------:R-:W3:Y:S04]  /*e3f90*/  LDL.LU R51, [R1+0x7bc] ;  /* 0x0007bc0001337983 */ /* 0x000ee80000300800 */
[----:B---3--:R-:W-:Y:S04]  /*e3fa0*/  STL.64 [R1+0xaf50], R50 ;  /* 0x00af503201007387 */ /* 0x008fe80000100a00 */
[----:B--2---:R1:W-:Y:S04]  /*e3fb0*/  STL.64 [R1+0xaf48], R48 ;  /* 0x00af483001007387 */ /* 0x0043e80000100a00 */
[----:B0-----:R-:W2:Y:S04]  /*e3fc0*/  LDL.LU R6, [R1+0x33c0] ;  /* 0x0033c00001067983 */ /* 0x001ea80000300800 */
[----:B------:R-:W3:Y:S04]  /*e3fd0*/  LDL.LU R7, [R1+0x33c8] ;  /* 0x0033c80001077983 */ /* 0x000ee80000300800 */
[----:B------:R-:W4:Y:S04]  /*e3fe0*/  LDL.LU R56, [R1+0x790] ;  /* 0x0007900001387983 */ /* 0x000f280000300800 */
[----:B------:R-:W4:Y:S04]  /*e3ff0*/  LDL.LU R57, [R1+0x794] ;  /* 0x0007940001397983 */ /* 0x000f280000300800 */
[----:B------:R-:W2:Y:S04]  /*e4000*/  LDL.LU R58, [R1+0x798] ;  /* 0x00079800013a7983 */ /* 0x000ea80000300800 */
[----:B------:R-:W2:Y:S04]  /*e4010*/  LDL.LU R59, [R1+0x79c] ;  /* 0x00079c00013b7983 */ /* 0x000ea80000300800 */
[----:B--2---:R-:W-:Y:S04]  /*e4020*/  STL.64 [R1+0xaf70], R58 ;  /* 0x00af703a01007387 */ /* 0x004fe80000100a00 */
[----:B----4-:R0:W-:Y:S04]  /*e4030*/  STL.64 [R1+0xaf68], R56 ;  /* 0x00af683801007387 */ /* 0x0101e80000100a00 */
[----:B------:R-:W2:Y:S04]  /*e4040*/  LDL.LU R12, [R1+0xb0] ;  /* 0x0000b000010c7983 */ /* 0x000ea80000300800 */
[----:B------:R-:W2:Y:S04]  /*e4050*/  LDL.LU R13, [R1+0xb4] ;  /* 0x0000b400010d7983 */ /* 0x000ea80000300800 */
[----:B------:R-:W2:Y:S04]  /*e4060*/  LDL.LU R14, [R1+0xb8] ;  /* 0x0000b800010e7983 */ /* 0x000ea80000300800 */
[----:B------:R-:W2:Y:S04]  /*e4070*/  LDL.LU R15, [R1+0xbc] ;  /* 0x0000bc00010f7983 */ /* 0x000ea80000300800 */
[----:B-1----:R-:W4:Y:S04]  /*e4080*/  LDL.LU R48, [R1+0xc0] ;  /* 0x0000c00001307983 */ /* 0x002f280000300800 */
[----:B------:R-:W4:Y:S04]  /*e4090*/  LDL.LU R49, [R1+0xc4] ;  /* 0x0000c40001317983 */ /* 0x000f280000300800 */
[----:B------:R-:W4:Y:S04]  /*e40a0*/  LDL.LU R50, [R1+0xc8] ;  /* 0x0000c80001327983 */ /* 0x000f280000300800 */
[----:B------:R-:W4:Y:S04]  /*e40b0*/  LDL.LU R51, [R1+0xcc] ;  /* 0x0000cc0001337983 */ /* 0x000f280000300800 */
[----:B------:R-:W3:Y:S04]  /*e40c0*/  LDL.LU R16, [R1+0xd0] ;  /* 0x0000d00001107983 */ /* 0x000ee80000300800 */
[----:B------:R-:W3:Y:S04]  /*e40d0*/  LDL.LU R17, [R1+0xd4] ;  /* 0x0000d40001117983 */ /* 0x000ee80000300800 */
[----:B------:R-:W3:Y:S04]  /*e40e0*/  LDL.LU R18, [R1+0xd8] ;  /* 0x0000d80001127983 */ /* 0x000ee80000300800 */
[----:B------:R-:W3:Y:S04]  /*e40f0*/  LDL.LU R19, [R1+0xdc] ;  /* 0x0000dc0001137983 */ /* 0x000ee80000300800 */
        /* <DEDUP_REMOVED lines=34> */
[C---:B---3--:R-:W-:Y:S06]  /*e4320*/  HMMA.16816.F32 R16, R28.reuse, R20, R16 ;  /* 0x000000141c10723c */ /* 0x048fec0000001810 */
[----:B--2---:R-:W-:-:S15]  /*e4330*/  HMMA.16816.F32 R56, R28, R22, R56 ;  /* 0x000000161c38723c */ /* 0x004fde0000001838 */
        /* <DEDUP_REMOVED lines=9> */
[C---:B----4-:R-:W-:Y:S06]  /*e43d0*/  HMMA.16816.F32 R48, R28.reuse, R18, R48 ;  /* 0x000000121c30723c */ /* 0x050fec0000001830 */
[----:B---3--:R-:W-:-:S15]  /*e43e0*/  HMMA.16816.F32 R12, R28, R16, R12 ;  /* 0x000000101c0c723c */ /* 0x008fde000000180c */
        /* <DEDUP_REMOVED lines=9> */
[----:B------:R0:W-:Y:S04]  /*e4480*/  STL.64 [R1+0xaec0], R18 ;  /* 0x00aec01201007387 */ /* 0x0001e80000100a00 */
[----:B0-----:R-:W3:Y:S04]  /*e4490*/  LDL.LU R18, [R1+0x33c4] ;  /* 0x0033c40001127983 */ /* 0x001ee80000300800 */
[----:B------:R-:W3:Y:S04]  /*e44a0*/  LDL.LU R19, [R1+0x33cc] ;  /* 0x0033cc0001137983 */ /* 0x000ee80000300800 */
[----:B------:R0:W-:Y:S04]  /*e44b0*/  STL.64 [R1+0xaeb8], R16 ;  /* 0x00aeb81001007387 */ /* 0x0001e80000100a00 */
[----:B0-----:R-:W3:Y:S04]  /*e44c0*/  LDL.LU R16, [R1+0x33b4] ;  /* 0x0033b40001107983 */ /* 0x001ee80000300800 */
        /* <DEDUP_REMOVED lines=14> */
[----:B0-----:R-:W4:Y:S04]  /*e45b0*/  LDL.LU R12, [R1+0x780] ;  /* 0x00078000010c7983 */ /* 0x001f280000300800 */
[----:B------:R-:W4:Y:S04]  /*e45c0*/  LDL.LU R13, [R1+0x784] ;  /* 0x00078400010d7983 */ /* 0x000f280000300800 */
[----:B------:R-:W4:Y:S04]  /*e45d0*/  LDL.LU R14, [R1+0x788] ;  /* 0x00078800010e7983 */ /* 0x000f280000300800 */
[----:B------:R-:W4:Y:S01]  /*e45e0*/  LDL.LU R15, [R1+0x78c] ;  /* 0x00078c00010f7983 */ /* 0x000f220000300800 */
        /* <DEDUP_REMOVED lines=32> */
[C---:B----4-:R-:W-:Y:S06]  /*e47f0*/  HMMA.16816.F32 R12, R28.reuse, R36, R12 ;  /* 0x000000241c0c723c */ /* 0x050fec000000180c */
[----:B---3--:R-:W-:-:S15]  /*e4800*/  HMMA.16816.F32 R32, R28, R8, R32 ;  /* 0x000000081c20723c */ /* 0x008fde0000001820 */
[----:B------:R-:W-:-:S08]  /*e4810*/  NOP ;  /* 0x0000000000007918 */ /* 0x000fd00000000000 */
[----:B------:R-:W-:Y:S04]  /*e4820*/  STL.64 [R1+0x5f0], R32 ;  /* 0x0005f02001007387 */ /* 0x000fe80000100a00 */
[----:B------:R-:W-:Y:S04]  /*e4830*/  STL.64 [R1+0x5f8], R34 ;  /* 0x0005f82201007387 */ /* 0x000fe80000100a00 */
[----:B------:R-:W-:Y:S04]  /*e4840*/  STL.64 [R1+0x5e0], R12 ;  /* 0x0005e00c01007387 */ /* 0x000fe80000100a00 */
[----:B------:R2:W-:Y:S02]  /*e4850*/  STL.64 [R1+0x5e8], R14 ;  /* 0x0005e80e01007387 */ /* 0x0005e40000100a00 */
[C---:B--2---:R-:W-:Y:S02]  /*e4860*/  HMMA.16816.F32 R12, R28.reuse, R42, R52 ;  /* 0x0000002a1c0c723c */ /* 0x044fe40000001834 */
[----:B------:R-:W-:Y:S04]  /*e4870*/  STL.64 [R1+0x710], R16 ;  /* 0x0007101001007387 */ /* 0x000fe80000100a00 */
[----:B------:R0:W-:Y:S04]  /*e4880*/  STL.64 [R1+0x718], R18 ;  /* 0x0007181201007387 */ /* 0x0001e80000100a00 */
[----:B------:R-:W-:Y:S04]  /*e4890*/  STL.64 [R1+0xae90], R42 ;  /* 0x00ae902a01007387 */ /* 0x000fe80000100a00 */
[----:B------:R-:W-:Y:S01]  /*e48a0*/  STL.64 [R1+0xae88], R40 ;  /* 0x00ae882801007387 */ /* 0x000fe20000100a00 */
[----:B0-----:R-:W-:Y:S08]  /*e48b0*/  HMMA.16816.F32 R16, R28, R38, R48 ;  /* 0x000000261c10723c */ /* 0x001ff00000001830 */
[----:B------:R-:W-:Y:S04]  /*e48c0*/  STL.64 [R1+0x700], R12 ;  /* 0x0007000c01007387 */ /* 0x000fe80000100a00 */
[----:B------:R0:W-:Y:S02]  /*e48d0*/  STL.64 [R1+0x708], R14 ;  /* 0x0007080e01007387 */ /* 0x0001e40000100a00 */
[----:B0-----:R-:W-:Y:S02]  /*e48e0*/  HMMA.16816.F32 R12, R4, R26, R44 ;  /* 0x0000001a040c723c */ /* 0x001fe4000000182c */
        /* <DEDUP_REMOVED lines=37> */
[----:B------:R-:W-:-:S02]  /*e4b40*/  IMAD.MOV.U32 R49, RZ, RZ, R0 ;  /* 0x000000ffff317224 */ /* 0x000fc400078e0000 */
[----:B------:R-:W-:Y:S01]  /*e4b50*/  IMAD.MOV.U32 R50, RZ, RZ, R60 ;  /* 0x000000ffff327224 */ /* 0x000fe200078e003c */
[----:B------:R-:W4:Y:S04]  /*e4b60*/  LDL.LU R0, [R1+0xaee0] ;  /* 0x00aee00001007983 */ /* 0x000f280000300800 */
[----:B------:R-:W4:Y:S01]  /*e4b70*/  LDL.LU R60, [R1+0xaedc] ;  /* 0x00aedc00013c7983 */ /* 0x000f220000300800 */
[----:B------:R-:W-:-:S03]  /*e4b80*/  IMAD.MOV.U32 R51, RZ, RZ, R61 ;  /* 0x000000ffff337224 */ /* 0x000fc600078e003d */
[----:B------:R-:W4:Y:S01]  /*e4b90*/  LDL.LU R61, [R1+0xaed8] ;  /* 0x00aed800013d7983 */ /* 0x000f220000300800 */
[C---:B--2---:R-:W-:Y:S06]  /*e4ba0*/  HMMA.16816.F32 R44, R4.reuse, R24, R44 ;  /* 0x00000018042c723c */ /* 0x044fec000000182c */
[C---:B------:R-:W-:Y:S06]  /*e4bb0*/  HMMA.16816.F32 R32, R4.reuse, R22, R32 ;  /* 0x000000160420723c */ /* 0x040fec0000001820 */
[C---:B------:R-:W-:Y:S11]  /*e4bc0*/  HMMA.16816.F32 R16, R4.reuse, R20, R16 ;  /* 0x000000140410723c */ /* 0x040ff60000001810 */
[----:B------:R-:W-:Y:S04]  /*e4bd0*/  STL.64 [R1+0x5b0], R44 ;  /* 0x0005b02c01007387 */ /* 0x000fe80000100a00 */
[----:B------:R0:W-:Y:S04]  /*e4be0*/  STL.64 [R1+0x5b8], R46 ;  /* 0x0005b82e01007387 */ /* 0x0001e80000100a00 */
[----:B0-----:R-:W2:Y:S04]  /*e4bf0*/  LDL.LU R46, [R1+0x33d4] ;  /* 0x0033d400012e7983 */ /* 0x001ea80000300800 */
[----:B------:R-:W2:Y:S04]  /*e4c00*/  LDL.LU R47, [R1+0x33d0] ;  /* 0x0033d000012f7983 */ /* 0x000ea80000300800 */
        /* <DEDUP_REMOVED lines=8> */
[----:B0-----:R-:W2:Y:S04]  /*e4c90*/  LDL.LU.64 R34, [R1+0xaed0] ;  /* 0x00aed00001227983 */ /* 0x001ea80000300a00 */
[----:B------:R-:W2:Y:S04]  /*e4ca0*/  LDL.LU.64 R32, [R1+0xaec8] ;  /* 0x00aec80001207983 */ /* 0x000ea80000300a00 */
[----:B------:R-:W-:Y:S04]  /*e4cb0*/  STL.64 [R1+0x590], R16 ;  /* 0x0005901001007387 */ /* 0x000fe80000100a00 */
[----:B------:R0:W-:Y:S04]  /*e4cc0*/  STL.64 [R1+0x598], R18 ;  /* 0x0005981201007387 */ /* 0x0001e80000100a00 */
[----:B0-----:R-:W3:Y:S04]  /*e4cd0*/  LDL.LU.64 R18, [R1+0xaec0] ;  /* 0x00aec00001127983 */ /* 0x001ee80000300a00 */
[----:B------:R-:W2:Y:S04]  /*e4ce0*/  LDL.LU.64 R16, [R1+0xaeb8] ;  /* 0x00aeb80001107983 */ /* 0x000ea80000300a00 */
[----:B------:R-:W-:Y:S04]  /*e4cf0*/  STL.64 [R1+0xae50], R22 ;  /* 0x00ae501601007387 */ /* 0x000fe80000100a00 */
[----:B------:R0:W-:Y:S04]  /*e4d00*/  STL.64 [R1+0xae48], R20 ;  /* 0x00ae481401007387 */ /* 0x0001e80000100a00 */
[----:B0-----:R-:W2:Y:S01]  /*e4d10*/  LDL.LU R20, [R1+0x820] ;  /* 0x0008200001147983 */ /* 0x001ea20000300800 */
[----:B---3--:R-:W-:-:S15]  /*e4d20*/  HMMA.16816.F32 R12, R4, R18, R12 ;  /* 0x00000012040c723c */ /* 0x008fde000000180c */
[----:B------:R-:W-:-:S08]  /*e4d30*/  NOP ;  /* 0x0000000000007918 */ /* 0x000fd00000000000 */
[----:B------:R-:W-:Y:S04]  /*e4d40*/  STL.64 [R1+0x580], R12 ;  /* 0x0005800c01007387 */ /* 0x000fe80000100a00 */
[----:B------:R0:W-:Y:S04]  /*e4d50*/  STL.64 [R1+0x588], R14 ;  /* 0x0005880e01007387 */ /* 0x0001e80000100a00 */
[----:B0-----:R-:W3:Y:S04]  /*e4d60*/  LDL.LU.64 R14, [R1+0xaeb0] ;  /* 0x00aeb000010e7983 */ /* 0x001ee80000300a00 */
[----:B------:R-:W3:Y:S01]  /*e4d70*/  LDL.LU.64 R12, [R1+0xaea8] ;  /* 0x00aea800010c7983 */ /* 0x000ee20000300a00 */
[----:B----4-:R-:W-:-:S02]  /*e4d80*/  IMAD.MOV.U32 R21, RZ, RZ, R61 ;  /* 0x000000ffff157224 */ /* 0x010fc400078e003d */
[----:B------:R-:W-:Y:S02]  /*e4d90*/  IMAD.MOV.U32 R22, RZ, RZ, R60 ;  /* 0x000000ffff167224 */ /* 0x000fe400078e003c */
[----:B------:R-:W-:-:S07]  /*e4da0*/  IMAD.MOV.U32 R23, RZ, RZ, R0 ;  /* 0x000000ffff177224 */ /* 0x000fce00078e0000 */
[----:B--2---:R-:W-:Y:S01]  /*e4db0*/  HMMA.16816.F32 R20, R4, R16, R20 ;  /* 0x000000100414723c */ /* 0x004fe20000001814 */
[----:B------:R-:W-:Y:S05]  /*e4dc0*/  STL.64 [R1+0xae30], R18 ;  /* 0x00ae301201007387 */ /* 0x000fea0000100a00 */
[----:B------:R-:W-:-:S15]  /*e4dd0*/  STL.64 [R1+0xae28], R16 ;  /* 0x00ae281001007387 */ /* 0x000fde0000100a00 */
[----:B------:R-:W-:-:S02]  /*e4de0*/  NOP ;  /* 0x0000000000007918 */ /* 0x000fc40000000000 */
[----:B------:R-:W-:Y:S04]  /*e4df0*/  STL.64 [R1+0x570], R20 ;  /* 0x0005701401007387 */ /* 0x000fe80000100a00 */
[----:B------:R3:W-:Y:S02]  /*e4e00*/  STL.64 [R1+0x578], R22 ;  /* 0x0005781601007387 */ /* 0x0007e40000100a00 */
[C---:B---3--:R-:W-:Y:S06]  /*e4e10*/  HMMA.16816.F32 R20, R4.reuse, R14, R24 ;  /* 0x0000000e0414723c */ /* 0x048fec0000001818 */
[----:B------:R-:W-:-:S15]  /*e4e20*/  HMMA.16816.F32 R16, R4, R12, R28 ;  /* 0x0000000c0410723c */ /* 0x000fde000000181c */
[----:B------:R-:W-:-:S03]  /*e4e30*/  NOP ;  /* 0x0000000000007918 */ /* 0x000fc60000000000 */
[----:B------:R-:W-:Y:S02]  /*e4e40*/  IMAD.MOV.U32 R60, RZ, RZ, R23 ;  /* 0x000000ffff3c7224 */ /* 0x000fe400078e0017 */
[----:B------:R-:W-:Y:S01]  /*e4e50*/  IMAD.MOV.U32 R61, RZ, RZ, R22 ;  /* 0x000000ffff3d7224 */ /* 0x000fe200078e0016 */
[----:B------:R-:W-:Y:S04]  /*e4e60*/  STL.64 [R1+0x560], R20 ;  /* 0x0005601401007387 */ /* 0x000fe80000100a00 */
[----:B------:R-:W-:Y:S04]  /*e4e70*/  STL [R1+0x9fe4], R60 ;  /* 0x009fe43c01007387 */ /* 0x000fe80000100800 */
[----:B------:R-:W-:Y:S04]  /*e4e80*/  STL [R1+0x9fe0], R61 ;  /* 0x009fe03d01007387 */ /* 0x000fe80000100800 */
[----:B------:R-:W-:Y:S04]  /*e4e90*/  STL.64 [R1+0xae40], R14 ;  /* 0x00ae400e01007387 */ /* 0x000fe80000100a00 */
[----:B------:R-:W-:Y:S04]  /*e4ea0*/  STL.64 [R1+0xae38], R12 ;  /* 0x00ae380c01007387 */ /* 0x000fe80000100a00 */
[----:B------:R-:W-:Y:S04]  /*e4eb0*/  STL.64 [R1+0x550], R16 ;  /* 0x0005501001007387 */ /* 0x000fe80000100a00 */
[----:B------:R0:W-:Y:S02]  /*e4ec0*/  STL.64 [R1+0x558], R18 ;  /* 0x0005581201007387 */ /* 0x0001e40000100a00 */
[C---:B0-----:R-:W-:Y:S06]  /*e4ed0*/  HMMA.16816.F32 R16, R4.reuse, R32, R40 ;  /* 0x000000200410723c */ /* 0x041fec0000001828 */
[----:B------:R-:W-:-:S15]  /*e4ee0*/  HMMA.16816.F32 R12, R4, R34, R52 ;  /* 0x00000022040c723c */ /* 0x000fde0000001834 */
[----:B------:R-:W-:-:S02]  /*e4ef0*/  NOP ;  /* 0x0000000000007918 */ /* 0x000fc40000000000 */
[----:B------:R0:W-:Y:S01]  /*e4f00*/  STL.64 [R1+0x540], R16 ;  /* 0x0005401001007387 */ /* 0x0001e20000100a00 */
[----:B------:R-:W-:Y:S02]  /*e4f10*/  IMAD.MOV.U32 R60, RZ, RZ, R18 ;  /* 0x000000ffff3c7224 */ /* 0x000fe400078e0012 */
[----:B------:R-:W-:Y:S02]  /*e4f20*/  IMAD.MOV.U32 R61, RZ, RZ, R19 ;  /* 0x000000ffff3d7224 */ /* 0x000fe400078e0013 */
[----:B0-----:R-:W-:Y:S03]  /*e4f30*/  HMMA.16816.F32 R16, R4, R10, R56 ;  /* 0x0000000a0410723c */ /* 0x001fe60000001838 */
[----:B------:R-:W-:Y:S04]  /*e4f40*/  STL [R1+0xa0bc], R61 ;  /* 0x00a0bc3d01007387 */ /* 0x000fe80000100800 */
[----:B------:R-:W-:Y:S04]  /*e4f50*/  STL [R1+0xa0b8], R60 ;  /* 0x00a0b83c01007387 */ /* 0x000fe80000100800 */
[----:B------:R-:W-:-:S12]  /*e4f60*/  STL.64 [R1+0xae60], R34 ;  /* 0x00ae602201007387 */ /* 0x000fd80000100a00 */
[----:B------:R-:W-:Y:S04]  /*e4f70*/  STL.64 [R1+0x530], R16 ;  /* 0x0005301001007387 */ /* 0x000fe80000100a00 */
[----:B------:R-:W-:Y:S04]  /*e4f80*/  STL.64 [R1+0x538], R18 ;  /* 0x0005381201007387 */ /* 0x000fe80000100a00 */
[----:B------:R-:W-:Y:S04]  /*e4f90*/  STL.64 [R1+0xae58], R32 ;  /* 0x00ae582001007387 */ /* 0x000fe80000100a00 */
[----:B------:R-:W-:Y:S04]  /*e4fa0*/  STL.64 [R1+0x520], R12 ;  /* 0x0005200c01007387 */ /* 0x000fe80000100a00 */
[----:B------:R0:W-:Y:S02]  /*e4fb0*/  STL.64 [R1+0x528], R14 ;  /* 0x0005280e01007387 */ /* 0x0001e40000100a00 */
[----:B0-----:R-:W-:-:S15]  /*e4fc0*/  HMMA.16816.F32 R12, R4, R8, R48 ;  /* 0x00000008040c723c */ /* 0x001fde0000001830 */
[----:B------:R-:W-:-:S08]  /*e4fd0*/  NOP ;  /* 0x0000000000007918 */ /* 0x000fd00000000000 */
[----:B------:R-:W-:Y:S01]  /*e4fe0*/  STL.64 [R1+0x510], R12 ;  /* 0x0005100c01007387 */ /* 0x000fe20000100a00 */
[----:B------:R-:W-:-:S03]  /*e4ff0*/  IMAD.MOV.U32 R0, RZ, RZ, R15 ;  /* 0x000000ffff007224 */ /* 0x000fc600078e000f */
[----:B------:R-:W-:Y:S04]  /*e5000*/  STL [R1+0x518], R14 ;  /* 0x0005180e01007387 */ /* 0x000fe80000100800 */
[----:B------:R-:W-:Y:S04]  /*e5010*/  STL.64 [R1+0xae80], R10 ;  /* 0x00ae800a01007387 */ /* 0x000fe80000100a00 */
[----:B------:R-:W-:Y:S04]  /*e5020*/  STL.64 [R1+0xae78], R8 ;  /* 0x00ae780801007387 */ /* 0x000fe80000100a00 */
[----:B------:R-:W-:Y:S04]  /*e5030*/  STL [R1+0xa0d0], R0 ;  /* 0x00a0d00001007387 */ /* 0x000fe80000100800 */
        /* <DEDUP_REMOVED lines=21> */
[----:B0-----:R-:W3:Y:S04]  /*e5190*/  LDL.LU R48, [R1+0x890] ;  /* 0x0008900001307983 */ /* 0x001ee80000300800 */
        /* <DEDUP_REMOVED lines=17> */
[----:B----4-:R-:W-:-:S03]  /*e52b0*/  IMAD R29, R29, 0x100, R27 ;  /* 0x000001001d1d7824 */ /* 0x010fc600078e021b */
        /* <DEDUP_REMOVED lines=20> */
[----:B------:R-:W-:-:S02]  /*e5400*/  NOP ;  /* 0x0000000000007918 */ /* 0x000fc40000000000 */
[----:B------:R-:W-:Y:S04]  /*e5410*/  STL.64 [R1+0x500], R48 ;  /* 0x0005003001007387 */ /* 0x000fe80000100a00 */
[----:B------:R0:W-:Y:S04]  /*e5420*/  STL.64 [R1+0x508], R50 ;  /* 0x0005083201007387 */ /* 0x0001e80000100a00 */
[----:B0-----:R-:W2:Y:S04]  /*e5430*/  LDL.LU.64 R50, [R1+0xaea0] ;  /* 0x00aea00001327983 */ /* 0x001ea80000300a00 */
[----:B------:R-:W2:Y:S04]  /*e5440*/  LDL.LU.64 R48, [R1+0xae98] ;  /* 0x00ae980001307983 */ /* 0x000ea80000300a00 */
[----:B------:R-:W-:Y:S04]  /*e5450*/  STL [R1+0xae10], R37 ;  /* 0x00ae102501007387 */ /* 0x000fe80000100800 */
[----:B------:R-:W-:Y:S04]  /*e5460*/  STL.64 [R1+0x6f0], R40 ;  /* 0x0006f02801007387 */ /* 0x000fe80000100a00 */
[----:B------:R0:W-:Y:S04]  /*e5470*/  STL.64 [R1+0x6f8], R42 ;  /* 0x0006f82a01007387 */ /* 0x0001e80000100a00 */
[----:B0-----:R-:W3:Y:S04]  /*e5480*/  LDL.LU.64 R42, [R1+0xae90] ;  /* 0x00ae9000012a7983 */ /* 0x001ee80000300a00 */
        /* <DEDUP_REMOVED lines=9> */
[----:B--2---:R0:W-:Y:S04]  /*e5520*/  STL.64 [R1+0xadf0], R40 ;  /* 0x00adf02801007387 */ /* 0x0041e80000100a00 */
[----:B0-----:R-:W2:Y:S04]  /*e5530*/  LDL.LU R40, [R1+0x930] ;  /* 0x0009300001287983 */ /* 0x001ea80000300800 */
[----:B------:R-:W2:Y:S04]  /*e5540*/  LDL.LU R41, [R1+0x934] ;  /* 0x0009340001297983 */ /* 0x000ea80000300800 */
[----:B------:R-:W2:Y:S04]  /*e5550*/  LDL.LU R42, [R1+0x938] ;  /* 0x00093800012a7983 */ /* 0x000ea80000300800 */
[----:B------:R-:W2:Y:S04]  /*e5560*/  LDL.LU R43, [R1+0x93c] ;  /* 0x00093c00012b7983 */ /* 0x000ea80000300800 */
[----:B------:R-:W3:Y:S04]  /*e5570*/  LDL.LU.64 R26, [R1+0xae70] ;  /* 0x00ae7000011a7983 */ /* 0x000ee80000300a00 */
[----:B------:R-:W4:Y:S01]  /*e5580*/  LDL.LU.64 R24, [R1+0xae68] ;  /* 0x00ae680001187983 */ /* 0x000f220000300a00 */
[----:B------:R-:W-:-:S02]  /*e5590*/  IMAD R30, R30, 0x100, R60 ;  /* 0x000001001e1e7824 */ /* 0x000fc400078e023c */
[----:B------:R-:W-:Y:S01]  /*e55a0*/  IMAD R31, R31, 0x100, R61 ;  /* 0x000001001f1f7824 */ /* 0x000fe200078e023d */
[----:B------:R-:W-:Y:S02]  /*e55b0*/  F2FP.F16.E5M2.UNPACK_B R28, R28 ;  /* 0x0000001cff1c723e */ /* 0x000fe400020004ff */
[----:B------:R-:W-:Y:S02]  /*e55c0*/  F2FP.F16.E5M2.UNPACK_B R29, R29 ;  /* 0x0000001dff1d723e */ /* 0x000fe400020004ff */
[----:B------:R-:W-:Y:S02]  /*e55d0*/  F2FP.F16.E5M2.UNPACK_B R30, R30 ;  /* 0x0000001eff1e723e */ /* 0x000fe400020004ff */
[----:B------:R-:W-:Y:S01]  /*e55e0*/  F2FP.F16.E5M2.UNPACK_B R31, R31 ;  /* 0x0000001fff1f723e */ /* 0x000fe200020004ff */
[----:B------:R0:W-:Y:S04]  /*e55f0*/  STL.64 [R1+0x4f0], R4 ;  /* 0x0004f00401007387 */ /* 0x0001e80000100a00 */
[----:B------:R1:W-:Y:S04]  /*e5600*/  STL.64 [R1+0x4f8], R6 ;  /* 0x0004f80601007387 */ /* 0x0003e80000100a00 */
[----:B0-----:R-:W2:Y:S04]  /*e5610*/  LDL.LU R4, [R1+0x920] ;  /* 0x0009200001047983 */ /* 0x001ea80000300800 */
[----:B------:R-:W2:Y:S04]  /*e5620*/  LDL.LU R5, [R1+0x924] ;  /* 0x0009240001057983 */ /* 0x000ea80000300800 */
[----:B-1----:R-:W2:Y:S04]  /*e5630*/  LDL.LU R6, [R1+0x928] ;  /* 0x0009280001067983 */ /* 0x002ea80000300800 */
        /* <DEDUP_REMOVED lines=30> */
[----:B------:R4:W-:Y:S02]  /*e5820*/  STL.64 [R1+0xae00], R20 ;  /* 0x00ae001401007387 */ /* 0x0009e40000100a00 */
[C---:B----4-:R-:W-:Y:S06]  /*e5830*/  HMMA.16816.F32 R20, R28.reuse, R18, R24 ;  /* 0x000000121c14723c */ /* 0x050fec0000001818 */
        /* <DEDUP_REMOVED lines=9> */
[C---:B---3--:R-:W-:Y:S06]  /*e58d0*/  HMMA.16816.F32 R4, R28.reuse, R12, R56 ;  /* 0x0000000c1c04723c */ /* 0x048fec0000001838 */
        /* <DEDUP_REMOVED lines=73> */
[C---:B--2---:R-:W-:Y:S06]  /*e5d70*/  HMMA.16816.F32 R40, R28.reuse, R2, R40 ;  /* 0x000000021c28723c */ /* 0x044fec0000001828 */
[----:B----4-:R-:W-:-:S15]  /*e5d80*/  HMMA.16816.F32 R20, R28, R36, R20 ;  /* 0x000000241c14723c */ /* 0x010fde0000001814 */
[----:B------:R-:W-:-:S08]  /*e5d90*/  NOP ;  /* 0x0000000000007918 */ /* 0x000fd00000000000 */
[----:B------:R-:W-:Y:S04]  /*e5da0*/  STL.64 [R1+0x420], R20 ;  /* 0x0004201401007387 */ /* 0x000fe80000100a00 */
[----:B------:R0:W-:Y:S04]  /*e5db0*/  STL.64 [R1+0x428], R22 ;  /* 0x0004281601007387 */ /* 0x0001e80000100a00 */
[----:B0-----:R-:W2:Y:S04]  /*e5dc0*/  LDL.LU.64 R22, [R1+0xae08] ;  /* 0x00ae080001167983 */ /* 0x001ea80000300a00 */
        /* <DEDUP_REMOVED lines=24> */
[----:B------:R-:W-:Y:S04]  /*e5f50*/  STL.64 [R1+0xad98], R38 ;  /* 0x00ad982601007387 */ /* 0x000fe80000100a00 */
[----:B------:R-:W-:Y:S01]  /*e5f60*/  STL.64 [R1+0xad90], R36 ;  /* 0x00ad902401007387 */ /* 0x000fe20000100a00 */
[----:B--2---:R-:W-:-:S15]  /*e5f70*/  HMMA.16816.F32 R28, R28, R38, R40 ;  /* 0x000000261c1c723c */ /* 0x004fde0000001828 */
[----:B------:R-:W-:-:S08]  /*e5f80*/  NOP ;  /* 0x0000000000007918 */ /* 0x000fd00000000000 */
[----:B------:R-:W-:Y:S04]  /*e5f90*/  STL.64 [R1+0x410], R28 ;  /* 0x0004101c01007387 */ /* 0x000fe80000100a00 */
[----:B------:R3:W-:Y:S02]  /*e5fa0*/  STL.64 [R1+0x418], R30 ;  /* 0x0004181e01007387 */ /* 0x0007e40000100a00 */
[C---:B---3--:R-:W-:Y:S06]  /*e5fb0*/  HMMA.16816.F32 R28, R4.reuse, R26, R8 ;  /* 0x0000001a041c723c */ /* 0x048fec0000001808 */
[----:B----4-:R-:W-:Y:S01]  /*e5fc0*/  HMMA.16816.F32 R8, R4, R24, R32 ;  /* 0x000000180408723c */ /* 0x010fe20000001820 */
        /* <DEDUP_REMOVED lines=87> */
[----:B------:R-:W-:Y:S04]  /*e6540*/  STL.64 [R1+0xad48], R14 ;  /* 0x00ad480e01007387 */ /* 0x000fe80000100a00 */
[----:B------:R0:W-:Y:S04]  /*e6550*/  STL.64 [R1+0xad40], R12 ;  /* 0x00ad400c01007387 */ /* 0x0001e80000100a00 */
[----:B0-----:R-:W2:Y:S04]  /*e6560*/  LDL.LU R12, [R1+0xae0] ;  /* 0x000ae000010c7983 */ /* 0x001ea80000300800 */
[----:B------:R-:W2:Y:S04]  /*e6570*/  LDL.LU R13, [R1+0xae4] ;  /* 0x000ae400010d7983 */ /* 0x000ea80000300800 */
[----:B------:R-:W2:Y:S04]  /*e6580*/  LDL.LU R14, [R1+0xae8] ;  /* 0x000ae800010e7983 */ /* 0x000ea80000300800 */
        /* <DEDUP_REMOVED lines=19> */
[----:B------:R0:W-:Y:S04]  /*e66c0*/  STL.64 [R1+0xad28], R34 ;  /* 0x00ad282201007387 */ /* 0x0001e80000100a00 */
[----:B0-----:R-:W3:Y:S04]  /*e66d0*/  LDL.LU R35, [R1+0x3420] ;  /* 0x0034200001237983 */ /* 0x001ee80000300800 */
[----:B------:R-:W-:Y:S04]  /*e66e0*/  STL.64 [R1+0xad20], R32 ;  /* 0x00ad202001007387 */ /* 0x000fe80000100a00 */
[----:B------:R-:W-:Y:S04]  /*e66f0*/  STL.64 [R1+0x350], R40 ;  /* 0x0003502801007387 */ /* 0x000fe80000100a00 */
[----:B------:R0:W-:Y:S04]  /*e6700*/  STL.64 [R1+0x358], R42 ;  /* 0x0003582a01007387 */ /* 0x0001e80000100a00 */
[----:B0-----:R-:W4:Y:S04]  /*e6710*/  LDL.LU.64 R42, [R1+0xad88] ;  /* 0x00ad8800012a7983 */ /* 0x001f280000300a00 */
[----:B------:R-:W3:Y:S04]  /*e6720*/  LDL.LU.64 R40, [R1+0xad80] ;  /* 0x00ad800001287983 */ /* 0x000ee80000300a00 */
[----:B------:R-:W-:Y:S04]  /*e6730*/  STL.64 [R1+0xad38], R10 ;  /* 0x00ad380a01007387 */ /* 0x000fe80000100a00 */
[----:B------:R2:W-:Y:S01]  /*e6740*/  STL.64 [R1+0xad30], R8 ;  /* 0x00ad300801007387 */ /* 0x0005e20000100a00 */
[----:B------:R-:W-:-:S02]  /*e6750*/  IMAD R29, R30, 0x100, R29 ;  /* 0x000001001e1d7824 */ /* 0x000fc400078e021d */
[----:B------:R-:W-:Y:S02]  /*e6760*/  IMAD R30, R0, 0x100, R31 ;  /* 0x00000100001e7824 */ /* 0x000fe400078e021f */
[----:B------:R-:W-:Y:S01]  /*e6770*/  IMAD R31, R61, 0x100, R60 ;  /* 0x000001003d1f7824 */ /* 0x000fe200078e023c */
[----:B------:R-:W-:Y:S02]  /*e6780*/  F2FP.F16.E5M2.UNPACK_B R29, R29 ;  /* 0x0000001dff1d723e */ /* 0x000fe400020004ff */
[----:B------:R-:W-:Y:S02]  /*e6790*/  F2FP.F16.E5M2.UNPACK_B R30, R30 ;  /* 0x0000001eff1e723e */ /* 0x000fe400020004ff */
[----:B------:R-:W-:Y:S01]  /*e67a0*/  F2FP.F16.E5M2.UNPACK_B R31, R31 ;  /* 0x0000001fff1f723e */ /* 0x000fe200020004ff */
[C---:B--2---:R-:W-:Y:S06]  /*e67b0*/  HMMA.16816.F32 R8, R4.reuse, R36, R12 ;  /* 0x000000240408723c */ /* 0x044fec000000180c */
[----:B------:R-:W-:-:S15]  /*e67c0*/  HMMA.16816.F32 R12, R4, R2, R16 ;  /* 0x00000002040c723c */ /* 0x000fde0000001810 */
[----:B------:R-:W-:-:S02]  /*e67d0*/  NOP ;  /* 0x0000000000007918 */ /* 0x000fc40000000000 */
[----:B------:R-:W-:Y:S04]  /*e67e0*/  STL.64 [R1+0x340], R8 ;  /* 0x0003400801007387 */ /* 0x000fe80000100a00 */
[----:B------:R4:W-:Y:S02]  /*e67f0*/  STL.64 [R1+0x348], R10 ;  /* 0x0003480a01007387 */ /* 0x0009e40000100a00 */
[C---:B----4-:R-:W-:Y:S06]  /*e6800*/  HMMA.16816.F32 R8, R4.reuse, R42, R56 ;  /* 0x0000002a0408723c */ /* 0x050fec0000001838 */
[----:B------:R-:W-:Y:S01]  /*e6810*/  HMMA.16816.F32 R4, R4, R38, R52 ;  /* 0x000000260404723c */ /* 0x000fe20000001834 */
[----:B---3--:R-:W-:Y:S01]  /*e6820*/  IMAD R28, R28, 0x100, R35 ;  /* 0x000001001c1c7824 */ /* 0x008fe200078e0223 */
[----:B------:R-:W-:Y:S04]  /*e6830*/  STL.64 [R1+0x6b0], R12 ;  /* 0x0006b00c01007387 */ /* 0x000fe80000100a00 */
[----:B------:R-:W-:Y:S04]  /*e6840*/  STL.64 [R1+0x6b8], R14 ;  /* 0x0006b80e01007387 */ /* 0x000fe80000100a00 */
[----:B------:R-:W-:Y:S01]  /*e6850*/  STL.64 [R1+0xad58], R42 ;  /* 0x00ad582a01007387 */ /* 0x000fe20000100a00 */
[----:B------:R-:W-:-:S03]  /*e6860*/  F2FP.F16.E5M2.UNPACK_B R28, R28 ;  /* 0x0000001cff1c723e */ /* 0x000fc600020004ff */
[----:B------:R-:W-:Y:S04]  /*e6870*/  STL.64 [R1+0xad50], R40 ;  /* 0x00ad502801007387 */ /* 0x000fe80000100a00 */
[----:B------:R-:W-:Y:S04]  /*e6880*/  STL.64 [R1+0x6a0], R8 ;  /* 0x0006a00801007387 */ /* 0x000fe80000100a00 */
[----:B------:R0:W-:Y:S04]  /*e6890*/  STL.64 [R1+0x6a8], R10 ;  /* 0x0006a80a01007387 */ /* 0x0001e80000100a00 */
[----:B------:R-:W-:Y:S04]  /*e68a0*/  STL.64 [R1+0xad78], R38 ;  /* 0x00ad782601007387 */ /* 0x000fe80000100a00 */
[----:B------:R-:W-:Y:S04]  /*e68b0*/  STL.64 [R1+0xad70], R36 ;  /* 0x00ad702401007387 */ /* 0x000fe80000100a00 */
[----:B------:R-:W-:Y:S04]  /*e68c0*/  STL.64 [R1+0x330], R4 ;  /* 0x0003300401007387 */ /* 0x000fe80000100a00 */
[----:B------:R1:W-:Y:S04]  /*e68d0*/  STL.64 [R1+0x338], R6 ;  /* 0x0003380601007387 */ /* 0x0003e80000100a00 */
[----:B------:R-:W2:Y:S01]  /*e68e0*/  LDL.LU R52, [R1+0xc20] ;  /* 0x000c200001347983 */ /* 0x000ea20000300800 */
[C---:B0-----:R-:W-:Y:S06]  /*e68f0*/  HMMA.16816.F32 R8, R28.reuse, R26, R48 ;  /* 0x0000001a1c08723c */ /* 0x041fec0000001830 */
[----:B-1----:R-:W-:-:S15]  /*e6900*/  HMMA.16816.F32 R4, R28, R24, R44 ;  /* 0x000000181c04723c */ /* 0x002fde000000182c */
[----:B------:R-:W-:-:S02]  /*e6910*/  NOP ;  /* 0x0000000000007918 */ /* 0x000fc40000000000 */
[----:B------:R-:W-:Y:S04]  /*e6920*/  STL.64 [R1+0x320], R8 ;  /* 0x0003200801007387 */ /* 0x000fe80000100a00 */
[----:B------:R-:W-:Y:S04]  /*e6930*/  STL.64 [R1+0x328], R10 ;  /* 0x0003280a01007387 */ /* 0x000fe80000100a00 */
[----:B------:R0:W-:Y:S04]  /*e6940*/  STL.64 [R1+0x310], R4 ;  /* 0x0003100401007387 */ /* 0x0001e80000100a00 */
[----:B------:R1:W-:Y:S04]  /*e6950*/  STL.64 [R1+0x318], R6 ;  /* 0x0003180601007387 */ /* 0x0003e80000100a00 */
[----:B------:R-:W2:Y:S04]  /*e6960*/  LDL.LU R53, [R1+0xc24] ;  /* 0x000c240001357983 */ /* 0x000ea80000300800 */
[----:B------:R-:W2:Y:S04]  /*e6970*/  LDL.LU R54, [R1+0xc28] ;  /* 0x000c280001367983 */ /* 0x000ea80000300800 */
[----:B------:R-:W2:Y:S04]  /*e6980*/  LDL.LU R55, [R1+0xc2c] ;  /* 0x000c2c0001377983 */ /* 0x000ea80000300800 */
[----:B0-----:R-:W3:Y:S04]  /*e6990*/  LDL.LU R4, [R1+0xbf0] ;  /* 0x000bf00001047983 */ /* 0x001ee80000300800 */
[----:B------:R-:W3:Y:S04]  /*e69a0*/  LDL.LU R5, [R1+0xbf4] ;  /* 0x000bf40001057983 */ /* 0x000ee80000300800 */
[----:B-1----:R-:W3:Y:S04]  /*e69b0*/  LDL.LU R6, [R1+0xbf8] ;  /* 0x000bf80001067983 */ /* 0x002ee80000300800 */
[----:B------:R-:W3:Y:S04]  /*e69c0*/  LDL.LU R7, [R1+0xbfc] ;  /* 0x000bfc0001077983 */ /* 0x000ee80000300800 */
        /* <DEDUP_REMOVED lines=85> */
[----:B0-----:R-:W3:Y:S04]  /*e6f20*/  LDL.LU.64 R34, [R1+0xad28] ;  /* 0x00ad280001227983 */ /* 0x001ee80000300a00 */
[----:B------:R-:W4:Y:S04]  /*e6f30*/  LDL.LU.64 R32, [R1+0xad20] ;  /* 0x00ad200001207983 */ /* 0x000f280000300a00 */
[----:B------:R-:W-:Y:S04]  /*e6f40*/  STL.64 [R1+0xacb8], R14 ;  /* 0x00acb80e01007387 */ /* 0x000fe80000100a00 */
[----:B------:R4:W-:Y:S02]  /*e6f50*/  STL.64 [R1+0xacb0], R12 ;  /* 0x00acb00c01007387 */ /* 0x0009e40000100a00 */
[C---:B----4-:R-:W-:Y:S06]  /*e6f60*/  HMMA.16816.F32 R12, R28.reuse, R32, R16 ;  /* 0x000000201c0c723c */ /* 0x050fec0000001810 */
[----:B--2---:R-:W-:-:S15]  /*e6f70*/  HMMA.16816.F32 R16, R28, R10, R20 ;  /* 0x0000000a1c10723c */ /* 0x004fde0000001814 */
[----:B------:R-:W-:-:S02]  /*e6f80*/  NOP ;  /* 0x0000000000007918 */ /* 0x000fc40000000000 */
[----:B------:R-:W-:Y:S04]  /*e6f90*/  STL.64 [R1+0x2a0], R12 ;  /* 0x0002a00c01007387 */ /* 0x000fe80000100a00 */
[----:B------:R3:W-:Y:S02]  /*e6fa0*/  STL.64 [R1+0x2a8], R14 ;  /* 0x0002a80e01007387 */ /* 0x0007e40000100a00 */
[C---:B---3--:R-:W-:Y:S06]  /*e6fb0*/  HMMA.16816.F32 R12, R28.reuse, R34, R24 ;  /* 0x000000221c0c723c */ /* 0x048fec0000001818 */
[----:B------:R-:W-:Y:S04]  /*e6fc0*/  STL.64 [R1+0xacd8], R34 ;  /* 0x00acd82201007387 */ /* 0x000fe80000100a00 */
[----:B------:R-:W-:Y:S04]  /*e6fd0*/  STL.64 [R1+0x290], R16 ;  /* 0x0002901001007387 */ /* 0x000fe80000100a00 */
[----:B------:R-:W-:Y:S04]  /*e6fe0*/  STL.64 [R1+0x298], R18 ;  /* 0x0002981201007387 */ /* 0x000fe80000100a00 */
[----:B------:R-:W-:Y:S01]  /*e6ff0*/  STL.64 [R1+0xacd0], R32 ;  /* 0x00acd02001007387 */ /* 0x000fe20000100a00 */
[C---:B------:R-:W-:Y:S04]  /*e7000*/  HMMA.16816.F32 R4, R28.reuse, R8, R4 ;  /* 0x000000081c04723c */ /* 0x040fe80000001804 */
[----:B------:R-:W-:Y:S04]  /*e7010*/  STL.64 [R1+0x280], R12 ;  /* 0x0002800c01007387 */ /* 0x000fe80000100a00 */
[----:B------:R-:W-:Y:S04]  /*e7020*/  STL.64 [R1+0x288], R14 ;  /* 0x0002880e01007387 */ /* 0x000fe80000100a00 */
[----:B------:R-:W-:Y:S04]  /*e7030*/  STL.64 [R1+0xacf8], R10 ;  /* 0x00acf80a01007387 */ /* 0x000fe80000100a00 */
[----:B------:R0:W-:Y:S02]  /*e7040*/  STL.64 [R1+0xacf0], R8 ;  /* 0x00acf00801007387 */ /* 0x0001e40000100a00 */
[C---:B0-----:R-:W-:Y:S05]  /*e7050*/  HMMA.16816.F32 R8, R28.reuse, R36, R52 ;  /* 0x000000241c08723c */ /* 0x041fea0000001834 */
[----:B------:R-:W-:Y:S04]  /*e7060*/  STL.64 [R1+0x270], R4 ;  /* 0x0002700401007387 */ /* 0x000fe80000100a00 */
[----:B------:R-:W-:Y:S04]  /*e7070*/  STL.64 [R1+0x278], R6 ;  /* 0x0002780601007387 */ /* 0x000fe80000100a00 */
[----:B------:R-:W-:Y:S04]  /*e7080*/  STL.64 [R1+0xad18], R38 ;  /* 0x00ad182601007387 */ /* 0x000fe80000100a00 */
[----:B------:R-:W-:Y:S06]  /*e7090*/  STL.64 [R1+0xad10], R36 ;  /* 0x00ad102401007387 */ /* 0x000fec0000100a00 */
[----:B------:R-:W-:Y:S04]  /*e70a0*/  STL.64 [R1+0x260], R8 ;  /* 0x0002600801007387 */ /* 0x000fe80000100a00 */
[----:B------:R0:W-:Y:S04]  /*e70b0*/  STL.64 [R1+0x268], R10 ;  /* 0x0002680a01007387 */ /* 0x0001e80000100a00 */
[----:B------:R-:W2:Y:S01]  /*e70c0*/  LDL.LU R52, [R1+0xd40] ;  /* 0x000d400001347983 */ /* 0x000ea20000300800 */
[----:B0-----:R-:W-:Y:S01]  /*e70d0*/  HMMA.16816.F32 R8, R28, R2, R44 ;  /* 0x000000021c08723c */ /* 0x001fe2000000182c */
[----:B------:R-:W-:-:S02]  /*e70e0*/  IMAD R4, R57, 0x100, R56 ;  /* 0x0000010039047824 */ /* 0x000fc400078e0238 */
[----:B------:R-:W-:-:S15]  /*e70f0*/  IMAD R5, R59, 0x100, R58 ;  /* 0x000001003b057824 */ /* 0x000fde00078e023a */
[----:B------:R-:W-:-:S05]  /*e7100*/  NOP ;  /* 0x0000000000007918 */ /* 0x000fca0000000000 */
[----:B------:R0:W-:Y:S04]  /*e7110*/  STL.64 [R1+0x690], R8 ;  /* 0x0006900801007387 */ /* 0x0001e80000100a00 */
[----:B------:R1:W-:Y:S04]  /*e7120*/  STL.64 [R1+0x698], R10 ;  /* 0x0006980a01007387 */ /* 0x0003e80000100a00 */
        /* <DEDUP_REMOVED lines=10> */
[----:B------:R-:W4:Y:S01]  /*e71d0*/  LDL.LU R39, [R1+0xc6c] ;  /* 0x000c6c0001277983 */ /* 0x000f220000300800 */
[----:B------:R-:W-:-:S03]  /*e71e0*/  IMAD R6, R49, 0x100, R48 ;  /* 0x0000010031067824 */ /* 0x000fc600078e0230 */
[----:B------:R-:W2:Y:S01]  /*e71f0*/  LDL.LU R48, [R1+0xd50] ;  /* 0x000d500001307983 */ /* 0x000ea20000300800 */
[----:B------:R-:W-:-:S03]  /*e7200*/  IMAD R7, R51, 0x100, R50 ;  /* 0x0000010033077824 */ /* 0x000fc600078e0232 */
[----:B------:R-:W2:Y:S04]  /*e7210*/  LDL.LU R49, [R1+0xd54] ;  /* 0x000d540001317983 */ /* 0x000ea80000300800 */
[----:B------:R-:W2:Y:S04]  /*e7220*/  LDL.LU R50, [R1+0xd58] ;  /* 0x000d580001327983 */ /* 0x000ea80000300800 */
[----:B------:R-:W2:Y:S04]  /*e7230*/  LDL.LU R51, [R1+0xd5c] ;  /* 0x000d5c0001337983 */ /* 0x000ea80000300800 */
[----:B------:R-:W3:Y:S04]  /*e7240*/  LDL.LU R24, [R1+0xc50] ;  /* 0x000c500001187983 */ /* 0x000ee80000300800 */
[----:B------:R-:W3:Y:S04]  /*e7250*/  LDL.LU R25, [R1+0xc54] ;  /* 0x000c540001197983 */ /* 0x000ee80000300800 */
[----:B------:R-:W3:Y:S04]  /*e7260*/  LDL.LU R26, [R1+0xc58] ;  /* 0x000c5800011a7983 */ /* 0x000ee80000300800 */
[----:B------:R-:W3:Y:S04]  /*e7270*/  LDL.LU R27, [R1+0xc5c] ;  /* 0x000c5c00011b7983 */ /* 0x000ee80000300800 */
        /* <DEDUP_REMOVED lines=29> */
[----:B------:R-:W4:Y:S04]  /*e7450*/  LDL.LU.64 R36, [R1+0xad10] ;  /* 0x00ad100001247983 */ /* 0x000f280000300a00 */
[----:B------:R-:W-:Y:S04]  /*e7460*/  STL.64 [R1+0xac98], R42 ;  /* 0x00ac982a01007387 */ /* 0x000fe80000100a00 */
[----:B------:R0:W-:Y:S04]  /*e7470*/  STL.64 [R1+0xac90], R40 ;  /* 0x00ac902801007387 */ /* 0x0001e80000100a00 */
[----:B0-----:R-:W4:Y:S04]  /*e7480*/  LDL.LU R40, [R1+0xd20] ;  /* 0x000d200001287983 */ /* 0x001f280000300800 */
[----:B------:R-:W4:Y:S04]  /*e7490*/  LDL.LU R41, [R1+0xd24] ;  /* 0x000d240001297983 */ /* 0x000f280000300800 */
[----:B------:R-:W4:Y:S04]  /*e74a0*/  LDL.LU R42, [R1+0xd28] ;  /* 0x000d2800012a7983 */ /* 0x000f280000300800 */
[----:B------:R-:W4:Y:S01]  /*e74b0*/  LDL.LU R43, [R1+0xd2c] ;  /* 0x000d2c00012b7983 */ /* 0x000f220000300800 */
[----:B---3--:R-:W-:Y:S03]  /*e74c0*/  HMMA.16816.F32 R28, R28, R38, R24 ;  /* 0x000000261c1c723c */ /* 0x008fe60000001818 */
[----:B------:R-:W2:Y:S04]  /*e74d0*/  LDL.LU.64 R26, [R1+0xad08] ;  /* 0x00ad0800011a7983 */ /* 0x000ea80000300a00 */
[----:B------:R-:W3:Y:S01]  /*e74e0*/  LDL.LU.64 R24, [R1+0xad00] ;  /* 0x00ad000001187983 */ /* 0x000ee20000300a00 */
[----:B------:R-:W-:-:S02]  /*e74f0*/  F2FP.F16.E5M2.UNPACK_B R4, R4 ;  /* 0x00000004ff04723e */ /* 0x000fc400020004ff */
[----:B------:R-:W-:Y:S02]  /*e7500*/  F2FP.F16.E5M2.UNPACK_B R5, R5 ;  /* 0x00000005ff05723e */ /* 0x000fe400020004ff */
[----:B------:R-:W-:Y:S02]  /*e7510*/  F2FP.F16.E5M2.UNPACK_B R6, R6 ;  /* 0x00000006ff06723e */ /* 0x000fe400020004ff */
[----:B------:R-:W-:-:S09]  /*e7520*/  F2FP.F16.E5M2.UNPACK_B R7, R7 ;  /* 0x00000007ff07723e */ /* 0x000fd200020004ff */
        /* <DEDUP_REMOVED lines=45> */
[----:B------:R-:W4:Y:S01]  /*e7800*/  LDL.LU.64 R12, [R1+0xacb0] ;  /* 0x00acb000010c7983 */ /* 0x000f220000300a00 */
[----:B--2---:R-:W-:Y:S03]  /*e7810*/  HMMA.16816.F32 R20, R4, R16, R20 ;  /* 0x000000100414723c */ /* 0x004fe60000001814 */
[----:B------:R-:W-:Y:S04]  /*e7820*/  STL.64 [R1+0xac48], R18 ;  /* 0x00ac481201007387 */ /* 0x000fe80000100a00 */
[----:B------:R-:W-:-:S15]  /*e7830*/  STL.64 [R1+0xac40], R16 ;  /* 0x00ac401001007387 */ /* 0x000fde0000100a00 */
[----:B------:R-:W-:-:S01]  /*e7840*/  NOP ;  /* 0x0000000000007918 */ /* 0x000fc20000000000 */
[----:B------:R-:W-:Y:S04]  /*e7850*/  STL.64 [R1+0x1f0], R20 ;  /* 0x0001f01401007387 */ /* 0x000fe80000100a00 */
[----:B------:R3:W-:Y:S02]  /*e7860*/  STL.64 [R1+0x1f8], R22 ;  /* 0x0001f81601007387 */ /* 0x0007e40000100a00 */
[C---:B---3--:R-:W-:Y:S06]  /*e7870*/  HMMA.16816.F32 R20, R4.reuse, R14, R24 ;  /* 0x0000000e0414723c */ /* 0x048fec0000001818 */
[----:B----4-:R-:W-:Y:S01]  /*e7880*/  HMMA.16816.F32 R16, R4, R12, R28 ;  /* 0x0000000c0410723c */ /* 0x010fe2000000181c */
[----:B------:R-:W-:-:S15]  /*e7890*/  STL.64 [R1+0xac68], R14 ;  /* 0x00ac680e01007387 */ /* 0x000fde0000100a00 */
[----:B------:R-:W-:-:S01]  /*e78a0*/  NOP ;  /* 0x0000000000007918 */ /* 0x000fc20000000000 */
        /* <DEDUP_REMOVED lines=20> */
[----:B------:R1:W-:Y:S04]  /*e79f0*/  STL.64 [R1+0x190], R12 ;  /* 0x0001900c01007387 */ /* 0x0003e80000100a00 */
[----:B------:R2:W-:Y:S04]  /*e7a00*/  STL.64 [R1+0x198], R14 ;  /* 0x0001980e01007387 */ /* 0x0005e80000100a00 */
        /* <DEDUP_REMOVED lines=32> */
[----:B-1----:R-:W3:Y:S04]  /*e7c10*/  LDL.LU R12, [R1+0xdb0] ;  /* 0x000db000010c7983 */ /* 0x002ee80000300800 */
[----:B------:R-:W3:Y:S04]  /*e7c20*/  LDL.LU R13, [R1+0xdb4] ;  /* 0x000db400010d7983 */ /* 0x000ee80000300800 */
[----:B--2---:R-:W2:Y:S04]  /*e7c30*/  LDL.LU R14, [R1+0xdb8] ;  /* 0x000db800010e7983 */ /* 0x004ea80000300800 */
        /* <DEDUP_REMOVED lines=21> */
[----:B------:R-:W4:Y:S04]  /*e7d90*/  LDL.LU.64 R8, [R1+0xaca0] ;  /* 0x00aca00001087983 */ /* 0x000f280000300a00 */
[----:B------:R-:W-:Y:S04]  /*e7da0*/  STL [R1+0xac28], R37 ;  /* 0x00ac282501007387 */ /* 0x000fe80000100800 */
[----:B------:R-:W-:Y:S04]  /*e7db0*/  STL.64 [R1+0x670], R40 ;  /* 0x0006702801007387 */ /* 0x000fe80000100a00 */
[----:B------:R0:W-:Y:S04]  /*e7dc0*/  STL.64 [R1+0x678], R42 ;  /* 0x0006782a01007387 */ /* 0x0001e80000100a00 */
[----:B0-----:R-:W2:Y:S04]  /*e7dd0*/  LDL.LU.64 R42, [R1+0xac98] ;  /* 0x00ac9800012a7983 */ /* 0x001ea80000300a00 */
[----:B------:R-:W3:Y:S01]  /*e7de0*/  LDL.LU.64 R40, [R1+0xac90] ;  /* 0x00ac900001287983 */ /* 0x000ee20000300a00 */
[C---:B--2---:R-:W-:Y:S06]  /*e7df0*/  HMMA.16816.F32 R32, R4.reuse, R42, R32 ;  /* 0x0000002a0420723c */ /* 0x044fec0000001820 */
[----:B------:R-:W-:-:S15]  /*e7e00*/  HMMA.16816.F32 R4, R4, R38, R24 ;  /* 0x000000260404723c */ /* 0x000fde0000001818 */
[----:B------:R-:W-:-:S02]  /*e7e10*/  NOP ;  /* 0x0000000000007918 */ /* 0x000fc40000000000 */
[----:B------:R-:W-:Y:S04]  /*e7e20*/  STL.64 [R1+0x660], R32 ;  /* 0x0006602001007387 */ /* 0x000fe80000100a00 */
[----:B------:R0:W-:Y:S04]  /*e7e30*/  STL.64 [R1+0x668], R34 ;  /* 0x0006682201007387 */ /* 0x0001e80000100a00 */
[----:B0-----:R-:W2:Y:S04]  /*e7e40*/  LDL.LU.64 R34, [R1+0xac88] ;  /* 0x00ac880001227983 */ /* 0x001ea80000300a00 */
[----:B------:R-:W4:Y:S04]  /*e7e50*/  LDL.LU.64 R32, [R1+0xac80] ;  /* 0x00ac800001207983 */ /* 0x000f280000300a00 */
[----:B------:R-:W-:Y:S04]  /*e7e60*/  STL.64 [R1+0xac10], R42 ;  /* 0x00ac102a01007387 */ /* 0x000fe80000100a00 */
[----:B---3--:R0:W-:Y:S04]  /*e7e70*/  STL.64 [R1+0xac08], R40 ;  /* 0x00ac082801007387 */ /* 0x0081e80000100a00 */
[----:B0-----:R-:W3:Y:S04]  /*e7e80*/  LDL.LU R40, [R1+0xe20] ;  /* 0x000e200001287983 */ /* 0x001ee80000300800 */
[----:B------:R-:W3:Y:S04]  /*e7e90*/  LDL.LU R41, [R1+0xe24] ;  /* 0x000e240001297983 */ /* 0x000ee80000300800 */
[----:B------:R-:W3:Y:S04]  /*e7ea0*/  LDL.LU R42, [R1+0xe28] ;  /* 0x000e2800012a7983 */ /* 0x000ee80000300800 */
[----:B------:R-:W3:Y:S04]  /*e7eb0*/  LDL.LU R43, [R1+0xe2c] ;  /* 0x000e2c00012b7983 */ /* 0x000ee80000300800 */
[----:B------:R-:W2:Y:S04]  /*e7ec0*/  LDL.LU.64 R26, [R1+0xac78] ;  /* 0x00ac7800011a7983 */ /* 0x000ea80000300a00 */
        /* <DEDUP_REMOVED lines=9> */
[----:B0-----:R-:W3:Y:S04]  /*e7f60*/  LDL.LU R4, [R1+0xe10] ;  /* 0x000e100001047983 */ /* 0x001ee80000300800 */
[----:B------:R-:W3:Y:S04]  /*e7f70*/  LDL.LU R5, [R1+0xe14] ;  /* 0x000e140001057983 */ /* 0x000ee80000300800 */
[----:B-1----:R-:W3:Y:S04]  /*e7f80*/  LDL.LU R6, [R1+0xe18] ;  /* 0x000e180001067983 */ /* 0x002ee80000300800 */
[----:B------:R-:W3:Y:S01]  /*e7f90*/  LDL.LU R7, [R1+0xe1c] ;  /* 0x000e1c0001077983 */ /* 0x000ee20000300800 */
        /* <DEDUP_REMOVED lines=25> */
[----:B------:R3:W-:-:S15]  /*e8130*/  STL.64 [R1+0xabc8], R20 ;  /* 0x00abc81401007387 */ /* 0x0007de0000100a00 */
[----:B------:R-:W-:-:S01]  /*e8140*/  NOP ;  /* 0x0000000000007918 */ /* 0x000fc20000000000 */
[----:B------:R-:W-:Y:S04]  /*e8150*/  STL.64 [R1+0x130], R24 ;  /* 0x0001301801007387 */ /* 0x000fe80000100a00 */
[----:B------:R-:W-:Y:S01]  /*e8160*/  STL.64 [R1+0x138], R26 ;  /* 0x0001381a01007387 */ /* 0x000fe20000100a00 */
        /* <DEDUP_REMOVED lines=24> */
[----:B------:R-:W-:Y:S04]  /*e82f0*/  STL.64 [R1+0xd0], R4 ;  /* 0x0000d00401007387 */ /* 0x000fe80000100a00 */
[----:B------:R-:W-:Y:S04]  /*e8300*/  STL.64 [R1+0xd8], R6 ;  /* 0x0000d80601007387 */ /* 0x000fe80000100a00 */
[----:B------:R-:W2:Y:S04]  /*e8310*/  LDL.LU R53, [R1+0xf94] ;  /* 0x000f940001357983 */ /* 0x000ea80000300800 */
[----:B------:R-:W3:Y:S04]  /*e8320*/  LDL.LU R54, [R1+0xf98] ;  /* 0x000f980001367983 */ /* 0x000ee80000300800 */
[----:B------:R-:W3:Y:S04]  /*e8330*/  LDL.LU R55, [R1+0xf9c] ;  /* 0x000f9c0001377983 */ /* 0x000ee80000300800 */
[----:B---3--:R-:W-:Y:S04]  /*e8340*/  STL.64 [R1+0xabc0], R54 ;  /* 0x00abc03601007387 */ /* 0x008fe80000100a00 */
[----:B--2---:R0:W-:Y:S04]  /*e8350*/  STL.64 [R1+0xabb8], R52 ;  /* 0x00abb83401007387 */ /* 0x0041e80000100a00 */
[----:B------:R-:W2:Y:S04]  /*e8360*/  LDL.LU R56, [R1+0xf80] ;  /* 0x000f800001387983 */ /* 0x000ea80000300800 */
        /* <DEDUP_REMOVED lines=11> */
[----:B0-----:R-:W2:Y:S04]  /*e8420*/  LDL.LU R52, [R1+0xf30] ;  /* 0x000f300001347983 */ /* 0x001ea80000300800 */
        /* <DEDUP_REMOVED lines=10> */
[----:B--2---:R2:W-:Y:S04]  /*e84d0*/  STL.64 [R1+0xac30], R24 ;  /* 0x00ac301801007387 */ /* 0x0045e80000100a00 */
[----:B-1----:R-:W3:Y:S04]  /*e84e0*/  LDL.LU R16, [R1+0xef0] ;  /* 0x000ef00001107983 */ /* 0x002ee80000300800 */
        /* <DEDUP_REMOVED lines=44> */
[----:B--2---:R-:W-:Y:S01]  /*e87b0*/  HMMA.16816.F32 R24, R28, R8, R24 ;  /* 0x000000081c18723c */ /* 0x004fe20000001818 */
[----:B----4-:R-:W-:-:S15]  /*e87c0*/  IMAD R4, R4, 0x100, R37 ;  /* 0x0000010004047824 */ /* 0x010fde00078e0225 */
[----:B------:R-:W-:-:S01]  /*e87d0*/  NOP ;  /* 0x0000000000007918 */ /* 0x000fc20000000000 */
[----:B------:R0:W-:Y:S04]  /*e87e0*/  STL.64 [R1+0xc0], R44 ;  /* 0x0000c02c01007387 */ /* 0x0001e80000100a00 */
[----:B------:R1:W-:Y:S04]  /*e87f0*/  STL.64 [R1+0xc8], R46 ;  /* 0x0000c82e01007387 */ /* 0x0003e80000100a00 */
[----:B0-----:R-:W2:Y:S04]  /*e8800*/  LDL.LU R44, [R1+0xfb0] ;  /* 0x000fb000012c7983 */ /* 0x001ea80000300800 */
[----:B------:R-:W2:Y:S04]  /*e8810*/  LDL.LU R45, [R1+0xfb4] ;  /* 0x000fb400012d7983 */ /* 0x000ea80000300800 */
[----:B-1----:R-:W2:Y:S04]  /*e8820*/  LDL.LU R46, [R1+0xfb8] ;  /* 0x000fb800012e7983 */ /* 0x002ea80000300800 */
[----:B------:R-:W2:Y:S04]  /*e8830*/  LDL.LU R47, [R1+0xfbc] ;  /* 0x000fbc00012f7983 */ /* 0x000ea80000300800 */
[----:B------:R-:W-:Y:S04]  /*e8840*/  STL.64 [R1+0xb0], R24 ;  /* 0x0000b01801007387 */ /* 0x000fe80000100a00 */
[----:B------:R0:W-:Y:S04]  /*e8850*/  STL.64 [R1+0xb8], R26 ;  /* 0x0000b81a01007387 */ /* 0x0001e80000100a00 */
[----:B0-----:R-:W3:Y:S04]  /*e8860*/  LDL.LU.64 R26, [R1+0xac38] ;  /* 0x00ac3800011a7983 */ /* 0x001ee80000300a00 */
[----:B------:R-:W3:Y:S04]  /*e8870*/  LDL.LU.64 R24, [R1+0xac30] ;  /* 0x00ac300001187983 */ /* 0x000ee80000300a00 */
[----:B------:R-:W4:Y:S01]  /*e8880*/  LDL.LU R37, [R1+0xac28] ;  /* 0x00ac280001257983 */ /* 0x000f220000300800 */
[C---:B------:R-:W-:Y:S06]  /*e8890*/  HMMA.16816.F32 R40, R28.reuse, R2, R40 ;  /* 0x000000021c28723c */ /* 0x040fec0000001828 */
[----:B----4-:R-:W-:-:S15]  /*e88a0*/  HMMA.16816.F32 R52, R28, R36, R52 ;  /* 0x000000241c34723c */ /* 0x010fde0000001834 */
[----:B------:R-:W-:-:S08]  /*e88b0*/  NOP ;  /* 0x0000000000007918 */ /* 0x000fd00000000000 */
[----:B------:R-:W-:Y:S04]  /*e88c0*/  STL.64 [R1+0xa0], R52 ;  /* 0x0000a03401007387 */ /* 0x000fe80000100a00 */
[----:B------:R0:W-:Y:S04]  /*e88d0*/  STL.64 [R1+0xa8], R54 ;  /* 0x0000a83601007387 */ /* 0x0001e80000100a00 */
[----:B0-----:R-:W4:Y:S04]  /*e88e0*/  LDL.LU.64 R54, [R1+0xac20] ;  /* 0x00ac200001367983 */ /* 0x001f280000300a00 */
[----:B------:R-:W4:Y:S04]  /*e88f0*/  LDL.LU.64 R52, [R1+0xac18] ;  /* 0x00ac180001347983 */ /* 0x000f280000300a00 */
[----:B------:R-:W-:Y:S04]  /*e8900*/  STL.64 [R1+0x650], R40 ;  /* 0x0006502801007387 */ /* 0x000fe80000100a00 */
[----:B------:R0:W-:Y:S04]  /*e8910*/  STL.64 [R1+0x658], R42 ;  /* 0x0006582a01007387 */ /* 0x0001e80000100a00 */
[----:B0-----:R-:W2:Y:S04]  /*e8920*/  LDL.LU.64 R42, [R1+0xac10] ;  /* 0x00ac1000012a7983 */ /* 0x001ea80000300a00 */
        /* <DEDUP_REMOVED lines=8> */
[----:B------:R-:W3:Y:S04]  /*e89b0*/  LDL.LU.64 R26, [R1+0xabf0] ;  /* 0x00abf000011a7983 */ /* 0x000ee80000300a00 */
[----:B------:R-:W4:Y:S01]  /*e89c0*/  LDL.LU.64 R24, [R1+0xabe8] ;  /* 0x00abe80001187983 */ /* 0x000f220000300a00 */
        /* <DEDUP_REMOVED lines=41> */
[----:B---3--:R-:W-:Y:S03]  /*e8c60*/  HMMA.16816.F32 R28, R4, R16, R28 ;  /* 0x00000010041c723c */ /* 0x008fe6000000181c */
[----:B------:R-:W-:Y:S04]  /*e8c70*/  STL.64 [R1+0xab80], R18 ;  /* 0x00ab801201007387 */ /* 0x000fe80000100a00 */
[----:B------:R-:W-:-:S15]  /*e8c80*/  STL.64 [R1+0xab78], R16 ;  /* 0x00ab781001007387 */ /* 0x000fde0000100a00 */
[----:B------:R-:W-:-:S01]  /*e8c90*/  NOP ;  /* 0x0000000000007918 */ /* 0x000fc20000000000 */
[----:B------:R-:W-:Y:S04]  /*e8ca0*/  STL.64 [R1+0x30], R28 ;  /* 0x0000301c01007387 */ /* 0x000fe80000100a00 */
[----:B------:R4:W-:Y:S02]  /*e8cb0*/  STL.64 [R1+0x38], R30 ;  /* 0x0000381e01007387 */ /* 0x0009e40000100a00 */
[C---:B----4-:R-:W-:Y:S06]  /*e8cc0*/  HMMA.16816.F32 R28, R4.reuse, R14, R56 ;  /* 0x0000000e041c723c */ /* 0x050fec0000001838 */
[----:B------:R-:W-:Y:S01]  /*e8cd0*/  STL.64 [R1+0xab60], R14 ;  /* 0x00ab600e01007387 */ /* 0x000fe20000100a00 */
[----:B--2---:R-:W-:-:S15]  /*e8ce0*/  HMMA.16816.F32 R16, R4, R12, R52 ;  /* 0x0000000c0410723c */ /* 0x004fde0000001834 */
[----:B------:R-:W-:-:S01]  /*e8cf0*/  NOP ;  /* 0x0000000000007918 */ /* 0x000fc20000000000 */
[----:B------:R-:W-:Y:S04]  /*e8d00*/  STL.64 [R1+0x20], R28 ;  /* 0x0000201c01007387 */ /* 0x000fe80000100a00 */
[----:B------:R-:W-:Y:S04]  /*e8d10*/  STL.64 [R1+0x28], R30 ;  /* 0x0000281e01007387 */ /* 0x000fe80000100a00 */
[----:B------:R0:W-:Y:S02]  /*e8d20*/  STL.64 [R1+0xab58], R12 ;  /* 0x00ab580c01007387 */ /* 0x0001e40000100a00 */
[----:B0-----:R-:W-:Y:S02]  /*e8d30*/  HMMA.16816.F32 R12, R4, R32, R48 ;  /* 0x00000020040c723c */ /* 0x001fe40000001830 */
[----:B------:R0:W-:Y:S04]  /*e8d40*/  STL.64 [R1+0x10], R16 ;  /* 0x0000101001007387 */ /* 0x0001e80000100a00 */
[----:B------:R1:W-:Y:S04]  /*e8d50*/  STL.64 [R1+0x18], R18 ;  /* 0x0000181201007387 */ /* 0x0003e80000100a00 */
[----:B------:R-:W2:-:S13]  /*e8d60*/  LDL.LU R52, [R1+0xfd0] ;  /* 0x000fd00001347983 */ /* 0x000e9a0000300800 */
[----:B------:R3:W-:Y:S04]  /*e8d70*/  STL.64 [R1], R12 ;  /* 0x0000000c01007387 */ /* 0x0007e80000100a00 */
[----:B------:R4:W-:Y:S04]  /*e8d80*/  STL.64 [R1+0x8], R14 ;  /* 0x0000080e01007387 */ /* 0x0009e80000100a00 */
[----:B------:R-:W2:Y:S04]  /*e8d90*/  LDL.LU R53, [R1+0xfd4] ;  /* 0x000fd40001357983 */ /* 0x000ea80000300800 */
[----:B------:R-:W2:Y:S04]  /*e8da0*/  LDL.LU R54, [R1+0xfd8] ;  /* 0x000fd80001367983 */ /* 0x000ea80000300800 */
[----:B------:R-:W2:Y:S04]  /*e8db0*/  LDL.LU R55, [R1+0xfdc] ;  /* 0x000fdc0001377983 */ /* 0x000ea80000300800 */
[----:B0-----:R-:W2:Y:S04]  /*e8dc0*/  LDL.LU R16, [R1+0x1070] ;  /* 0x0010700001107983 */ /* 0x001ea80000300800 */
[----:B------:R-:W2:Y:S04]  /*e8dd0*/  LDL.LU R17, [R1+0x1074] ;  /* 0x0010740001117983 */ /* 0x000ea80000300800 */
[----:B-1----:R-:W2:Y:S01]  /*e8de0*/  LDL.LU R18, [R1+0x1078] ;  /* 0x0010780001127983 */ /* 0x002ea20000300800 */
[C---:B------:R-:W-:Y:S03]  /*e8df0*/  HMMA.16816.F32 R56, R4.reuse, R10, R44 ;  /* 0x0000000a0438723c */ /* 0x040fe6000000182c */
        /* <DEDUP_REMOVED lines=25> */
[----:B------:R-:W3:Y:S04]  /*e8f90*/  LDL.LU R59, [R1+0x102c] ;  /* 0x00102c00013b7983 */ /* 0x000ee80000300800 */
[----:B------:R-:W-:Y:S04]  /*e8fa0*/  STL.64 [R1+0xab40], R34 ;  /* 0x00ab402201007387 */ /* 0x000fe80000100a00 */
[----:B------:R0:W-:Y:S04]  /*e8fb0*/  STL.64 [R1+0xab38], R32 ;  /* 0x00ab382001007387 */ /* 0x0001e80000100a00 */
[----:B0-----:R-:W3:Y:S04]  /*e8fc0*/  LDL.LU R32, [R1+0x1030] ;  /* 0x0010300001207983 */ /* 0x001ee80000300800 */
[----:B------:R-:W3:Y:S01]  /*e8fd0*/  LDL.LU R33, [R1+0x1034] ;  /* 0x0010340001217983 */ /* 0x000ee20000300800 */
[----:B--2---:R-:W-:Y:S03]  /*e8fe0*/  HMMA.16816.F32 R52, R4, R34, R52 ;  /* 0x000000220434723c */ /* 0x004fe60000001834 */
[----:B------:R-:W2:Y:S04]  /*e8ff0*/  LDL.LU R34, [R1+0x1038] ;  /* 0x0010380001227983 */ /* 0x000ea80000300800 */
[----:B------:R-:W2:-:S15]  /*e9000*/  LDL.LU R35, [R1+0x103c] ;  /* 0x00103c0001237983 */ /* 0x000e9e0000300800 */
[----:B------:R-:W-:-:S01]  /*e9010*/  NOP ;  /* 0x0000000000007918 */ /* 0x000fc20000000000 */
[----:B------:R-:W-:Y:S04]  /*e9020*/  STL.64 [R1+0x9f30], R54 ;  /* 0x009f303601007387 */ /* 0x000fe80000100a00 */
[----:B------:R0:W-:Y:S04]  /*e9030*/  STL.64 [R1+0x9f28], R52 ;  /* 0x009f283401007387 */ /* 0x0001e80000100a00 */
[----:B0-----:R-:W2:Y:S04]  /*e9040*/  LDL.LU R52, [R1+0x1000] ;  /* 0x0010000001347983 */ /* 0x001ea80000300800 */
[----:B------:R-:W2:Y:S04]  /*e9050*/  LDL.LU R53, [R1+0x1004] ;  /* 0x0010040001357983 */ /* 0x000ea80000300800 */
[----:B------:R-:W2:Y:S04]  /*e9060*/  LDL.LU R54, [R1+0x1008] ;  /* 0x0010080001367983 */ /* 0x000ea80000300800 */
[----:B------:R-:W2:Y:S04]  /*e9070*/  LDL.LU R55, [R1+0x100c] ;  /* 0x00100c0001377983 */ /* 0x000ea80000300800 */
[----:B------:R0:W-:Y:S04]  /*e9080*/  STL.64 [R1+0xab50], R10 ;  /* 0x00ab500a01007387 */ /* 0x0001e80000100a00 */
[----:B0-----:R-:W2:Y:S01]  /*e9090*/  LDL.LU R11, [R1+0x34ac] ;  /* 0x0034ac00010b7983 */ /* 0x001ea20000300800 */
[C---:B----4-:R-:W-:Y:S06]  /*e90a0*/  HMMA.16816.F32 R48, R4.reuse, R8, R48 ;  /* 0x000000080430723c */ /* 0x050fec0000001830 */
[----:B---3--:R-:W-:Y:S01]  /*e90b0*/  HMMA.16816.F32 R44, R4, R36, R44 ;  /* 0x00000024042c723c */ /* 0x008fe2000000182c */
[----:B------:R-:W-:-:S15]  /*e90c0*/  STL.64 [R1+0xab48], R8 ;  /* 0x00ab480801007387 */ /* 0x000fde0000100a00 */
[----:B------:R-:W-:-:S01]  /*e90d0*/  NOP ;  /* 0x0000000000007918 */ /* 0x000fc20000000000 */
[----:B------:R-:W-:Y:S04]  /*e90e0*/  STL.64 [R1+0x9f40], R50 ;  /* 0x009f403201007387 */ /* 0x000fe80000100a00 */
[----:B------:R-:W-:Y:S04]  /*e90f0*/  STL.64 [R1+0x9f38], R48 ;  /* 0x009f383001007387 */ /* 0x000fe80000100a00 */
        /* <DEDUP_REMOVED lines=8> */
[----:B--2---:R-:W-:Y:S01]  /*e9180*/  HMMA.16816.F32 R44, R4, R2, R52 ;  /* 0x00000002042c723c */ /* 0x004fe20000001834 */
[----:B------:R-:W-:-:S05]  /*e9190*/  IMAD R28, R28, 0x100, R11 ;  /* 0x000001001c1c7824 */ /* 0x000fca00078e020b */
[C---:B------:R-:W-:Y:S06]  /*e91a0*/  HMMA.16816.F32 R8, R4.reuse, R42, R32 ;  /* 0x0000002a0408723c */ /* 0x040fec0000001820 */
[----:B------:R-:W-:Y:S01]  /*e91b0*/  HMMA.16816.F32 R4, R4, R38, R56 ;  /* 0x000000260404723c */ /* 0x000fe20000001838 */
[----:B------:R-:W-:-:S10]  /*e91c0*/  F2FP.F16.E5M2.UNPACK_B R28, R28 ;  /* 0x0000001cff1c723e */ /* 0x000fd400020004ff */
        /* <DEDUP_REMOVED lines=14> */
[----:B------:R0:W-:Y:S04]  /*e92b0*/  STL.64 [R1+0x770], R8 ;  /* 0x0007700801007387 */ /* 0x0001e80000100a00 */
[----:B------:R1:W-:Y:S04]  /*e92c0*/  STL.64 [R1+0x778], R10 ;  /* 0x0007780a01007387 */ /* 0x0003e80000100a00 */
[----:B------:R-:W-:Y:S04]  /*e92d0*/  STL.64 [R1+0x780], R4 ;  /* 0x0007800401007387 */ /* 0x000fe80000100a00 */
        /* <DEDUP_REMOVED lines=89> */
[----:B0-----:R-:W3:Y:S04]  /*e9870*/  LDL.LU.64 R10, [R1+0xab50] ;  /* 0x00ab5000010a7983 */ /* 0x001ee80000300a00 */
[----:B------:R-:W2:Y:S04]  /*e9880*/  LDL.LU.64 R8, [R1+0xab48] ;  /* 0x00ab480001087983 */ /* 0x000ea80000300a00 */
        /* <DEDUP_REMOVED lines=9> */
[----:B------:R-:W2:Y:S01]  /*e9920*/  LDL.LU R15, [R1+0x10fc] ;  /* 0x0010fc00010f7983 */ /* 0x000ea20000300800 */
[C---:B---3--:R-:W-:Y:S06]  /*e9930*/  HMMA.16816.F32 R16, R28.reuse, R10, R16 ;  /* 0x0000000a1c10723c */ /* 0x048fec0000001810 */
[----:B--2---:R-:W-:-:S15]  /*e9940*/  HMMA.16816.F32 R12, R28, R32, R12 ;  /* 0x000000201c0c723c */ /* 0x004fde000000180c */
[----:B------:R-:W-:-:S08]  /*e9950*/  NOP ;  /* 0x0000000000007918 */ /* 0x000fd00000000000 */
[----:B------:R-:W-:Y:S04]  /*e9960*/  STL.64 [R1+0x810], R12 ;  /* 0x0008100c01007387 */ /* 0x000fe80000100a00 */
[----:B------:R4:W-:Y:S02]  /*e9970*/  STL.64 [R1+0x818], R14 ;  /* 0x0008180e01007387 */ /* 0x0009e40000100a00 */
[C---:B----4-:R-:W-:Y:S06]  /*e9980*/  HMMA.16816.F32 R12, R28.reuse, R34, R20 ;  /* 0x000000221c0c723c */ /* 0x050fec0000001814 */
        /* <DEDUP_REMOVED lines=148> */
[----:B------:R0:W-:Y:S01]  /*ea2d0*/  STL.64 [R1+0xaa68], R12 ;  /* 0x00aa680c01007387 */ /* 0x0001e20000100a00 */
[C---:B---3--:R-:W-:Y:S06]  /*ea2e0*/  HMMA.16816.F32 R20, R4.reuse, R32, R24 ;  /* 0x000000200414723c */ /* 0x048fec0000001818 */
[C---:B0-----:R-:W-:Y:S10]  /*ea2f0*/  HMMA.16816.F32 R12, R4.reuse, R34, R40 ;  /* 0x00000022040c723c */ /* 0x041ff40000001828 */
[----:B------:R-:W-:Y:S04]  /*ea300*/  STL.64 [R1+0x900], R16 ;  /* 0x0009001001007387 */ /* 0x000fe80000100a00 */
[----:B------:R0:W-:Y:S02]  /*ea310*/  STL.64 [R1+0x908], R18 ;  /* 0x0009081201007387 */ /* 0x0001e40000100a00 */
[----:B0-----:R-:W-:Y:S02]  /*ea320*/  HMMA.16816.F32 R16, R4, R10, R28 ;  /* 0x0000000a0410723c */ /* 0x001fe4000000181c */
[----:B------:R-:W-:Y:S04]  /*ea330*/  STL.64 [R1+0x910], R20 ;  /* 0x0009101401007387 */ /* 0x000fe80000100a00 */
[----:B------:R-:W-:Y:S04]  /*ea340*/  STL.64 [R1+0x918], R22 ;  /* 0x0009181601007387 */ /* 0x000fe80000100a00 */
[----:B------:R-:W-:-:S13]  /*ea350*/  STL.64 [R1+0xaa90], R34 ;  /* 0x00aa902201007387 */ /* 0x000fda0000100a00 */
        /* <DEDUP_REMOVED lines=8> */
[----:B-1----:R-:W-:Y:S01]  /*ea3e0*/  HMMA.16816.F32 R8, R4, R36, R52 ;  /* 0x000000240408723c */ /* 0x002fe20000001834 */
[----:B------:R-:W-:-:S15]  /*ea3f0*/  IMAD R28, R56, 0x100, R51 ;  /* 0x00000100381c7824 */ /* 0x000fde00078e0233 */
[----:B------:R-:W-:-:S01]  /*ea400*/  NOP ;  /* 0x0000000000007918 */ /* 0x000fc20000000000 */
[----:B------:R-:W-:Y:S04]  /*ea410*/  STL.64 [R1+0x940], R12 ;  /* 0x0009400c01007387 */ /* 0x000fe80000100a00 */
[----:B------:R-:W-:Y:S04]  /*ea420*/  STL.64 [R1+0x948], R14 ;  /* 0x0009480e01007387 */ /* 0x000fe80000100a00 */
[----:B------:R0:W-:Y:S04]  /*ea430*/  STL.64 [R1+0x950], R8 ;  /* 0x0009500801007387 */ /* 0x0001e80000100a00 */
[----:B------:R1:W-:Y:S04]  /*ea440*/  STL.64 [R1+0x958], R10 ;  /* 0x0009580a01007387 */ /* 0x0003e80000100a00 */
        /* <DEDUP_REMOVED lines=40> */
[----:B------:R-:W-:-:S03]  /*ea6d0*/  IMAD R29, R58, 0x100, R57 ;  /* 0x000001003a1d7824 */ /* 0x000fc600078e0239 */
[----:B------:R-:W4:Y:S04]  /*ea6e0*/  LDL.LU R56, [R1+0x13e0] ;  /* 0x0013e00001387983 */ /* 0x000f280000300800 */
[----:B------:R-:W4:Y:S01]  /*ea6f0*/  LDL.LU R57, [R1+0x13e4] ;  /* 0x0013e40001397983 */ /* 0x000f220000300800 */
[----:B------:R-:W-:-:S03]  /*ea700*/  IMAD R30, R0, 0x100, R59 ;  /* 0x00000100001e7824 */ /* 0x000fc600078e023b */
[----:B------:R-:W4:Y:S01]  /*ea710*/  LDL.LU R58, [R1+0x13e8] ;  /* 0x0013e800013a7983 */ /* 0x000f220000300800 */
[----:B------:R-:W-:-:S03]  /*ea720*/  IMAD R31, R61, 0x100, R60 ;  /* 0x000001003d1f7824 */ /* 0x000fc600078e023c */
[----:B------:R-:W4:Y:S04]  /*ea730*/  LDL.LU R59, [R1+0x13ec] ;  /* 0x0013ec00013b7983 */ /* 0x000f280000300800 */
[----:B------:R-:W4:Y:S04]  /*ea740*/  LDL.LU R60, [R1+0x350c] ;  /* 0x00350c00013c7983 */ /* 0x000f280000300800 */
[----:B------:R-:W4:Y:S01]  /*ea750*/  LDL.LU R61, [R1+0x3508] ;  /* 0x00350800013d7983 */ /* 0x000f220000300800 */
[----:B--2---:R-:W-:-:S15]  /*ea760*/  HMMA.16816.F32 R40, R4, R2, R40 ;  /* 0x000000020428723c */ /* 0x004fde0000001828 */
[----:B------:R-:W-:-:S08]  /*ea770*/  NOP ;  /* 0x0000000000007918 */ /* 0x000fd00000000000 */
        /* <DEDUP_REMOVED lines=19> */
[----:B------:R-:W-:-:S02]  /*ea8b0*/  F2FP.F16.E5M2.UNPACK_B R28, R28 ;  /* 0x0000001cff1c723e */ /* 0x000fc400020004ff */
        /* <DEDUP_REMOVED lines=46> */
[----:B------:R0:W-:Y:S04]  /*eaba0*/  STL.64 [R1+0x9d8], R22 ;  /* 0x0009d81601007387 */ /* 0x0001e80000100a00 */
[----:B------:R-:W-:Y:S04]  /*eabb0*/  STL.64 [R1+0xa9e0], R18 ;  /* 0x00a9e01201007387 */ /* 0x000fe80000100a00 */
[----:B--2---:R1:W-:Y:S01]  /*eabc0*/  STL.64 [R1+0xa9d8], R16 ;  /* 0x00a9d81001007387 */ /* 0x0043e20000100a00 */
[C---:B0-----:R-:W-:Y:S06]  /*eabd0*/  HMMA.16816.F32 R20, R28.reuse, R16, R24 ;  /* 0x000000101c14723c */ /* 0x041fec0000001818 */
[C---:B-1----:R-:W-:Y:S06]  /*eabe0*/  HMMA.16816.F32 R16, R28.reuse, R14, R4 ;  /* 0x0000000e1c10723c */ /* 0x042fec0000001804 */
[C---:B---3--:R-:W-:Y:S11]  /*eabf0*/  HMMA.16816.F32 R4, R28.reuse, R12, R40 ;  /* 0x0000000c1c04723c */ /* 0x048ff60000001828 */
[----:B------:R-:W-:Y:S04]  /*eac00*/  STL.64 [R1+0x9f0], R20 ;  /* 0x0009f01401007387 */ /* 0x000fe80000100a00 */
[----:B------:R-:W-:Y:S04]  /*eac10*/  STL.64 [R1+0x9f8], R22 ;  /* 0x0009f81601007387 */ /* 0x000fe80000100a00 */
[----:B------:R-:W-:Y:S04]  /*eac20*/  STL.64 [R1+0xa9f0], R14 ;  /* 0x00a9f00e01007387 */ /* 0x000fe80000100a00 */
[----:B------:R-:W-:Y:S04]  /*eac30*/  STL.64 [R1+0xa20], R16 ;  /* 0x000a201001007387 */ /* 0x000fe80000100a00 */
[----:B------:R0:W-:Y:S04]  /*eac40*/  STL.64 [R1+0xa28], R18 ;  /* 0x000a281201007387 */ /* 0x0001e80000100a00 */
[----:B------:R1:W-:Y:S04]  /*eac50*/  STL.64 [R1+0xa9e8], R12 ;  /* 0x00a9e80c01007387 */ /* 0x0003e80000100a00 */
[----:B------:R-:W-:Y:S04]  /*eac60*/  STL.64 [R1+0xa30], R4 ;  /* 0x000a300401007387 */ /* 0x000fe80000100a00 */
[----:B------:R2:W-:Y:S01]  /*eac70*/  STL.64 [R1+0xa38], R6 ;  /* 0x000a380601007387 */ /* 0x0005e20000100a00 */
[C---:B0-----:R-:W-:Y:S06]  /*eac80*/  HMMA.16816.F32 R16, R28.reuse, R32, R44 ;  /* 0x000000201c10723c */ /* 0x041fec000000182c */
[C---:B-1----:R-:W-:Y:S06]  /*eac90*/  HMMA.16816.F32 R12, R28.reuse, R10, R48 ;  /* 0x0000000a1c0c723c */ /* 0x042fec0000001830 */
[C---:B--2---:R-:W-:Y:S11]  /*eaca0*/  HMMA.16816.F32 R4, R28.reuse, R34, R52 ;  /* 0x000000221c04723c */ /* 0x044ff60000001834 */
        /* <DEDUP_REMOVED lines=14> */
[----:B------:R-:W2:Y:S04]  /*ead90*/  LDL.LU R52, [R1+0x1510] ;  /* 0x0015100001347983 */ /* 0x000ea80000300800 */
[----:B------:R-:W2:Y:S04]  /*eada0*/  LDL.LU R53, [R1+0x1514] ;  /* 0x0015140001357983 */ /* 0x000ea80000300800 */
[----:B------:R-:W3:Y:S04]  /*eadb0*/  LDL.LU R54, [R1+0x1518] ;  /* 0x0015180001367983 */ /* 0x000ee80000300800 */
[----:B------:R-:W3:Y:S04]  /*eadc0*/  LDL.LU R55, [R1+0x151c] ;  /* 0x00151c0001377983 */ /* 0x000ee80000300800 */
[----:B0-----:R-:W4:Y:S04]  /*eadd0*/  LDL.LU R5, [R1+0x3514] ;  /* 0x0035140001057983 */ /* 0x001f280000300800 */
[----:B-1----:R-:W4:Y:S01]  /*eade0*/  LDL.LU R6, [R1+0x3510] ;  /* 0x0035100001067983 */ /* 0x002f220000300800 */
        /* <DEDUP_REMOVED lines=120> */
[----:B------:R2:W-:Y:S01]  /*eb570*/  STL.64 [R1+0xa9b0], R20 ;  /* 0x00a9b01401007387 */ /* 0x0005e20000100a00 */
        /* <DEDUP_REMOVED lines=9> */
[C---:B----4-:R-:W-:Y:S06]  /*eb610*/  HMMA.16816.F32 R16, R4.reuse, R12, R44 ;  /* 0x0000000c0410723c */ /* 0x050fec000000182c */
[C---:B0-----:R-:W-:Y:S06]  /*eb620*/  HMMA.16816.F32 R20, R4.reuse, R14, R40 ;  /* 0x0000000e0414723c */ /* 0x041fec0000001828 */
[----:B------:R-:W-:-:S15]  /*eb630*/  HMMA.16816.F32 R24, R4, R32, R48 ;  /* 0x000000200418723c */ /* 0x000fde0000001830 */
[----:B------:R-:W-:-:S02]  /*eb640*/  NOP ;  /* 0x0000000000007918 */ /* 0x000fc40000000000 */
[----:B------:R-:W-:Y:S04]  /*eb650*/  STL.64 [R1+0xbe0], R20 ;  /* 0x000be01401007387 */ /* 0x000fe80000100a00 */
[----:B------:R0:W-:Y:S04]  /*eb660*/  STL.64 [R1+0xbe8], R22 ;  /* 0x000be81601007387 */ /* 0x0001e80000100a00 */
[----:B------:R-:W-:Y:S04]  /*eb670*/  STL.64 [R1+0xbf0], R16 ;  /* 0x000bf01001007387 */ /* 0x000fe80000100a00 */
[----:B------:R1:W-:Y:S01]  /*eb680*/  STL.64 [R1+0xbf8], R18 ;  /* 0x000bf81201007387 */ /* 0x0003e20000100a00 */
[C---:B0-----:R-:W-:Y:S06]  /*eb690*/  HMMA.16816.F32 R20, R4.reuse, R10, R52 ;  /* 0x0000000a0414723c */ /* 0x041fec0000001834 */
[C---:B-1----:R-:W-:Y:S01]  /*eb6a0*/  HMMA.16816.F32 R16, R4.reuse, R34, R56 ;  /* 0x000000220410723c */ /* 0x042fe20000001838 */
[----:B------:R-:W-:Y:S04]  /*eb6b0*/  STL.64 [R1+0xc30], R24 ;  /* 0x000c301801007387 */ /* 0x000fe80000100a00 */
[----:B------:R-:W-:Y:S04]  /*eb6c0*/  STL.64 [R1+0xc38], R26 ;  /* 0x000c381a01007387 */ /* 0x000fe80000100a00 */
        /* <DEDUP_REMOVED lines=96> */
[----:B--2---:R-:W-:Y:S06]  /*ebcd0*/  HMMA.16816.F32 R4, R4, R38, R40 ;  /* 0x000000260404723c */ /* 0x004fec0000001828 */
[----:B---3--:R-:W-:-:S15]  /*ebce0*/  HMMA.16816.F32 R8, R28, R26, R8 ;  /* 0x0000001a1c08723c */ /* 0x008fde0000001808 */
[----:B------:R-:W-:-:S02]  /*ebcf0*/  NOP ;  /* 0x0000000000007918 */ /* 0x000fc40000000000 */
[----:B------:R-:W-:Y:S04]  /*ebd00*/  STL.64 [R1+0xd20], R4 ;  /* 0x000d200401007387 */ /* 0x000fe80000100a00 */
[----:B------:R4:W-:Y:S02]  /*ebd10*/  STL.64 [R1+0xd28], R6 ;  /* 0x000d280601007387 */ /* 0x0009e40000100a00 */
[C---:B----4-:R-:W-:Y:S02]  /*ebd20*/  HMMA.16816.F32 R4, R28.reuse, R24, R32 ;  /* 0x000000181c04723c */ /* 0x050fe40000001820 */
[----:B------:R-:W-:Y:S04]  /*ebd30*/  STL.64 [R1+0xa958], R26 ;  /* 0x00a9581a01007387 */ /* 0x000fe80000100a00 */
[----:B------:R-:W-:Y:S04]  /*ebd40*/  STL.64 [R1+0xd40], R8 ;  /* 0x000d400801007387 */ /* 0x000fe80000100a00 */
[----:B------:R0:W-:Y:S04]  /*ebd50*/  STL.64 [R1+0xd48], R10 ;  /* 0x000d480a01007387 */ /* 0x0001e80000100a00 */
[----:B------:R-:W-:Y:S01]  /*ebd60*/  STL.64 [R1+0xa950], R24 ;  /* 0x00a9501801007387 */ /* 0x000fe20000100a00 */
[C---:B0-----:R-:W-:Y:S08]  /*ebd70*/  HMMA.16816.F32 R8, R28.reuse, R22, R44 ;  /* 0x000000161c08723c */ /* 0x041ff0000000182c */
[----:B------:R-:W-:Y:S04]  /*ebd80*/  STL.64 [R1+0xd70], R4 ;  /* 0x000d700401007387 */ /* 0x000fe80000100a00 */
[----:B------:R0:W-:Y:S02]  /*ebd90*/  STL.64 [R1+0xd78], R6 ;  /* 0x000d780601007387 */ /* 0x0001e40000100a00 */
[C---:B0-----:R-:W-:Y:S02]  /*ebda0*/  HMMA.16816.F32 R4, R28.reuse, R20, R48 ;  /* 0x000000141c04723c */ /* 0x041fe40000001830 */
[----:B------:R-:W-:Y:S07]  /*ebdb0*/  STL.64 [R1+0xa988], R22 ;  /* 0x00a9881601007387 */ /* 0x000fee0000100a00 */
[----:B------:R-:W-:Y:S04]  /*ebdc0*/  STL.64 [R1+0xd80], R8 ;  /* 0x000d800801007387 */ /* 0x000fe80000100a00 */
[----:B------:R0:W-:Y:S04]  /*ebdd0*/  STL.64 [R1+0xd88], R10 ;  /* 0x000d880a01007387 */ /* 0x0001e80000100a00 */
[----:B------:R-:W-:Y:S01]  /*ebde0*/  STL.64 [R1+0xa980], R20 ;  /* 0x00a9801401007387 */ /* 0x000fe20000100a00 */
[C---:B0-----:R-:W-:Y:S05]  /*ebdf0*/  HMMA.16816.F32 R8, R28.reuse, R18, R52 ;  /* 0x000000121c08723c */ /* 0x041fea0000001834 */
[----:B------:R-:W-:Y:S04]  /*ebe00*/  STL.64 [R1+0xd90], R4 ;  /* 0x000d900401007387 */ /* 0x000fe80000100a00 */
[----:B------:R0:W-:Y:S02]  /*ebe10*/  STL.64 [R1+0xd98], R6 ;  /* 0x000d980601007387 */ /* 0x0001e40000100a00 */
[C---:B0-----:R-:W-:Y:S02]  /*ebe20*/  HMMA.16816.F32 R4, R28.reuse, R16, R56 ;  /* 0x000000101c04723c */ /* 0x041fe40000001838 */
[----:B------:R-:W2:Y:S10]  /*ebe30*/  LDL.LU R56, [R1+0x16f0] ;  /* 0x0016f00001387983 */ /* 0x000eb40000300800 */
[----:B------:R0:W-:Y:S04]  /*ebe40*/  STL.64 [R1+0xdb0], R8 ;  /* 0x000db00801007387 */ /* 0x0001e80000100a00 */
[----:B------:R1:W-:Y:S07]  /*ebe50*/  STL.64 [R1+0xdb8], R10 ;  /* 0x000db80a01007387 */ /* 0x0003ee0000100a00 */
        /* <DEDUP_REMOVED lines=71> */
[----:B----4-:R-:W-:-:S15]  /*ec2d0*/  HMMA.16816.F32 R8, R28, R32, R8 ;  /* 0x000000201c08723c */ /* 0x010fde0000001808 */
[----:B------:R-:W-:-:S08]  /*ec2e0*/  NOP ;  /* 0x0000000000007918 */ /* 0x000fd00000000000 */
[----:B------:R-:W-:Y:S04]  /*ec2f0*/  STL.64 [R1+0xe30], R8 ;  /* 0x000e300801007387 */ /* 0x000fe80000100a00 */
[----:B------:R0:W-:Y:S04]  /*ec300*/  STL.64 [R1+0xe38], R10 ;  /* 0x000e380a01007387 */ /* 0x0001e80000100a00 */
[----:B0-----:R-:W4:Y:S04]  /*ec310*/  LDL.LU.64 R10, [R1+0xa968] ;  /* 0x00a96800010a7983 */ /* 0x001f280000300a00 */
[----:B------:R-:W2:Y:S01]  /*ec320*/  LDL.LU.64 R8, [R1+0xa960] ;  /* 0x00a9600001087983 */ /* 0x000ea20000300a00 */
[C---:B---3--:R-:W-:Y:S06]  /*ec330*/  HMMA.16816.F32 R36, R28.reuse, R34, R36 ;  /* 0x000000221c24723c */ /* 0x048fec0000001824 */
[C---:B----4-:R-:W-:Y:S06]  /*ec340*/  HMMA.16816.F32 R24, R28.reuse, R10, R24 ;  /* 0x0000000a1c18723c */ /* 0x050fec0000001818 */
        /* <DEDUP_REMOVED lines=30> */
[----:B----4-:R-:W-:Y:S02]  /*ec530*/  HMMA.16816.F32 R8, R28, R42, R44 ;  /* 0x0000002a1c08723c */ /* 0x010fe4000000182c */
[----:B------:R-:W-:Y:S04]  /*ec540*/  STL.64 [R1+0xec0], R12 ;  /* 0x000ec00c01007387 */ /* 0x000fe80000100a00 */
[----:B------:R-:W-:Y:S04]  /*ec550*/  STL.64 [R1+0xec8], R14 ;  /* 0x000ec80e01007387 */ /* 0x000fe80000100a00 */
[----:B------:R-:W-:Y:S04]  /*ec560*/  STL.64 [R1+0xa908], R42 ;  /* 0x00a9082a01007387 */ /* 0x000fe80000100a00 */
[----:B---3--:R-:W-:Y:S01]  /*ec570*/  STL.64 [R1+0xa900], R40 ;  /* 0x00a9002801007387 */ /* 0x008fe20000100a00 */
[----:B------:R-:W-:-:S08]  /*ec580*/  IMAD R4, R4, 0x100, R35 ;  /* 0x0000010004047824 */ /* 0x000fd000078e0223 */
[----:B------:R-:W-:Y:S04]  /*ec590*/  STL.64 [R1+0xee0], R8 ;  /* 0x000ee00801007387 */ /* 0x000fe80000100a00 */
[----:B------:R0:W-:Y:S02]  /*ec5a0*/  STL.64 [R1+0xee8], R10 ;  /* 0x000ee80a01007387 */ /* 0x0001e40000100a00 */
[----:B0-----:R-:W-:Y:S01]  /*ec5b0*/  HMMA.16816.F32 R8, R28, R38, R48 ;  /* 0x000000261c08723c */ /* 0x001fe20000001830 */
[----:B------:R-:W-:-:S05]  /*ec5c0*/  F2FP.F16.E5M2.UNPACK_B R4, R4 ;  /* 0x00000004ff04723e */ /* 0x000fca00020004ff */
[----:B------:R-:W-:Y:S04]  /*ec5d0*/  STL.64 [R1+0xa928], R38 ;  /* 0x00a9282601007387 */ /* 0x000fe80000100a00 */
[----:B------:R-:W-:Y:S01]  /*ec5e0*/  STL.64 [R1+0xa920], R36 ;  /* 0x00a9202401007387 */ /* 0x000fe20000100a00 */
[----:B------:R-:W-:-:S12]  /*ec5f0*/  HMMA.16816.F32 R12, R4, R26, R52 ;  /* 0x0000001a040c723c */ /* 0x000fd80000001834 */
[----:B------:R-:W-:Y:S04]  /*ec600*/  STL.64 [R1+0xed0], R8 ;  /* 0x000ed00801007387 */ /* 0x000fe80000100a00 */
[----:B------:R0:W-:Y:S02]  /*ec610*/  STL.64 [R1+0xed8], R10 ;  /* 0x000ed80a01007387 */ /* 0x0001e40000100a00 */
[----:B0-----:R-:W-:Y:S02]  /*ec620*/  HMMA.16816.F32 R8, R4, R24, R56 ;  /* 0x000000180408723c */ /* 0x001fe40000001838 */
[----:B------:R-:W2:Y:S04]  /*ec630*/  LDL.LU R56, [R1+0x1810] ;  /* 0x0018100001387983 */ /* 0x000ea80000300800 */
[----:B------:R0:W-:Y:S04]  /*ec640*/  STL.64 [R1+0xef0], R12 ;  /* 0x000ef00c01007387 */ /* 0x0001e80000100a00 */
[----:B------:R1:W-:-:S13]  /*ec650*/  STL.64 [R1+0xef8], R14 ;  /* 0x000ef80e01007387 */ /* 0x0003da0000100a00 */
        /* <DEDUP_REMOVED lines=102> */
[C---:B----4-:R-:W-:Y:S06]  /*eccc0*/  HMMA.16816.F32 R16, R4.reuse, R10, R16 ;  /* 0x0000000a0410723c */ /* 0x050fec0000001810 */
[----:B--2---:R-:W-:-:S15]  /*eccd0*/  HMMA.16816.F32 R12, R4, R32, R12 ;  /* 0x00000020040c723c */ /* 0x004fde000000180c */
[----:B------:R-:W-:-:S08]  /*ecce0*/  NOP ;  /* 0x0000000000007918 */ /* 0x000fd00000000000 */
[----:B------:R-:W-:Y:S04]  /*eccf0*/  STL.64 [R1+0xff0], R12 ;  /* 0x000ff00c01007387 */ /* 0x000fe80000100a00 */
[----:B------:R3:W-:Y:S02]  /*ecd00*/  STL.64 [R1+0xff8], R14 ;  /* 0x000ff80e01007387 */ /* 0x0007e40000100a00 */
[C---:B---3--:R-:W-:Y:S06]  /*ecd10*/  HMMA.16816.F32 R12, R4.reuse, R34, R20 ;  /* 0x00000022040c723c */ /* 0x048fec0000001814 */
        /* <DEDUP_REMOVED lines=1130> */
[----:B------:R1:W-:Y:S01]  /*f13c0*/  STL.64 [R1+0xa558], R12 ;  /* 0x00a5580c01007387 */ /* 0x0003e20000100a00 */
[C---:B0-----:R-:W-:Y:S06]  /*f13d0*/  HMMA.16816.F32 R16, R28.reuse, R32, R44 ;  /* 0x000000201c10723c */ /* 0x041fec000000182c */
[C---:B-1----:R-:W-:Y:S01]  /*f13e0*/  HMMA.16816.F32 R12, R28.reuse, R10, R48 ;  /* 0x0000000a1c0c723c */ /* 0x042fe20000001830 */
[----:B------:R-:W-:Y:S04]  /*f13f0*/  STL.64 [R1+0x1b90], R4 ;  /* 0x001b900401007387 */ /* 0x000fe80000100a00 */
[----:B------:R0:W-:Y:S02]  /*f1400*/  STL.64 [R1+0x1b98], R6 ;  /* 0x001b980601007387 */ /* 0x0001e40000100a00 */
[C---:B0-----:R-:W-:Y:S10]  /*f1410*/  HMMA.16816.F32 R4, R28.reuse, R34, R52 ;  /* 0x000000221c04723c */ /* 0x041ff40000001834 */
[----:B------:R-:W-:Y:S04]  /*f1420*/  STL.64 [R1+0x1ba0], R16 ;  /* 0x001ba01001007387 */ /* 0x000fe80000100a00 */
[----:B------:R-:W-:Y:S04]  /*f1430*/  STL.64 [R1+0x1ba8], R18 ;  /* 0x001ba81201007387 */ /* 0x000fe80000100a00 */
[----:B------:R-:W-:Y:S04]  /*f1440*/  STL.64 [R1+0xa580], R34 ;  /* 0x00a5802201007387 */ /* 0x000fe80000100a00 */
[----:B------:R-:W-:Y:S04]  /*f1450*/  STL.64 [R1+0x1bb0], R12 ;  /* 0x001bb00c01007387 */ /* 0x000fe80000100a00 */
[----:B------:R0:W-:Y:S02]  /*f1460*/  STL.64 [R1+0x1bb8], R14 ;  /* 0x001bb80e01007387 */ /* 0x0001e40000100a00 */
[----:B0-----:R-:W-:Y:S02]  /*f1470*/  HMMA.16816.F32 R12, R28, R8, R56 ;  /* 0x000000081c0c723c */ /* 0x001fe40000001838 */
[----:B------:R0:W-:Y:S04]  /*f1480*/  STL.64 [R1+0xa578], R32 ;  /* 0x00a5782001007387 */ /* 0x0001e80000100a00 */
[----:B------:R1:W-:Y:S04]  /*f1490*/  STL.64 [R1+0x1bc0], R4 ;  /* 0x001bc00401007387 */ /* 0x0003e80000100a00 */
[----:B------:R2:W-:Y:S04]  /*f14a0*/  STL.64 [R1+0x1bc8], R6 ;  /* 0x001bc80601007387 */ /* 0x0005e80000100a00 */
[----:B------:R-:W3:Y:S09]  /*f14b0*/  LDL.LU R52, [R1+0x20f0] ;  /* 0x0020f00001347983 */ /* 0x000ef20000300800 */
[----:B------:R4:W-:Y:S04]  /*f14c0*/  STL.64 [R1+0x1bd0], R12 ;  /* 0x001bd00c01007387 */ /* 0x0009e80000100a00 */
[----:B------:R4:W-:Y:S04]  /*f14d0*/  STL.64 [R1+0x1bd8], R14 ;  /* 0x001bd80e01007387 */ /* 0x0009e80000100a00 */
[----:B------:R-:W3:Y:S04]  /*f14e0*/  LDL.LU R53, [R1+0x20f4] ;  /* 0x0020f40001357983 */ /* 0x000ee80000300800 */
[----:B------:R-:W3:Y:S04]  /*f14f0*/  LDL.LU R54, [R1+0x20f8] ;  /* 0x0020f80001367983 */ /* 0x000ee80000300800 */
[----:B------:R-:W3:Y:S04]  /*f1500*/  LDL.LU R55, [R1+0x20fc] ;  /* 0x0020fc0001377983 */ /* 0x000ee80000300800 */
[----:B------:R-:W3:Y:S04]  /*f1510*/  LDL.LU R44, [R1+0x20d0] ;  /* 0x0020d000012c7983 */ /* 0x000ee80000300800 */
[----:B------:R-:W3:Y:S04]  /*f1520*/  LDL.LU R45, [R1+0x20d4] ;  /* 0x0020d400012d7983 */ /* 0x000ee80000300800 */
[----:B------:R-:W3:Y:S04]  /*f1530*/  LDL.LU R46, [R1+0x20d8] ;  /* 0x0020d800012e7983 */ /* 0x000ee80000300800 */
[----:B------:R-:W3:Y:S04]  /*f1540*/  LDL.LU R47, [R1+0x20dc] ;  /* 0x0020dc00012f7983 */ /* 0x000ee80000300800 */
[----:B0-----:R-:W3:Y:S04]  /*f1550*/  LDL.LU R32, [R1+0x2040] ;  /* 0x0020400001207983 */ /* 0x001ee80000300800 */
[----:B------:R-:W3:Y:S04]  /*f1560*/  LDL.LU R33, [R1+0x2044] ;  /* 0x0020440001217983 */ /* 0x000ee80000300800 */
[----:B------:R-:W3:Y:S04]  /*f1570*/  LDL.LU R34, [R1+0x2048] ;  /* 0x0020480001227983 */ /* 0x000ee80000300800 */
[----:B------:R-:W3:Y:S04]  /*f1580*/  LDL.LU R35, [R1+0x204c] ;  /* 0x00204c0001237983 */ /* 0x000ee80000300800 */
[----:B-1----:R-:W3:Y:S04]  /*f1590*/  LDL.LU R5, [R1+0x3654] ;  /* 0x0036540001057983 */ /* 0x002ee80000300800 */
[----:B--2---:R-:W2:Y:S04]  /*f15a0*/  LDL.LU R6, [R1+0x3650] ;  /* 0x0036500001067983 */ /* 0x004ea80000300800 */
[----:B------:R-:W2:Y:S01]  /*f15b0*/  LDL.LU R7, [R1+0x365c] ;  /* 0x00365c0001077983 */ /* 0x000ea20000300800 */
[----:B------:R-:W-:-:S03]  /*f15c0*/  IMAD R4, R61, 0x100, R60 ;  /* 0x000001003d047824 */ /* 0x000fc600078e023c */
[----:B------:R-:W2:Y:S04]  /*f15d0*/  LDL.LU R0, [R1+0x3658] ;  /* 0x0036580001007983 */ /* 0x000ea80000300800 */
[----:B------:R-:W2:Y:S04]  /*f15e0*/  LDL.LU R60, [R1+0x3664] ;  /* 0x00366400013c7983 */ /* 0x000ea80000300800 */
[----:B------:R-:W2:Y:S04]  /*f15f0*/  LDL.LU R61, [R1+0x3660] ;  /* 0x00366000013d7983 */ /* 0x000ea80000300800 */
[----:B------:R-:W2:Y:S04]  /*f1600*/  LDL.LU R40, [R1+0x2050] ;  /* 0x0020500001287983 */ /* 0x000ea80000300800 */
[----:B------:R-:W2:Y:S04]  /*f1610*/  LDL.LU R41, [R1+0x2054] ;  /* 0x0020540001297983 */ /* 0x000ea80000300800 */
[----:B------:R-:W2:Y:S04]  /*f1620*/  LDL.LU R42, [R1+0x2058] ;  /* 0x00205800012a7983 */ /* 0x000ea80000300800 */
[----:B------:R-:W2:Y:S04]  /*f1630*/  LDL.LU R43, [R1+0x205c] ;  /* 0x00205c00012b7983 */ /* 0x000ea80000300800 */
[----:B----4-:R-:W4:Y:S04]  /*f1640*/  LDL.LU R12, [R1+0x2070] ;  /* 0x00207000010c7983 */ /* 0x010f280000300800 */
        /* <DEDUP_REMOVED lines=30> */
[----:B------:R-:W-:Y:S04]  /*f1830*/  STL [R1+0xa4f0], R37 ;  /* 0x00a4f02501007387 */ /* 0x000fe80000100800 */
[----:B------:R-:W-:Y:S04]  /*f1840*/  STL.64 [R1+0x1bf0], R40 ;  /* 0x001bf02801007387 */ /* 0x000fe80000100a00 */
[----:B------:R0:W-:Y:S04]  /*f1850*/  STL.64 [R1+0x1bf8], R42 ;  /* 0x001bf82a01007387 */ /* 0x0001e80000100a00 */
[----:B0-----:R-:W4:Y:S04]  /*f1860*/  LDL.LU.64 R42, [R1+0xa570] ;  /* 0x00a57000012a7983 */ /* 0x001f280000300a00 */
[----:B------:R-:W2:Y:S01]  /*f1870*/  LDL.LU.64 R40, [R1+0xa568] ;  /* 0x00a5680001287983 */ /* 0x000ea20000300a00 */
[C---:B----4-:R-:W-:Y:S06]  /*f1880*/  HMMA.16816.F32 R12, R28.reuse, R42, R12 ;  /* 0x0000002a1c0c723c */ /* 0x050fec000000180c */
[----:B------:R-:W-:-:S15]  /*f1890*/  HMMA.16816.F32 R28, R28, R38, R24 ;  /* 0x000000261c1c723c */ /* 0x000fde0000001818 */
[----:B------:R-:W-:-:S02]  /*f18a0*/  NOP ;  /* 0x0000000000007918 */ /* 0x000fc40000000000 */
[----:B------:R-:W-:Y:S04]  /*f18b0*/  STL.64 [R1+0x1c10], R12 ;  /* 0x001c100c01007387 */ /* 0x000fe80000100a00 */
[----:B------:R0:W-:Y:S04]  /*f18c0*/  STL.64 [R1+0x1c18], R14 ;  /* 0x001c180e01007387 */ /* 0x0001e80000100a00 */
[----:B0-----:R-:W4:Y:S04]  /*f18d0*/  LDL.LU.64 R14, [R1+0xa560] ;  /* 0x00a56000010e7983 */ /* 0x001f280000300a00 */
[----:B------:R-:W3:Y:S04]  /*f18e0*/  LDL.LU.64 R12, [R1+0xa558] ;  /* 0x00a55800010c7983 */ /* 0x000ee80000300a00 */
[----:B------:R-:W-:Y:S04]  /*f18f0*/  STL.64 [R1+0xa4d8], R42 ;  /* 0x00a4d82a01007387 */ /* 0x000fe80000100a00 */
[----:B--2---:R0:W-:Y:S04]  /*f1900*/  STL.64 [R1+0xa4d0], R40 ;  /* 0x00a4d02801007387 */ /* 0x0041e80000100a00 */
[----:B0-----:R-:W2:Y:S04]  /*f1910*/  LDL.LU R40, [R1+0x20c0] ;  /* 0x0020c00001287983 */ /* 0x001ea80000300800 */
[----:B------:R-:W2:Y:S04]  /*f1920*/  LDL.LU R41, [R1+0x20c4] ;  /* 0x0020c40001297983 */ /* 0x000ea80000300800 */
[----:B------:R-:W2:Y:S04]  /*f1930*/  LDL.LU R42, [R1+0x20c8] ;  /* 0x0020c800012a7983 */ /* 0x000ea80000300800 */
[----:B------:R-:W2:Y:S04]  /*f1940*/  LDL.LU R43, [R1+0x20cc] ;  /* 0x0020cc00012b7983 */ /* 0x000ea80000300800 */
[----:B------:R-:W4:Y:S04]  /*f1950*/  LDL.LU.64 R26, [R1+0xa550] ;  /* 0x00a55000011a7983 */ /* 0x000f280000300a00 */
[----:B------:R-:W3:Y:S01]  /*f1960*/  LDL.LU.64 R24, [R1+0xa548] ;  /* 0x00a5480001187983 */ /* 0x000ee20000300a00 */
        /* <DEDUP_REMOVED lines=26> */
[----:B0-----:R-:W2:Y:S04]  /*f1b10*/  LDL.LU R24, [R1+0x20a0] ;  /* 0x0020a00001187983 */ /* 0x001ea80000300800 */
[----:B------:R-:W2:Y:S04]  /*f1b20*/  LDL.LU R25, [R1+0x20a4] ;  /* 0x0020a40001197983 */ /* 0x000ea80000300800 */
[----:B------:R-:W2:Y:S04]  /*f1b30*/  LDL.LU R26, [R1+0x20a8] ;  /* 0x0020a800011a7983 */ /* 0x000ea80000300800 */
[----:B------:R-:W2:Y:S02]  /*f1b40*/  LDL.LU R27, [R1+0x20ac] ;  /* 0x0020ac00011b7983 */ /* 0x000ea40000300800 */
[----:B--2---:R-:W-:-:S15]  /*f1b50*/  HMMA.16816.F32 R24, R4, R22, R24 ;  /* 0x000000160418723c */ /* 0x004fde0000001818 */
[----:B------:R-:W-:-:S08]  /*f1b60*/  NOP ;  /* 0x0000000000007918 */ /* 0x000fd00000000000 */
[----:B------:R-:W-:Y:S04]  /*f1b70*/  STL.64 [R1+0x1c40], R24 ;  /* 0x001c401801007387 */ /* 0x000fe80000100a00 */
[----:B------:R3:W-:Y:S02]  /*f1b80*/  STL.64 [R1+0x1c48], R26 ;  /* 0x001c481a01007387 */ /* 0x0007e40000100a00 */
[C---:B---3--:R-:W-:Y:S02]  /*f1b90*/  HMMA.16816.F32 R24, R4.reuse, R20, R28 ;  /* 0x000000140418723c */ /* 0x048fe4000000181c */
        /* <DEDUP_REMOVED lines=9> */
[----:B------:R-:W-:Y:S04]  /*f1c30*/  STL.64 [R1+0x1c88], R26 ;  /* 0x001c881a01007387 */ /* 0x000fe80000100a00 */
[----:B------:R-:W-:Y:S04]  /*f1c40*/  STL.64 [R1+0xa508], R16 ;  /* 0x00a5081001007387 */ /* 0x000fe80000100a00 */
[----:B------:R-:W-:Y:S04]  /*f1c50*/  STL.64 [R1+0x1c90], R20 ;  /* 0x001c901401007387 */ /* 0x000fe80000100a00 */
[----:B------:R0:W-:Y:S02]  /*f1c60*/  STL.64 [R1+0x1c98], R22 ;  /* 0x001c981601007387 */ /* 0x0001e40000100a00 */
[C---:B0-----:R-:W-:Y:S06]  /*f1c70*/  HMMA.16816.F32 R20, R4.reuse, R14, R48 ;  /* 0x0000000e0414723c */ /* 0x041fec0000001830 */
[----:B------:R-:W-:Y:S01]  /*f1c80*/  HMMA.16816.F32 R16, R4, R12, R52 ;  /* 0x0000000c0410723c */ /* 0x000fe20000001834 */
[----:B------:R-:W-:-:S15]  /*f1c90*/  STL.64 [R1+0xa4c8], R14 ;  /* 0x00a4c80e01007387 */ /* 0x000fde0000100a00 */
[----:B------:R-:W-:-:S01]  /*f1ca0*/  NOP ;  /* 0x0000000000007918 */ /* 0x000fc20000000000 */
[----:B------:R-:W-:Y:S04]  /*f1cb0*/  STL.64 [R1+0x1cc0], R20 ;  /* 0x001cc01401007387 */ /* 0x000fe80000100a00 */
[----:B------:R-:W-:Y:S04]  /*f1cc0*/  STL.64 [R1+0x1cc8], R22 ;  /* 0x001cc81601007387 */ /* 0x000fe80000100a00 */
[----:B------:R0:W-:Y:S02]  /*f1cd0*/  STL.64 [R1+0xa4c0], R12 ;  /* 0x00a4c00c01007387 */ /* 0x0001e40000100a00 */
[C---:B0-----:R-:W-:Y:S02]  /*f1ce0*/  HMMA.16816.F32 R12, R4.reuse, R32, R56 ;  /* 0x00000020040c723c */ /* 0x041fe40000001838 */
[----:B------:R0:W-:Y:S04]  /*f1cf0*/  STL.64 [R1+0x1cd0], R16 ;  /* 0x001cd01001007387 */ /* 0x0001e80000100a00 */
[----:B------:R1:W-:Y:S04]  /*f1d00*/  STL.64 [R1+0x1cd8], R18 ;  /* 0x001cd81201007387 */ /* 0x0003e80000100a00 */
[----:B------:R-:W-:Y:S04]  /*f1d10*/  STL.64 [R1+0xa520], R34 ;  /* 0x00a5202201007387 */ /* 0x000fe80000100a00 */
[----:B------:R2:W-:Y:S09]  /*f1d20*/  STL.64 [R1+0xa518], R32 ;  /* 0x00a5182001007387 */ /* 0x0005f20000100a00 */
        /* <DEDUP_REMOVED lines=14> */
[----:B--2---:R-:W2:Y:S04]  /*f1e10*/  LDL.LU R32, [R1+0x2110] ;  /* 0x0021100001207983 */ /* 0x004ea80000300800 */
        /* <DEDUP_REMOVED lines=35> */
[----:B--2---:R-:W-:-:S15]  /*f2050*/  HMMA.16816.F32 R32, R4, R10, R32 ;  /* 0x0000000a0420723c */ /* 0x004fde0000001820 */
[----:B------:R-:W-:-:S08]  /*f2060*/  NOP ;  /* 0x0000000000007918 */ /* 0x000fd00000000000 */
[----:B------:R-:W-:Y:S04]  /*f2070*/  STL.64 [R1+0x1cf0], R32 ;  /* 0x001cf02001007387 */ /* 0x000fe80000100a00 */
[----:B------:R0:W-:Y:S04]  /*f2080*/  STL.64 [R1+0x1cf8], R34 ;  /* 0x001cf82201007387 */ /* 0x0001e80000100a00 */
[----:B0-----:R-:W2:Y:S04]  /*f2090*/  LDL.LU.64 R34, [R1+0xa520] ;  /* 0x00a5200001227983 */ /* 0x001ea80000300a00 */
[----:B------:R-:W2:Y:S01]  /*f20a0*/  LDL.LU.64 R32, [R1+0xa518] ;  /* 0x00a5180001207983 */ /* 0x000ea20000300a00 */
[----:B----4-:R-:W-:Y:S01]  /*f20b0*/  HMMA.16816.F32 R20, R4, R8, R20 ;  /* 0x000000080414723c */ /* 0x010fe20000001814 */
[----:B---3--:R-:W-:-:S05]  /*f20c0*/  IMAD R28, R28, 0x100, R37 ;  /* 0x000001001c1c7824 */ /* 0x008fca00078e0225 */
        /* <DEDUP_REMOVED lines=11> */
[----:B------:R-:W4:Y:S04]  /*f2180*/  LDL.LU R35, [R1+0x216c] ;  /* 0x00216c0001237983 */ /* 0x000f280000300800 */
        /* <DEDUP_REMOVED lines=9> */
[----:B------:R-:W2:Y:S04]  /*f2220*/  LDL.LU R11, [R1+0x217c] ;  /* 0x00217c00010b7983 */ /* 0x000ea80000300800 */
[----:B------:R-:W4:Y:S01]  /*f2230*/  LDL.LU R37, [R1+0xa4f0] ;  /* 0x00a4f00001257983 */ /* 0x000f220000300800 */
[C---:B------:R-:W-:Y:S06]  /*f2240*/  HMMA.16816.F32 R40, R4.reuse, R2, R40 ;  /* 0x000000020428723c */ /* 0x040fec0000001828 */
[----:B----4-:R-:W-:-:S15]  /*f2250*/  HMMA.16816.F32 R24, R4, R36, R24 ;  /* 0x000000240418723c */ /* 0x010fde0000001818 */
[----:B------:R-:W-:-:S08]  /*f2260*/  NOP ;  /* 0x0000000000007918 */ /* 0x000fd00000000000 */
[----:B------:R-:W-:Y:S04]  /*f2270*/  STL.64 [R1+0x1d50], R24 ;  /* 0x001d501801007387 */ /* 0x000fe80000100a00 */
[----:B------:R0:W-:Y:S04]  /*f2280*/  STL.64 [R1+0x1d58], R26 ;  /* 0x001d581a01007387 */ /* 0x0001e80000100a00 */
[----:B0-----:R-:W4:Y:S04]  /*f2290*/  LDL.LU.64 R26, [R1+0xa4e8] ;  /* 0x00a4e800011a7983 */ /* 0x001f280000300a00 */
[----:B------:R-:W3:Y:S04]  /*f22a0*/  LDL.LU.64 R24, [R1+0xa4e0] ;  /* 0x00a4e00001187983 */ /* 0x000ee80000300a00 */
[----:B------:R-:W-:Y:S04]  /*f22b0*/  STL [R1+0xa458], R37 ;  /* 0x00a4582501007387 */ /* 0x000fe80000100800 */
[----:B------:R-:W-:Y:S04]  /*f22c0*/  STL.64 [R1+0x1d70], R40 ;  /* 0x001d702801007387 */ /* 0x000fe80000100a00 */
[----:B------:R0:W-:Y:S04]  /*f22d0*/  STL.64 [R1+0x1d78], R42 ;  /* 0x001d782a01007387 */ /* 0x0001e80000100a00 */
[----:B0-----:R-:W2:Y:S04]  /*f22e0*/  LDL.LU.64 R42, [R1+0xa4d8] ;  /* 0x00a4d800012a7983 */ /* 0x001ea80000300a00 */
        /* <DEDUP_REMOVED lines=8> */
[C---:B------:R-:W-:Y:S06]  /*f2370*/  HMMA.16816.F32 R32, R4.reuse, R38, R32 ;  /* 0x000000260420723c */ /* 0x040fec0000001820 */
[----:B--2---:R-:W-:Y:S06]  /*f2380*/  HMMA.16816.F32 R8, R4, R42, R8 ;  /* 0x0000002a0408723c */ /* 0x004fec0000001808 */
[----:B------:R-:W-:Y:S04]  /*f2390*/  STL.64 [R1+0xa440], R42 ;  /* 0x00a4402a01007387 */ /* 0x000fe80000100a00 */
[----:B----4-:R-:W-:Y:S01]  /*f23a0*/  STL.64 [R1+0xa438], R40 ;  /* 0x00a4382801007387 */ /* 0x010fe20000100a00 */
[----:B---3--:R-:W-:-:S12]  /*f23b0*/  HMMA.16816.F32 R4, R28, R24, R44 ;  /* 0x000000181c04723c */ /* 0x008fd8000000182c */
[----:B------:R-:W-:Y:S04]  /*f23c0*/  STL.64 [R1+0x1e50], R8 ;  /* 0x001e500801007387 */ /* 0x000fe80000100a00 */
[----:B------:R0:W-:Y:S02]  /*f23d0*/  STL.64 [R1+0x1e58], R10 ;  /* 0x001e580a01007387 */ /* 0x0001e40000100a00 */
[----:B0-----:R-:W-:Y:S02]  /*f23e0*/  HMMA.16816.F32 R8, R28, R26, R12 ;  /* 0x0000001a1c08723c */ /* 0x001fe4000000180c */
[----:B------:R-:W-:Y:S04]  /*f23f0*/  STL.64 [R1+0x1dc0], R32 ;  /* 0x001dc02001007387 */ /* 0x000fe80000100a00 */
[----:B------:R-:W-:Y:S04]  /*f2400*/  STL.64 [R1+0x1dc8], R34 ;  /* 0x001dc82201007387 */ /* 0x000fe80000100a00 */
[----:B------:R-:W-:-:S13]  /*f2410*/  STL.64 [R1+0xa420], R26 ;  /* 0x00a4201a01007387 */ /* 0x000fda0000100a00 */
[----:B------:R-:W-:Y:S04]  /*f2420*/  STL.64 [R1+0x1ee0], R8 ;  /* 0x001ee00801007387 */ /* 0x000fe80000100a00 */
[----:B------:R0:W-:Y:S04]  /*f2430*/  STL.64 [R1+0x1ee8], R10 ;  /* 0x001ee80a01007387 */ /* 0x0001e80000100a00 */
        /* <DEDUP_REMOVED lines=12> */
[----:B------:R-:W2:Y:S01]  /*f2500*/  LDL.LU R52, [R1+0x22e0] ;  /* 0x0022e00001347983 */ /* 0x000ea20000300800 */
[----:B0-----:R-:W-:-:S15]  /*f2510*/  HMMA.16816.F32 R4, R28, R18, R56 ;  /* 0x000000121c04723c */ /* 0x001fde0000001838 */
[----:B------:R-:W-:-:S08]  /*f2520*/  NOP ;  /* 0x0000000000007918 */ /* 0x000fd00000000000 */
        /* <DEDUP_REMOVED lines=19> */
[----:B-1----:R-:W2:Y:S04]  /*f2660*/  LDL.LU R44, [R1+0x2260] ;  /* 0x00226000012c7983 */ /* 0x002ea80000300800 */
        /* <DEDUP_REMOVED lines=13> */
[----:B------:R-:W2:Y:S04]  /*f2740*/  LDL.LU R46, [R1+0x2248] ;  /* 0x00224800012e7983 */ /* 0x000ea80000300800 */
[----:B------:R-:W2:Y:S04]  /*f2750*/  LDL.LU R47, [R1+0x224c] ;  /* 0x00224c00012f7983 */ /* 0x000ea80000300800 */
        /* <DEDUP_REMOVED lines=71> */
[----:B0-----:R-:W4:Y:S04]  /*f2bd0*/  LDL.LU.64 R46, [R1+0xa488] ;  /* 0x00a48800012e7983 */ /* 0x001f280000300a00 */
[----:B------:R-:W4:Y:S01]  /*f2be0*/  LDL.LU.64 R44, [R1+0xa480] ;  /* 0x00a48000012c7983 */ /* 0x000f220000300a00 */
[----:B--2---:R-:W-:Y:S01]  /*f2bf0*/  HMMA.16816.F32 R52, R28, R34, R52 ;  /* 0x000000221c34723c */ /* 0x004fe20000001834 */
[----:B------:R-:W-:-:S15]  /*f2c00*/  IMAD R4, R4, 0x100, R37 ;  /* 0x0000010004047824 */ /* 0x000fde00078e0225 */
[----:B------:R-:W-:-:S07]  /*f2c10*/  NOP ;  /* 0x0000000000007918 */ /* 0x000fce0000000000 */
[----:B------:R-:W-:Y:S04]  /*f2c20*/  STL.64 [R1+0x2060], R52 ;  /* 0x0020603401007387 */ /* 0x000fe80000100a00 */
[----:B------:R0:W-:Y:S04]  /*f2c30*/  STL.64 [R1+0x2068], R54 ;  /* 0x0020683601007387 */ /* 0x0001e80000100a00 */
[----:B0-----:R-:W2:Y:S04]  /*f2c40*/  LDL.LU.64 R54, [R1+0xa478] ;  /* 0x00a4780001367983 */ /* 0x001ea80000300a00 */
[----:B------:R-:W2:Y:S01]  /*f2c50*/  LDL.LU.64 R52, [R1+0xa470] ;  /* 0x00a4700001347983 */ /* 0x000ea20000300a00 */
[----:B----4-:R-:W-:-:S15]  /*f2c60*/  HMMA.16816.F32 R44, R28, R8, R44 ;  /* 0x000000081c2c723c */ /* 0x010fde000000182c */
[----:B------:R-:W-:-:S08]  /*f2c70*/  NOP ;  /* 0x0000000000007918 */ /* 0x000fd00000000000 */
[----:B------:R-:W-:Y:S04]  /*f2c80*/  STL.64 [R1+0x2080], R44 ;  /* 0x0020802c01007387 */ /* 0x000fe80000100a00 */
[----:B------:R0:W-:Y:S04]  /*f2c90*/  STL.64 [R1+0x2088], R46 ;  /* 0x0020882e01007387 */ /* 0x0001e80000100a00 */
[----:B0-----:R-:W3:Y:S04]  /*f2ca0*/  LDL.LU.64 R46, [R1+0xa468] ;  /* 0x00a46800012e7983 */ /* 0x001ee80000300a00 */
[----:B------:R-:W3:Y:S04]  /*f2cb0*/  LDL.LU.64 R44, [R1+0xa460] ;  /* 0x00a46000012c7983 */ /* 0x000ee80000300a00 */
[----:B------:R-:W2:Y:S01]  /*f2cc0*/  LDL.LU R37, [R1+0xa458] ;  /* 0x00a4580001257983 */ /* 0x000ea20000300800 */
[C---:B------:R-:W-:Y:S06]  /*f2cd0*/  HMMA.16816.F32 R40, R28.reuse, R2, R40 ;  /* 0x000000021c28723c */ /* 0x040fec0000001828 */
[----:B--2---:R-:W-:-:S15]  /*f2ce0*/  HMMA.16816.F32 R52, R28, R36, R52 ;  /* 0x000000241c34723c */ /* 0x004fde0000001834 */
[----:B------:R-:W-:-:S08]  /*f2cf0*/  NOP ;  /* 0x0000000000007918 */ /* 0x000fd00000000000 */
[----:B------:R-:W-:Y:S04]  /*f2d00*/  STL.64 [R1+0x2090], R52 ;  /* 0x0020903401007387 */ /* 0x000fe80000100a00 */
[----:B------:R0:W-:Y:S04]  /*f2d10*/  STL.64 [R1+0x2098], R54 ;  /* 0x0020983601007387 */ /* 0x0001e80000100a00 */
[----:B0-----:R-:W2:Y:S04]  /*f2d20*/  LDL.LU.64 R54, [R1+0xa450] ;  /* 0x00a4500001367983 */ /* 0x001ea80000300a00 */
[----:B------:R-:W2:Y:S04]  /*f2d30*/  LDL.LU.64 R52, [R1+0xa448] ;  /* 0x00a4480001347983 */ /* 0x000ea80000300a00 */
[----:B------:R-:W-:Y:S04]  /*f2d40*/  STL [R1+0xa3f0], R37 ;  /* 0x00a3f02501007387 */ /* 0x000fe80000100800 */
[----:B------:R-:W-:Y:S04]  /*f2d50*/  STL.64 [R1+0x20c0], R40 ;  /* 0x0020c02801007387 */ /* 0x000fe80000100a00 */
[----:B------:R0:W-:Y:S04]  /*f2d60*/  STL.64 [R1+0x20c8], R42 ;  /* 0x0020c82a01007387 */ /* 0x0001e80000100a00 */
[----:B0-----:R-:W4:Y:S04]  /*f2d70*/  LDL.LU.64 R42, [R1+0xa440] ;  /* 0x00a44000012a7983 */ /* 0x001f280000300a00 */
[----:B------:R-:W3:Y:S01]  /*f2d80*/  LDL.LU.64 R40, [R1+0xa438] ;  /* 0x00a4380001287983 */ /* 0x000ee20000300a00 */
[C---:B----4-:R-:W-:Y:S06]  /*f2d90*/  HMMA.16816.F32 R20, R28.reuse, R42, R20 ;  /* 0x0000002a1c14723c */ /* 0x050fec0000001814 */
[----:B------:R-:W-:-:S15]  /*f2da0*/  HMMA.16816.F32 R28, R28, R38, R24 ;  /* 0x000000261c1c723c */ /* 0x000fde0000001818 */
[----:B------:R-:W-:-:S02]  /*f2db0*/  NOP ;  /* 0x0000000000007918 */ /* 0x000fc40000000000 */
[----:B------:R-:W-:Y:S04]  /*f2dc0*/  STL.64 [R1+0x20f0], R20 ;  /* 0x0020f01401007387 */ /* 0x000fe80000100a00 */
[----:B------:R0:W-:Y:S04]  /*f2dd0*/  STL.64 [R1+0x20f8], R22 ;  /* 0x0020f81601007387 */ /* 0x0001e80000100a00 */
[----:B0-----:R-:W4:Y:S04]  /*f2de0*/  LDL.LU.64 R22, [R1+0xa430] ;  /* 0x00a4300001167983 */ /* 0x001f280000300a00 */
[----:B------:R-:W2:Y:S04]  /*f2df0*/  LDL.LU.64 R20, [R1+0xa428] ;  /* 0x00a4280001147983 */ /* 0x000ea80000300a00 */
[----:B------:R-:W-:Y:S04]  /*f2e00*/  STL.64 [R1+0xa3d8], R42 ;  /* 0x00a3d82a01007387 */ /* 0x000fe80000100a00 */
[----:B---3--:R0:W-:Y:S04]  /*f2e10*/  STL.64 [R1+0xa3d0], R40 ;  /* 0x00a3d02801007387 */ /* 0x0081e80000100a00 */
[----:B0-----:R-:W3:Y:S04]  /*f2e20*/  LDL.LU R40, [R1+0x22b0] ;  /* 0x0022b00001287983 */ /* 0x001ee80000300800 */
[----:B------:R-:W3:Y:S04]  /*f2e30*/  LDL.LU R41, [R1+0x22b4] ;  /* 0x0022b40001297983 */ /* 0x000ee80000300800 */
[----:B------:R-:W3:Y:S04]  /*f2e40*/  LDL.LU R42, [R1+0x22b8] ;  /* 0x0022b800012a7983 */ /* 0x000ee80000300800 */
[----:B------:R-:W3:Y:S04]  /*f2e50*/  LDL.LU R43, [R1+0x22bc] ;  /* 0x0022bc00012b7983 */ /* 0x000ee80000300800 */
        /* <DEDUP_REMOVED lines=17> */
[----:B------:R-:W-:Y:S04]  /*f2f70*/  STL.64 [R1+0xa3b0], R24 ;  /* 0x00a3b01801007387 */ /* 0x000fe80000100a00 */
[----:B------:R-:W-:Y:S04]  /*f2f80*/  STL.64 [R1+0x2120], R28 ;  /* 0x0021201c01007387 */ /* 0x000fe80000100a00 */
[----:B------:R0:W-:Y:S02]  /*f2f90*/  STL.64 [R1+0x2128], R30 ;  /* 0x0021281e01007387 */ /* 0x0001e40000100a00 */
[C---:B0-----:R-:W-:Y:S06]  /*f2fa0*/  HMMA.16816.F32 R28, R4.reuse, R22, R48 ;  /* 0x00000016041c723c */ /* 0x041fec0000001830 */
[----:B------:R-:W-:Y:S01]  /*f2fb0*/  STL.64 [R1+0xa398], R22 ;  /* 0x00a3981601007387 */ /* 0x000fe20000100a00 */
[----:B--2---:R-:W-:-:S15]  /*f2fc0*/  HMMA.16816.F32 R24, R4, R20, R52 ;  /* 0x000000140418723c */ /* 0x004fde0000001834 */
[----:B------:R-:W-:-:S01]  /*f2fd0*/  NOP ;  /* 0x0000000000007918 */ /* 0x000fc20000000000 */
[----:B------:R-:W-:Y:S04]  /*f2fe0*/  STL.64 [R1+0x2140], R28 ;  /* 0x0021401c01007387 */ /* 0x000fe80000100a00 */
[----:B------:R-:W-:Y:S04]  /*f2ff0*/  STL.64 [R1+0x2148], R30 ;  /* 0x0021481e01007387 */ /* 0x000fe80000100a00 */
[----:B------:R0:W-:Y:S02]  /*f3000*/  STL.64 [R1+0xa390], R20 ;  /* 0x00a3901401007387 */ /* 0x0001e40000100a00 */
[----:B0-----:R-:W-:Y:S02]  /*f3010*/  HMMA.16816.F32 R20, R4, R18, R56 ;  /* 0x000000120414723c */ /* 0x001fe40000001838 */
[----:B------:R-:W-:Y:S04]  /*f3020*/  STL.64 [R1+0x2150], R24 ;  /* 0x0021501801007387 */ /* 0x000fe80000100a00 */
[----:B------:R-:W-:Y:S04]  /*f3030*/  STL.64 [R1+0x2158], R26 ;  /* 0x0021581a01007387 */ /* 0x000fe80000100a00 */
[----:B------:R-:W2:-:S13]  /*f3040*/  LDL.LU R28, [R1+0x2320] ;  /* 0x00232000011c7983 */ /* 0x000e9a0000300800 */
        /* <DEDUP_REMOVED lines=19> */
[----:B------:R-:W4:Y:S04]  /*f3180*/  LDL.LU R54, [R1+0x24c8] ;  /* 0x0024c80001367983 */ /* 0x000f280000300800 */
[----:B------:R-:W4:Y:S04]  /*f3190*/  LDL.LU R55, [R1+0x24cc] ;  /* 0x0024cc0001377983 */ /* 0x000f280000300800 */
[----:B----4-:R-:W-:Y:S04]  /*f31a0*/  STL.64 [R1+0xa368], R54 ;  /* 0x00a3683601007387 */ /* 0x010fe80000100a00 */
[----:B---3--:R-:W-:Y:S04]  /*f31b0*/  STL.64 [R1+0xa360], R52 ;  /* 0x00a3603401007387 */ /* 0x008fe80000100a00 */
        /* <DEDUP_REMOVED lines=9> */
[----:B------:R-:W4:Y:S01]  /*f3250*/  LDL.LU R47, [R1+0x24ec] ;  /* 0x0024ec00012f7983 */ /* 0x000f220000300800 */
[C---:B------:R-:W-:Y:S03]  /*f3260*/  HMMA.16816.F32 R20, R4.reuse, R16, R20 ;  /* 0x000000100414723c */ /* 0x040fe60000001814 */
        /* <DEDUP_REMOVED lines=23> */
[----:B------:R3:W-:Y:S04]  /*f33e0*/  STL.64 [R1+0x21e0], R12 ;  /* 0x0021e00c01007387 */ /* 0x0007e80000100a00 */
[----:B------:R4:W-:Y:S04]  /*f33f0*/  STL.64 [R1+0x21e8], R14 ;  /* 0x0021e80e01007387 */ /* 0x0009e80000100a00 */
        /* <DEDUP_REMOVED lines=56> */
[C---:B---3--:R-:W-:Y:S06]  /*f3780*/  HMMA.16816.F32 R16, R4.reuse, R34, R16 ;  /* 0x000000220410723c */ /* 0x048fec0000001810 */
[----:B--2---:R-:W-:Y:S01]  /*f3790*/  HMMA.16816.F32 R20, R4, R8, R20 ;  /* 0x000000080414723c */ /* 0x004fe20000001814 */
[----:B------:R-:W-:-:S10]  /*f37a0*/  IMAD R28, R28, 0x100, R37 ;  /* 0x000001001c1c7824 */ /* 0x000fd400078e0225 */
        /* <DEDUP_REMOVED lines=25> */
[----:B------:R-:W2:Y:S01]  /*f3940*/  LDL.LU.64 R40, [R1+0xa3d0] ;  /* 0x00a3d00001287983 */ /* 0x000ea20000300a00 */
[C---:B---3--:R-:W-:Y:S06]  /*f3950*/  HMMA.16816.F32 R16, R4.reuse, R42, R16 ;  /* 0x0000002a0410723c */ /* 0x048fec0000001810 */
[----:B------:R-:W-:-:S15]  /*f3960*/  HMMA.16816.F32 R4, R4, R38, R24 ;  /* 0x000000260404723c */ /* 0x000fde0000001818 */
[----:B------:R-:W-:-:S02]  /*f3970*/  NOP ;  /* 0x0000000000007918 */ /* 0x000fc40000000000 */
[----:B------:R-:W-:Y:S04]  /*f3980*/  STL.64 [R1+0x2360], R16 ;  /* 0x0023601001007387 */ /* 0x000fe80000100a00 */
[----:B------:R0:W-:Y:S04]  /*f3990*/  STL.64 [R1+0x2368], R18 ;  /* 0x0023681201007387 */ /* 0x0001e80000100a00 */
[----:B0-----:R-:W3:Y:S04]  /*f39a0*/  LDL.LU.64 R18, [R1+0xa3c8] ;  /* 0x00a3c80001127983 */ /* 0x001ee80000300a00 */
[----:B------:R-:W2:Y:S04]  /*f39b0*/  LDL.LU.64 R16, [R1+0xa3c0] ;  /* 0x00a3c00001107983 */ /* 0x000ea80000300a00 */
        /* <DEDUP_REMOVED lines=22> */
[----:B------:R-:W4:Y:S04]  /*f3b20*/  LDL.LU.64 R22, [R1+0xa398] ;  /* 0x00a3980001167983 */ /* 0x000f280000300a00 */
[----:B------:R-:W2:Y:S04]  /*f3b30*/  LDL.LU.64 R20, [R1+0xa390] ;  /* 0x00a3900001147983 */ /* 0x000ea80000300a00 */
[----:B------:R0:W-:Y:S04]  /*f3b40*/  STL.64 [R1+0x2330], R24 ;  /* 0x0023301801007387 */ /* 0x0001e80000100a00 */
[----:B------:R1:W-:Y:S04]  /*f3b50*/  STL.64 [R1+0x2338], R26 ;  /* 0x0023381a01007387 */ /* 0x0003e80000100a00 */
[----:B0-----:R-:W3:Y:S04]  /*f3b60*/  LDL.LU R24, [R1+0x2500] ;  /* 0x0025000001187983 */ /* 0x001ee80000300800 */
[----:B------:R-:W3:Y:S04]  /*f3b70*/  LDL.LU R25, [R1+0x2504] ;  /* 0x0025040001197983 */ /* 0x000ee80000300800 */
[----:B-1----:R-:W3:Y:S04]  /*f3b80*/  LDL.LU R26, [R1+0x2508] ;  /* 0x00250800011a7983 */ /* 0x002ee80000300800 */
[----:B------:R-:W3:Y:S01]  /*f3b90*/  LDL.LU R27, [R1+0x250c] ;  /* 0x00250c00011b7983 */ /* 0x000ee20000300800 */
[C---:B------:R-:W-:Y:S06]  /*f3ba0*/  HMMA.16816.F32 R52, R28.reuse, R18, R52 ;  /* 0x000000121c34723c */ /* 0x040fec0000001834 */
[C---:B----4-:R-:W-:Y:S06]  /*f3bb0*/  HMMA.16816.F32 R44, R28.reuse, R22, R44 ;  /* 0x000000161c2c723c */ /* 0x050fec000000182c */
[----:B--2---:R-:W-:-:S15]  /*f3bc0*/  HMMA.16816.F32 R20, R28, R20, R48 ;  /* 0x000000141c14723c */ /* 0x004fde0000001830 */
[----:B------:R-:W-:-:S02]  /*f3bd0*/  NOP ;  /* 0x0000000000007918 */ /* 0x000fc40000000000 */
[----:B------:R-:W-:Y:S04]  /*f3be0*/  STL.64 [R1+0x2320], R44 ;  /* 0x0023202c01007387 */ /* 0x000fe80000100a00 */
[----:B------:R0:W-:Y:S04]  /*f3bf0*/  STL.64 [R1+0x2328], R46 ;  /* 0x0023282e01007387 */ /* 0x0001e80000100a00 */
[----:B0-----:R-:W2:Y:S04]  /*f3c00*/  LDL.LU.64 R46, [R1+0xa388] ;  /* 0x00a38800012e7983 */ /* 0x001ea80000300a00 */
[----:B------:R-:W2:Y:S04]  /*f3c10*/  LDL.LU.64 R44, [R1+0xa380] ;  /* 0x00a38000012c7983 */ /* 0x000ea80000300a00 */
[----:B------:R-:W4:Y:S04]  /*f3c20*/  LDL.LU.64 R50, [R1+0xa378] ;  /* 0x00a3780001327983 */ /* 0x000f280000300a00 */
[----:B------:R-:W4:Y:S04]  /*f3c30*/  LDL.LU.64 R48, [R1+0xa370] ;  /* 0x00a3700001307983 */ /* 0x000f280000300a00 */
[----:B------:R0:W-:Y:S04]  /*f3c40*/  STL.64 [R1+0x2310], R20 ;  /* 0x0023101401007387 */ /* 0x0001e80000100a00 */
[----:B------:R1:W-:Y:S04]  /*f3c50*/  STL.64 [R1+0x2318], R22 ;  /* 0x0023181601007387 */ /* 0x0003e80000100a00 */
[----:B0-----:R-:W3:Y:S04]  /*f3c60*/  LDL.LU R20, [R1+0x2510] ;  /* 0x0025100001147983 */ /* 0x001ee80000300800 */
[----:B------:R-:W3:Y:S04]  /*f3c70*/  LDL.LU R21, [R1+0x2514] ;  /* 0x0025140001157983 */ /* 0x000ee80000300800 */
[----:B-1----:R-:W3:Y:S04]  /*f3c80*/  LDL.LU R22, [R1+0x2518] ;  /* 0x0025180001167983 */ /* 0x002ee80000300800 */
[----:B------:R-:W3:Y:S04]  /*f3c90*/  LDL.LU R23, [R1+0x251c] ;  /* 0x00251c0001177983 */ /* 0x000ee80000300800 */
[----:B------:R-:W-:Y:S04]  /*f3ca0*/  STL.64 [R1+0x2300], R52 ;  /* 0x0023003401007387 */ /* 0x000fe80000100a00 */
[----:B------:R0:W-:Y:S04]  /*f3cb0*/  STL.64 [R1+0x2308], R54 ;  /* 0x0023083601007387 */ /* 0x0001e80000100a00 */
[----:B0-----:R-:W4:Y:S04]  /*f3cc0*/  LDL.LU.64 R54, [R1+0xa368] ;  /* 0x00a3680001367983 */ /* 0x001f280000300a00 */
[----:B------:R-:W4:Y:S01]  /*f3cd0*/  LDL.LU.64 R52, [R1+0xa360] ;  /* 0x00a3600001347983 */ /* 0x000f220000300a00 */
[C---:B---3--:R-:W-:Y:S06]  /*f3ce0*/  HMMA.16816.F32 R20, R28.reuse, R16, R20 ;  /* 0x000000101c14723c */ /* 0x048fec0000001814 */
[C---:B------:R-:W-:Y:S06]  /*f3cf0*/  HMMA.16816.F32 R16, R28.reuse, R14, R24 ;  /* 0x0000000e1c10723c */ /* 0x040fec0000001818 */
[C---:B------:R-:W-:Y:S06]  /*f3d00*/  HMMA.16816.F32 R12, R28.reuse, R12, R4 ;  /* 0x0000000c1c0c723c */ /* 0x040fec0000001804 */
[C---:B--2---:R-:W-:Y:S05]  /*f3d10*/  HMMA.16816.F32 R4, R28.reuse, R32, R44 ;  /* 0x000000201c04723c */ /* 0x044fea000000182c */
[----:B------:R-:W-:Y:S04]  /*f3d20*/  STL.64 [R1+0x22f0], R20 ;  /* 0x0022f01401007387 */ /* 0x000fe80000100a00 */
[----:B------:R-:W-:Y:S04]  /*f3d30*/  STL.64 [R1+0x22f8], R22 ;  /* 0x0022f81601007387 */ /* 0x000fe80000100a00 */
[----:B------:R-:W-:Y:S04]  /*f3d40*/  STL.64 [R1+0x22e0], R16 ;  /* 0x0022e01001007387 */ /* 0x000fe80000100a00 */
[----:B------:R4:W-:Y:S04]  /*f3d50*/  STL.64 [R1+0x22e8], R18 ;  /* 0x0022e81201007387 */ /* 0x0009e80000100a00 */
[----:B------:R-:W-:Y:S04]  /*f3d60*/  STL.64 [R1+0x22d0], R12 ;  /* 0x0022d00c01007387 */ /* 0x000fe80000100a00 */
[----:B------:R0:W-:Y:S04]  /*f3d70*/  STL.64 [R1+0x22d8], R14 ;  /* 0x0022d80e01007387 */ /* 0x0001e80000100a00 */
[----:B------:R-:W-:Y:S04]  /*f3d80*/  STL.64 [R1+0x22c0], R4 ;  /* 0x0022c00401007387 */ /* 0x000fe80000100a00 */
[----:B------:R1:W-:Y:S01]  /*f3d90*/  STL.64 [R1+0x22c8], R6 ;  /* 0x0022c80601007387 */ /* 0x0003e20000100a00 */
[C---:B----4-:R-:W-:Y:S06]  /*f3da0*/  HMMA.16816.F32 R16, R28.reuse, R10, R48 ;  /* 0x0000000a1c10723c */ /* 0x050fec0000001830 */
[C---:B0-----:R-:W-:Y:S06]  /*f3db0*/  HMMA.16816.F32 R12, R28.reuse, R34, R52 ;  /* 0x000000221c0c723c */ /* 0x041fec0000001834 */
[----:B-1----:R-:W-:Y:S11]  /*f3dc0*/  HMMA.16816.F32 R4, R28, R8, R56 ;  /* 0x000000081c04723c */ /* 0x002ff60000001838 */
[----:B------:R-:W-:Y:S04]  /*f3dd0*/  STL.64 [R1+0x22b0], R16 ;  /* 0x0022b01001007387 */ /* 0x000fe80000100a00 */
[----:B------:R-:W-:Y:S04]  /*f3de0*/  STL.64 [R1+0x22b8], R18 ;  /* 0x0022b81201007387 */ /* 0x000fe80000100a00 */
[----:B------:R-:W2:Y:S04]  /*f3df0*/  LDL.LU R44, [R1+0x2430] ;  /* 0x00243000012c7983 */ /* 0x000ea80000300800 */
[----:B------:R0:W-:Y:S04]  /*f3e00*/  STL.64 [R1+0x22a0], R12 ;  /* 0x0022a00c01007387 */ /* 0x0001e80000100a00 */
[----:B------:R1:W-:Y:S04]  /*f3e10*/  STL.64 [R1+0x22a8], R14 ;  /* 0x0022a80e01007387 */ /* 0x0003e80000100a00 */
[----:B------:R-:W-:Y:S04]  /*f3e20*/  STL.64 [R1+0x2290], R4 ;  /* 0x0022900401007387 */ /* 0x000fe80000100a00 */
[----:B------:R-:W-:Y:S04]  /*f3e30*/  STL.64 [R1+0x2298], R6 ;  /* 0x0022980601007387 */ /* 0x000fe80000100a00 */
[----:B------:R-:W2:Y:S01]  /*f3e40*/  LDL.LU R45, [R1+0x2434] ;  /* 0x00243400012d7983 */ /* 0x000ea20000300800 */
[----:B------:R-:W-:-:S02]  /*f3e50*/  IMAD.MOV.U32 R46, RZ, RZ, R40 ;  /* 0x000000ffff2e7224 */ /* 0x000fc400078e0028 */
[----:B------:R-:W-:Y:S01]  /*f3e60*/  IMAD.MOV.U32 R47, RZ, RZ, R41 ;  /* 0x000000ffff2f7224 */ /* 0x000fe200078e0029 */
[----:B------:R-:W3:Y:S04]  /*f3e70*/  LDL.LU R40, [R1+0xa35c] ;  /* 0x00a35c0001287983 */ /* 0x000ee80000300800 */
[----:B------:R-:W4:Y:S04]  /*f3e80*/  LDL.LU R41, [R1+0xa358] ;  /* 0x00a3580001297983 */ /* 0x000f280000300800 */
[----:B------:R-:W-:Y:S04]  /*f3e90*/  STL.64 [R1+0xa350], R46 ;  /* 0x00a3502e01007387 */ /* 0x000fe80000100a00 */
[----:B--2---:R2:W-:Y:S04]  /*f3ea0*/  STL.64 [R1+0xa348], R44 ;  /* 0x00a3482c01007387 */ /* 0x0045e80000100a00 */
[----:B0-----:R-:W3:Y:S04]  /*f3eb0*/  LDL.LU R12, [R1+0x2480] ;  /* 0x00248000010c7983 */ /* 0x001ee80000300800 */
[----:B------:R-:W3:Y:S04]  /*f3ec0*/  LDL.LU R13, [R1+0x2484] ;  /* 0x00248400010d7983 */ /* 0x000ee80000300800 */
[----:B-1----:R-:W3:Y:S04]  /*f3ed0*/  LDL.LU R14, [R1+0x2488] ;  /* 0x00248800010e7983 */ /* 0x002ee80000300800 */
[----:B------:R-:W3:Y:S04]  /*f3ee0*/  LDL.LU R15, [R1+0x248c] ;  /* 0x00248c00010f7983 */ /* 0x000ee80000300800 */
        /* <DEDUP_REMOVED lines=18> */
[----:B----4-:R-:W-:-:S02]  /*f4010*/  IMAD.MOV.U32 R18, RZ, RZ, R41 ;  /* 0x000000ffff127224 */ /* 0x010fc400078e0029 */
[----:B---3--:R-:W-:Y:S01]  /*f4020*/  IMAD.MOV.U32 R19, RZ, RZ, R40 ;  /* 0x000000ffff137224 */ /* 0x008fe200078e0028 */
[----:B------:R-:W3:Y:S04]  /*f4030*/  LDL R41, [R1+0x281c] ;  /* 0x00281c0001297983 */ /* 0x000ee80000100800 */
[----:B------:R-:W4:Y:S04]  /*f4040*/  LDL R40, [R1+0x2818] ;  /* 0x0028180001287983 */ /* 0x000f280000100800 */
[----:B------:R-:W3:Y:S04]  /*f4050*/  LDL R23, [R1+0x2828] ;  /* 0x0028280001177983 */ /* 0x000ee80000100800 */
[----:B------:R-:W3:Y:S04]  /*f4060*/  LDL R48, [R1+0x282c] ;  /* 0x00282c0001307983 */ /* 0x000ee80000100800 */
[----:B------:R-:W3:Y:S04]  /*f4070*/  LDL.LU R24, [R1+0x23d0] ;  /* 0x0023d00001187983 */ /* 0x000ee80000300800 */
[----:B------:R-:W3:Y:S04]  /*f4080*/  LDL.LU R25, [R1+0x23d4] ;  /* 0x0023d40001197983 */ /* 0x000ee80000300800 */
[----:B------:R-:W3:Y:S04]  /*f4090*/  LDL.LU R26, [R1+0x23d8] ;  /* 0x0023d800011a7983 */ /* 0x000ee80000300800 */
[----:B------:R-:W3:Y:S04]  /*f40a0*/  LDL.LU R27, [R1+0x23dc] ;  /* 0x0023dc00011b7983 */ /* 0x000ee80000300800 */
        /* <DEDUP_REMOVED lines=8> */
[----:B------:R-:W3:Y:S04]  /*f4130*/  LDL R60, [R1+0x2858] ;  /* 0x00285800013c7983 */ /* 0x000ee80000100800 */
[----:B------:R-:W3:Y:S04]  /*f4140*/  LDL R61, [R1+0x285c] ;  /* 0x00285c00013d7983 */ /* 0x000ee80000100800 */
        /* <DEDUP_REMOVED lines=10> */
[----:B------:R-:W-:-:S15]  /*f41f0*/  HMMA.16816.F32 R8, R28, R2, R8 ;  /* 0x000000021c08723c */ /* 0x000fde0000001808 */
[----:B------:R-:W-:-:S08]  /*f4200*/  NOP ;  /* 0x0000000000007918 */ /* 0x000fd00000000000 */
[----:B------:R-:W-:Y:S04]  /*f4210*/  STL.64 [R1+0x2270], R8 ;  /* 0x0022700801007387 */ /* 0x000fe80000100a00 */
[----:B------:R0:W-:Y:S02]  /*f4220*/  STL.64 [R1+0x2278], R10 ;  /* 0x0022780a01007387 */ /* 0x0001e40000100a00 */
[----:B0-----:R-:W-:Y:S01]  /*f4230*/  HMMA.16816.F32 R8, R28, R42, R12 ;  /* 0x0000002a1c08723c */ /* 0x001fe2000000180c */
[----:B------:R-:W-:Y:S02]  /*f4240*/  IMAD R4, R4, 0x100, R33 ;  /* 0x0000010004047824 */ /* 0x000fe400078e0221 */
[----:B------:R-:W-:Y:S02]  /*f4250*/  IMAD R5, R5, 0x100, R20 ;  /* 0x0000010005057824 */ /* 0x000fe400078e0214 */
[----:B------:R-:W-:-:S02]  /*f4260*/  IMAD R6, R6, 0x100, R21 ;  /* 0x0000010006067824 */ /* 0x000fc400078e0215 */
[----:B------:R-:W-:-:S15]  /*f4270*/  IMAD R7, R7, 0x100, R22 ;  /* 0x0000010007077824 */ /* 0x000fde00078e0216 */
[----:B------:R-:W-:-:S01]  /*f4280*/  NOP ;  /* 0x0000000000007918 */ /* 0x000fc20000000000 */
[----:B------:R-:W-:Y:S04]  /*f4290*/  STL.64 [R1+0x2390], R8 ;  /* 0x0023900801007387 */ /* 0x000fe80000100a00 */
[----:B------:R0:W-:Y:S02]  /*f42a0*/  STL.64 [R1+0x2398], R10 ;  /* 0x0023980a01007387 */ /* 0x0001e40000100a00 */
[----:B0-----:R-:W-:Y:S01]  /*f42b0*/  HMMA.16816.F32 R8, R28, R38, R16 ;  /* 0x000000261c08723c */ /* 0x001fe20000001810 */
[----:B------:R-:W-:Y:S02]  /*f42c0*/  F2FP.F16.E5M2.UNPACK_B R4, R4 ;  /* 0x00000004ff04723e */ /* 0x000fe400020004ff */
[----:B------:R-:W-:Y:S02]  /*f42d0*/  F2FP.F16.E5M2.UNPACK_B R5, R5 ;  /* 0x00000005ff05723e */ /* 0x000fe400020004ff */
[----:B------:R-:W-:-:S02]  /*f42e0*/  F2FP.F16.E5M2.UNPACK_B R6, R6 ;  /* 0x00000006ff06723e */ /* 0x000fc400020004ff */
[----:B------:R-:W-:Y:S02]  /*f42f0*/  F2FP.F16.E5M2.UNPACK_B R7, R7 ;  /* 0x00000007ff07723e */ /* 0x000fe400020004ff */
[----:B----4-:R-:W-:Y:S02]  /*f4300*/  F2FP.F16.E5M2.UNPACK_B R40, R40 ;  /* 0x00000028ff28723e */ /* 0x010fe400020004ff */
[----:B---3--:R-:W-:-:S12]  /*f4310*/  F2FP.F16.E5M2.UNPACK_B R41, R41 ;  /* 0x00000029ff29723e */ /* 0x008fd800020004ff */
[----:B------:R-:W-:Y:S04]  /*f4320*/  STL.64 [R1+0x2380], R8 ;  /* 0x0023800801007387 */ /* 0x000fe80000100a00 */
[----:B------:R0:W-:Y:S02]  /*f4330*/  STL.64 [R1+0x2388], R10 ;  /* 0x0023880a01007387 */ /* 0x0001e40000100a00 */
[----:B0-----:R-:W-:Y:S01]  /*f4340*/  HMMA.16816.F32 R8, R4, R40, R24 ;  /* 0x000000280408723c */ /* 0x001fe20000001818 */
[----:B------:R-:W-:Y:S02]  /*f4350*/  F2FP.F16.E5M2.UNPACK_B R36, R23 ;  /* 0x00000017ff24723e */ /* 0x000fe400020004ff */
[----:B------:R-:W-:Y:S02]  /*f4360*/  F2FP.F16.E5M2.UNPACK_B R37, R48 ;  /* 0x00000030ff25723e */ /* 0x000fe400020004ff */
[----:B------:R-:W-:-:S15]  /*f4370*/  F2FP.F16.E5M2.UNPACK_B R34, R49 ;  /* 0x00000031ff22723e */ /* 0x000fde00020004ff */
[----:B------:R-:W-:-:S03]  /*f4380*/  NOP ;  /* 0x0000000000007918 */ /* 0x000fc60000000000 */
[----:B------:R-:W-:Y:S04]  /*f4390*/  STL.64 [R1+0x23d0], R8 ;  /* 0x0023d00801007387 */ /* 0x000fe80000100a00 */
[----:B------:R2:W-:Y:S01]  /*f43a0*/  STL.64 [R1+0x23d8], R10 ;  /* 0x0023d80a01007387 */ /* 0x0005e20000100a00 */
[----:B------:R-:W-:Y:S02]  /*f43b0*/  F2FP.F16.E5M2.UNPACK_B R35, R50 ;  /* 0x00000032ff23723e */ /* 0x000fe400020004ff */
[----:B------:R-:W-:Y:S02]  /*f43c0*/  F2FP.F16.E5M2.UNPACK_B R32, R51 ;  /* 0x00000033ff20723e */ /* 0x000fe400020004ff */
[----:B------:R-:W-:Y:S01]  /*f43d0*/  F2FP.F16.E5M2.UNPACK_B R33, R0 ;  /* 0x00000000ff21723e */ /* 0x000fe200020004ff */
[----:B--2---:R-:W-:-:S15]  /*f43e0*/  HMMA.16816.F32 R8, R4, R36, R44 ;  /* 0x000000240408723c */ /* 0x004fde000000182c */
[----:B------:R-:W-:-:S08]  /*f43f0*/  NOP ;  /* 0x0000000000007918 */ /* 0x000fd00000000000 */
[----:B------:R0:W-:Y:S01]  /*f4400*/  STL.64 [R1+0x2430], R8 ;  /* 0x0024300801007387 */ /* 0x0001e20000100a00 */
[----:B------:R-:W-:Y:S02]  /*f4410*/  IMAD.MOV.U32 R43, RZ, RZ, R10 ;  /* 0x000000ffff2b7224 */ /* 0x000fe400078e000a */
[----:B------:R-:W-:Y:S02]  /*f4420*/  IMAD.MOV.U32 R42, RZ, RZ, R11 ;  /* 0x000000ffff2a7224 */ /* 0x000fe400078e000b */
[----:B0-----:R-:W-:Y:S01]  /*f4430*/  HMMA.16816.F32 R8, R4, R34, R52 ;  /* 0x000000220408723c */ /* 0x001fe20000001834 */
[----:B------:R-:W-:Y:S04]  /*f4440*/  STL.64 [R1+0xa330], R36 ;  /* 0x00a3302401007387 */ /* 0x000fe80000100a00 */
[----:B------:R-:W-:Y:S04]  /*f4450*/  STL.64 [R1+0xa318], R42 ;  /* 0x00a3182a01007387 */ /* 0x000fe80000100a00 */
[----:B------:R-:W-:-:S14]  /*f4460*/  STL.64 [R1+0xa310], R40 ;  /* 0x00a3102801007387 */ /* 0x000fdc0000100a00 */
[----:B------:R-:W-:Y:S04]  /*f4470*/  STL.64 [R1+0x2440], R8 ;  /* 0x0024400801007387 */ /* 0x000fe80000100a00 */
[----:B------:R0:W-:Y:S04]  /*f4480*/  STL.64 [R1+0x2448], R10 ;  /* 0x0024480a01007387 */ /* 0x0001e80000100a00 */
[----:B------:R-:W2:Y:S01]  /*f4490*/  LDL.LU R44, [R1+0x26c0] ;  /* 0x0026c000012c7983 */ /* 0x000ea20000300800 */
[----:B0-----:R-:W-:-:S15]  /*f44a0*/  HMMA.16816.F32 R8, R4, R32, R56 ;  /* 0x000000200408723c */ /* 0x001fde0000001838 */
[----:B------:R-:W-:-:S08]  /*f44b0*/  NOP ;  /* 0x0000000000007918 */ /* 0x000fd00000000000 */
[----:B------:R0:W-:Y:S04]  /*f44c0*/  STL.64 [R1+0x24b0], R8 ;  /* 0x0024b00801007387 */ /* 0x0001e80000100a00 */
[----:B------:R1:W-:Y:S04]  /*f44d0*/  STL.64 [R1+0x24b8], R10 ;  /* 0x0024b80a01007387 */ /* 0x0003e80000100a00 */
[----:B------:R-:W2:Y:S04]  /*f44e0*/  LDL.LU R45, [R1+0x26c4] ;  /* 0x0026c400012d7983 */ /* 0x000ea80000300800 */
[----:B------:R-:W3:Y:S04]  /*f44f0*/  LDL.LU R46, [R1+0x26c8] ;  /* 0x0026c800012e7983 */ /* 0x000ee80000300800 */
[----:B------:R-:W3:Y:S01]  /*f4500*/  LDL.LU R47, [R1+0x26cc] ;  /* 0x0026cc00012f7983 */ /* 0x000ee20000300800 */
[----:B------:R-:W-:-:S02]  /*f4510*/  F2FP.F16.E5M2.UNPACK_B R26, R60 ;  /* 0x0000003cff1a723e */ /* 0x000fc400020004ff */
[----:B------:R-:W-:Y:S01]  /*f4520*/  F2FP.F16.E5M2.UNPACK_B R27, R61 ;  /* 0x0000003dff1b723e */ /* 0x000fe200020004ff */
[----:B---3--:R-:W-:Y:S04]  /*f4530*/  STL.64 [R1+0xa340], R46 ;  /* 0x00a3402e01007387 */ /* 0x008fe80000100a00 */
[----:B--2---:R2:W-:Y:S04]  /*f4540*/  STL.64 [R1+0xa338], R44 ;  /* 0x00a3382c01007387 */ /* 0x0045e80000100a00 */
        /* <DEDUP_REMOVED lines=12> */
[----:B------:R-:W4:Y:S04]  /*f4610*/  LDL R20, [R1+0x2888] ;  /* 0x0028880001147983 */ /* 0x000f280000100800 */
[----:B------:R-:W3:Y:S04]  /*f4620*/  LDL R21, [R1+0x288c] ;  /* 0x00288c0001157983 */ /* 0x000ee80000100800 */
[----:B------:R-:W3:Y:S04]  /*f4630*/  LDL.LU R40, [R1+0x2640] ;  /* 0x0026400001287983 */ /* 0x000ee80000300800 */
[----:B------:R-:W3:Y:S04]  /*f4640*/  LDL.LU R41, [R1+0x2644] ;  /* 0x0026440001297983 */ /* 0x000ee80000300800 */
[----:B------:R-:W3:Y:S04]  /*f4650*/  LDL.LU R42, [R1+0x2648] ;  /* 0x00264800012a7983 */ /* 0x000ee80000300800 */
[----:B------:R-:W3:Y:S04]  /*f4660*/  LDL.LU R43, [R1+0x264c] ;  /* 0x00264c00012b7983 */ /* 0x000ee80000300800 */
[----:B------:R-:W4:Y:S04]  /*f4670*/  LDL R24, [R1+0x2868] ;  /* 0x0028680001187983 */ /* 0x000f280000100800 */
[----:B------:R-:W3:Y:S04]  /*f4680*/  LDL R25, [R1+0x286c] ;  /* 0x00286c0001197983 */ /* 0x000ee80000100800 */
[----:B--2---:R-:W2:Y:S04]  /*f4690*/  LDL.LU R44, [R1+0x2600] ;  /* 0x00260000012c7983 */ /* 0x004ea80000300800 */
[----:B------:R-:W2:Y:S04]  /*f46a0*/  LDL.LU R45, [R1+0x2604] ;  /* 0x00260400012d7983 */ /* 0x000ea80000300800 */
[----:B------:R-:W2:Y:S04]  /*f46b0*/  LDL.LU R46, [R1+0x2608] ;  /* 0x00260800012e7983 */ /* 0x000ea80000300800 */
[----:B------:R-:W2:Y:S04]  /*f46c0*/  LDL.LU R47, [R1+0x260c] ;  /* 0x00260c00012f7983 */ /* 0x000ea80000300800 */
[----:B------:R-:W3:Y:S04]  /*f46d0*/  LDL R22, [R1+0x2878] ;  /* 0x0028780001167983 */ /* 0x000ee80000100800 */
        /* <DEDUP_REMOVED lines=9> */
[----:B------:R-:W3:Y:S04]  /*f4770*/  LDL.LU R51, [R1+0x36ec] ;  /* 0x0036ec0001337983 */ /* 0x000ee80000300800 */
[----:B------:R-:W3:Y:S04]  /*f4780*/  LDL.LU R52, [R1+0x36e8] ;  /* 0x0036e80001347983 */ /* 0x000ee80000300800 */
        /* <DEDUP_REMOVED lines=22> */
[----:B----4-:R-:W-:-:S02]  /*f48f0*/  F2FP.F16.E5M2.UNPACK_B R24, R24 ;  /* 0x00000018ff18723e */ /* 0x010fc400020004ff */
[----:B---3--:R-:W-:-:S07]  /*f4900*/  F2FP.F16.E5M2.UNPACK_B R25, R25 ;  /* 0x00000019ff19723e */ /* 0x008fce00020004ff */
[----:B------:R-:W-:Y:S01]  /*f4910*/  HMMA.16816.F32 R32, R4, R24, R32 ;  /* 0x000000180420723c */ /* 0x000fe20000001820 */
[----:B------:R-:W-:Y:S02]  /*f4920*/  F2FP.F16.E5M2.UNPACK_B R22, R22 ;  /* 0x00000016ff16723e */ /* 0x000fe400020004ff */
[----:B------:R-:W-:Y:S02]  /*f4930*/  F2FP.F16.E5M2.UNPACK_B R23, R23 ;  /* 0x00000017ff17723e */ /* 0x000fe400020004ff */
[----:B------:R-:W-:-:S15]  /*f4940*/  F2FP.F16.E5M2.UNPACK_B R20, R20 ;  /* 0x00000014ff14723e */ /* 0x000fde00020004ff */
[----:B------:R-:W-:-:S03]  /*f4950*/  NOP ;  /* 0x0000000000007918 */ /* 0x000fc60000000000 */
[----:B------:R-:W-:Y:S04]  /*f4960*/  STL.64 [R1+0x2550], R32 ;  /* 0x0025502001007387 */ /* 0x000fe80000100a00 */
[----:B------:R0:W-:Y:S02]  /*f4970*/  STL.64 [R1+0x2558], R34 ;  /* 0x0025582201007387 */ /* 0x0001e40000100a00 */
[----:B0-----:R-:W-:Y:S01]  /*f4980*/  HMMA.16816.F32 R32, R4, R22, R40 ;  /* 0x000000160420723c */ /* 0x001fe20000001828 */
[----:B------:R-:W-:Y:S02]  /*f4990*/  F2FP.F16.E5M2.UNPACK_B R21, R21 ;  /* 0x00000015ff15723e */ /* 0x000fe400020004ff */
[----:B------:R-:W-:Y:S02]  /*f49a0*/  F2FP.F16.E5M2.UNPACK_B R18, R18 ;  /* 0x00000012ff12723e */ /* 0x000fe400020004ff */
[----:B------:R-:W-:-:S02]  /*f49b0*/  F2FP.F16.E5M2.UNPACK_B R19, R19 ;  /* 0x00000013ff13723e */ /* 0x000fc400020004ff */
[----:B------:R-:W-:Y:S02]  /*f49c0*/  F2FP.F16.E5M2.UNPACK_B R16, R16 ;  /* 0x00000010ff10723e */ /* 0x000fe400020004ff */
[----:B------:R-:W-:-:S03]  /*f49d0*/  F2FP.F16.E5M2.UNPACK_B R17, R17 ;  /* 0x00000011ff11723e */ /* 0x000fc600020004ff */
[C---:B------:R-:W-:Y:S06]  /*f49e0*/  HMMA.16816.F32 R28, R4.reuse, R18, R28 ;  /* 0x00000012041c723c */ /* 0x040fec000000181c */
[C---:B------:R-:W-:Y:S05]  /*f49f0*/  HMMA.16816.F32 R8, R4.reuse, R16, R8 ;  /* 0x000000100408723c */ /* 0x040fea0000001808 */
[----:B------:R-:W-:Y:S04]  /*f4a00*/  STL.64 [R1+0x2570], R32 ;  /* 0x0025702001007387 */ /* 0x000fe80000100a00 */
[----:B------:R0:W-:Y:S02]  /*f4a10*/  STL.64 [R1+0x2578], R34 ;  /* 0x0025782201007387 */ /* 0x0001e40000100a00 */
[----:B0-----:R-:W-:Y:S01]  /*f4a20*/  HMMA.16816.F32 R32, R4, R20, R36 ;  /* 0x000000140420723c */ /* 0x001fe20000001824 */
[----:B------:R-:W-:-:S02]  /*f4a30*/  F2FP.F16.E5M2.UNPACK_B R14, R15 ;  /* 0x0000000fff0e723e */ /* 0x000fc400020004ff */
[----:B------:R-:W-:Y:S02]  /*f4a40*/  F2FP.F16.E5M2.UNPACK_B R15, R48 ;  /* 0x00000030ff0f723e */ /* 0x000fe400020004ff */
[----:B------:R-:W-:Y:S02]  /*f4a50*/  F2FP.F16.E5M2.UNPACK_B R12, R49 ;  /* 0x00000031ff0c723e */ /* 0x000fe400020004ff */
[----:B------:R-:W-:-:S15]  /*f4a60*/  F2FP.F16.E5M2.UNPACK_B R13, R50 ;  /* 0x00000032ff0d723e */ /* 0x000fde00020004ff */
[----:B------:R-:W-:-:S01]  /*f4a70*/  NOP ;  /* 0x0000000000007918 */ /* 0x000fc20000000000 */
        /* <DEDUP_REMOVED lines=8> */
[----:B0-----:R-:W-:Y:S01]  /*f4b00*/  HMMA.16816.F32 R16, R4, R12, R56 ;  /* 0x0000000c0410723c */ /* 0x001fe20000001838 */
[----:B------:R-:W-:-:S02]  /*f4b10*/  IMAD R28, R52, 0x100, R51 ;  /* 0x00000100341c7824 */ /* 0x000fc400078e0233 */
[----:B------:R-:W-:Y:S02]  /*f4b20*/  IMAD R29, R54, 0x100, R53 ;  /* 0x00000100361d7824 */ /* 0x000fe400078e0235 */
[----:B------:R-:W-:Y:S01]  /*f4b30*/  IMAD R30, R0, 0x100, R55 ;  /* 0x00000100001e7824 */ /* 0x000fe200078e0237 */
[----:B--2---:R-:W-:-:S15]  /*f4b40*/  HMMA.16816.F32 R8, R4, R14, R44 ;  /* 0x0000000e0408723c */ /* 0x004fde000000182c */
[----:B------:R-:W-:-:S08]  /*f4b50*/  NOP ;  /* 0x0000000000007918 */ /* 0x000fd00000000000 */
[----:B------:R0:W-:Y:S04]  /*f4b60*/  STL.64 [R1+0x2600], R8 ;  /* 0x0026000801007387 */ /* 0x0001e80000100a00 */
[----:B------:R1:W-:Y:S04]  /*f4b70*/  STL.64 [R1+0x2608], R10 ;  /* 0x0026080a01007387 */ /* 0x0003e80000100a00 */
[----:B------:R-:W2:Y:S04]  /*f4b80*/  LDL.LU R52, [R1+0x2670] ;  /* 0x0026700001347983 */ /* 0x000ea80000300800 */
        /* <DEDUP_REMOVED lines=19> */
[----:B0-----:R-:W2:Y:S04]  /*f4cc0*/  LDL R8, [R1+0x28f8] ;  /* 0x0028f80001087983 */ /* 0x001ea80000100800 */
[----:B------:R-:W2:Y:S01]  /*f4cd0*/  LDL R9, [R1+0x28fc] ;  /* 0x0028fc0001097983 */ /* 0x000ea20000100800 */
[----:B-1----:R-:W-:-:S02]  /*f4ce0*/  F2FP.F16.E5M2.UNPACK_B R10, R60 ;  /* 0x0000003cff0a723e */ /* 0x002fc400020004ff */
[----:B------:R-:W-:Y:S01]  /*f4cf0*/  F2FP.F16.E5M2.UNPACK_B R11, R61 ;  /* 0x0000003dff0b723e */ /* 0x000fe200020004ff */
[----:B------:R-:W2:Y:S04]  /*f4d00*/  LDL R3, [R1+0x28e8] ;  /* 0x0028e80001037983 */ /* 0x000ea80000100800 */
[----:B------:R-:W2:Y:S04]  /*f4d10*/  LDL R0, [R1+0x28ec] ;  /* 0x0028ec0001007983 */ /* 0x000ea80000100800 */
[----:B------:R-:W2:Y:S04]  /*f4d20*/  LDL R60, [R1+0x2908] ;  /* 0x00290800013c7983 */ /* 0x000ea80000100800 */
[----:B------:R-:W2:Y:S04]  /*f4d30*/  LDL R61, [R1+0x290c] ;  /* 0x00290c00013d7983 */ /* 0x000ea80000100800 */
        /* <DEDUP_REMOVED lines=22> */
[----:B--2---:R-:W-:-:S02]  /*f4ea0*/  F2FP.F16.E5M2.UNPACK_B R8, R8 ;  /* 0x00000008ff08723e */ /* 0x004fc400020004ff */
[----:B------:R-:W-:Y:S01]  /*f4eb0*/  F2FP.F16.E5M2.UNPACK_B R9, R9 ;  /* 0x00000009ff09723e */ /* 0x000fe200020004ff */
[C---:B------:R-:W-:Y:S01]  /*f4ec0*/  HMMA.16816.F32 R36, R4.reuse, R10, R36 ;  /* 0x0000000a0424723c */ /* 0x040fe20000001824 */
[----:B------:R-:W-:Y:S01]  /*f4ed0*/  IMAD R31, R2, 0x100, R31 ;  /* 0x00000100021f7824 */ /* 0x000fe200078e021f */
[----:B------:R-:W-:Y:S02]  /*f4ee0*/  F2FP.F16.E5M2.UNPACK_B R2, R3 ;  /* 0x00000003ff02723e */ /* 0x000fe400020004ff */
[----:B------:R-:W-:Y:S02]  /*f4ef0*/  F2FP.F16.E5M2.UNPACK_B R3, R0 ;  /* 0x00000000ff03723e */ /* 0x000fe400020004ff */
[C---:B------:R-:W-:Y:S06]  /*f4f00*/  HMMA.16816.F32 R32, R4.reuse, R8, R32 ;  /* 0x000000080420723c */ /* 0x040fec0000001820 */
[----:B----4-:R-:W-:Y:S11]  /*f4f10*/  HMMA.16816.F32 R40, R4, R2, R40 ;  /* 0x000000020428723c */ /* 0x010ff60000001828 */
[----:B------:R0:W-:Y:S04]  /*f4f20*/  STL.64 [R1+0x2650], R36 ;  /* 0x0026502401007387 */ /* 0x0001e80000100a00 */
[----:B------:R-:W-:Y:S04]  /*f4f30*/  STL.64 [R1+0x2658], R38 ;  /* 0x0026582601007387 */ /* 0x000fe80000100a00 */
[----:B0-----:R-:W2:Y:S04]  /*f4f40*/  LDL.LU.64 R36, [R1+0xa330] ;  /* 0x00a3300001247983 */ /* 0x001ea80000300a00 */
[----:B------:R-:W-:Y:S04]  /*f4f50*/  STL.64 [R1+0x26d0], R32 ;  /* 0x0026d02001007387 */ /* 0x000fe80000100a00 */
[----:B------:R0:W-:Y:S04]  /*f4f60*/  STL.64 [R1+0x26d8], R34 ;  /* 0x0026d82201007387 */ /* 0x0001e80000100a00 */
[----:B0-----:R-:W4:Y:S04]  /*f4f70*/  LDL.LU.64 R34, [R1+0xa328] ;  /* 0x00a3280001227983 */ /* 0x001f280000300a00 */
[----:B------:R-:W4:Y:S04]  /*f4f80*/  LDL.LU.64 R32, [R1+0xa320] ;  /* 0x00a3200001207983 */ /* 0x000f280000300a00 */
        /* <DEDUP_REMOVED lines=8> */
[----:B0-----:R-:W2:Y:S04]  /*f5010*/  LDL.LU.64 R42, [R1+0xa318] ;  /* 0x00a31800012a7983 */ /* 0x001ea80000300a00 */
[----:B------:R-:W4:Y:S01]  /*f5020*/  LDL.LU.64 R40, [R1+0xa310] ;  /* 0x00a3100001287983 */ /* 0x000f220000300a00 */
[----:B------:R-:W-:-:S02]  /*f5030*/  F2FP.F16.E5M2.UNPACK_B R38, R60 ;  /* 0x0000003cff26723e */ /* 0x000fc400020004ff */
[----:B------:R-:W-:Y:S02]  /*f5040*/  F2FP.F16.E5M2.UNPACK_B R39, R61 ;  /* 0x0000003dff27723e */ /* 0x000fe400020004ff */
[----:B------:R-:W-:Y:S02]  /*f5050*/  F2FP.F16.E5M2.UNPACK_B R28, R28 ;  /* 0x0000001cff1c723e */ /* 0x000fe400020004ff */
[----:B------:R-:W-:Y:S02]  /*f5060*/  F2FP.F16.E5M2.UNPACK_B R29, R29 ;  /* 0x0000001dff1d723e */ /* 0x000fe400020004ff */
[----:B------:R-:W-:Y:S02]  /*f5070*/  F2FP.F16.E5M2.UNPACK_B R30, R30 ;  /* 0x0000001eff1e723e */ /* 0x000fe400020004ff */
[----:B------:R-:W-:Y:S01]  /*f5080*/  F2FP.F16.E5M2.UNPACK_B R31, R31 ;  /* 0x0000001fff1f723e */ /* 0x000fe200020004ff */
[----:B---3--:R-:W-:Y:S06]  /*f5090*/  HMMA.16816.F32 R8, R4, R38, R8 ;  /* 0x000000260408723c */ /* 0x008fec0000001808 */
[----:B----4-:R-:W-:Y:S01]  /*f50a0*/  HMMA.16816.F32 R4, R28, R40, R12 ;  /* 0x000000281c04723c */ /* 0x010fe2000000180c */
[----:B--2---:R-:W-:-:S15]  /*f50b0*/  STL.64 [R1+0xa2c8], R42 ;  /* 0x00a2c82a01007387 */ /* 0x004fde0000100a00 */
[----:B------:R-:W-:-:S01]  /*f50c0*/  NOP ;  /* 0x0000000000007918 */ /* 0x000fc20000000000 */
[----:B------:R-:W-:Y:S04]  /*f50d0*/  STL.64 [R1+0x2710], R8 ;  /* 0x0027100801007387 */ /* 0x000fe80000100a00 */
[----:B------:R-:W-:Y:S04]  /*f50e0*/  STL.64 [R1+0x2718], R10 ;  /* 0x0027180a01007387 */ /* 0x000fe80000100a00 */
[----:B------:R-:W-:Y:S04]  /*f50f0*/  STL.64 [R1+0xa2c0], R40 ;  /* 0x00a2c02801007387 */ /* 0x000fe80000100a00 */
        /* <DEDUP_REMOVED lines=9> */
[C---:B0-----:R-:W-:Y:S02]  /*f5190*/  HMMA.16816.F32 R4, R28.reuse, R32, R48 ;  /* 0x000000201c04723c */ /* 0x041fe40000001830 */
[----:B------:R-:W-:Y:S04]  /*f51a0*/  STL.64 [R1+0xa308], R34 ;  /* 0x00a3082201007387 */ /* 0x000fe80000100a00 */
[----:B------:R-:W-:Y:S04]  /*f51b0*/  STL.64 [R1+0x2740], R8 ;  /* 0x0027400801007387 */ /* 0x000fe80000100a00 */
[----:B------:R0:W-:Y:S04]  /*f51c0*/  STL.64 [R1+0x2748], R10 ;  /* 0x0027480a01007387 */ /* 0x0001e80000100a00 */
[----:B------:R-:W-:Y:S01]  /*f51d0*/  STL.64 [R1+0xa300], R32 ;  /* 0x00a3002001007387 */ /* 0x000fe20000100a00 */
[C---:B0-----:R-:W-:Y:S08]  /*f51e0*/  HMMA.16816.F32 R8, R28.reuse, R26, R52 ;  /* 0x0000001a1c08723c */ /* 0x041ff00000001834 */
[----:B------:R-:W-:Y:S04]  /*f51f0*/  STL.64 [R1+0x2730], R4 ;  /* 0x0027300401007387 */ /* 0x000fe80000100a00 */
[----:B------:R0:W-:Y:S04]  /*f5200*/  STL.64 [R1+0x2738], R6 ;  /* 0x0027380601007387 */ /* 0x0001e80000100a00 */
[----:B------:R-:W2:Y:S01]  /*f5210*/  LDL.LU R52, [R1+0x2410] ;  /* 0x0024100001347983 */ /* 0x000ea20000300800 */
[----:B0-----:R-:W-:Y:S06]  /*f5220*/  HMMA.16816.F32 R4, R28, R24, R56 ;  /* 0x000000181c04723c */ /* 0x001fec0000001838 */
        /* <DEDUP_REMOVED lines=84> */
[----:B------:R0:W-:Y:S04]  /*f5770*/  STL.64 [R1+0xa268], R18 ;  /* 0x00a2681201007387 */ /* 0x0001e80000100a00 */
[----:B0-----:R-:W4:Y:S04]  /*f5780*/  LDL.LU R19, [R1+0x370c] ;  /* 0x00370c0001137983 */ /* 0x001f280000300800 */
[----:B------:R-:W-:Y:S01]  /*f5790*/  STL.64 [R1+0xa260], R16 ;  /* 0x00a2601001007387 */ /* 0x000fe20000100a00 */
        /* <DEDUP_REMOVED lines=12> */
[----:B------:R2:W-:Y:S01]  /*f5860*/  STL.64 [R1+0xa280], R12 ;  /* 0x00a2800c01007387 */ /* 0x0005e20000100a00 */
[----:B------:R-:W-:-:S02]  /*f5870*/  IMAD R5, R6, 0x100, R5 ;  /* 0x0000010006057824 */ /* 0x000fc400078e0205 */
[----:B------:R-:W-:Y:S02]  /*f5880*/  IMAD R6, R0, 0x100, R7 ;  /* 0x0000010000067824 */ /* 0x000fe400078e0207 */
[----:B----4-:R-:W-:Y:S02]  /*f5890*/  IMAD R4, R4, 0x100, R19 ;  /* 0x0000010004047824 */ /* 0x010fe400078e0213 */
[----:B------:R-:W-:Y:S01]  /*f58a0*/  IMAD R7, R61, 0x100, R60 ;  /* 0x000001003d077824 */ /* 0x000fe200078e023c */
        /* <DEDUP_REMOVED lines=9> */
[----:B---3--:R-:W-:Y:S02]  /*f5940*/  HMMA.16816.F32 R12, R28, R8, R24 ;  /* 0x000000081c0c723c */ /* 0x008fe40000001818 */
[----:B------:R-:W-:Y:S04]  /*f5950*/  STL.64 [R1+0xa2a8], R10 ;  /* 0x00a2a80a01007387 */ /* 0x000fe80000100a00 */
[----:B------:R0:W-:Y:S02]  /*f5960*/  STL.64 [R1+0xa2a0], R8 ;  /* 0x00a2a00801007387 */ /* 0x0001e40000100a00 */
[----:B0-----:R-:W-:-:S15]  /*f5970*/  HMMA.16816.F32 R8, R4, R40, R52 ;  /* 0x000000280408723c */ /* 0x001fde0000001834 */
        /* <DEDUP_REMOVED lines=122> */
[----:B------:R-:W-:-:S15]  /*f6120*/  HMMA.16816.F32 R16, R4, R12, R28 ;  /* 0x0000000c0410723c */ /* 0x000fde000000181c */
[----:B------:R-:W-:-:S01]  /*f6130*/  NOP ;  /* 0x0000000000007918 */ /* 0x000fc20000000000 */
        /* <DEDUP_REMOVED lines=9> */
[----:B0-----:R-:W-:Y:S02]  /*f61d0*/  HMMA.16816.F32 R12, R4, R8, R56 ;  /* 0x00000008040c723c */ /* 0x001fe40000001838 */
[----:B------:R-:W-:Y:S04]  /*f61e0*/  STL.64 [R1+0xa238], R10 ;  /* 0x00a2380a01007387 */ /* 0x000fe80000100a00 */
[----:B------:R0:W-:Y:S01]  /*f61f0*/  STL.64 [R1+0xa230], R8 ;  /* 0x00a2300801007387 */ /* 0x0001e20000100a00 */
[----:B------:R-:W-:-:S15]  /*f6200*/  IMAD R28, R52, 0x100, R47 ;  /* 0x00000100341c7824 */ /* 0x000fde00078e022f */
[----:B------:R-:W-:-:S01]  /*f6210*/  NOP ;  /* 0x0000000000007918 */ /* 0x000fc20000000000 */
        /* <DEDUP_REMOVED lines=58> */
[----:B------:R-:W-:Y:S01]  /*f65c0*/  IMAD R29, R54, 0x100, R53 ;  /* 0x00000100361d7824 */ /* 0x000fe200078e0235 */
[----:B------:R-:W-:-:S02]  /*f65d0*/  F2FP.F16.E5M2.UNPACK_B R28, R28 ;  /* 0x0000001cff1c723e */ /* 0x000fc400020004ff */
[----:B------:R-:W-:Y:S02]  /*f65e0*/  F2FP.F16.E5M2.UNPACK_B R30, R30 ;  /* 0x0000001eff1e723e */ /* 0x000fe400020004ff */
[----:B------:R-:W-:Y:S01]  /*f65f0*/  F2FP.F16.E5M2.UNPACK_B R31, R31 ;  /* 0x0000001fff1f723e */ /* 0x000fe200020004ff */
[----:B---3--:R-:W-:Y:S01]  /*f6600*/  HMMA.16816.F32 R4, R4, R38, R40 ;  /* 0x000000260404723c */ /* 0x008fe20000001828 */
[----:B------:R-:W3:Y:S04]  /*f6610*/  LDL.LU.64 R42, [R1+0xa248] ;  /* 0x00a24800012a7983 */ /* 0x000ee80000300a00 */
[----:B------:R-:W2:Y:S01]  /*f6620*/  LDL.LU.64 R40, [R1+0xa240] ;  /* 0x00a2400001287983 */ /* 0x000ea20000300a00 */
[----:B------:R-:W-:-:S07]  /*f6630*/  F2FP.F16.E5M2.UNPACK_B R29, R29 ;  /* 0x0000001dff1d723e */ /* 0x000fce00020004ff */
[C---:B----4-:R-:W-:Y:S10]  /*f6640*/  HMMA.16816.F32 R32, R28.reuse, R36, R32 ;  /* 0x000000241c20723c */ /* 0x050ff40000001820 */
[----:B------:R0:W-:Y:S04]  /*f6650*/  STL.64 [R1+0x2580], R4 ;  /* 0x0025800401007387 */ /* 0x0001e80000100a00 */
[----:B------:R1:W-:Y:S04]  /*f6660*/  STL.64 [R1+0x2588], R6 ;  /* 0x0025880601007387 */ /* 0x0003e80000100a00 */
[----:B0-----:R-:W4:Y:S04]  /*f6670*/  LDL.LU R4, [R1+0x1ca0] ;  /* 0x001ca00001047983 */ /* 0x001f280000300800 */
[----:B------:R-:W4:Y:S04]  /*f6680*/  LDL.LU R5, [R1+0x1ca4] ;  /* 0x001ca40001057983 */ /* 0x000f280000300800 */
[----:B-1----:R-:W4:Y:S04]  /*f6690*/  LDL.LU R6, [R1+0x1ca8] ;  /* 0x001ca80001067983 */ /* 0x002f280000300800 */
[----:B------:R-:W4:Y:S01]  /*f66a0*/  LDL.LU R7, [R1+0x1cac] ;  /* 0x001cac0001077983 */ /* 0x000f220000300800 */
[----:B--2---:R-:W-:-:S15]  /*f66b0*/  HMMA.16816.F32 R8, R28, R40, R8 ;  /* 0x000000281c08723c */ /* 0x004fde0000001808 */
[----:B------:R-:W-:-:S08]  /*f66c0*/  NOP ;  /* 0x0000000000007918 */ /* 0x000fd00000000000 */
[----:B------:R-:W-:Y:S04]  /*f66d0*/  STL.64 [R1+0x2560], R8 ;  /* 0x0025600801007387 */ /* 0x000fe80000100a00 */
[----:B------:R0:W-:Y:S04]  /*f66e0*/  STL.64 [R1+0x2568], R10 ;  /* 0x0025680a01007387 */ /* 0x0001e80000100a00 */
[----:B0-----:R-:W2:Y:S04]  /*f66f0*/  LDL.LU.64 R10, [R1+0xa238] ;  /* 0x00a23800010a7983 */ /* 0x001ea80000300a00 */
[----:B------:R-:W2:Y:S04]  /*f6700*/  LDL.LU.64 R8, [R1+0xa230] ;  /* 0x00a2300001087983 */ /* 0x000ea80000300a00 */
[----:B---3--:R-:W-:Y:S04]  /*f6710*/  STL.64 [R1+0xa1b8], R42 ;  /* 0x00a1b82a01007387 */ /* 0x008fe80000100a00 */
[----:B------:R0:W-:Y:S04]  /*f6720*/  STL.64 [R1+0xa1b0], R40 ;  /* 0x00a1b02801007387 */ /* 0x0001e80000100a00 */
[----:B0-----:R-:W3:Y:S04]  /*f6730*/  LDL.LU R40, [R1+0x1cb0] ;  /* 0x001cb00001287983 */ /* 0x001ee80000300800 */
[----:B------:R-:W3:Y:S04]  /*f6740*/  LDL.LU R41, [R1+0x1cb4] ;  /* 0x001cb40001297983 */ /* 0x000ee80000300800 */
[----:B------:R-:W3:Y:S04]  /*f6750*/  LDL.LU R42, [R1+0x1cb8] ;  /* 0x001cb800012a7983 */ /* 0x000ee80000300800 */
[----:B------:R-:W3:Y:S04]  /*f6760*/  LDL.LU R43, [R1+0x1cbc] ;  /* 0x001cbc00012b7983 */ /* 0x000ee80000300800 */
        /* <DEDUP_REMOVED lines=39> */
[----:B------:R2:W-:Y:S01]  /*f69e0*/  STL.64 [R1+0xa170], R24 ;  /* 0x00a1701801007387 */ /* 0x0005e20000100a00 */
[C---:B----4-:R-:W-:Y:S06]  /*f69f0*/  HMMA.16816.F32 R32, R28.reuse, R22, R32 ;  /* 0x000000161c20723c */ /* 0x050fec0000001820 */
[----:B------:R-:W-:Y:S01]  /*f6a00*/  STL.64 [R1+0xa188], R22 ;  /* 0x00a1881601007387 */ /* 0x000fe20000100a00 */
[----:B--2---:R-:W-:-:S15]  /*f6a10*/  HMMA.16816.F32 R24, R28, R20, R36 ;  /* 0x000000141c18723c */ /* 0x004fde0000001824 */
[----:B------:R-:W-:-:S01]  /*f6a20*/  NOP ;  /* 0x0000000000007918 */ /* 0x000fc20000000000 */
[----:B------:R-:W-:Y:S04]  /*f6a30*/  STL.64 [R1+0x24e0], R32 ;  /* 0x0024e02001007387 */ /* 0x000fe80000100a00 */
[----:B------:R-:W-:Y:S04]  /*f6a40*/  STL.64 [R1+0x24e8], R34 ;  /* 0x0024e82201007387 */ /* 0x000fe80000100a00 */
[----:B------:R0:W-:Y:S02]  /*f6a50*/  STL.64 [R1+0xa180], R20 ;  /* 0x00a1801401007387 */ /* 0x0001e40000100a00 */
[C---:B0-----:R-:W-:Y:S02]  /*f6a60*/  HMMA.16816.F32 R20, R28.reuse, R18, R40 ;  /* 0x000000121c14723c */ /* 0x041fe40000001828 */
[----:B------:R-:W-:Y:S04]  /*f6a70*/  STL.64 [R1+0x24d0], R24 ;  /* 0x0024d01801007387 */ /* 0x000fe80000100a00 */
[----:B------:R-:W-:Y:S04]  /*f6a80*/  STL.64 [R1+0x24d8], R26 ;  /* 0x0024d81a01007387 */ /* 0x000fe80000100a00 */
[----:B------:R-:W-:Y:S01]  /*f6a90*/  STL.64 [R1+0xa1a8], R18 ;  /* 0x00a1a81201007387 */ /* 0x000fe20000100a00 */
[----:B---3--:R-:W-:-:S12]  /*f6aa0*/  HMMA.16816.F32 R4, R28, R16, R4 ;  /* 0x000000101c04723c */ /* 0x008fd80000001804 */
[----:B------:R-:W-:Y:S04]  /*f6ab0*/  STL.64 [R1+0x24c0], R20 ;  /* 0x0024c01401007387 */ /* 0x000fe80000100a00 */
[----:B------:R-:W-:Y:S04]  /*f6ac0*/  STL.64 [R1+0x24c8], R22 ;  /* 0x0024c81601007387 */ /* 0x000fe80000100a00 */
[----:B------:R0:W-:Y:S02]  /*f6ad0*/  STL.64 [R1+0xa1a0], R16 ;  /* 0x00a1a01001007387 */ /* 0x0001e40000100a00 */
[C---:B0-----:R-:W-:Y:S02]  /*f6ae0*/  HMMA.16816.F32 R16, R28.reuse, R14, R44 ;  /* 0x0000000e1c10723c */ /* 0x041fe4000000182c */
[----:B------:R-:W-:Y:S04]  /*f6af0*/  STL.64 [R1+0x24a0], R4 ;  /* 0x0024a00401007387 */ /* 0x000fe80000100a00 */
[----:B------:R0:W-:Y:S04]  /*f6b00*/  STL.64 [R1+0x24a8], R6 ;  /* 0x0024a80601007387 */ /* 0x0001e80000100a00 */
[----:B------:R-:W-:Y:S01]  /*f6b10*/  STL.64 [R1+0xa1d8], R14 ;  /* 0x00a1d80e01007387 */ /* 0x000fe20000100a00 */
[----:B0-----:R-:W-:-:S12]  /*f6b20*/  HMMA.16816.F32 R4, R28, R12, R48 ;  /* 0x0000000c1c04723c */ /* 0x001fd80000001830 */
        /* <DEDUP_REMOVED lines=24> */
[----:B0-----:R-:W-:-:S03]  /*f6cb0*/  IMAD R4, R0, 0x100, R55 ;  /* 0x0000010000047824 */ /* 0x001fc600078e0237 */
[----:B-1----:R-:W2:Y:S01]  /*f6cc0*/  LDL.LU R7, [R1+0x375c] ;  /* 0x00375c0001077983 */ /* 0x002ea20000300800 */
[----:B------:R-:W-:-:S03]  /*f6cd0*/  IMAD R5, R61, 0x100, R60 ;  /* 0x000001003d057824 */ /* 0x000fc600078e023c */
        /* <DEDUP_REMOVED lines=31> */
[----:B------:R-:W-:Y:S01]  /*f6ed0*/  STL [R1+0xa168], R11 ;  /* 0x00a1680b01007387 */ /* 0x000fe20000100800 */
        /* <DEDUP_REMOVED lines=10> */
[----:B------:R-:W2:Y:S01]  /*f6f80*/  LDL.LU.64 R36, [R1+0xa1c0] ;  /* 0x00a1c00001247983 */ /* 0x000ea20000300a00 */
[----:B------:R-:W-:-:S02]  /*f6f90*/  IMAD R6, R0, 0x100, R7 ;  /* 0x0000010000067824 */ /* 0x000fc400078e0207 */
[----:B------:R-:W-:Y:S01]  /*f6fa0*/  IMAD R7, R61, 0x100, R60 ;  /* 0x000001003d077824 */ /* 0x000fe200078e023c */
[----:B------:R-:W-:Y:S02]  /*f6fb0*/  F2FP.F16.E5M2.UNPACK_B R4, R4 ;  /* 0x00000004ff04723e */ /* 0x000fe400020004ff */
[----:B------:R-:W-:Y:S01]  /*f6fc0*/  F2FP.F16.E5M2.UNPACK_B R5, R5 ;  /* 0x00000005ff05723e */ /* 0x000fe200020004ff */
[----:B----4-:R-:W-:Y:S01]  /*f6fd0*/  HMMA.16816.F32 R28, R28, R38, R40 ;  /* 0x000000261c1c723c */ /* 0x010fe20000001828 */
[----:B------:R-:W4:Y:S04]  /*f6fe0*/  LDL.LU.64 R42, [R1+0xa1b8] ;  /* 0x00a1b800012a7983 */ /* 0x000f280000300a00 */
[----:B------:R-:W3:Y:S01]  /*f6ff0*/  LDL.LU.64 R40, [R1+0xa1b0] ;  /* 0x00a1b00001287983 */ /* 0x000ee20000300a00 */
[----:B------:R-:W-:-:S02]  /*f7000*/  F2FP.F16.E5M2.UNPACK_B R6, R6 ;  /* 0x00000006ff06723e */ /* 0x000fc400020004ff */
[----:B------:R-:W-:-:S07]  /*f7010*/  F2FP.F16.E5M2.UNPACK_B R7, R7 ;  /* 0x00000007ff07723e */ /* 0x000fce00020004ff */
[C---:B--2---:R-:W-:Y:S08]  /*f7020*/  HMMA.16816.F32 R32, R4.reuse, R36, R32 ;  /* 0x000000240420723c */ /* 0x044ff00000001820 */
[----:B------:R0:W-:Y:S04]  /*f7030*/  STL.64 [R1+0x2420], R28 ;  /* 0x0024201c01007387 */ /* 0x0001e80000100a00 */
[----:B------:R1:W-:Y:S04]  /*f7040*/  STL.64 [R1+0x2428], R30 ;  /* 0x0024281e01007387 */ /* 0x0003e80000100a00 */
[----:B0-----:R-:W2:Y:S04]  /*f7050*/  LDL.LU R28, [R1+0x1600] ;  /* 0x00160000011c7983 */ /* 0x001ea80000300800 */
[----:B------:R-:W2:Y:S04]  /*f7060*/  LDL.LU R29, [R1+0x1604] ;  /* 0x00160400011d7983 */ /* 0x000ea80000300800 */
[----:B-1----:R-:W2:Y:S04]  /*f7070*/  LDL.LU R30, [R1+0x1608] ;  /* 0x00160800011e7983 */ /* 0x002ea80000300800 */
[----:B------:R-:W2:Y:S01]  /*f7080*/  LDL.LU R31, [R1+0x160c] ;  /* 0x00160c00011f7983 */ /* 0x000ea20000300800 */
[----:B---3--:R-:W-:-:S15]  /*f7090*/  HMMA.16816.F32 R16, R4, R40, R16 ;  /* 0x000000280410723c */ /* 0x008fde0000001810 */
[----:B------:R-:W-:-:S08]  /*f70a0*/  NOP ;  /* 0x0000000000007918 */ /* 0x000fd00000000000 */
[----:B------:R-:W-:Y:S04]  /*f70b0*/  STL.64 [R1+0x2410], R16 ;  /* 0x0024101001007387 */ /* 0x000fe80000100a00 */
[----:B------:R0:W-:Y:S04]  /*f70c0*/  STL.64 [R1+0x2418], R18 ;  /* 0x0024181201007387 */ /* 0x0001e80000100a00 */
[----:B0-----:R-:W3:Y:S04]  /*f70d0*/  LDL.LU.64 R18, [R1+0xa1a8] ;  /* 0x00a1a80001127983 */ /* 0x001ee80000300a00 */
[----:B------:R-:W3:Y:S04]  /*f70e0*/  LDL.LU.64 R16, [R1+0xa1a0] ;  /* 0x00a1a00001107983 */ /* 0x000ee80000300a00 */
[----:B----4-:R-:W-:Y:S04]  /*f70f0*/  STL.64 [R1+0xa130], R42 ;  /* 0x00a1302a01007387 */ /* 0x010fe80000100a00 */
        /* <DEDUP_REMOVED lines=36> */
[----:B--2---:R-:W-:Y:S02]  /*f7340*/  HMMA.16816.F32 R32, R4, R24, R36 ;  /* 0x000000180420723c */ /* 0x004fe40000001824 */
[----:B------:R-:W-:Y:S04]  /*f7350*/  STL.64 [R1+0xa150], R26 ;  /* 0x00a1501a01007387 */ /* 0x000fe80000100a00 */
[----:B------:R-:W-:-:S15]  /*f7360*/  STL.64 [R1+0xa148], R24 ;  /* 0x00a1481801007387 */ /* 0x000fde0000100a00 */
[----:B------:R-:W-:-:S02]  /*f7370*/  NOP ;  /* 0x0000000000007918 */ /* 0x000fc40000000000 */
[----:B------:R-:W-:Y:S04]  /*f7380*/  STL.64 [R1+0x23b0], R32 ;  /* 0x0023b02001007387 */ /* 0x000fe80000100a00 */
[----:B------:R0:W-:Y:S02]  /*f7390*/  STL.64 [R1+0x23b8], R34 ;  /* 0x0023b82201007387 */ /* 0x0001e40000100a00 */
[C---:B0-----:R-:W-:Y:S06]  /*f73a0*/  HMMA.16816.F32 R32, R4.reuse, R22, R40 ;  /* 0x000000160420723c */ /* 0x041fec0000001828 */
[----:B------:R-:W-:Y:S01]  /*f73b0*/  STL.64 [R1+0xa160], R22 ;  /* 0x00a1601601007387 */ /* 0x000fe20000100a00 */
[----:B---3--:R-:W-:-:S15]  /*f73c0*/  HMMA.16816.F32 R24, R4, R20, R28 ;  /* 0x000000140418723c */ /* 0x008fde000000181c */
[----:B------:R-:W-:-:S01]  /*f73d0*/  NOP ;  /* 0x0000000000007918 */ /* 0x000fc20000000000 */
[----:B------:R-:W-:Y:S04]  /*f73e0*/  STL.64 [R1+0x23a0], R32 ;  /* 0x0023a02001007387 */ /* 0x000fe80000100a00 */
[----:B------:R-:W-:Y:S04]  /*f73f0*/  STL.64 [R1+0x23a8], R34 ;  /* 0x0023a82201007387 */ /* 0x000fe80000100a00 */
[----:B------:R0:W-:Y:S02]  /*f7400*/  STL.64 [R1+0xa158], R20 ;  /* 0x00a1581401007387 */ /* 0x0001e40000100a00 */
[C---:B0-----:R-:W-:Y:S06]  /*f7410*/  HMMA.16816.F32 R20, R4.reuse, R18, R44 ;  /* 0x000000120414723c */ /* 0x041fec000000182c */
[C---:B------:R-:W-:Y:S01]  /*f7420*/  HMMA.16816.F32 R28, R4.reuse, R16, R48 ;  /* 0x00000010041c723c */ /* 0x040fe20000001830 */
[----:B------:R-:W-:Y:S04]  /*f7430*/  STL.64 [R1+0x2370], R24 ;  /* 0x0023701801007387 */ /* 0x000fe80000100a00 */
[----:B------:R0:W-:Y:S02]  /*f7440*/  STL.64 [R1+0x2378], R26 ;  /* 0x0023781a01007387 */ /* 0x0001e40000100a00 */
[C---:B0-----:R-:W-:Y:S10]  /*f7450*/  HMMA.16816.F32 R24, R4.reuse, R14, R52 ;  /* 0x0000000e0418723c */ /* 0x041ff40000001834 */
[----:B------:R-:W-:Y:S04]  /*f7460*/  STL.64 [R1+0x2230], R20 ;  /* 0x0022301401007387 */ /* 0x000fe80000100a00 */
[----:B------:R0:W-:Y:S02]  /*f7470*/  STL.64 [R1+0x2238], R22 ;  /* 0x0022381601007387 */ /* 0x0001e40000100a00 */
[----:B0-----:R-:W-:Y:S02]  /*f7480*/  HMMA.16816.F32 R20, R4, R12, R56 ;  /* 0x0000000c0414723c */ /* 0x001fe40000001838 */
[----:B------:R-:W-:Y:S04]  /*f7490*/  STL.64 [R1+0x2210], R28 ;  /* 0x0022101c01007387 */ /* 0x000fe80000100a00 */
[----:B------:R-:W-:Y:S04]  /*f74a0*/  STL.64 [R1+0x2218], R30 ;  /* 0x0022181e01007387 */ /* 0x000fe80000100a00 */
[----:B------:R-:W2:Y:S04]  /*f74b0*/  LDL.LU R52, [R1+0x1200] ;  /* 0x0012000001347983 */ /* 0x000ea80000300800 */
[----:B------:R-:W-:Y:S04]  /*f74c0*/  STL.64 [R1+0x21f0], R24 ;  /* 0x0021f01801007387 */ /* 0x000fe80000100a00 */
[----:B------:R-:W-:Y:S05]  /*f74d0*/  STL.64 [R1+0x21f8], R26 ;  /* 0x0021f81a01007387 */ /* 0x000fea0000100a00 */
        /* <DEDUP_REMOVED lines=13> */
[----:B0-----:R-:W2:Y:S04]  /*f75b0*/  LDL.LU R20, [R1+0x1490] ;  /* 0x0014900001147983 */ /* 0x001ea80000300800 */
[----:B------:R-:W2:Y:S04]  /*f75c0*/  LDL.LU R21, [R1+0x1494] ;  /* 0x0014940001157983 */ /* 0x000ea80000300800 */
[----:B-1----:R-:W2:Y:S04]  /*f75d0*/  LDL.LU R22, [R1+0x1498] ;  /* 0x0014980001167983 */ /* 0x002ea80000300800 */
[----:B------:R-:W2:Y:S04]  /*f75e0*/  LDL.LU R23, [R1+0x149c] ;  /* 0x00149c0001177983 */ /* 0x000ea80000300800 */
        /* <DEDUP_REMOVED lines=34> */
[----:B---3--:R-:W-:-:S03]  /*f7810*/  IMAD R28, R28, 0x100, R11 ;  /* 0x000001001c1c7824 */ /* 0x008fc600078e020b */
[----:B------:R-:W3:Y:S01]  /*f7820*/  LDL.LU R11, [R1+0xa168] ;  /* 0x00a16800010b7983 */ /* 0x000ee20000300800 */
[C---:B----4-:R-:W-:Y:S06]  /*f7830*/  HMMA.16816.F32 R36, R4.reuse, R2, R36 ;  /* 0x000000020424723c */ /* 0x050fec0000001824 */
[C---:B--2---:R-:W-:Y:S06]  /*f7840*/  HMMA.16816.F32 R24, R4.reuse, R8, R24 ;  /* 0x000000080418723c */ /* 0x044fec0000001818 */
[----:B---3--:R-:W-:-:S15]  /*f7850*/  HMMA.16816.F32 R20, R4, R10, R20 ;  /* 0x0000000a0414723c */ /* 0x008fde0000001814 */
[----:B------:R-:W-:-:S08]  /*f7860*/  NOP ;  /* 0x0000000000007918 */ /* 0x000fd00000000000 */
        /* <DEDUP_REMOVED lines=13> */
[----:B------:R-:W-:-:S02]  /*f7940*/  IMAD R29, R30, 0x100, R29 ;  /* 0x000001001e1d7824 */ /* 0x000fc400078e021d */
[----:B------:R-:W-:Y:S02]  /*f7950*/  IMAD R30, R0, 0x100, R31 ;  /* 0x00000100001e7824 */ /* 0x000fe400078e021f */
[----:B------:R-:W-:Y:S01]  /*f7960*/  IMAD R31, R61, 0x100, R60 ;  /* 0x000001003d1f7824 */ /* 0x000fe200078e023c */
[----:B------:R-:W-:Y:S01]  /*f7970*/  F2FP.F16.E5M2.UNPACK_B R28, R28 ;  /* 0x0000001cff1c723e */ /* 0x000fe200020004ff */
[----:B---3--:R-:W-:Y:S01]  /*f7980*/  HMMA.16816.F32 R4, R4, R38, R40 ;  /* 0x000000260404723c */ /* 0x008fe20000001828 */
[----:B------:R-:W3:Y:S04]  /*f7990*/  LDL.LU.64 R42, [R1+0xa130] ;  /* 0x00a13000012a7983 */ /* 0x000ee80000300a00 */
[----:B------:R-:W2:Y:S01]  /*f79a0*/  LDL.LU.64 R40, [R1+0xa128] ;  /* 0x00a1280001287983 */ /* 0x000ea20000300a00 */
[----:B------:R-:W-:-:S02]  /*f79b0*/  F2FP.F16.E5M2.UNPACK_B R29, R29 ;  /* 0x0000001dff1d723e */ /* 0x000fc400020004ff */
[----:B------:R-:W-:Y:S02]  /*f79c0*/  F2FP.F16.E5M2.UNPACK_B R30, R30 ;  /* 0x0000001eff1e723e */ /* 0x000fe400020004ff */
[----:B------:R-:W-:-:S13]  /*f79d0*/  F2FP.F16.E5M2.UNPACK_B R31, R31 ;  /* 0x0000001fff1f723e */ /* 0x000fda00020004ff */
        /* <DEDUP_REMOVED lines=19> */
[----:B----4-:R2:W-:Y:S01]  /*f7b10*/  STL.64 [R1+0xa0d8], R36 ;  /* 0x00a0d82401007387 */ /* 0x0105e20000100a00 */
[C---:B---3--:R-:W-:Y:S06]  /*f7b20*/  HMMA.16816.F32 R40, R28.reuse, R36, R40 ;  /* 0x000000241c28723c */ /* 0x048fec0000001828 */
[C---:B--2---:R-:W-:Y:S06]  /*f7b30*/  HMMA.16816.F32 R36, R28.reuse, R34, R4 ;  /* 0x000000221c24723c */ /* 0x044fec0000001804 */
[C---:B------:R-:W-:Y:S06]  /*f7b40*/  HMMA.16816.F32 R4, R28.reuse, R32, R12 ;  /* 0x000000201c04723c */ /* 0x040fec000000180c */
[C---:B------:R-:W-:Y:S05]  /*f7b50*/  HMMA.16816.F32 R12, R28.reuse, R26, R44 ;  /* 0x0000001a1c0c723c */ /* 0x040fea000000182c */
        /* <DEDUP_REMOVED lines=56> */
[----:B------:R-:W3:Y:S04]  /*f7ee0*/  LDL.LU R5, [R1+0x3790] ;  /* 0x0037900001057983 */ /* 0x000ee80000300800 */
[----:B------:R-:W3:Y:S04]  /*f7ef0*/  LDL.LU R61, [R1+0x379c] ;  /* 0x00379c00013d7983 */ /* 0x000ee80000300800 */
[----:B----4-:R-:W4:Y:S04]  /*f7f00*/  LDL.LU R6, [R1+0x3798] ;  /* 0x0037980001067983 */ /* 0x010f280000300800 */
        /* <DEDUP_REMOVED lines=29> */
[----:B---3--:R-:W-:Y:S01]  /*f80e0*/  IMAD R4, R4, 0x100, R11 ;  /* 0x0000010004047824 */ /* 0x008fe200078e020b */
        /* <DEDUP_REMOVED lines=16> */
[----:B------:R-:W3:Y:S04]  /*f81f0*/  LDL.LU R15, [R1+0x104c] ;  /* 0x00104c00010f7983 */ /* 0x000ee80000300800 */
[----:B------:R-:W4:Y:S01]  /*f8200*/  LDL.LU R11, [R1+0xa0d4] ;  /* 0x00a0d400010b7983 */ /* 0x000f220000300800 */
[----:B------:R-:W-:-:S03]  /*f8210*/  IMAD R5, R5, 0x100, R0 ;  /* 0x0000010005057824 */ /* 0x000fc600078e0200 */
[----:B------:R-:W2:Y:S01]  /*f8220*/  LDL.LU R0, [R1+0xa0d0] ;  /* 0x00a0d00001007983 */ /* 0x000ea20000300800 */
[----:B----4-:R-:W-:-:S15]  /*f8230*/  HMMA.16816.F32 R40, R28, R10, R40 ;  /* 0x0000000a1c28723c */ /* 0x010fde0000001828 */
[----:B------:R-:W-:-:S08]  /*f8240*/  NOP ;  /* 0x0000000000007918 */ /* 0x000fd00000000000 */
[----:B------:R-:W-:Y:S04]  /*f8250*/  STL.64 [R1+0x1fa0], R40 ;  /* 0x001fa02801007387 */ /* 0x000fe80000100a00 */
[----:B------:R0:W-:Y:S04]  /*f8260*/  STL.64 [R1+0x1fa8], R42 ;  /* 0x001fa82a01007387 */ /* 0x0001e80000100a00 */
[----:B0-----:R-:W4:Y:S04]  /*f8270*/  LDL.LU.64 R42, [R1+0xa0c8] ;  /* 0x00a0c800012a7983 */ /* 0x001f280000300a00 */
[----:B------:R-:W2:Y:S01]  /*f8280*/  LDL.LU.64 R40, [R1+0xa0c0] ;  /* 0x00a0c00001287983 */ /* 0x000ea20000300a00 */
[----:B---3--:R-:W-:Y:S01]  /*f8290*/  HMMA.16816.F32 R12, R28, R8, R12 ;  /* 0x000000081c0c723c */ /* 0x008fe2000000180c */
[----:B------:R-:W-:-:S02]  /*f82a0*/  IMAD R6, R6, 0x100, R61 ;  /* 0x0000010006067824 */ /* 0x000fc400078e023d */
[----:B------:R-:W-:Y:S01]  /*f82b0*/  IMAD R7, R7, 0x100, R60 ;  /* 0x0000010007077824 */ /* 0x000fe200078e023c */
[----:B------:R-:W3:Y:S04]  /*f82c0*/  LDL.LU R61, [R1+0xa0bc] ;  /* 0x00a0bc00013d7983 */ /* 0x000ee80000300800 */
[----:B------:R-:W3:Y:S01]  /*f82d0*/  LDL.LU R60, [R1+0xa0b8] ;  /* 0x00a0b800013c7983 */ /* 0x000ee20000300800 */
[----:B------:R-:W-:Y:S02]  /*f82e0*/  F2FP.F16.E5M2.UNPACK_B R4, R4 ;  /* 0x00000004ff04723e */ /* 0x000fe400020004ff */
[----:B------:R-:W-:Y:S02]  /*f82f0*/  F2FP.F16.E5M2.UNPACK_B R5, R5 ;  /* 0x00000005ff05723e */ /* 0x000fe400020004ff */
[----:B------:R-:W-:Y:S01]  /*f8300*/  F2FP.F16.E5M2.UNPACK_B R6, R6 ;  /* 0x00000006ff06723e */ /* 0x000fe200020004ff */
[----:B------:R-:W-:Y:S01]  /*f8310*/  STL.64 [R1+0xa070], R10 ;  /* 0x00a0700a01007387 */ /* 0x000fe20000100a00 */
[----:B------:R-:W-:-:S03]  /*f8320*/  F2FP.F16.E5M2.UNPACK_B R7, R7 ;  /* 0x00000007ff07723e */ /* 0x000fc600020004ff */
[----:B------:R-:W-:Y:S01]  /*f8330*/  STL.64 [R1+0xa068], R8 ;  /* 0x00a0680801007387 */ /* 0x000fe20000100a00 */
[C---:B------:R-:W-:Y:S04]  /*f8340*/  HMMA.16816.F32 R16, R28.reuse, R2, R16 ;  /* 0x000000021c10723c */ /* 0x040fe80000001810 */
[----:B------:R-:W-:Y:S04]  /*f8350*/  STL.64 [R1+0x1f90], R12 ;  /* 0x001f900c01007387 */ /* 0x000fe80000100a00 */
[----:B------:R0:W-:Y:S02]  /*f8360*/  STL.64 [R1+0x1f98], R14 ;  /* 0x001f980e01007387 */ /* 0x0001e40000100a00 */
[----:B0-----:R-:W-:-:S13]  /*f8370*/  HMMA.16816.F32 R12, R28, R38, R20 ;  /* 0x000000261c0c723c */ /* 0x001fda0000001814 */
[----:B------:R-:W-:Y:S04]  /*f8380*/  STL.64 [R1+0x1f70], R16 ;  /* 0x001f701001007387 */ /* 0x000fe80000100a00 */
[----:B------:R-:W-:Y:S01]  /*f8390*/  STL.64 [R1+0x1f78], R18 ;  /* 0x001f781201007387 */ /* 0x000fe20000100a00 */
[C---:B--2---:R-:W-:Y:S03]  /*f83a0*/  HMMA.16816.F32 R8, R4.reuse, R40, R44 ;  /* 0x000000280408723c */ /* 0x044fe6000000182c */
[----:B----4-:R-:W-:Y:S04]  /*f83b0*/  STL.64 [R1+0xa090], R42 ;  /* 0x00a0902a01007387 */ /* 0x010fe80000100a00 */
[----:B------:R-:W-:Y:S04]  /*f83c0*/  STL.64 [R1+0x1f40], R12 ;  /* 0x001f400c01007387 */ /* 0x000fe80000100a00 */
[----:B------:R-:W-:Y:S04]  /*f83d0*/  STL.64 [R1+0x1f48], R14 ;  /* 0x001f480e01007387 */ /* 0x000fe80000100a00 */
[----:B------:R-:W-:Y:S08]  /*f83e0*/  STL.64 [R1+0xa088], R40 ;  /* 0x00a0882801007387 */ /* 0x000ff00000100a00 */
        /* <DEDUP_REMOVED lines=44> */
[----:B---3--:R-:W4:Y:S04]  /*f86b0*/  LDL.LU R10, [R1+0xd18] ;  /* 0x000d1800010a7983 */ /* 0x008f280000300800 */
        /* <DEDUP_REMOVED lines=13> */
[----:B------:R0:W-:Y:S04]  /*f8790*/  STL.64 [R1+0xa050], R34 ;  /* 0x00a0502201007387 */ /* 0x0001e80000100a00 */
[----:B0-----:R-:W3:Y:S04]  /*f87a0*/  LDL.LU R34, [R1+0x37bc] ;  /* 0x0037bc0001227983 */ /* 0x001ee80000300800 */
[----:B------:R-:W3:Y:S04]  /*f87b0*/  LDL.LU R35, [R1+0x37c4] ;  /* 0x0037c40001237983 */ /* 0x000ee80000300800 */
[----:B------:R0:W-:Y:S04]  /*f87c0*/  STL.64 [R1+0xa048], R32 ;  /* 0x00a0482001007387 */ /* 0x0001e80000100a00 */
[----:B0-----:R-:W3:Y:S04]  /*f87d0*/  LDL.LU R32, [R1+0x37ac] ;  /* 0x0037ac0001207983 */ /* 0x001ee80000300800 */
[----:B------:R-:W3:Y:S01]  /*f87e0*/  LDL.LU R33, [R1+0x37b4] ;  /* 0x0037b40001217983 */ /* 0x000ee20000300800 */
        /* <DEDUP_REMOVED lines=59> */
[----:B----4-:R-:W-:-:S15]  /*f8ba0*/  HMMA.16816.F32 R16, R4, R14, R16 ;  /* 0x0000000e0410723c */ /* 0x010fde0000001810 */
[----:B------:R-:W-:-:S08]  /*f8bb0*/  NOP ;  /* 0x0000000000007918 */ /* 0x000fd00000000000 */
[----:B------:R-:W-:Y:S04]  /*f8bc0*/  STL.64 [R1+0x1e60], R16 ;  /* 0x001e601001007387 */ /* 0x000fe80000100a00 */
[----:B------:R0:W-:Y:S04]  /*f8bd0*/  STL.64 [R1+0x1e68], R18 ;  /* 0x001e681201007387 */ /* 0x0001e80000100a00 */
[----:B------:R-:W-:Y:S04]  /*f8be0*/  STL.64 [R1+0xa000], R14 ;  /* 0x00a0000e01007387 */ /* 0x000fe80000100a00 */
[----:B--2---:R1:W-:Y:S01]  /*f8bf0*/  STL.64 [R1+0x9ff8], R12 ;  /* 0x009ff80c01007387 */ /* 0x0043e20000100a00 */
[C---:B0-----:R-:W-:Y:S06]  /*f8c00*/  HMMA.16816.F32 R16, R4.reuse, R12, R20 ;  /* 0x0000000c0410723c */ /* 0x041fec0000001814 */
[----:B-1----:R-:W-:-:S15]  /*f8c10*/  HMMA.16816.F32 R12, R4, R10, R24 ;  /* 0x0000000a040c723c */ /* 0x002fde0000001818 */
[----:B------:R-:W-:-:S02]  /*f8c20*/  NOP ;  /* 0x0000000000007918 */ /* 0x000fc40000000000 */
[----:B------:R-:W-:Y:S04]  /*f8c30*/  STL.64 [R1+0x1e40], R16 ;  /* 0x001e401001007387 */ /* 0x000fe80000100a00 */
[----:B------:R-:W-:Y:S04]  /*f8c40*/  STL.64 [R1+0x1e48], R18 ;  /* 0x001e481201007387 */ /* 0x000fe80000100a00 */
        /* <DEDUP_REMOVED lines=8> */
[----:B0-----:R-:W-:Y:S06]  /*f8cd0*/  HMMA.16816.F32 R12, R4, R2, R48 ;  /* 0x00000002040c723c */ /* 0x001fec0000001830 */
[----:B------:R-:W-:-:S15]  /*f8ce0*/  HMMA.16816.F32 R4, R28, R40, R56 ;  /* 0x000000281c04723c */ /* 0x000fde0000001838 */
[----:B------:R-:W-:-:S02]  /*f8cf0*/  NOP ;  /* 0x0000000000007918 */ /* 0x000fc40000000000 */
[----:B------:R-:W-:Y:S04]  /*f8d00*/  STL.64 [R1+0x1e10], R12 ;  /* 0x001e100c01007387 */ /* 0x000fe80000100a00 */
[----:B------:R-:W-:Y:S04]  /*f8d10*/  STL.64 [R1+0x1e18], R14 ;  /* 0x001e180e01007387 */ /* 0x000fe80000100a00 */
[----:B------:R-:W2:Y:S04]  /*f8d20*/  LDL.LU R48, [R1+0x5e0] ;  /* 0x0005e00001307983 */ /* 0x000ea80000300800 */
[----:B------:R-:W-:Y:S04]  /*f8d30*/  STL.64 [R1+0x1e00], R8 ;  /* 0x001e000801007387 */ /* 0x000fe80000100a00 */
[----:B------:R-:W-:Y:S04]  /*f8d40*/  STL.64 [R1+0x1e08], R10 ;  /* 0x001e080a01007387 */ /* 0x000fe80000100a00 */
        /* <DEDUP_REMOVED lines=57> */
[----:B----4-:R-:W-:-:S15]  /*f90e0*/  HMMA.16816.F32 R32, R28, R36, R32 ;  /* 0x000000241c20723c */ /* 0x010fde0000001820 */
[----:B------:R-:W-:-:S08]  /*f90f0*/  NOP ;  /* 0x0000000000007918 */ /* 0x000fd00000000000 */
        /* <DEDUP_REMOVED lines=78> */
[----:B0-----:R-:W2:Y:S04]  /*f95e0*/  LDL.LU R12, [R1+0x540] ;  /* 0x00054000010c7983 */ /* 0x001ea80000300800 */
[----:B------:R-:W2:Y:S01]  /*f95f0*/  LDL.LU R13, [R1+0x544] ;  /* 0x00054400010d7983 */ /* 0x000ea20000300800 */
[----:B-1----:R-:W-:-:S02]  /*f9600*/  IMAD.MOV.U32 R14, RZ, RZ, R60 ;  /* 0x000000ffff0e7224 */ /* 0x002fc400078e003c */
[----:B------:R-:W-:Y:S01]  /*f9610*/  IMAD.MOV.U32 R15, RZ, RZ, R61 ;  /* 0x000000ffff0f7224 */ /* 0x000fe200078e003d */
[----:B------:R-:W3:Y:S04]  /*f9620*/  LDL.LU R60, [R1+0x9fe4] ;  /* 0x009fe400013c7983 */ /* 0x000ee80000300800 */
[----:B------:R-:W4:Y:S04]  /*f9630*/  LDL.LU R61, [R1+0x9fe0] ;  /* 0x009fe000013d7983 */ /* 0x000f280000300800 */
[----:B------:R-:W-:Y:S04]  /*f9640*/  STL.64 [R1+0x9fb0], R14 ;  /* 0x009fb00e01007387 */ /* 0x000fe80000100a00 */
[----:B--2---:R0:W-:Y:S04]  /*f9650*/  STL.64 [R1+0x9fa8], R12 ;  /* 0x009fa80c01007387 */ /* 0x0041e80000100a00 */
        /* <DEDUP_REMOVED lines=37> */
[----:B---3--:R-:W-:-:S03]  /*f98b0*/  IMAD.MOV.U32 R19, RZ, RZ, R60 ;  /* 0x000000ffff137224 */ /* 0x008fc600078e003c */
[----:B------:R-:W3:Y:S01]  /*f98c0*/  LDL.LU R59, [R1+0x37e8] ;  /* 0x0037e800013b7983 */ /* 0x000ee20000300800 */
[----:B----4-:R-:W-:-:S03]  /*f98d0*/  IMAD.MOV.U32 R18, RZ, RZ, R61 ;  /* 0x000000ffff127224 */ /* 0x010fc600078e003d */
[----:B------:R-:W4:Y:S01]  /*f98e0*/  LDL.LU R60, [R1+0x37f4] ;  /* 0x0037f400013c7983 */ /* 0x000f220000300800 */
[----:B------:R-:W-:-:S03]  /*f98f0*/  IMAD R4, R45, 0x100, R44 ;  /* 0x000001002d047824 */ /* 0x000fc600078e022c */
[----:B------:R-:W4:Y:S04]  /*f9900*/  LDL.LU R61, [R1+0x37f0] ;  /* 0x0037f000013d7983 */ /* 0x000f280000300800 */
[----:B------:R-:W3:Y:S01]  /*f9910*/  LDL.LU R44, [R1+0x530] ;  /* 0x00053000012c7983 */ /* 0x000ee20000300800 */
[----:B------:R-:W-:-:S03]  /*f9920*/  IMAD R5, R47, 0x100, R46 ;  /* 0x000001002f057824 */ /* 0x000fc600078e022e */
        /* <DEDUP_REMOVED lines=8> */
[----:B------:R-:W4:Y:S01]  /*f99b0*/  LDL.LU.64 R40, [R1+0x9fd0] ;  /* 0x009fd00001287983 */ /* 0x000f220000300a00 */
[----:B------:R-:W-:Y:S01]  /*f99c0*/  HMMA.16816.F32 R48, R28, R38, R48 ;  /* 0x000000261c30723c */ /* 0x000fe20000001830 */
[----:B------:R-:W-:-:S02]  /*f99d0*/  F2FP.F16.E5M2.UNPACK_B R4, R4 ;  /* 0x00000004ff04723e */ /* 0x000fc400020004ff */
[----:B------:R-:W-:Y:S02]  /*f99e0*/  F2FP.F16.E5M2.UNPACK_B R5, R5 ;  /* 0x00000005ff05723e */ /* 0x000fe400020004ff */
[----:B------:R-:W-:Y:S02]  /*f99f0*/  F2FP.F16.E5M2.UNPACK_B R6, R6 ;  /* 0x00000006ff06723e */ /* 0x000fe400020004ff */
[----:B------:R-:W-:Y:S01]  /*f9a00*/  F2FP.F16.E5M2.UNPACK_B R7, R7 ;  /* 0x00000007ff07723e */ /* 0x000fe200020004ff */
[----:B------:R-:W3:-:S15]  /*f9a10*/  LDL.LU R28, [R1+0x550] ;  /* 0x00055000011c7983 */ /* 0x000ede0000300800 */
[----:B------:R0:W-:Y:S04]  /*f9a20*/  STL.64 [R1+0x1920], R48 ;  /* 0x0019203001007387 */ /* 0x0001e80000100a00 */
[----:B------:R1:W-:Y:S04]  /*f9a30*/  STL.64 [R1+0x1928], R50 ;  /* 0x0019283201007387 */ /* 0x0003e80000100a00 */
[----:B------:R-:W3:Y:S04]  /*f9a40*/  LDL.LU R29, [R1+0x554] ;  /* 0x00055400011d7983 */ /* 0x000ee80000300800 */
[----:B------:R-:W3:Y:S04]  /*f9a50*/  LDL.LU R30, [R1+0x558] ;  /* 0x00055800011e7983 */ /* 0x000ee80000300800 */
[----:B------:R-:W3:Y:S04]  /*f9a60*/  LDL.LU R31, [R1+0x55c] ;  /* 0x00055c00011f7983 */ /* 0x000ee80000300800 */
[----:B0-----:R-:W2:Y:S04]  /*f9a70*/  LDL.LU R48, [R1+0x520] ;  /* 0x0005200001307983 */ /* 0x001ea80000300800 */
[----:B------:R-:W2:Y:S04]  /*f9a80*/  LDL.LU R49, [R1+0x524] ;  /* 0x0005240001317983 */ /* 0x000ea80000300800 */
[----:B-1----:R-:W2:Y:S04]  /*f9a90*/  LDL.LU R50, [R1+0x528] ;  /* 0x0005280001327983 */ /* 0x002ea80000300800 */
[----:B------:R-:W2:Y:S01]  /*f9aa0*/  LDL.LU R51, [R1+0x52c] ;  /* 0x00052c0001337983 */ /* 0x000ea20000300800 */
[----:B----4-:R-:W-:-:S15]  /*f9ab0*/  HMMA.16816.F32 R32, R4, R40, R32 ;  /* 0x000000280420723c */ /* 0x010fde0000001820 */
[----:B------:R-:W-:-:S08]  /*f9ac0*/  NOP ;  /* 0x0000000000007918 */ /* 0x000fd00000000000 */
[----:B------:R-:W-:Y:S04]  /*f9ad0*/  STL.64 [R1+0x18d0], R32 ;  /* 0x0018d02001007387 */ /* 0x000fe80000100a00 */
[----:B------:R0:W-:Y:S04]  /*f9ae0*/  STL.64 [R1+0x18d8], R34 ;  /* 0x0018d82201007387 */ /* 0x0001e80000100a00 */
[----:B0-----:R-:W4:Y:S04]  /*f9af0*/  LDL.LU.64 R34, [R1+0x9fc8] ;  /* 0x009fc80001227983 */ /* 0x001f280000300a00 */
[----:B------:R-:W3:Y:S01]  /*f9b00*/  LDL.LU.64 R32, [R1+0x9fc0] ;  /* 0x009fc00001207983 */ /* 0x000ee20000300a00 */
[----:B------:R-:W-:-:S15]  /*f9b10*/  HMMA.16816.F32 R52, R4, R36, R52 ;  /* 0x000000240434723c */ /* 0x000fde0000001834 */
[----:B------:R-:W-:-:S08]  /*f9b20*/  NOP ;  /* 0x0000000000007918 */ /* 0x000fd00000000000 */
[----:B------:R0:W-:Y:S04]  /*f9b30*/  STL.64 [R1+0x18c0], R52 ;  /* 0x0018c03401007387 */ /* 0x0001e80000100a00 */
[----:B------:R1:W-:Y:S04]  /*f9b40*/  STL.64 [R1+0x18c8], R54 ;  /* 0x0018c83601007387 */ /* 0x0003e80000100a00 */
[----:B0-----:R-:W2:Y:S04]  /*f9b50*/  LDL.LU R52, [R1+0x510] ;  /* 0x0005100001347983 */ /* 0x001ea80000300800 */
[----:B------:R-:W2:Y:S04]  /*f9b60*/  LDL.LU R53, [R1+0x514] ;  /* 0x0005140001357983 */ /* 0x000ea80000300800 */
[----:B-1----:R-:W2:Y:S01]  /*f9b70*/  LDL.LU R54, [R1+0x518] ;  /* 0x0005180001367983 */ /* 0x002ea20000300800 */
[----:B------:R-:W-:-:S03]  /*f9b80*/  IMAD.MOV.U32 R55, RZ, RZ, R0 ;  /* 0x000000ffff377224 */ /* 0x000fc600078e0000 */
        /* <DEDUP_REMOVED lines=23> */
[----:B------:R-:W0:Y:S01]  /*f9d00*/  S2R R56, SR_TID.X ;  /* 0x0000000000387919 */ /* 0x000e220000002100 */
[----:B---3--:R-:W-:-:S15]  /*f9d10*/  HMMA.16816.F32 R16, R4, R22, R16 ;  /* 0x000000160410723c */ /* 0x008fde0000001810 */
[----:B------:R-:W-:-:S08]  /*f9d20*/  NOP ;  /* 0x0000000000007918 */ /* 0x000fd00000000000 */
[----:B------:R-:W-:Y:S04]  /*f9d30*/  STL.64 [R1+0x17d0], R16 ;  /* 0x0017d01001007387 */ /* 0x000fe80000100a00 */
[----:B------:R1:W-:Y:S04]  /*f9d40*/  STL.64 [R1+0x17d8], R18 ;  /* 0x0017d81201007387 */ /* 0x0003e80000100a00 */
[----:B-1----:R-:W3:Y:S04]  /*f9d50*/  LDL.LU.64 R18, [R1+0x9f70] ;  /* 0x009f700001127983 */ /* 0x002ee80000300a00 */
[----:B------:R-:W4:Y:S01]  /*f9d60*/  LDL.LU.64 R16, [R1+0x9f68] ;  /* 0x009f680001107983 */ /* 0x000f220000300a00 */
[----:B--2---:R-:W-:Y:S01]  /*f9d70*/  HMMA.16816.F32 R28, R4, R20, R28 ;  /* 0x00000014041c723c */ /* 0x004fe2000000181c */
[C---:B0-----:R-:W-:Y:S01]  /*f9d80*/  IMAD.SHL.U32 R57, R56.reuse, 0x2, RZ ;  /* 0x0000000238397824 */ /* 0x041fe200078e00ff */
[----:B------:R-:W-:-:S05]  /*f9d90*/  LOP3.LUT R56, R56, 0x7, RZ, 0xc0, !PT ;  /* 0x0000000738387812 */ /* 0x000fca00078ec0ff */
[----:B------:R-:W-:-:S05]  /*f9da0*/  IMAD R56, R56, 0x90, RZ ;  /* 0x0000009038387824 */ /* 0x000fca00078e02ff */
[----:B------:R-:W-:-:S04]  /*f9db0*/  LOP3.LUT R56, R56, 0x30, R57, 0x78, !PT ;  /* 0x0000003038387812 */ /* 0x000fc800078e7839 */
[----:B------:R-:W-:-:S07]  /*f9dc0*/  LOP3.LUT R56, R56, 0x40, RZ, 0x3c, !PT ;  /* 0x0000004038387812 */ /* 0x000fce00078e3cff */
[----:B------:R0:W-:Y:S04]  /*f9dd0*/  STL.64 [R1+0x17c0], R28 ;  /* 0x0017c01c01007387 */ /* 0x0001e80000100a00 */
[----:B------:R-:W-:Y:S01]  /*f9de0*/  STL.64 [R1+0x17c8], R30 ;  /* 0x0017c81e01007387 */ /* 0x000fe20000100a00 */
[----:B0-----:R-:W-:Y:S01]  /*f9df0*/  IMAD R29, R61, 0x100, R60 ;  /* 0x000001003d1d7824 */ /* 0x001fe200078e023c */
[----:B---3--:R-:W-:-:S15]  /*f9e00*/  HMMA.16816.F32 R12, R4, R18, R12 ;  /* 0x00000012040c723c */ /* 0x008fde000000180c */
[----:B------:R-:W-:-:S08]  /*f9e10*/  NOP ;  /* 0x0000000000007918 */ /* 0x000fd00000000000 */
[----:B------:R-:W-:Y:S04]  /*f9e20*/  STL.64 [R1+0x1790], R12 ;  /* 0x0017900c01007387 */ /* 0x000fe80000100a00 */
[----:B------:R-:W-:Y:S04]  /*f9e30*/  STL.64 [R1+0x1798], R14 ;  /* 0x0017980e01007387 */ /* 0x000fe80000100a00 */
[----:B------:R-:W0:Y:S04]  /*f9e40*/  LDSM.16.M88.4 R12, [R56+UR4] ;  /* 0x00000004380c783b */ /* 0x000e280008000200 */
[----:B0-----:R-:W-:Y:S04]  /*f9e50*/  STL.64 [R1+0x32f0], R12 ;  /* 0x0032f00c01007387 */ /* 0x001fe80000100a00 */
[----:B------:R-:W-:Y:S04]  /*f9e60*/  STL.64 [R1+0x32f8], R14 ;  /* 0x0032f80e01007387 */ /* 0x000fe80000100a00 */
[----:B------:R-:W0:Y:S04]  /*f9e70*/  LDSM.16.M88.4 R12, [R56+UR4+0x400] ;  /* 0x00040004380c783b */ /* 0x000e280008000200 */
[----:B0-----:R-:W-:Y:S04]  /*f9e80*/  STL.64 [R1+0x3310], R12 ;  /* 0x0033100c01007387 */ /* 0x001fe80000100a00 */
[----:B------:R0:W-:Y:S04]  /*f9e90*/  STL.64 [R1+0x3318], R14 ;  /* 0x0033180e01007387 */ /* 0x0001e80000100a00 */
[----:B0-----:R-:W2:Y:S01]  /*f9ea0*/  LDL.LU.64 R14, [R1+0x9f60] ;  /* 0x009f6000010e7983 */ /* 0x001ea20000300a00 */
[----:B----4-:R-:W-:Y:S01]  /*f9eb0*/  HMMA.16816.F32 R44, R4, R16, R44 ;  /* 0x00000010042c723c */ /* 0x010fe2000000182c */
[----:B------:R-:W-:-:S02]  /*f9ec0*/  IMAD.MOV.U32 R61, RZ, RZ, R12 ;  /* 0x000000ffff3d7224 */ /* 0x000fc400078e000c */
[----:B------:R-:W-:Y:S02]  /*f9ed0*/  IMAD.MOV.U32 R60, RZ, RZ, R13 ;  /* 0x000000ffff3c7224 */ /* 0x000fe400078e000d */
[----:B------:R-:W3:-:S15]  /*f9ee0*/  LDL.LU.64 R12, [R1+0x9f58] ;  /* 0x009f5800010c7983 */ /* 0x000ede0000300a00 */
[----:B------:R-:W-:-:S03]  /*f9ef0*/  NOP ;  /* 0x0000000000007918 */ /* 0x000fc60000000000 */
[----:B------:R-:W-:Y:S04]  /*f9f00*/  STL.64 [R1+0x1780], R44 ;  /* 0x0017802c01007387 */ /* 0x000fe80000100a00 */
[----:B------:R-:W-:Y:S04]  /*f9f10*/  STL.64 [R1+0x1788], R46 ;  /* 0x0017882e01007387 */ /* 0x000fe80000100a00 */
[----:B------:R-:W0:Y:S04]  /*f9f20*/  LDSM.16.M88.4 R44, [R56+UR4+0x800] ;  /* 0x00080004382c783b */ /* 0x000e280008000200 */
[----:B0-----:R-:W-:Y:S04]  /*f9f30*/  STL.64 [R1+0x3300], R44 ;  /* 0x0033002c01007387 */ /* 0x001fe80000100a00 */
        /* <DEDUP_REMOVED lines=12> */
[----:B------:R0:W-:Y:S04]  /*fa000*/  STL.64 [R1+0x3368], R46 ;  /* 0x0033682e01007387 */ /* 0x0001e80000100a00 */
[----:B0-----:R-:W4:Y:S04]  /*fa010*/  LDL.LU.64 R46, [R1+0x9f50] ;  /* 0x009f5000012e7983 */ /* 0x001f280000300a00 */
[----:B------:R-:W4:Y:S01]  /*fa020*/  LDL.LU.64 R44, [R1+0x9f48] ;  /* 0x009f4800012c7983 */ /* 0x000f220000300a00 */
[----:B--2---:R-:W-:-:S15]  /*fa030*/  HMMA.16816.F32 R48, R4, R14, R48 ;  /* 0x0000000e0430723c */ /* 0x004fde0000001830 */
[----:B------:R-:W-:-:S08]  /*fa040*/  NOP ;  /* 0x0000000000007918 */ /* 0x000fd00000000000 */
        /* <DEDUP_REMOVED lines=11> */
[----:B------:R-:W0:Y:S01]  /*fa100*/  LDSM.16.M88.4 R48, [R56+UR4+0x2800] ;  /* 0x002800043830783b */ /* 0x000e220008000200 */
[----:B---3--:R-:W-:Y:S03]  /*fa110*/  HMMA.16816.F32 R52, R4, R12, R52 ;  /* 0x0000000c0434723c */ /* 0x008fe60000001834 */
[----:B0-----:R-:W-:Y:S04]  /*fa120*/  STL.64 [R1+0x3390], R48 ;  /* 0x0033903001007387 */ /* 0x001fe80000100a00 */
[----:B------:R-:W-:Y:S04]  /*fa130*/  STL.64 [R1+0x3398], R50 ;  /* 0x0033983201007387 */ /* 0x000fe80000100a00 */
[----:B------:R-:W0:Y:S04]  /*fa140*/  LDSM.16.M88.4 R48, [R56+UR4+0x2c00] ;  /* 0x002c00043830783b */ /* 0x000e280008000200 */
[----:B0-----:R-:W-:Y:S04]  /*fa150*/  STL.64 [R1+0x33a0], R48 ;  /* 0x0033a03001007387 */ /* 0x001fe80000100a00 */
[----:B------:R0:W-:Y:S04]  /*fa160*/  STL.64 [R1+0x33a8], R50 ;  /* 0x0033a83201007387 */ /* 0x0001e80000100a00 */
[----:B0-----:R-:W2:Y:S04]  /*fa170*/  LDL.LU.64 R50, [R1+0x9f40] ;  /* 0x009f400001327983 */ /* 0x001ea80000300a00 */
[----:B------:R-:W3:Y:S04]  /*fa180*/  LDL.LU.64 R48, [R1+0x9f38] ;  /* 0x009f380001307983 */ /* 0x000ee80000300a00 */
[----:B------:R-:W-:Y:S04]  /*fa190*/  STL.64 [R1+0x1700], R52 ;  /* 0x0017003401007387 */ /* 0x000fe80000100a00 */
[----:B------:R-:W-:Y:S04]  /*fa1a0*/  STL.64 [R1+0x1708], R54 ;  /* 0x0017083601007387 */ /* 0x000fe80000100a00 */
[----:B------:R-:W0:Y:S04]  /*fa1b0*/  LDSM.16.M88.4 R52, [R56+UR4+0x3000] ;  /* 0x003000043834783b */ /* 0x000e280008000200 */
[----:B0-----:R-:W-:Y:S04]  /*fa1c0*/  STL.64 [R1+0x33b0], R52 ;  /* 0x0033b03401007387 */ /* 0x001fe80000100a00 */
[----:B------:R-:W-:Y:S04]  /*fa1d0*/  STL.64 [R1+0x33b8], R54 ;  /* 0x0033b83601007387 */ /* 0x000fe80000100a00 */
[----:B------:R-:W0:Y:S01]  /*fa1e0*/  LDSM.16.M88.4 R52, [R56+UR4+0x3400] ;  /* 0x003400043834783b */ /* 0x000e220008000200 */
[----:B------:R-:W-:-:S03]  /*fa1f0*/  IMAD R28, R59, 0x100, R58 ;  /* 0x000001003b1c7824 */ /* 0x000fc600078e023a */
[----:B0-----:R-:W-:Y:S04]  /*fa200*/  STL.64 [R1+0x33c0], R52 ;  /* 0x0033c03401007387 */ /* 0x001fe80000100a00 */
[----:B------:R-:W-:Y:S04]  /*fa210*/  STL.64 [R1+0x33c8], R54 ;  /* 0x0033c83601007387 */ /* 0x000fe80000100a00 */
[----:B------:R-:W0:Y:S04]  /*fa220*/  LDSM.16.M88.4 R52, [R56+UR4+0x3800] ;  /* 0x003800043834783b */ /* 0x000e280008000200 */
[----:B------:R-:W1:Y:S04]  /*fa230*/  LDSM.16.M88.4 R56, [R56+UR4+0x3c00] ;  /* 0x003c00043838783b */ /* 0x000e680008000200 */
[----:B0-----:R-:W-:Y:S04]  /*fa240*/  STL.64 [R1+0x33d0], R52 ;  /* 0x0033d03401007387 */ /* 0x001fe80000100a00 */
[----:B------:R0:W-:Y:S04]  /*fa250*/  STL.64 [R1+0x33d8], R54 ;  /* 0x0033d83601007387 */ /* 0x0001e80000100a00 */
[----:B0-----:R-:W4:Y:S04]  /*fa260*/  LDL.LU.64 R54, [R1+0x9f30] ;  /* 0x009f300001367983 */ /* 0x001f280000300a00 */
[----:B------:R-:W2:Y:S04]  /*fa270*/  LDL.LU.64 R52, [R1+0x9f28] ;  /* 0x009f280001347983 */ /* 0x000ea80000300a00 */
[----:B-1----:R-:W-:Y:S04]  /*fa280*/  STL.64 [R1+0x33e0], R56 ;  /* 0x0033e03801007387 */ /* 0x002fe80000100a00 */
[----:B------:R0:W-:Y:S04]  /*fa290*/  STL.64 [R1+0x33e8], R58 ;  /* 0x0033e83a01007387 */ /* 0x0001e80000100a00 */
[----:B0-----:R-:W3:Y:S04]  /*fa2a0*/  LDL.LU.64 R58, [R1+0x9f20] ;  /* 0x009f2000013a7983 */ /* 0x001ee80000300a00 */
[----:B------:R-:W4:Y:S04]  /*fa2b0*/  LDL.LU.64 R56, [R1+0x9f18] ;  /* 0x009f180001387983 */ /* 0x000f280000300a00 */
[----:B------:R-:W2:Y:S04]  /*fa2c0*/  LDL.LU R30, [R1+0x37f8] ;  /* 0x0037f800011e7983 */ /* 0x000ea80000300800 */
[----:B------:R-:W2:Y:S04]  /*fa2d0*/  LDL.LU R31, [R1+0x3800] ;  /* 0x00380000011f7983 */ /* 0x000ea80000300800 */
[----:B------:R-:W-:Y:S04]  /*fa2e0*/  STL.64 [R1+0xf3f8], R38 ;  /* 0x00f3f82601007387 */ /* 0x000fe80000100a00 */
[----:B------:R0:W-:Y:S04]  /*fa2f0*/  STL.64 [R1+0xf3f0], R36 ;  /* 0x00f3f02401007387 */ /* 0x0001e80000100a00 */
[----:B0-----:R-:W2:Y:S04]  /*fa300*/  LDL.LU R36, [R1+0x6f0] ;  /* 0x0006f00001247983 */ /* 0x001ea80000300800 */
[----:B------:R-:W2:Y:S04]  /*fa310*/  LDL.LU R37, [R1+0x6f4] ;  /* 0x0006f40001257983 */ /* 0x000ea80000300800 */
[----:B------:R-:W2:Y:S04]  /*fa320*/  LDL.LU R38, [R1+0x6f8] ;  /* 0x0006f80001267983 */ /* 0x000ea80000300800 */
[----:B------:R-:W2:Y:S04]  /*fa330*/  LDL.LU R39, [R1+0x6fc] ;  /* 0x0006fc0001277983 */ /* 0x000ea80000300800 */
[----:B------:R0:W-:Y:S04]  /*fa340*/  STL.64 [R1+0xf3e8], R42 ;  /* 0x00f3e82a01007387 */ /* 0x0001e80000100a00 */
[----:B0-----:R-:W2:Y:S04]  /*fa350*/  LDL.LU R42, [R1+0x37fc] ;  /* 0x0037fc00012a7983 */ /* 0x001ea80000300800 */
[----:B------:R-:W2:Y:S04]  /*fa360*/  LDL.LU R43, [R1+0x3804] ;  /* 0x00380400012b7983 */ /* 0x000ea80000300800 */
[----:B------:R-:W-:Y:S04]  /*fa370*/  STL.64 [R1+0xf3e0], R40 ;  /* 0x00f3e02801007387 */ /* 0x000fe80000100a00 */
[----:B------:R-:W-:Y:S04]  /*fa380*/  STL.64 [R1+0xf3c8], R34 ;  /* 0x00f3c82201007387 */ /* 0x000fe80000100a00 */
[----:B------:R0:W-:Y:S04]  /*fa390*/  STL.64 [R1+0xf3c0], R32 ;  /* 0x00f3c02001007387 */ /* 0x0001e80000100a00 */
[----:B0-----:R-:W2:Y:S04]  /*fa3a0*/  LDL.LU R32, [R1+0x500] ;  /* 0x0005000001207983 */ /* 0x001ea80000300800 */
[----:B------:R-:W2:Y:S04]  /*fa3b0*/  LDL.LU R33, [R1+0x504] ;  /* 0x0005040001217983 */ /* 0x000ea80000300800 */
[----:B------:R-:W2:Y:S04]  /*fa3c0*/  LDL.LU R34, [R1+0x508] ;  /* 0x0005080001227983 */ /* 0x000ea80000300800 */
[----:B------:R-:W2:Y:S01]  /*fa3d0*/  LDL.LU R35, [R1+0x50c] ;  /* 0x00050c0001237983 */ /* 0x000ea20000300800 */
[----:B------:R-:W-:-:S02]  /*fa3e0*/  F2FP.F16.E5M2.UNPACK_B R28, R28 ;  /* 0x0000001cff1c723e */ /* 0x000fc400020004ff */
[----:B------:R-:W-:Y:S01]  /*fa3f0*/  F2FP.F16.E5M2.UNPACK_B R29, R29 ;  /* 0x0000001dff1d723e */ /* 0x000fe200020004ff */
        /* <DEDUP_REMOVED lines=8> */
[----:B---3--:R-:W-:Y:S04]  /*fa480*/  STL.64 [R1+0xf118], R58 ;  /* 0x00f1183a01007387 */ /* 0x008fe80000100a00 */
[----:B----4-:R-:W-:Y:S04]  /*fa490*/  STL.64 [R1+0xf110], R56 ;  /* 0x00f1103801007387 */ /* 0x010fe80000100a00 */
[----:B------:R-:W-:Y:S04]  /*fa4a0*/  STL.64 [R1+0xf108], R54 ;  /* 0x00f1083601007387 */ /* 0x000fe80000100a00 */
[----:B--2---:R-:W-:Y:S04]  /*fa4b0*/  STL.64 [R1+0xf100], R52 ;  /* 0x00f1003401007387 */ /* 0x004fe80000100a00 */
[----:B------:R-:W-:Y:S04]  /*fa4c0*/  STL.64 [R1+0xf0f8], R50 ;  /* 0x00f0f83201007387 */ /* 0x000fe80000100a00 */
[----:B------:R-:W-:Y:S04]  /*fa4d0*/  STL.64 [R1+0xf0f0], R48 ;  /* 0x00f0f03001007387 */ /* 0x000fe80000100a00 */
[----:B------:R-:W-:Y:S04]  /*fa4e0*/  STL.64 [R1+0xf0e8], R46 ;  /* 0x00f0e82e01007387 */ /* 0x000fe80000100a00 */
[----:B------:R-:W-:Y:S04]  /*fa4f0*/  STL.64 [R1+0xf0e0], R44 ;  /* 0x00f0e02c01007387 */ /* 0x000fe80000100a00 */
[----:B------:R-:W-:Y:S04]  /*fa500*/  STL [R1+0xda8c], R61 ;  /* 0x00da8c3d01007387 */ /* 0x000fe80000100800 */
[----:B------:R-:W-:Y:S04]  /*fa510*/  STL [R1+0xda88], R60 ;  /* 0x00da883c01007387 */ /* 0x000fe80000100800 */
[----:B------:R-:W-:Y:S01]  /*fa520*/  STL [R1+0x9f28], R0 ;  /* 0x009f280001007387 */ /* 0x000fe20000100800 */
[----:B------:R-:W-:-:S02]  /*fa530*/  IMAD R30, R30, 0x100, R42 ;  /* 0x000001001e1e7824 */ /* 0x000fc400078e022a */
[----:B------:R-:W-:-:S03]  /*fa540*/  IMAD R31, R31, 0x100, R43 ;  /* 0x000001001f1f7824 */ /* 0x000fc600078e022b */
[----:B------:R-:W-:Y:S01]  /*fa550*/  F2FP.F16.E5M2.UNPACK_B R30, R30 ;  /* 0x0000001eff1e723e */ /* 0x000fe200020004ff */
[----:B0-----:R-:W-:-:S15]  /*fa560*/  HMMA.16816.F32 R12, R4, R10, R32 ;  /* 0x0000000a040c723c */ /* 0x001fde0000001820 */
[----:B------:R-:W-:-:S08]  /*fa570*/  NOP ;  /* 0x0000000000007918 */ /* 0x000fd00000000000 */
[----:B------:R-:W-:Y:S04]  /*fa580*/  STL.64 [R1+0x16a0], R12 ;  /* 0x0016a00c01007387 */ /* 0x000fe80000100a00 */
[----:B------:R0:W-:Y:S04]  /*fa590*/  STL.64 [R1+0x16a8], R14 ;  /* 0x0016a80e01007387 */ /* 0x0001e80000100a00 */
[----:B------:R-:W-:Y:S04]  /*fa5a0*/  STL.64 [R1+0xf3d8], R10 ;  /* 0x00f3d80a01007387 */ /* 0x000fe80000100a00 */
[----:B------:R1:W-:Y:S01]  /*fa5b0*/  STL.64 [R1+0xf3d0], R8 ;  /* 0x00f3d00801007387 */ /* 0x0003e20000100a00 */
[----:B0-----:R-:W-:-:S15]  /*fa5c0*/  HMMA.16816.F32 R12, R4, R8, R36 ;  /* 0x00000008040c723c */ /* 0x001fde0000001824 */
[----:B------:R-:W-:-:S08]  /*fa5d0*/  NOP ;  /* 0x0000000000007918 */ /* 0x000fd00000000000 */
        /* <DEDUP_REMOVED lines=22> */
[----:B-1----:R-:W3:Y:S04]  /*fa740*/  LDL.LU R8, [R1+0x4e0] ;  /* 0x0004e00001087983 */ /* 0x002ee80000300800 */
[----:B------:R-:W3:Y:S04]  /*fa750*/  LDL.LU R9, [R1+0x4e4] ;  /* 0x0004e40001097983 */ /* 0x000ee80000300800 */
[----:B------:R-:W3:Y:S04]  /*fa760*/  LDL.LU R10, [R1+0x4e8] ;  /* 0x0004e800010a7983 */ /* 0x000ee80000300800 */
[----:B------:R-:W3:Y:S04]  /*fa770*/  LDL.LU R11, [R1+0x4ec] ;  /* 0x0004ec00010b7983 */ /* 0x000ee80000300800 */
[----:B0-----:R-:W3:Y:S04]  /*fa780*/  LDL.LU R12, [R1+0x490] ;  /* 0x00049000010c7983 */ /* 0x001ee80000300800 */
        /* <DEDUP_REMOVED lines=23> */
[----:B------:R-:W-:Y:S01]  /*fa900*/  F2FP.F16.E5M2.UNPACK_B R31, R31 ;  /* 0x0000001fff1f723e */ /* 0x000fe200020004ff */
[----:B----4-:R-:W-:-:S15]  /*fa910*/  HMMA.16816.F32 R36, R4, R2, R36 ;  /* 0x000000020424723c */ /* 0x010fde0000001824 */
[----:B------:R-:W-:-:S08]  /*fa920*/  NOP ;  /* 0x0000000000007918 */ /* 0x000fd00000000000 */
[----:B------:R-:W-:Y:S04]  /*fa930*/  STL.64 [R1+0x1680], R36 ;  /* 0x0016802401007387 */ /* 0x000fe80000100a00 */
[----:B------:R0:W-:Y:S04]  /*fa940*/  STL.64 [R1+0x1688], R38 ;  /* 0x0016882601007387 */ /* 0x0001e80000100a00 */
[----:B0-----:R-:W3:Y:S04]  /*fa950*/  LDL.LU.64 R38, [R1+0xf3f8] ;  /* 0x00f3f80001267983 */ /* 0x001ee80000300a00 */
[----:B------:R-:W2:Y:S01]  /*fa960*/  LDL.LU.64 R36, [R1+0xf3f0] ;  /* 0x00f3f00001247983 */ /* 0x000ea20000300a00 */
[----:B---3--:R-:W-:Y:S03]  /*fa970*/  HMMA.16816.F32 R4, R4, R38, R40 ;  /* 0x000000260404723c */ /* 0x008fe60000001828 */
[----:B------:R-:W3:Y:S04]  /*fa980*/  LDL.LU.64 R42, [R1+0xf3e8] ;  /* 0x00f3e800012a7983 */ /* 0x000ee80000300a00 */
[----:B------:R-:W4:Y:S01]  /*fa990*/  LDL.LU.64 R40, [R1+0xf3e0] ;  /* 0x00f3e00001287983 */ /* 0x000f220000300a00 */
[----:B--2---:R-:W-:-:S15]  /*fa9a0*/  HMMA.16816.F32 R32, R28, R36, R32 ;  /* 0x000000241c20723c */ /* 0x004fde0000001820 */
[----:B------:R0:W-:Y:S04]  /*fa9b0*/  STL.64 [R1+0x1660], R4 ;  /* 0x0016600401007387 */ /* 0x0001e80000100a00 */
[----:B------:R1:W-:Y:S04]  /*fa9c0*/  STL.64 [R1+0x1668], R6 ;  /* 0x0016680601007387 */ /* 0x0003e80000100a00 */
        /* <DEDUP_REMOVED lines=9> */
[----:B------:R-:W4:Y:S04]  /*faa60*/  LDL.LU.64 R8, [R1+0xf3d0] ;  /* 0x00f3d00001087983 */ /* 0x000f280000300a00 */
        /* <DEDUP_REMOVED lines=9> */
[----:B------:R-:W4:Y:S04]  /*fab00*/  LDL.LU.64 R32, [R1+0xf3c0] ;  /* 0x00f3c00001207983 */ /* 0x000f280000300a00 */
        /* <DEDUP_REMOVED lines=11> */
[----:B------:R-:W3:Y:S01]  /*fabc0*/  LDL.LU.64 R24, [R1+0xf3b0] ;  /* 0x00f3b00001187983 */ /* 0x000ee20000300a00 */
        /* <DEDUP_REMOVED lines=22> */
[----:B------:R-:W3:Y:S04]  /*fad30*/  LDL.LU.64 R12, [R1+0xf380] ;  /* 0x00f38000010c7983 */ /* 0x000ee80000300a00 */
[----:B------:R-:W-:Y:S04]  /*fad40*/  STL.64 [R1+0xf318], R26 ;  /* 0x00f3181a01007387 */ /* 0x000fe80000100a00 */
[----:B------:R0:W-:Y:S04]  /*fad50*/  STL.64 [R1+0xf310], R24 ;  /* 0x00f3101801007387 */ /* 0x0001e80000100a00 */
[----:B----4-:R-:W-:Y:S01]  /*fad60*/  STL.64 [R1+0xf328], R22 ;  /* 0x00f3281601007387 */ /* 0x010fe20000100a00 */
[C---:B------:R-:W-:Y:S06]  /*fad70*/  HMMA.16816.F32 R32, R28.reuse, R22, R32 ;  /* 0x000000161c20723c */ /* 0x040fec0000001820 */
[----:B0-----:R-:W-:-:S15]  /*fad80*/  HMMA.16816.F32 R24, R28, R20, R36 ;  /* 0x000000141c18723c */ /* 0x001fde0000001824 */
[----:B------:R-:W-:-:S02]  /*fad90*/  NOP ;  /* 0x0000000000007918 */ /* 0x000fc40000000000 */
[----:B------:R-:W-:Y:S04]  /*fada0*/  STL.64 [R1+0x1550], R32 ;  /* 0x0015502001007387 */ /* 0x000fe80000100a00 */
[----:B------:R-:W-:Y:S04]  /*fadb0*/  STL.64 [R1+0x1558], R34 ;  /* 0x0015582201007387 */ /* 0x000fe80000100a00 */
[----:B------:R2:W-:Y:S04]  /*fadc0*/  STL.64 [R1+0xf320], R20 ;  /* 0x00f3201401007387 */ /* 0x0005e80000100a00 */
[----:B------:R-:W-:Y:S04]  /*fadd0*/  STL.64 [R1+0x1540], R24 ;  /* 0x0015401801007387 */ /* 0x000fe80000100a00 */
[----:B------:R-:W-:Y:S01]  /*fade0*/  STL.64 [R1+0x1548], R26 ;  /* 0x0015481a01007387 */ /* 0x000fe20000100a00 */
[C---:B--2---:R-:W-:Y:S06]  /*fadf0*/  HMMA.16816.F32 R20, R28.reuse, R18, R40 ;  /* 0x000000121c14723c */ /* 0x044fec0000001828 */
[----:B------:R-:W-:Y:S01]  /*fae00*/  STL.64 [R1+0xf348], R18 ;  /* 0x00f3481201007387 */ /* 0x000fe20000100a00 */
[----:B---3--:R-:W-:-:S15]  /*fae10*/  HMMA.16816.F32 R4, R28, R16, R4 ;  /* 0x000000101c04723c */ /* 0x008fde0000001804 */
[----:B------:R-:W-:-:S01]  /*fae20*/  NOP ;  /* 0x0000000000007918 */ /* 0x000fc20000000000 */
[----:B------:R-:W-:Y:S04]  /*fae30*/  STL.64 [R1+0x1500], R20 ;  /* 0x0015001401007387 */ /* 0x000fe80000100a00 */
[----:B------:R-:W-:Y:S04]  /*fae40*/  STL.64 [R1+0x1508], R22 ;  /* 0x0015081601007387 */ /* 0x000fe80000100a00 */
[----:B------:R0:W-:Y:S04]  /*fae50*/  STL.64 [R1+0xf340], R16 ;  /* 0x00f3401001007387 */ /* 0x0001e80000100a00 */
[----:B------:R-:W-:Y:S04]  /*fae60*/  STL.64 [R1+0x14f0], R4 ;  /* 0x0014f00401007387 */ /* 0x000fe80000100a00 */
[----:B------:R1:W-:Y:S01]  /*fae70*/  STL.64 [R1+0x14f8], R6 ;  /* 0x0014f80601007387 */ /* 0x0003e20000100a00 */
[C---:B0-----:R-:W-:Y:S06]  /*fae80*/  HMMA.16816.F32 R16, R28.reuse, R14, R44 ;  /* 0x0000000e1c10723c */ /* 0x041fec000000182c */
[----:B------:R-:W-:Y:S01]  /*fae90*/  STL.64 [R1+0xf378], R14 ;  /* 0x00f3780e01007387 */ /* 0x000fe20000100a00 */
[----:B-1----:R-:W-:-:S15]  /*faea0*/  HMMA.16816.F32 R4, R28, R12, R48 ;  /* 0x0000000c1c04723c */ /* 0x002fde0000001830 */
[----:B------:R-:W-:-:S01]  /*faeb0*/  NOP ;  /* 0x0000000000007918 */ /* 0x000fc20000000000 */
[----:B------:R-:W-:Y:S04]  /*faec0*/  STL.64 [R1+0x14e0], R16 ;  /* 0x0014e01001007387 */ /* 0x000fe80000100a00 */
[----:B------:R-:W-:Y:S04]  /*faed0*/  STL.64 [R1+0x14e8], R18 ;  /* 0x0014e81201007387 */ /* 0x000fe80000100a00 */
[----:B------:R0:W-:Y:S04]  /*faee0*/  STL.64 [R1+0xf370], R12 ;  /* 0x00f3700c01007387 */ /* 0x0001e80000100a00 */
[----:B------:R1:W-:Y:S04]  /*faef0*/  STL.64 [R1+0x14d0], R4 ;  /* 0x0014d00401007387 */ /* 0x0003e80000100a00 */
[----:B------:R2:W-:Y:S01]  /*faf00*/  STL.64 [R1+0x14d8], R6 ;  /* 0x0014d80601007387 */ /* 0x0005e20000100a00 */
[----:B0-----:R-:W-:Y:S03]  /*faf10*/  HMMA.16816.F32 R12, R28, R10, R56 ;  /* 0x0000000a1c0c723c */ /* 0x001fe60000001838 */
[----:B------:R-:W3:Y:S01]  /*faf20*/  LDL.LU R56, [R1+0x350] ;  /* 0x0003500001387983 */ /* 0x000ee20000300800 */
[----:B-1----:R-:W-:-:S02]  /*faf30*/  IMAD R4, R53, 0x100, R52 ;  /* 0x0000010035047824 */ /* 0x002fc400078e0234 */
[----:B------:R-:W-:-:S15]  /*faf40*/  IMAD R5, R55, 0x100, R54 ;  /* 0x0000010037057824 */ /* 0x000fde00078e0236 */
[----:B------:R-:W-:-:S02]  /*faf50*/  NOP ;  /* 0x0000000000007918 */ /* 0x000fc40000000000 */
[----:B------:R0:W-:Y:S04]  /*faf60*/  STL.64 [R1+0x14b0], R12 ;  /* 0x0014b00c01007387 */ /* 0x0001e80000100a00 */
[----:B------:R1:W-:Y:S04]  /*faf70*/  STL.64 [R1+0x14b8], R14 ;  /* 0x0014b80e01007387 */ /* 0x0003e80000100a00 */
        /* <DEDUP_REMOVED lines=17> */
[----:B------:R-:W3:Y:S04]  /*fb090*/  LDL.LU R60, [R1+0x3824] ;  /* 0x00382400013c7983 */ /* 0x000ee80000300800 */
[----:B------:R-:W3:Y:S04]  /*fb0a0*/  LDL.LU R61, [R1+0x3820] ;  /* 0x00382000013d7983 */ /* 0x000ee80000300800 */
[----:B0-----:R-:W2:Y:S04]  /*fb0b0*/  LDL.LU R12, [R1+0x6d0] ;  /* 0x0006d000010c7983 */ /* 0x001ea80000300800 */
[----:B------:R-:W2:Y:S04]  /*fb0c0*/  LDL.LU R13, [R1+0x6d4] ;  /* 0x0006d400010d7983 */ /* 0x000ea80000300800 */
[----:B-1----:R-:W2:Y:S04]  /*fb0d0*/  LDL.LU R14, [R1+0x6d8] ;  /* 0x0006d800010e7983 */ /* 0x002ea80000300800 */
        /* <DEDUP_REMOVED lines=25> */
[----:B------:R-:W-:Y:S01]  /*fb270*/  STL [R1+0xf308], R11 ;  /* 0x00f3080b01007387 */ /* 0x000fe20000100800 */
        /* <DEDUP_REMOVED lines=10> */
[----:B------:R-:W4:Y:S01]  /*fb320*/  LDL.LU.64 R36, [R1+0xf360] ;  /* 0x00f3600001247983 */ /* 0x000f220000300a00 */
[----:B------:R-:W-:-:S02]  /*fb330*/  IMAD R6, R0, 0x100, R7 ;  /* 0x0000010000067824 */ /* 0x000fc400078e0207 */
[----:B---3--:R-:W-:Y:S01]  /*fb340*/  IMAD R7, R61, 0x100, R60 ;  /* 0x000001003d077824 */ /* 0x008fe200078e023c */
[----:B--2---:R-:W-:Y:S01]  /*fb350*/  HMMA.16816.F32 R28, R28, R38, R40 ;  /* 0x000000261c1c723c */ /* 0x004fe20000001828 */
[----:B------:R-:W2:Y:S04]  /*fb360*/  LDL.LU.64 R42, [R1+0xf358] ;  /* 0x00f35800012a7983 */ /* 0x000ea80000300a00 */
[----:B------:R-:W3:Y:S01]  /*fb370*/  LDL.LU.64 R40, [R1+0xf350] ;  /* 0x00f3500001287983 */ /* 0x000ee20000300a00 */
[----:B------:R-:W-:Y:S02]  /*fb380*/  F2FP.F16.E5M2.UNPACK_B R4, R4 ;  /* 0x00000004ff04723e */ /* 0x000fe400020004ff */
[----:B------:R-:W-:Y:S02]  /*fb390*/  F2FP.F16.E5M2.UNPACK_B R5, R5 ;  /* 0x00000005ff05723e */ /* 0x000fe400020004ff */
[----:B------:R-:W-:-:S02]  /*fb3a0*/  F2FP.F16.E5M2.UNPACK_B R6, R6 ;  /* 0x00000006ff06723e */ /* 0x000fc400020004ff */
[----:B------:R-:W-:-:S07]  /*fb3b0*/  F2FP.F16.E5M2.UNPACK_B R7, R7 ;  /* 0x00000007ff07723e */ /* 0x000fce00020004ff */
[C---:B----4-:R-:W-:Y:S04]  /*fb3c0*/  HMMA.16816.F32 R32, R4.reuse, R36, R32 ;  /* 0x000000240420723c */ /* 0x050fe80000001820 */
[----:B------:R0:W-:Y:S04]  /*fb3d0*/  STL.64 [R1+0x1460], R28 ;  /* 0x0014601c01007387 */ /* 0x0001e80000100a00 */
[----:B------:R1:W-:Y:S04]  /*fb3e0*/  STL.64 [R1+0x1468], R30 ;  /* 0x0014681e01007387 */ /* 0x0003e80000100a00 */
[----:B0-----:R-:W4:Y:S04]  /*fb3f0*/  LDL.LU R28, [R1+0x390] ;  /* 0x00039000011c7983 */ /* 0x001f280000300800 */
[----:B------:R-:W4:Y:S04]  /*fb400*/  LDL.LU R29, [R1+0x394] ;  /* 0x00039400011d7983 */ /* 0x000f280000300800 */
[----:B-1----:R-:W4:Y:S04]  /*fb410*/  LDL.LU R30, [R1+0x398] ;  /* 0x00039800011e7983 */ /* 0x002f280000300800 */
[----:B------:R-:W4:Y:S01]  /*fb420*/  LDL.LU R31, [R1+0x39c] ;  /* 0x00039c00011f7983 */ /* 0x000f220000300800 */
[----:B---3--:R-:W-:-:S15]  /*fb430*/  HMMA.16816.F32 R16, R4, R40, R16 ;  /* 0x000000280410723c */ /* 0x008fde0000001810 */
[----:B------:R-:W-:-:S08]  /*fb440*/  NOP ;  /* 0x0000000000007918 */ /* 0x000fd00000000000 */
[----:B------:R-:W-:Y:S04]  /*fb450*/  STL.64 [R1+0x1420], R16 ;  /* 0x0014201001007387 */ /* 0x000fe80000100a00 */
[----:B------:R0:W-:Y:S04]  /*fb460*/  STL.64 [R1+0x1428], R18 ;  /* 0x0014281201007387 */ /* 0x0001e80000100a00 */
[----:B0-----:R-:W3:Y:S04]  /*fb470*/  LDL.LU.64 R18, [R1+0xf348] ;  /* 0x00f3480001127983 */ /* 0x001ee80000300a00 */
[----:B------:R-:W3:Y:S04]  /*fb480*/  LDL.LU.64 R16, [R1+0xf340] ;  /* 0x00f3400001107983 */ /* 0x000ee80000300a00 */
[----:B--2---:R-:W-:Y:S04]  /*fb490*/  STL.64 [R1+0xf2d0], R42 ;  /* 0x00f2d02a01007387 */ /* 0x004fe80000100a00 */
[----:B------:R0:W-:Y:S04]  /*fb4a0*/  STL.64 [R1+0xf2c8], R40 ;  /* 0x00f2c82801007387 */ /* 0x0001e80000100a00 */
[----:B0-----:R-:W2:Y:S04]  /*fb4b0*/  LDL.LU R40, [R1+0x3a0] ;  /* 0x0003a00001287983 */ /* 0x001ea80000300800 */
[----:B------:R-:W2:Y:S04]  /*fb4c0*/  LDL.LU R41, [R1+0x3a4] ;  /* 0x0003a40001297983 */ /* 0x000ea80000300800 */
[----:B------:R-:W2:Y:S04]  /*fb4d0*/  LDL.LU R42, [R1+0x3a8] ;  /* 0x0003a800012a7983 */ /* 0x000ea80000300800 */
[----:B------:R-:W2:Y:S04]  /*fb4e0*/  LDL.LU R43, [R1+0x3ac] ;  /* 0x0003ac00012b7983 */ /* 0x000ea80000300800 */
        /* <DEDUP_REMOVED lines=31> */
[----:B---3--:R-:W-:Y:S02]  /*fb6e0*/  HMMA.16816.F32 R32, R4, R24, R36 ;  /* 0x000000180420723c */ /* 0x008fe40000001824 */
[----:B------:R-:W-:Y:S04]  /*fb6f0*/  STL.64 [R1+0xf2f0], R26 ;  /* 0x00f2f01a01007387 */ /* 0x000fe80000100a00 */
[----:B------:R-:W-:-:S15]  /*fb700*/  STL.64 [R1+0xf2e8], R24 ;  /* 0x00f2e81801007387 */ /* 0x000fde0000100a00 */
[----:B------:R-:W-:-:S02]  /*fb710*/  NOP ;  /* 0x0000000000007918 */ /* 0x000fc40000000000 */
[----:B------:R-:W-:Y:S04]  /*fb720*/  STL.64 [R1+0x1370], R32 ;  /* 0x0013702001007387 */ /* 0x000fe80000100a00 */
[----:B------:R0:W-:Y:S02]  /*fb730*/  STL.64 [R1+0x1378], R34 ;  /* 0x0013782201007387 */ /* 0x0001e40000100a00 */
[C---:B0-----:R-:W-:Y:S06]  /*fb740*/  HMMA.16816.F32 R32, R4.reuse, R22, R40 ;  /* 0x000000160420723c */ /* 0x041fec0000001828 */
[----:B------:R-:W-:Y:S01]  /*fb750*/  STL.64 [R1+0xf300], R22 ;  /* 0x00f3001601007387 */ /* 0x000fe20000100a00 */
[----:B----4-:R-:W-:-:S15]  /*fb760*/  HMMA.16816.F32 R24, R4, R20, R28 ;  /* 0x000000140418723c */ /* 0x010fde000000181c */
[----:B------:R-:W-:-:S01]  /*fb770*/  NOP ;  /* 0x0000000000007918 */ /* 0x000fc20000000000 */
[----:B------:R-:W-:Y:S04]  /*fb780*/  STL.64 [R1+0x1330], R32 ;  /* 0x0013302001007387 */ /* 0x000fe80000100a00 */
[----:B------:R-:W-:Y:S04]  /*fb790*/  STL.64 [R1+0x1338], R34 ;  /* 0x0013382201007387 */ /* 0x000fe80000100a00 */
[----:B------:R0:W-:Y:S02]  /*fb7a0*/  STL.64 [R1+0xf2f8], R20 ;  /* 0x00f2f81401007387 */ /* 0x0001e40000100a00 */
[C---:B0-----:R-:W-:Y:S02]  /*fb7b0*/  HMMA.16816.F32 R20, R4.reuse, R18, R44 ;  /* 0x000000120414723c */ /* 0x041fe4000000182c */
[----:B------:R-:W-:Y:S04]  /*fb7c0*/  STL.64 [R1+0x1310], R24 ;  /* 0x0013101801007387 */ /* 0x000fe80000100a00 */
[C---:B------:R-:W-:Y:S01]  /*fb7d0*/  HMMA.16816.F32 R28, R4.reuse, R16, R48 ;  /* 0x00000010041c723c */ /* 0x040fe20000001830 */
[----:B------:R0:W-:Y:S05]  /*fb7e0*/  STL.64 [R1+0x1318], R26 ;  /* 0x0013181a01007387 */ /* 0x0001ea0000100a00 */
[C---:B0-----:R-:W-:Y:S11]  /*fb7f0*/  HMMA.16816.F32 R24, R4.reuse, R14, R52 ;  /* 0x0000000e0418723c */ /* 0x041ff60000001834 */
        /* <DEDUP_REMOVED lines=81> */
[----:B---3--:R-:W-:Y:S01]  /*fbd10*/  HMMA.16816.F32 R4, R4, R38, R40 ;  /* 0x000000260404723c */ /* 0x008fe20000001828 */
[----:B------:R-:W3:Y:S04]  /*fbd20*/  LDL.LU.64 R42, [R1+0xf2d0] ;  /* 0x00f2d000012a7983 */ /* 0x000ee80000300a00 */
[----:B------:R-:W2:Y:S01]  /*fbd30*/  LDL.LU.64 R40, [R1+0xf2c8] ;  /* 0x00f2c80001287983 */ /* 0x000ea20000300a00 */
[----:B------:R-:W-:Y:S02]  /*fbd40*/  F2FP.F16.E5M2.UNPACK_B R28, R28 ;  /* 0x0000001cff1c723e */ /* 0x000fe400020004ff */
[----:B------:R-:W-:-:S02]  /*fbd50*/  F2FP.F16.E5M2.UNPACK_B R29, R29 ;  /* 0x0000001dff1d723e */ /* 0x000fc400020004ff */
[----:B------:R-:W-:Y:S02]  /*fbd60*/  F2FP.F16.E5M2.UNPACK_B R30, R30 ;  /* 0x0000001eff1e723e */ /* 0x000fe400020004ff */
[----:B------:R-:W-:-:S11]  /*fbd70*/  F2FP.F16.E5M2.UNPACK_B R31, R31 ;  /* 0x0000001fff1f723e */ /* 0x000fd600020004ff */
        /* <DEDUP_REMOVED lines=130> */
[----:B------:R-:W4:Y:S02]  /*fc5a0*/  LDL.LU R11, [R1+0xf270] ;  /* 0x00f27000010b7983 */ /* 0x000f240000300800 */
        /* <DEDUP_REMOVED lines=8> */
[----:B------:R-:W-:Y:S02]  /*fc630*/  IMAD R6, R0, 0x100, R7 ;  /* 0x0000010000067824 */ /* 0x000fe400078e0207 */
[----:B------:R-:W-:Y:S01]  /*fc640*/  IMAD R7, R61, 0x100, R60 ;  /* 0x000001003d077824 */ /* 0x000fe200078e023c */
[----:B------:R-:W-:Y:S01]  /*fc650*/  F2FP.F16.E5M2.UNPACK_B R4, R4 ;  /* 0x00000004ff04723e */ /* 0x000fe200020004ff */
[----:B------:R-:W-:Y:S01]  /*fc660*/  STL.64 [R1+0xf218], R10 ;  /* 0x00f2180a01007387 */ /* 0x000fe20000100a00 */
[----:B------:R-:W-:Y:S01]  /*fc670*/  F2FP.F16.E5M2.UNPACK_B R5, R5 ;  /* 0x00000005ff05723e */ /* 0x000fe200020004ff */
[----:B------:R-:W-:Y:S01]  /*fc680*/  HMMA.16816.F32 R16, R28, R2, R16 ;  /* 0x000000021c10723c */ /* 0x000fe20000001810 */
[----:B------:R-:W-:Y:S01]  /*fc690*/  F2FP.F16.E5M2.UNPACK_B R6, R6 ;  /* 0x00000006ff06723e */ /* 0x000fe200020004ff */
[----:B------:R-:W-:Y:S01]  /*fc6a0*/  STL.64 [R1+0xf210], R8 ;  /* 0x00f2100801007387 */ /* 0x000fe20000100a00 */
[----:B------:R-:W-:-:S11]  /*fc6b0*/  F2FP.F16.E5M2.UNPACK_B R7, R7 ;  /* 0x00000007ff07723e */ /* 0x000fd600020004ff */
[----:B------:R-:W-:Y:S04]  /*fc6c0*/  STL.64 [R1+0x1040], R12 ;  /* 0x0010400c01007387 */ /* 0x000fe80000100a00 */
[----:B------:R0:W-:Y:S02]  /*fc6d0*/  STL.64 [R1+0x1048], R14 ;  /* 0x0010480e01007387 */ /* 0x0001e40000100a00 */
[----:B0-----:R-:W-:Y:S03]  /*fc6e0*/  HMMA.16816.F32 R12, R28, R38, R20 ;  /* 0x000000261c0c723c */ /* 0x001fe60000001814 */
[----:B------:R-:W-:Y:S04]  /*fc6f0*/  STL.64 [R1+0x1010], R16 ;  /* 0x0010101001007387 */ /* 0x000fe80000100a00 */
[----:B------:R-:W-:Y:S01]  /*fc700*/  STL.64 [R1+0x1018], R18 ;  /* 0x0010181201007387 */ /* 0x000fe20000100a00 */
[----:B--2---:R-:W-:Y:S03]  /*fc710*/  HMMA.16816.F32 R8, R4, R40, R44 ;  /* 0x000000280408723c */ /* 0x004fe6000000182c */
[----:B----4-:R-:W-:-:S12]  /*fc720*/  STL.64 [R1+0xf238], R42 ;  /* 0x00f2382a01007387 */ /* 0x010fd80000100a00 */
        /* <DEDUP_REMOVED lines=126> */
[----:B------:R0:W-:Y:S04]  /*fcf10*/  STL.64 [R1+0xdf8], R14 ;  /* 0x000df80e01007387 */ /* 0x0001e80000100a00 */
[----:B------:R-:W-:Y:S04]  /*fcf20*/  STL.64 [R1+0xf148], R10 ;  /* 0x00f1480a01007387 */ /* 0x000fe80000100a00 */
[----:B----4-:R1:W-:Y:S01]  /*fcf30*/  STL.64 [R1+0xf140], R8 ;  /* 0x00f1400801007387 */ /* 0x0103e20000100a00 */
[C---:B0-----:R-:W-:Y:S06]  /*fcf40*/  HMMA.16816.F32 R12, R4.reuse, R8, R48 ;  /* 0x00000008040c723c */ /* 0x041fec0000001830 */
[C---:B-1----:R-:W-:Y:S06]  /*fcf50*/  HMMA.16816.F32 R8, R4.reuse, R2, R52 ;  /* 0x000000020408723c */ /* 0x042fec0000001834 */
[----:B------:R-:W-:Y:S11]  /*fcf60*/  HMMA.16816.F32 R4, R4, R38, R56 ;  /* 0x000000260404723c */ /* 0x000ff60000001838 */
[----:B------:R-:W-:Y:S04]  /*fcf70*/  STL.64 [R1+0xde0], R12 ;  /* 0x000de00c01007387 */ /* 0x000fe80000100a00 */
[----:B------:R-:W-:Y:S04]  /*fcf80*/  STL.64 [R1+0xde8], R14 ;  /* 0x000de80e01007387 */ /* 0x000fe80000100a00 */
[----:B------:R-:W-:Y:S04]  /*fcf90*/  STL.64 [R1+0xf1f8], R38 ;  /* 0x00f1f82601007387 */ /* 0x000fe80000100a00 */
[----:B------:R0:W-:Y:S04]  /*fcfa0*/  STL.64 [R1+0xdd0], R8 ;  /* 0x000dd00801007387 */ /* 0x0001e80000100a00 */
[----:B------:R1:W-:Y:S04]  /*fcfb0*/  STL.64 [R1+0xdd8], R10 ;  /* 0x000dd80a01007387 */ /* 0x0003e80000100a00 */
[----:B------:R-:W-:Y:S04]  /*fcfc0*/  STL.64 [R1+0xf1f0], R36 ;  /* 0x00f1f02401007387 */ /* 0x000fe80000100a00 */
[----:B------:R-:W-:Y:S04]  /*fcfd0*/  STL.64 [R1+0xda0], R4 ;  /* 0x000da00401007387 */ /* 0x000fe80000100a00 */
[----:B------:R-:W-:Y:S04]  /*fcfe0*/  STL.64 [R1+0xda8], R6 ;  /* 0x000da80601007387 */ /* 0x000fe80000100a00 */
        /* <DEDUP_REMOVED lines=17> */
[----:B---3--:R-:W-:Y:S04]  /*fd100*/  STL.64 [R1+0xf170], R8 ;  /* 0x00f1700801007387 */ /* 0x008fe80000100a00 */
[----:B--2---:R-:W2:Y:S04]  /*fd110*/  LDL.LU R48, [R1+0xc0] ;  /* 0x0000c00001307983 */ /* 0x004ea80000300800 */
        /* <DEDUP_REMOVED lines=32> */
[----:B------:R-:W2:Y:S01]  /*fd320*/  LDL.LU R39, [R1+0x16c] ;  /* 0x00016c0001277983 */ /* 0x000ea20000300800 */
[----:B------:R-:W-:-:S02]  /*fd330*/  IMAD R28, R0, 0x100, R31 ;  /* 0x00000100001c7824 */ /* 0x000fc400078e021f */
[----:B------:R-:W-:Y:S01]  /*fd340*/  IMAD R29, R61, 0x100, R60 ;  /* 0x000001003d1d7824 */ /* 0x000fe200078e023c */
[----:B-1----:R-:W3:Y:S01]  /*fd350*/  LDL.LU R20, [R1+0x140] ;  /* 0x0001400001147983 */ /* 0x002ee20000300800 */
[----:B------:R-:W-:Y:S02]  /*fd360*/  IMAD R30, R45, 0x100, R44 ;  /* 0x000001002d1e7824 */ /* 0x000fe400078e022c */
[----:B------:R-:W-:Y:S01]  /*fd370*/  IMAD R31, R47, 0x100, R46 ;  /* 0x000001002f1f7824 */ /* 0x000fe200078e022e */
[----:B------:R-:W3:Y:S01]  /*fd380*/  LDL.LU R21, [R1+0x144] ;  /* 0x0001440001157983 */ /* 0x000ee20000300800 */
[----:B------:R-:W-:Y:S02]  /*fd390*/  F2FP.F16.E5M2.UNPACK_B R28, R28 ;  /* 0x0000001cff1c723e */ /* 0x000fe400020004ff */
[----:B------:R-:W-:Y:S01]  /*fd3a0*/  F2FP.F16.E5M2.UNPACK_B R29, R29 ;  /* 0x0000001dff1d723e */ /* 0x000fe200020004ff */
[----:B------:R-:W3:Y:S01]  /*fd3b0*/  LDL.LU R22, [R1+0x148] ;  /* 0x0001480001167983 */ /* 0x000ee20000300800 */
[----:B------:R-:W-:-:S02]  /*fd3c0*/  F2FP.F16.E5M2.UNPACK_B R30, R30 ;  /* 0x0000001eff1e723e */ /* 0x000fc400020004ff */
[----:B------:R-:W-:Y:S01]  /*fd3d0*/  F2FP.F16.E5M2.UNPACK_B R31, R31 ;  /* 0x0000001fff1f723e */ /* 0x000fe200020004ff */
        /* <DEDUP_REMOVED lines=34> */
[----:B------:R-:W4:Y:S02]  /*fd600*/  LDL.LU.64 R36, [R1+0xf1f0] ;  /* 0x00f1f00001247983 */ /* 0x000f240000300a00 */
[----:B----4-:R-:W-:-:S15]  /*fd610*/  HMMA.16816.F32 R32, R28, R36, R32 ;  /* 0x000000241c20723c */ /* 0x010fde0000001820 */
[----:B------:R-:W-:-:S08]  /*fd620*/  NOP ;  /* 0x0000000000007918 */ /* 0x000fd00000000000 */
        /* <DEDUP_REMOVED lines=65> */
[----:B------:R-:W-:-:S03]  /*fda40*/  IMAD R4, R47, 0x100, R46 ;  /* 0x000001002f047824 */ /* 0x000fc600078e022e */
[----:B------:R-:W2:Y:S04]  /*fda50*/  LDL.LU R44, [R1+0x70] ;  /* 0x00007000012c7983 */ /* 0x000ea80000300800 */
        /* <DEDUP_REMOVED lines=8> */
[----:B------:R-:W3:Y:S01]  /*fdae0*/  LDL.LU.64 R52, [R1+0xf130] ;  /* 0x00f1300001347983 */ /* 0x000ee20000300a00 */
[----:B----4-:R-:W-:Y:S01]  /*fdaf0*/  HMMA.16816.F32 R24, R28, R8, R24 ;  /* 0x000000081c18723c */ /* 0x010fe20000001818 */
[----:B------:R-:W-:-:S02]  /*fdb00*/  IMAD R5, R6, 0x100, R5 ;  /* 0x0000010006057824 */ /* 0x000fc400078e0205 */
[----:B------:R-:W-:Y:S02]  /*fdb10*/  IMAD R6, R0, 0x100, R7 ;  /* 0x0000010000067824 */ /* 0x000fe400078e0207 */
[----:B------:R-:W-:Y:S01]  /*fdb20*/  IMAD R7, R61, 0x100, R60 ;  /* 0x000001003d077824 */ /* 0x000fe200078e023c */
[----:B------:R-:W-:Y:S02]  /*fdb30*/  F2FP.F16.E5M2.UNPACK_B R4, R4 ;  /* 0x00000004ff04723e */ /* 0x000fe400020004ff */
[----:B------:R-:W-:Y:S02]  /*fdb40*/  F2FP.F16.E5M2.UNPACK_B R5, R5 ;  /* 0x00000005ff05723e */ /* 0x000fe400020004ff */
[----:B------:R-:W-:Y:S02]  /*fdb50*/  F2FP.F16.E5M2.UNPACK_B R6, R6 ;  /* 0x00000006ff06723e */ /* 0x000fe400020004ff */
[----:B------:R-:W-:-:S11]  /*fdb60*/  F2FP.F16.E5M2.UNPACK_B R7, R7 ;  /* 0x00000007ff07723e */ /* 0x000fd600020004ff */
[----:B------:R-:W-:Y:S04]  /*fdb70*/  STL.64 [R1+0xbc0], R24 ;  /* 0x000bc01801007387 */ /* 0x000fe80000100a00 */
[----:B------:R2:W-:Y:S02]  /*fdb80*/  STL.64 [R1+0xbc8], R26 ;  /* 0x000bc81a01007387 */ /* 0x0005e40000100a00 */
[----:B--2---:R-:W-:-:S15]  /*fdb90*/  HMMA.16816.F32 R24, R28, R2, R48 ;  /* 0x000000021c18723c */ /* 0x004fde0000001830 */
[----:B------:R-:W-:-:S08]  /*fdba0*/  NOP ;  /* 0x0000000000007918 */ /* 0x000fd00000000000 */
[----:B------:R0:W-:Y:S04]  /*fdbb0*/  STL.64 [R1+0xba0], R24 ;  /* 0x000ba01801007387 */ /* 0x0001e80000100a00 */
[----:B------:R1:W-:Y:S04]  /*fdbc0*/  STL.64 [R1+0xba8], R26 ;  /* 0x000ba81a01007387 */ /* 0x0003e80000100a00 */
[----:B0-----:R-:W2:Y:S01]  /*fdbd0*/  LDL.LU R24, [R1+0x60] ;  /* 0x0000600001187983 */ /* 0x001ea20000300800 */
[----:B---3--:R-:W-:Y:S06]  /*fdbe0*/  HMMA.16816.F32 R48, R28, R38, R52 ;  /* 0x000000261c30723c */ /* 0x008fec0000001834 */
[----:B------:R-:W-:-:S15]  /*fdbf0*/  HMMA.16816.F32 R28, R4, R40, R56 ;  /* 0x00000028041c723c */ /* 0x000fde0000001838 */
[----:B------:R-:W-:-:S02]  /*fdc00*/  NOP ;  /* 0x0000000000007918 */ /* 0x000fc40000000000 */
[----:B------:R-:W-:Y:S04]  /*fdc10*/  STL.64 [R1+0xb70], R48 ;  /* 0x000b703001007387 */ /* 0x000fe80000100a00 */
[----:B------:R-:W-:Y:S04]  /*fdc20*/  STL.64 [R1+0xb78], R50 ;  /* 0x000b783201007387 */ /* 0x000fe80000100a00 */
[----:B------:R-:W-:Y:S04]  /*fdc30*/  STL.64 [R1+0xaf0], R28 ;  /* 0x000af01c01007387 */ /* 0x000fe80000100a00 */
[----:B------:R0:W-:Y:S04]  /*fdc40*/  STL.64 [R1+0xaf8], R30 ;  /* 0x000af81e01007387 */ /* 0x0001e80000100a00 */
[----:B------:R-:W2:Y:S04]  /*fdc50*/  LDL.LU R25, [R1+0x64] ;  /* 0x0000640001197983 */ /* 0x000ea80000300800 */
[----:B-1----:R-:W2:Y:S04]  /*fdc60*/  LDL.LU R26, [R1+0x68] ;  /* 0x00006800011a7983 */ /* 0x002ea80000300800 */
[----:B------:R-:W2:Y:S01]  /*fdc70*/  LDL.LU R27, [R1+0x6c] ;  /* 0x00006c00011b7983 */ /* 0x000ea20000300800 */
[C---:B0-----:R-:W-:Y:S03]  /*fdc80*/  HMMA.16816.F32 R28, R4.reuse, R36, R44 ;  /* 0x00000024041c723c */ /* 0x041fe6000000182c */
        /* <DEDUP_REMOVED lines=13> */
[----:B------:R-:W-:Y:S04]  /*fdd60*/  STL.64 [R1+0xf0c0], R40 ;  /* 0x00f0c02801007387 */ /* 0x000fe80000100a00 */
[----:B------:R-:W4:Y:S04]  /*fdd70*/  LDL.LU R44, [R1+0x20] ;  /* 0x00002000012c7983 */ /* 0x000f280000300800 */
[----:B------:R0:W-:Y:S04]  /*fdd80*/  STL.64 [R1+0xae0], R28 ;  /* 0x000ae01c01007387 */ /* 0x0001e80000100a00 */
[----:B------:R1:W-:Y:S04]  /*fdd90*/  STL.64 [R1+0xae8], R30 ;  /* 0x000ae81e01007387 */ /* 0x0003e80000100a00 */
[----:B------:R-:W4:Y:S04]  /*fdda0*/  LDL.LU R45, [R1+0x24] ;  /* 0x00002400012d7983 */ /* 0x000f280000300800 */
[----:B------:R-:W4:Y:S04]  /*fddb0*/  LDL.LU R46, [R1+0x28] ;  /* 0x00002800012e7983 */ /* 0x000f280000300800 */
[----:B------:R-:W4:Y:S04]  /*fddc0*/  LDL.LU R47, [R1+0x2c] ;  /* 0x00002c00012f7983 */ /* 0x000f280000300800 */
[----:B0-----:R-:W4:Y:S04]  /*fddd0*/  LDL.LU R28, [R1+0x38a8] ;  /* 0x0038a800011c7983 */ /* 0x001f280000300800 */
[----:B------:R-:W4:Y:S04]  /*fdde0*/  LDL.LU R29, [R1+0x38b4] ;  /* 0x0038b400011d7983 */ /* 0x000f280000300800 */
[----:B-1----:R-:W4:Y:S04]  /*fddf0*/  LDL.LU R30, [R1+0x38b0] ;  /* 0x0038b000011e7983 */ /* 0x002f280000300800 */
        /* <DEDUP_REMOVED lines=8> */
[----:B------:R0:W-:Y:S04]  /*fde80*/  STL.64 [R1+0xf0d8], R38 ;  /* 0x00f0d82601007387 */ /* 0x0001e80000100a00 */
[----:B0-----:R-:W4:Y:S04]  /*fde90*/  LDL.LU R39, [R1+0x38ac] ;  /* 0x0038ac0001277983 */ /* 0x001f280000300800 */
[----:B------:R-:W-:Y:S01]  /*fdea0*/  STL.64 [R1+0xf0d0], R36 ;  /* 0x00f0d02401007387 */ /* 0x000fe20000100a00 */
[----:B--2---:R-:W-:-:S15]  /*fdeb0*/  HMMA.16816.F32 R24, R4, R34, R24 ;  /* 0x000000220418723c */ /* 0x004fde0000001818 */
[----:B------:R-:W-:-:S08]  /*fdec0*/  NOP ;  /* 0x0000000000007918 */ /* 0x000fd00000000000 */
        /* <DEDUP_REMOVED lines=12> */
[----:B0-----:R-:W3:Y:S04]  /*fdf90*/  LDL.LU R32, [R1] ;  /* 0x0000000001207983 */ /* 0x001ee80000300800 */
[----:B------:R-:W3:Y:S04]  /*fdfa0*/  LDL.LU R33, [R1+0x4] ;  /* 0x0000040001217983 */ /* 0x000ee80000300800 */
[----:B------:R-:W3:Y:S04]  /*fdfb0*/  LDL.LU R34, [R1+0x8] ;  /* 0x0000080001227983 */ /* 0x000ee80000300800 */
[----:B------:R-:W3:Y:S01]  /*fdfc0*/  LDL.LU R35, [R1+0xc] ;  /* 0x00000c0001237983 */ /* 0x000ee20000300800 */
[C---:B----4-:R-:W-:Y:S06]  /*fdfd0*/  HMMA.16816.F32 R44, R4.reuse, R22, R44 ;  /* 0x00000016042c723c */ /* 0x050fec000000182c */
        /* <DEDUP_REMOVED lines=20> */
[----:B------:R-:W4:Y:S04]  /*fe120*/  LDL.LU.64 R44, [R1+0xf0e0] ;  /* 0x00f0e000012c7983 */ /* 0x000f280000300a00 */
[----:B------:R-:W-:Y:S04]  /*fe130*/  STL.64 [R1+0xf078], R22 ;  /* 0x00f0781601007387 */ /* 0x000fe80000100a00 */
[----:B------:R0:W-:Y:S01]  /*fe140*/  STL.64 [R1+0xf070], R20 ;  /* 0x00f0701401007387 */ /* 0x0001e20000100a00 */
[----:B------:R-:W-:Y:S01]  /*fe150*/  IMAD R28, R28, 0x100, R39 ;  /* 0x000001001c1c7824 */ /* 0x000fe200078e0227 */
[C---:B---3--:R-:W-:Y:S06]  /*fe160*/  HMMA.16816.F32 R24, R4.reuse, R20, R24 ;  /* 0x000000140418723c */ /* 0x048fec0000001818 */
[----:B0-----:R-:W-:-:S15]  /*fe170*/  HMMA.16816.F32 R20, R4, R16, R56 ;  /* 0x000000100414723c */ /* 0x001fde0000001838 */
[----:B------:R-:W-:-:S02]  /*fe180*/  NOP ;  /* 0x0000000000007918 */ /* 0x000fc40000000000 */
        /* <DEDUP_REMOVED lines=10> */
[C---:B--2---:R-:W-:Y:S06]  /*fe230*/  HMMA.16816.F32 R20, R4.reuse, R14, R52 ;  /* 0x0000000e0414723c */ /* 0x044fec0000001834 */
[----:B------:R-:W-:Y:S01]  /*fe240*/  STL.64 [R1+0xf0b8], R14 ;  /* 0x00f0b80e01007387 */ /* 0x000fe20000100a00 */
[----:B----4-:R-:W-:-:S15]  /*fe250*/  HMMA.16816.F32 R16, R4, R12, R48 ;  /* 0x0000000c0410723c */ /* 0x010fde0000001830 */
        /* <DEDUP_REMOVED lines=53> */
[----:B------:R-:W3:Y:S01]  /*fe5b0*/  LDL.LU R21, [R1+0x7c4] ;  /* 0x0007c40001157983 */ /* 0x000ee20000300800 */
[----:B------:R-:W-:-:S03]  /*fe5c0*/  IMAD R31, R61, 0x100, R60 ;  /* 0x000001003d1f7824 */ /* 0x000fc600078e023c */
[----:B------:R-:W3:Y:S04]  /*fe5d0*/  LDL.LU R22, [R1+0x7c8] ;  /* 0x0007c80001167983 */ /* 0x000ee80000300800 */
[----:B------:R-:W3:Y:S04]  /*fe5e0*/  LDL.LU R23, [R1+0x7cc] ;  /* 0x0007cc0001177983 */ /* 0x000ee80000300800 */
[----:B------:R-:W3:Y:S04]  /*fe5f0*/  LDL.LU R59, [R1+0x38cc] ;  /* 0x0038cc00013b7983 */ /* 0x000ee80000300800 */
        /* <DEDUP_REMOVED lines=9> */
[----:B------:R-:W-:Y:S01]  /*fe690*/  F2FP.F16.E5M2.UNPACK_B R28, R28 ;  /* 0x0000001cff1c723e */ /* 0x000fe200020004ff */
[----:B--2---:R-:W-:Y:S02]  /*fe6a0*/  HMMA.16816.F32 R4, R4, R38, R40 ;  /* 0x000000260404723c */ /* 0x004fe40000001828 */
[----:B------:R-:W2:Y:S04]  /*fe6b0*/  LDL.LU.64 R42, [R1+0xf0c8] ;  /* 0x00f0c800012a7983 */ /* 0x000ea80000300a00 */
[----:B------:R-:W4:Y:S01]  /*fe6c0*/  LDL.LU.64 R40, [R1+0xf0c0] ;  /* 0x00f0c00001287983 */ /* 0x000f220000300a00 */
[----:B------:R-:W-:-:S02]  /*fe6d0*/  F2FP.F16.E5M2.UNPACK_B R29, R29 ;  /* 0x0000001dff1d723e */ /* 0x000fc400020004ff */
[----:B------:R-:W-:Y:S02]  /*fe6e0*/  F2FP.F16.E5M2.UNPACK_B R30, R30 ;  /* 0x0000001eff1e723e */ /* 0x000fe400020004ff */
[----:B------:R-:W-:-:S07]  /*fe6f0*/  F2FP.F16.E5M2.UNPACK_B R31, R31 ;  /* 0x0000001fff1f723e */ /* 0x000fce00020004ff */
[C---:B---3--:R-:W-:Y:S05]  /*fe700*/  HMMA.16816.F32 R32, R28.reuse, R36, R32 ;  /* 0x000000241c20723c */ /* 0x048fea0000001820 */
[----:B------:R0:W-:Y:S04]  /*fe710*/  STL.64 [R1+0x630], R4 ;  /* 0x0006300401007387 */ /* 0x0001e80000100a00 */
[----:B------:R1:W-:Y:S04]  /*fe720*/  STL.64 [R1+0x638], R6 ;  /* 0x0006380601007387 */ /* 0x0003e80000100a00 */
[----:B0-----:R-:W3:Y:S04]  /*fe730*/  LDL.LU R4, [R1+0x810] ;  /* 0x0008100001047983 */ /* 0x001ee80000300800 */
[----:B------:R-:W3:Y:S04]  /*fe740*/  LDL.LU R5, [R1+0x814] ;  /* 0x0008140001057983 */ /* 0x000ee80000300800 */
[----:B-1----:R-:W3:Y:S04]  /*fe750*/  LDL.LU R6, [R1+0x818] ;  /* 0x0008180001067983 */ /* 0x002ee80000300800 */
[----:B------:R-:W3:Y:S01]  /*fe760*/  LDL.LU R7, [R1+0x81c] ;  /* 0x00081c0001077983 */ /* 0x000ee20000300800 */
[----:B----4-:R-:W-:-:S15]  /*fe770*/  HMMA.16816.F32 R12, R28, R40, R12 ;  /* 0x000000281c0c723c */ /* 0x010fde000000180c */
[----:B------:R-:W-:-:S08]  /*fe780*/  NOP ;  /* 0x0000000000007918 */ /* 0x000fd00000000000 */
[----:B------:R-:W-:Y:S04]  /*fe790*/  STL.64 [R1+0x620], R12 ;  /* 0x0006200c01007387 */ /* 0x000fe80000100a00 */
[----:B------:R0:W-:Y:S04]  /*fe7a0*/  STL.64 [R1+0x628], R14 ;  /* 0x0006280e01007387 */ /* 0x0001e80000100a00 */
[----:B0-----:R-:W4:Y:S04]  /*fe7b0*/  LDL.LU.64 R14, [R1+0xf0b8] ;  /* 0x00f0b800010e7983 */ /* 0x001f280000300a00 */
[----:B------:R-:W4:Y:S04]  /*fe7c0*/  LDL.LU.64 R12, [R1+0xf0b0] ;  /* 0x00f0b000010c7983 */ /* 0x000f280000300a00 */
        /* <DEDUP_REMOVED lines=39> */
[----:B---3--:R-:W-:Y:S03]  /*fea40*/  HMMA.16816.F32 R32, R28, R24, R32 ;  /* 0x000000181c20723c */ /* 0x008fe60000001820 */
[----:B------:R-:W-:Y:S04]  /*fea50*/  STL.64 [R1+0xf008], R26 ;  /* 0x00f0081a01007387 */ /* 0x000fe80000100a00 */
[----:B------:R-:W-:-:S15]  /*fea60*/  STL.64 [R1+0xf000], R24 ;  /* 0x00f0001801007387 */ /* 0x000fde0000100a00 */
[----:B------:R-:W-:-:S01]  /*fea70*/  NOP ;  /* 0x0000000000007918 */ /* 0x000fc20000000000 */
        /* <DEDUP_REMOVED lines=9> */
[C---:B0-----:R-:W-:Y:S06]  /*feb10*/  HMMA.16816.F32 R20, R28.reuse, R18, R4 ;  /* 0x000000121c14723c */ /* 0x041fec0000001804 */
[C---:B------:R-:W-:Y:S01]  /*feb20*/  HMMA.16816.F32 R4, R28.reuse, R16, R44 ;  /* 0x000000101c04723c */ /* 0x040fe2000000182c */
[----:B------:R-:W-:Y:S04]  /*feb30*/  STL.64 [R1+0x5b0], R24 ;  /* 0x0005b01801007387 */ /* 0x000fe80000100a00 */
[----:B------:R-:W-:Y:S04]  /*feb40*/  STL.64 [R1+0x5b8], R26 ;  /* 0x0005b81a01007387 */ /* 0x000fe80000100a00 */
[----:B------:R-:W-:Y:S08]  /*feb50*/  STL.64 [R1+0xf058], R18 ;  /* 0x00f0581201007387 */ /* 0x000ff00000100a00 */
        /* <DEDUP_REMOVED lines=26> */
[----:B0-----:R-:W4:Y:S01]  /*fed00*/  LDL.LU R12, [R1+0x850] ;  /* 0x00085000010c7983 */ /* 0x001f220000300800 */
[----:B-1----:R-:W-:-:S03]  /*fed10*/  IMAD R4, R0, 0x100, R59 ;  /* 0x0000010000047824 */ /* 0x002fc600078e023b */
[----:B------:R-:W4:Y:S01]  /*fed20*/  LDL.LU R13, [R1+0x854] ;  /* 0x00085400010d7983 */ /* 0x000f220000300800 */
[----:B------:R-:W-:-:S03]  /*fed30*/  IMAD R5, R61, 0x100, R60 ;  /* 0x000001003d057824 */ /* 0x000fc600078e023c */
[----:B------:R-:W4:Y:S04]  /*fed40*/  LDL.LU R14, [R1+0x858] ;  /* 0x00085800010e7983 */ /* 0x000f280000300800 */
[----:B------:R-:W4:Y:S04]  /*fed50*/  LDL.LU R15, [R1+0x85c] ;  /* 0x00085c00010f7983 */ /* 0x000f280000300800 */
        /* <DEDUP_REMOVED lines=50> */
[----:B------:R-:W-:Y:S01]  /*ff080*/  IMAD R7, R61, 0x100, R60 ;  /* 0x000001003d077824 */ /* 0x000fe200078e023c */
[----:B---3--:R-:W-:Y:S01]  /*ff090*/  HMMA.16816.F32 R28, R28, R38, R40 ;  /* 0x000000261c1c723c */ /* 0x008fe20000001828 */
[----:B------:R-:W3:Y:S04]  /*ff0a0*/  LDL.LU.64 R42, [R1+0xf038] ;  /* 0x00f03800012a7983 */ /* 0x000ee80000300a00 */
[----:B------:R-:W2:Y:S01]  /*ff0b0*/  LDL.LU.64 R40, [R1+0xf030] ;  /* 0x00f0300001287983 */ /* 0x000ea20000300a00 */
        /* <DEDUP_REMOVED lines=55> */
[----:B-1----:R-:W-:Y:S06]  /*ff430*/  HMMA.16816.F32 R28, R4, R22, R44 ;  /* 0x00000016041c723c */ /* 0x002fec000000182c */
[----:B------:R-:W-:-:S15]  /*ff440*/  STL.64 [R1+0xeff8], R22 ;  /* 0x00eff81601007387 */ /* 0x000fde0000100a00 */
[----:B------:R-:W-:-:S02]  /*ff450*/  NOP ;  /* 0x0000000000007918 */ /* 0x000fc40000000000 */
[----:B------:R-:W-:Y:S04]  /*ff460*/  STL.64 [R1+0x4e0], R28 ;  /* 0x0004e01c01007387 */ /* 0x000fe80000100a00 */
[----:B------:R-:W-:Y:S04]  /*ff470*/  STL.64 [R1+0x4e8], R30 ;  /* 0x0004e81e01007387 */ /* 0x000fe80000100a00 */
[----:B------:R0:W-:Y:S04]  /*ff480*/  STL.64 [R1+0xeff0], R20 ;  /* 0x00eff01401007387 */ /* 0x0001e80000100a00 */
[----:B------:R-:W-:Y:S04]  /*ff490*/  STL.64 [R1+0x4d0], R24 ;  /* 0x0004d01801007387 */ /* 0x000fe80000100a00 */
[----:B------:R1:W-:Y:S01]  /*ff4a0*/  STL.64 [R1+0x4d8], R26 ;  /* 0x0004d81a01007387 */ /* 0x0003e20000100a00 */
[C---:B0-----:R-:W-:Y:S03]  /*ff4b0*/  HMMA.16816.F32 R20, R4.reuse, R16, R56 ;  /* 0x000000100414723c */ /* 0x041fe60000001838 */
[----:B------:R-:W2:Y:S03]  /*ff4c0*/  LDL.LU R56, [R1+0x9f0] ;  /* 0x0009f00001387983 */ /* 0x000ea60000300800 */
[----:B-1----:R-:W-:-:S15]  /*ff4d0*/  HMMA.16816.F32 R24, R4, R18, R52 ;  /* 0x000000120418723c */ /* 0x002fde0000001834 */
[----:B------:R-:W-:-:S08]  /*ff4e0*/  NOP ;  /* 0x0000000000007918 */ /* 0x000fd00000000000 */
        /* <DEDUP_REMOVED lines=57> */
[----:B------:R0:W-:Y:S01]  /*ff880*/  STL.64 [R1+0x4a8], R22 ;  /* 0x0004a81601007387 */ /* 0x0001e20000100a00 */
[----:B----4-:R-:W-:-:S03]  /*ff890*/  IMAD R28, R28, 0x100, R11 ;  /* 0x000001001c1c7824 */ /* 0x010fc600078e020b */
        /* <DEDUP_REMOVED lines=13> */
[C---:B------:R-:W-:Y:S06]  /*ff970*/  HMMA.16816.F32 R36, R4.reuse, R8, R36 ;  /* 0x000000080424723c */ /* 0x040fec0000001824 */
[C---:B------:R-:W-:Y:S06]  /*ff980*/  HMMA.16816.F32 R40, R4.reuse, R2, R40 ;  /* 0x000000020428723c */ /* 0x040fec0000001828 */
[----:B----4-:R-:W-:-:S15]  /*ff990*/  HMMA.16816.F32 R32, R4, R10, R32 ;  /* 0x0000000a0420723c */ /* 0x010fde0000001820 */
[----:B------:R-:W-:-:S08]  /*ff9a0*/  NOP ;  /* 0x0000000000007918 */ /* 0x000fd00000000000 */
[----:B------:R-:W-:Y:S04]  /*ff9b0*/  STL.64 [R1+0x480], R32 ;  /* 0x0004802001007387 */ /* 0x000fe80000100a00 */
[----:B------:R0:W-:Y:S04]  /*ff9c0*/  STL.64 [R1+0x488], R34 ;  /* 0x0004882201007387 */ /* 0x0001e80000100a00 */
[----:B0-----:R-:W4:Y:S04]  /*ff9d0*/  LDL.LU.64 R34, [R1+0xefd0] ;  /* 0x00efd00001227983 */ /* 0x001f280000300a00 */
[----:B------:R-:W2:Y:S04]  /*ff9e0*/  LDL.LU.64 R32, [R1+0xefc8] ;  /* 0x00efc80001207983 */ /* 0x000ea80000300a00 */
        /* <DEDUP_REMOVED lines=151> */
[----:B------:R-:W-:Y:S01]  /*100360*/  F2FP.F16.E5M2.UNPACK_B R5, R5 ;  /* 0x00000005ff05723e */ /* 0x000fe200020004ff */
[C---:B------:R-:W-:Y:S01]  /*100370*/  HMMA.16816.F32 R16, R28.reuse, R2, R44 ;  /* 0x000000021c10723c */ /* 0x040fe2000000182c */
[----:B------:R-:W-:Y:S02]  /*100380*/  F2FP.F16.E5M2.UNPACK_B R4, R4 ;  /* 0x00000004ff04723e */ /* 0x000fe400020004ff */
[----:B------:R-:W-:Y:S02]  /*100390*/  F2FP.F16.E5M2.UNPACK_B R6, R6 ;  /* 0x00000006ff06723e */ /* 0x000fe400020004ff */
        /* <DEDUP_REMOVED lines=143> */
[----:B0-----:R-:W-:Y:S01]  /*100c90*/  HMMA.16816.F32 R12, R4, R8, R56 ;  /* 0x00000008040c723c */ /* 0x001fe20000001838 */
[----:B------:R-:W-:-:S15]  /*100ca0*/  IMAD R28, R52, 0x100, R47 ;  /* 0x00000100341c7824 */ /* 0x000fde00078e022f */
[----:B------:R-:W-:-:S07]  /*100cb0*/  NOP ;  /* 0x0000000000007918 */ /* 0x000fce0000000000 */
        /* <DEDUP_REMOVED lines=17> */
[----:B0-----:R-:W3:Y:S01]  /*100dd0*/  LDL.LU R12, [R1+0xd40] ;  /* 0x000d4000010c7983 */ /* 0x001ee20000300800 */
[----:B------:R-:W-:-:S03]  /*100de0*/  IMAD R29, R54, 0x100, R53 ;  /* 0x00000100361d7824 */ /* 0x000fc600078e0235 */
[----:B------:R-:W3:Y:S04]  /*100df0*/  LDL.LU R13, [R1+0xd44] ;  /* 0x000d4400010d7983 */ /* 0x000ee80000300800 */
[----:B-1----:R-:W3:Y:S01]  /*100e00*/  LDL.LU R14, [R1+0xd48] ;  /* 0x000d4800010e7983 */ /* 0x002ee20000300800 */
[----:B------:R-:W-:-:S03]  /*100e10*/  IMAD R30, R0, 0x100, R55 ;  /* 0x00000100001e7824 */ /* 0x000fc600078e0237 */
        /* <DEDUP_REMOVED lines=389> */
[----:B------:R0:W-:Y:S04]  /*102670*/  STL.64 [R1+0xa0], R8 ;  /* 0x0000a00801007387 */ /* 0x0001e80000100a00 */
[----:B------:R1:W-:Y:S04]  /*102680*/  STL.64 [R1+0xa8], R10 ;  /* 0x0000a80a01007387 */ /* 0x0003e80000100a00 */
[----:B------:R2:W-:Y:S06]  /*102690*/  STL.64 [R1+0xed80], R24 ;  /* 0x00ed801801007387 */ /* 0x0005ec0000100a00 */
[----:B------:R-:W-:Y:S04]  /*1026a0*/  STL.64 [R1+0x90], R4 ;  /* 0x0000900401007387 */ /* 0x000fe80000100a00 */
[----:B------:R-:W-:Y:S04]  /*1026b0*/  STL.64 [R1+0x98], R6 ;  /* 0x0000980601007387 */ /* 0x000fe80000100a00 */
[----:B------:R-:W3:Y:S04]  /*1026c0*/  LDL.LU R40, [R1+0x12c0] ;  /* 0x0012c00001287983 */ /* 0x000ee80000300800 */
[----:B------:R-:W3:Y:S04]  /*1026d0*/  LDL.LU R41, [R1+0x12c4] ;  /* 0x0012c40001297983 */ /* 0x000ee80000300800 */
[----:B------:R-:W4:Y:S04]  /*1026e0*/  LDL.LU R42, [R1+0x12c8] ;  /* 0x0012c800012a7983 */ /* 0x000f280000300800 */
[----:B------:R-:W4:Y:S04]  /*1026f0*/  LDL.LU R43, [R1+0x12cc] ;  /* 0x0012cc00012b7983 */ /* 0x000f280000300800 */
[----:B----4-:R-:W-:Y:S04]  /*102700*/  STL.64 [R1+0xedb8], R42 ;  /* 0x00edb82a01007387 */ /* 0x010fe80000100a00 */
[----:B---3--:R3:W-:Y:S04]  /*102710*/  STL.64 [R1+0xedb0], R40 ;  /* 0x00edb02801007387 */ /* 0x0087e80000100a00 */
        /* <DEDUP_REMOVED lines=12> */
[----:B---3--:R-:W3:Y:S04]  /*1027e0*/  LDL.LU R40, [R1+0x11c0] ;  /* 0x0011c00001287983 */ /* 0x008ee80000300800 */
        /* <DEDUP_REMOVED lines=46> */
[C---:B--2---:R-:W-:Y:S06]  /*102ad0*/  HMMA.16816.F32 R56, R28.reuse, R18, R56 ;  /* 0x000000121c38723c */ /* 0x044fec0000001838 */
[----:B----4-:R-:W-:-:S15]  /*102ae0*/  HMMA.16816.F32 R12, R28, R16, R12 ;  /* 0x000000101c0c723c */ /* 0x010fde000000180c */
[----:B------:R-:W-:-:S02]  /*102af0*/  NOP ;  /* 0x0000000000007918 */ /* 0x000fc40000000000 */
        /* <DEDUP_REMOVED lines=20> */
[----:B------:R-:W3:Y:S01]  /*102c40*/  LDL.LU.64 R8, [R1+0xed70] ;  /* 0x00ed700001087983 */ /* 0x000ee20000300a00 */
[----:B------:R-:W-:Y:S01]  /*102c50*/  HMMA.16816.F32 R36, R28, R2, R36 ;  /* 0x000000021c24723c */ /* 0x000fe20000001824 */
[----:B------:R-:W-:-:S02]  /*102c60*/  IMAD R4, R53, 0x100, R52 ;  /* 0x0000010035047824 */ /* 0x000fc400078e0234 */
[----:B------:R-:W4:Y:S01]  /*102c70*/  LDL.LU R52, [R1+0x1340] ;  /* 0x0013400001347983 */ /* 0x000f220000300800 */
[----:B------:R-:W-:-:S03]  /*102c80*/  IMAD R5, R55, 0x100, R54 ;  /* 0x0000010037057824 */ /* 0x000fc600078e0236 */
[----:B------:R-:W4:Y:S04]  /*102c90*/  LDL.LU R53, [R1+0x1344] ;  /* 0x0013440001357983 */ /* 0x000f280000300800 */
[----:B------:R-:W4:Y:S04]  /*102ca0*/  LDL.LU R54, [R1+0x1348] ;  /* 0x0013480001367983 */ /* 0x000f280000300800 */
[----:B------:R-:W4:Y:S01]  /*102cb0*/  LDL.LU R55, [R1+0x134c] ;  /* 0x00134c0001377983 */ /* 0x000f220000300800 */
[C---:B--2---:R-:W-:Y:S06]  /*102cc0*/  HMMA.16816.F32 R48, R28.reuse, R10, R48 ;  /* 0x0000000a1c30723c */ /* 0x044fec0000001830 */
[----:B---3--:R-:W-:-:S15]  /*102cd0*/  HMMA.16816.F32 R32, R28, R8, R32 ;  /* 0x000000081c20723c */ /* 0x008fde0000001820 */
        /* <DEDUP_REMOVED lines=23> */
[----:B------:R-:W-:-:S11]  /*102e50*/  F2FP.F16.E5M2.UNPACK_B R7, R7 ;  /* 0x00000007ff07723e */ /* 0x000fd600020004ff */
[----:B------:R-:W-:Y:S04]  /*102e60*/  STL.64 [R1+0x10], R28 ;  /* 0x0000101c01007387 */ /* 0x000fe80000100a00 */
[----:B------:R2:W-:Y:S01]  /*102e70*/  STL.64 [R1+0x18], R30 ;  /* 0x0000181e01007387 */ /* 0x0005e20000100a00 */
[C---:B----4-:R-:W-:Y:S06]  /*102e80*/  HMMA.16816.F32 R56, R4.reuse, R36, R56 ;  /* 0x000000240438723c */ /* 0x050fec0000001838 */
[C---:B------:R-:W-:Y:S06]  /*102e90*/  HMMA.16816.F32 R52, R4.reuse, R34, R52 ;  /* 0x000000220434723c */ /* 0x040fec0000001834 */
[----:B--2---:R-:W-:Y:S01]  /*102ea0*/  HMMA.16816.F32 R28, R4, R40, R44 ;  /* 0x00000028041c723c */ /* 0x004fe2000000182c */
[----:B------:R-:W2:-:S15]  /*102eb0*/  LDL.LU R44, [R1+0x1360] ;  /* 0x00136000012c7983 */ /* 0x000e9e0000300800 */
[----:B------:R-:W-:-:S07]  /*102ec0*/  NOP ;  /* 0x0000000000007918 */ /* 0x000fce0000000000 */
[----:B------:R-:W-:Y:S04]  /*102ed0*/  STL.64 [R1], R28 ;  /* 0x0000001c01007387 */ /* 0x000fe80000100a00 */
[----:B------:R-:W-:Y:S04]  /*102ee0*/  STL.64 [R1+0x8], R30 ;  /* 0x0000081e01007387 */ /* 0x000fe80000100a00 */
[----:B------:R-:W2:Y:S04]  /*102ef0*/  LDL.LU R45, [R1+0x1364] ;  /* 0x00136400012d7983 */ /* 0x000ea80000300800 */
[----:B------:R-:W2:Y:S04]  /*102f00*/  LDL.LU R46, [R1+0x1368] ;  /* 0x00136800012e7983 */ /* 0x000ea80000300800 */
[----:B------:R-:W2:Y:S04]  /*102f10*/  LDL.LU R47, [R1+0x136c] ;  /* 0x00136c00012f7983 */ /* 0x000ea80000300800 */
[----:B---3--:R-:W-:Y:S04]  /*102f20*/  STL.64 [R1+0xed18], R42 ;  /* 0x00ed182a01007387 */ /* 0x008fe80000100a00 */
[----:B------:R-:W-:Y:S04]  /*102f30*/  STL.64 [R1+0xed10], R40 ;  /* 0x00ed102801007387 */ /* 0x000fe80000100a00 */
[----:B------:R-:W-:Y:S04]  /*102f40*/  STL.64 [R1+0xed28], R38 ;  /* 0x00ed282601007387 */ /* 0x000fe80000100a00 */
[----:B------:R0:W-:Y:S04]  /*102f50*/  STL.64 [R1+0xed20], R36 ;  /* 0x00ed202401007387 */ /* 0x0001e80000100a00 */
[----:B0-----:R-:W3:Y:S04]  /*102f60*/  LDL.LU R36, [R1+0x1390] ;  /* 0x0013900001247983 */ /* 0x001ee80000300800 */
[----:B------:R-:W3:Y:S04]  /*102f70*/  LDL.LU R37, [R1+0x1394] ;  /* 0x0013940001257983 */ /* 0x000ee80000300800 */
[----:B------:R-:W3:Y:S04]  /*102f80*/  LDL.LU R38, [R1+0x1398] ;  /* 0x0013980001267983 */ /* 0x000ee80000300800 */
[----:B------:R-:W3:Y:S04]  /*102f90*/  LDL.LU R39, [R1+0x139c] ;  /* 0x00139c0001277983 */ /* 0x000ee80000300800 */
[----:B------:R-:W-:Y:S04]  /*102fa0*/  STL.64 [R1+0xdef0], R58 ;  /* 0x00def03a01007387 */ /* 0x000fe80000100a00 */
[----:B------:R-:W-:Y:S04]  /*102fb0*/  STL.64 [R1+0xdee8], R56 ;  /* 0x00dee83801007387 */ /* 0x000fe80000100a00 */
[----:B------:R-:W-:Y:S04]  /*102fc0*/  STL [R1+0xded4], R52 ;  /* 0x00ded43401007387 */ /* 0x000fe80000100800 */
[----:B------:R-:W-:Y:S04]  /*102fd0*/  STL [R1+0xded0], R53 ;  /* 0x00ded03501007387 */ /* 0x000fe80000100800 */
[----:B------:R-:W-:Y:S04]  /*102fe0*/  STL [R1+0xdecc], R54 ;  /* 0x00decc3601007387 */ /* 0x000fe80000100800 */
[----:B------:R-:W-:Y:S04]  /*102ff0*/  STL [R1+0xdec8], R55 ;  /* 0x00dec83701007387 */ /* 0x000fe80000100800 */
        /* <DEDUP_REMOVED lines=8> */
[----:B------:R-:W-:Y:S03]  /*103080*/  HMMA.16816.F32 R48, R4, R32, R48 ;  /* 0x000000200430723c */ /* 0x000fe60000001830 */
[----:B------:R-:W-:Y:S04]  /*103090*/  STL.64 [R1+0xecf8], R34 ;  /* 0x00ecf82201007387 */ /* 0x000fe80000100a00 */
[----:B------:R0:W-:-:S15]  /*1030a0*/  STL.64 [R1+0xecf0], R32 ;  /* 0x00ecf02001007387 */ /* 0x0001de0000100a00 */
[----:B------:R-:W-:-:S01]  /*1030b0*/  NOP ;  /* 0x0000000000007918 */ /* 0x000fc20000000000 */
[----:B------:R-:W-:Y:S04]  /*1030c0*/  STL [R1+0xdec4], R48 ;  /* 0x00dec43001007387 */ /* 0x000fe80000100800 */
[----:B------:R-:W-:Y:S04]  /*1030d0*/  STL [R1+0xdec0], R49 ;  /* 0x00dec03101007387 */ /* 0x000fe80000100800 */
[----:B------:R-:W-:Y:S04]  /*1030e0*/  STL [R1+0xdebc], R50 ;  /* 0x00debc3201007387 */ /* 0x000fe80000100800 */
[----:B------:R-:W-:Y:S04]  /*1030f0*/  STL [R1+0xdeb8], R51 ;  /* 0x00deb83301007387 */ /* 0x000fe80000100800 */
[----:B0-----:R-:W4:Y:S04]  /*103100*/  LDL.LU R32, [R1+0x13d0] ;  /* 0x0013d00001207983 */ /* 0x001f280000300800 */
[----:B------:R-:W4:Y:S04]  /*103110*/  LDL.LU R33, [R1+0x13d4] ;  /* 0x0013d40001217983 */ /* 0x000f280000300800 */
[----:B------:R-:W4:Y:S04]  /*103120*/  LDL.LU R34, [R1+0x13d8] ;  /* 0x0013d80001227983 */ /* 0x000f280000300800 */
[----:B------:R-:W4:Y:S01]  /*103130*/  LDL.LU R35, [R1+0x13dc] ;  /* 0x0013dc0001237983 */ /* 0x000f220000300800 */
[C---:B--2---:R-:W-:Y:S06]  /*103140*/  HMMA.16816.F32 R44, R4.reuse, R26, R44 ;  /* 0x0000001a042c723c */ /* 0x044fec000000182c */
[----:B---3--:R-:W-:-:S15]  /*103150*/  HMMA.16816.F32 R36, R4, R24, R36 ;  /* 0x000000180424723c */ /* 0x008fde0000001824 */
[----:B------:R-:W-:-:S02]  /*103160*/  NOP ;  /* 0x0000000000007918 */ /* 0x000fc40000000000 */
[----:B------:R-:W-:Y:S04]  /*103170*/  STL [R1+0xdeb4], R44 ;  /* 0x00deb42c01007387 */ /* 0x000fe80000100800 */
[----:B------:R-:W-:Y:S04]  /*103180*/  STL [R1+0xdeb0], R45 ;  /* 0x00deb02d01007387 */ /* 0x000fe80000100800 */
[----:B------:R-:W-:Y:S04]  /*103190*/  STL [R1+0xdeac], R46 ;  /* 0x00deac2e01007387 */ /* 0x000fe80000100800 */
[----:B------:R-:W-:Y:S04]  /*1031a0*/  STL [R1+0xdea8], R47 ;  /* 0x00dea82f01007387 */ /* 0x000fe80000100800 */
[----:B------:R-:W2:Y:S04]  /*1031b0*/  LDL.LU R52, [R1+0x13f0] ;  /* 0x0013f00001347983 */ /* 0x000ea80000300800 */
[----:B------:R0:W-:Y:S04]  /*1031c0*/  STL.64 [R1+0x760], R36 ;  /* 0x0007602401007387 */ /* 0x0001e80000100a00 */
[----:B------:R-:W-:Y:S04]  /*1031d0*/  STL.64 [R1+0x768], R38 ;  /* 0x0007682601007387 */ /* 0x000fe80000100a00 */
[----:B------:R-:W2:Y:S04]  /*1031e0*/  LDL.LU R53, [R1+0x13f4] ;  /* 0x0013f40001357983 */ /* 0x000ea80000300800 */
[----:B------:R-:W2:Y:S04]  /*1031f0*/  LDL.LU R54, [R1+0x13f8] ;  /* 0x0013f80001367983 */ /* 0x000ea80000300800 */
[----:B------:R-:W2:Y:S04]  /*103200*/  LDL.LU R55, [R1+0x13fc] ;  /* 0x0013fc0001377983 */ /* 0x000ea80000300800 */
[----:B------:R-:W3:Y:S04]  /*103210*/  LDL.LU R56, [R1+0x1410] ;  /* 0x0014100001387983 */ /* 0x000ee80000300800 */
[----:B------:R-:W3:Y:S04]  /*103220*/  LDL.LU R57, [R1+0x1414] ;  /* 0x0014140001397983 */ /* 0x000ee80000300800 */
[----:B------:R-:W3:Y:S04]  /*103230*/  LDL.LU R58, [R1+0x1418] ;  /* 0x00141800013a7983 */ /* 0x000ee80000300800 */
[----:B------:R-:W3:Y:S04]  /*103240*/  LDL.LU R59, [R1+0x141c] ;  /* 0x00141c00013b7983 */ /* 0x000ee80000300800 */
[----:B------:R-:W-:Y:S04]  /*103250*/  STL.64 [R1+0xecd8], R26 ;  /* 0x00ecd81a01007387 */ /* 0x000fe80000100a00 */
[----:B------:R4:W-:Y:S04]  /*103260*/  STL.64 [R1+0xecd0], R24 ;  /* 0x00ecd01801007387 */ /* 0x0009e80000100a00 */
[----:B0-----:R-:W3:Y:S01]  /*103270*/  LDL.LU R36, [R1+0x1430] ;  /* 0x0014300001247983 */ /* 0x001ee20000300800 */
[----:B----4-:R-:W-:-:S15]  /*103280*/  HMMA.16816.F32 R24, R4, R22, R40 ;  /* 0x000000160418723c */ /* 0x010fde0000001828 */
[----:B------:R-:W-:-:S08]  /*103290*/  NOP ;  /* 0x0000000000007918 */ /* 0x000fd00000000000 */
[----:B------:R-:W-:Y:S04]  /*1032a0*/  STL.64 [R1+0x780], R24 ;  /* 0x0007801801007387 */ /* 0x000fe80000100a00 */
[----:B------:R0:W-:Y:S04]  /*1032b0*/  STL.64 [R1+0x788], R26 ;  /* 0x0007881a01007387 */ /* 0x0001e80000100a00 */
[----:B------:R-:W4:Y:S04]  /*1032c0*/  LDL.LU R37, [R1+0x1434] ;  /* 0x0014340001257983 */ /* 0x000f280000300800 */
[----:B------:R-:W4:Y:S01]  /*1032d0*/  LDL.LU R38, [R1+0x1438] ;  /* 0x0014380001267983 */ /* 0x000f220000300800 */
[----:B0-----:R-:W-:Y:S03]  /*1032e0*/  HMMA.16816.F32 R24, R4, R20, R28 ;  /* 0x000000140418723c */ /* 0x001fe6000000181c */
[----:B------:R-:W4:Y:S04]  /*1032f0*/  LDL.LU R39, [R1+0x143c] ;  /* 0x00143c0001277983 */ /* 0x000f280000300800 */
[----:B------:R-:W4:-:S15]  /*103300*/  LDL.LU R40, [R1+0x1440] ;  /* 0x0014400001287983 */ /* 0x000f1e0000300800 */
[----:B------:R-:W-:-:S01]  /*103310*/  NOP ;  /* 0x0000000000007918 */ /* 0x000fc20000000000 */
[----:B------:R-:W-:Y:S04]  /*103320*/  STL.64 [R1+0x790], R24 ;  /* 0x0007901801007387 */ /* 0x000fe80000100a00 */
[----:B------:R0:W-:Y:S04]  /*103330*/  STL.64 [R1+0x798], R26 ;  /* 0x0007981a01007387 */ /* 0x0001e80000100a00 */
[----:B------:R-:W4:Y:S04]  /*103340*/  LDL.LU R41, [R1+0x1444] ;  /* 0x0014440001297983 */ /* 0x000f280000300800 */
[----:B------:R-:W4:Y:S04]  /*103350*/  LDL.LU R42, [R1+0x1448] ;  /* 0x00144800012a7983 */ /* 0x000f280000300800 */
[----:B------:R-:W4:Y:S04]  /*103360*/  LDL.LU R43, [R1+0x144c] ;  /* 0x00144c00012b7983 */ /* 0x000f280000300800 */
[----:B------:R-:W4:Y:S04]  /*103370*/  LDL.LU R31, [R1+0x3a2c] ;  /* 0x003a2c00011f7983 */ /* 0x000f280000300800 */
[----:B------:R-:W4:Y:S04]  /*103380*/  LDL.LU R0, [R1+0x3a28] ;  /* 0x003a280001007983 */ /* 0x000f280000300800 */
[----:B------:R-:W4:Y:S04]  /*103390*/  LDL.LU R60, [R1+0x3a34] ;  /* 0x003a3400013c7983 */ /* 0x000f280000300800 */
[----:B------:R-:W4:Y:S01]  /*1033a0*/  LDL.LU R61, [R1+0x3a30] ;  /* 0x003a3000013d7983 */ /* 0x000f220000300800 */
[----:B0-----:R-:W-:Y:S03]  /*1033b0*/  HMMA.16816.F32 R24, R4, R18, R32 ;  /* 0x000000120418723c */ /* 0x001fe60000001820 */
[----:B------:R-:W-:Y:S04]  /*1033c0*/  STL.64 [R1+0xece8], R22 ;  /* 0x00ece81601007387 */ /* 0x000fe80000100a00 */
[----:B------:R2:W-:-:S15]  /*1033d0*/  STL.64 [R1+0xece0], R20 ;  /* 0x00ece01401007387 */ /* 0x0005de0000100a00 */
[----:B------:R-:W-:-:S02]  /*1033e0*/  NOP ;  /* 0x0000000000007918 */ /* 0x000fc40000000000 */
[----:B------:R-:W-:Y:S02]  /*1033f0*/  IMAD.MOV.U32 R47, RZ, RZ, R27 ;  /* 0x000000ffff2f7224 */ /* 0x000fe400078e001b */
[----:B------:R-:W-:Y:S02]  /*103400*/  IMAD.MOV.U32 R46, RZ, RZ, R26 ;  /* 0x000000ffff2e7224 */ /* 0x000fe400078e001a */
[----:B------:R-:W-:Y:S02]  /*103410*/  IMAD.MOV.U32 R45, RZ, RZ, R25 ;  /* 0x000000ffff2d7224 */ /* 0x000fe400078e0019 */
[----:B------:R-:W-:Y:S01]  /*103420*/  IMAD.MOV.U32 R44, RZ, RZ, R24 ;  /* 0x000000ffff2c7224 */ /* 0x000fe200078e0018 */
[----:B------:R-:W-:Y:S04]  /*103430*/  STL [R1+0xdee4], R47 ;  /* 0x00dee42f01007387 */ /* 0x000fe80000100800 */
[----:B------:R-:W-:Y:S04]  /*103440*/  STL [R1+0xdee0], R46 ;  /* 0x00dee02e01007387 */ /* 0x000fe80000100800 */
[----:B------:R-:W-:Y:S04]  /*103450*/  STL [R1+0xdedc], R45 ;  /* 0x00dedc2d01007387 */ /* 0x000fe80000100800 */
[----:B------:R-:W-:Y:S04]  /*103460*/  STL [R1+0xded8], R44 ;  /* 0x00ded82c01007387 */ /* 0x000fe80000100800 */
[----:B------:R-:W-:Y:S04]  /*103470*/  STL.64 [R1+0xed08], R18 ;  /* 0x00ed081201007387 */ /* 0x000fe80000100a00 */
[----:B------:R-:W-:Y:S01]  /*103480*/  STL.64 [R1+0xed00], R16 ;  /* 0x00ed001001007387 */ /* 0x000fe20000100a00 */
[----:B--2---:R-:W-:-:S15]  /*103490*/  HMMA.16816.F32 R20, R4, R16, R52 ;  /* 0x000000100414723c */ /* 0x004fde0000001834 */
[----:B------:R-:W-:-:S08]  /*1034a0*/  NOP ;  /* 0x0000000000007918 */ /* 0x000fd00000000000 */
[----:B------:R-:W-:Y:S04]  /*1034b0*/  STL.64 [R1+0x7c0], R20 ;  /* 0x0007c01401007387 */ /* 0x000fe80000100a00 */
[----:B------:R3:W-:Y:S02]  /*1034c0*/  STL.64 [R1+0x7c8], R22 ;  /* 0x0007c81601007387 */ /* 0x0007e40000100a00 */
[C---:B---3--:R-:W-:Y:S06]  /*1034d0*/  HMMA.16816.F32 R20, R4.reuse, R14, R56 ;  /* 0x0000000e0414723c */ /* 0x048fec0000001838 */
[----:B----4-:R-:W-:-:S15]  /*1034e0*/  HMMA.16816.F32 R16, R4, R12, R36 ;  /* 0x0000000c0410723c */ /* 0x010fde0000001824 */
[----:B------:R-:W-:-:S03]  /*1034f0*/  NOP ;  /* 0x0000000000007918 */ /* 0x000fc60000000000 */
[----:B------:R-:W-:Y:S02]  /*103500*/  IMAD.MOV.U32 R50, RZ, RZ, R22 ;  /* 0x000000ffff327224 */ /* 0x000fe400078e0016 */
[----:B------:R-:W-:Y:S02]  /*103510*/  IMAD.MOV.U32 R51, RZ, RZ, R23 ;  /* 0x000000ffff337224 */ /* 0x000fe400078e0017 */
[----:B------:R-:W-:Y:S02]  /*103520*/  IMAD.MOV.U32 R48, RZ, RZ, R20 ;  /* 0x000000ffff307224 */ /* 0x000fe400078e0014 */
[----:B------:R-:W-:Y:S01]  /*103530*/  IMAD.MOV.U32 R49, RZ, RZ, R21 ;  /* 0x000000ffff317224 */ /* 0x000fe200078e0015 */
[----:B------:R-:W-:Y:S04]  /*103540*/  STL.64 [R1+0xdf00], R50 ;  /* 0x00df003201007387 */ /* 0x000fe80000100a00 */
[----:B------:R-:W-:Y:S04]  /*103550*/  STL.64 [R1+0xdef8], R48 ;  /* 0x00def83001007387 */ /* 0x000fe80000100a00 */
[----:B------:R-:W-:Y:S04]  /*103560*/  STL.64 [R1+0xed38], R14 ;  /* 0x00ed380e01007387 */ /* 0x000fe80000100a00 */
[----:B------:R0:W-:Y:S01]  /*103570*/  STL.64 [R1+0xed30], R12 ;  /* 0x00ed300c01007387 */ /* 0x0001e20000100a00 */
[----:B------:R-:W-:-:S02]  /*103580*/  IMAD.MOV.U32 R54, RZ, RZ, R18 ;  /* 0x000000ffff367224 */ /* 0x000fc400078e0012 */
[----:B------:R-:W-:Y:S02]  /*103590*/  IMAD.MOV.U32 R55, RZ, RZ, R19 ;  /* 0x000000ffff377224 */ /* 0x000fe400078e0013 */
[----:B------:R-:W-:Y:S02]  /*1035a0*/  IMAD.MOV.U32 R52, RZ, RZ, R16 ;  /* 0x000000ffff347224 */ /* 0x000fe400078e0010 */
[----:B------:R-:W-:Y:S01]  /*1035b0*/  IMAD.MOV.U32 R53, RZ, RZ, R17 ;  /* 0x000000ffff357224 */ /* 0x000fe200078e0011 */
[----:B------:R-:W-:Y:S01]  /*1035c0*/  STL.64 [R1+0xdf10], R54 ;  /* 0x00df103601007387 */ /* 0x000fe20000100a00 */
[----:B0-----:R-:W-:Y:S03]  /*1035d0*/  HMMA.16816.F32 R12, R4, R10, R40 ;  /* 0x0000000a040c723c */ /* 0x001fe60000001828 */
        /* <DEDUP_REMOVED lines=12> */
[----:B------:R-:W4:Y:S01]  /*1036a0*/  LDL.LU R55, [R1+0x15fc] ;  /* 0x0015fc0001377983 */ /* 0x000f220000300800 */
[----:B------:R-:W-:-:S03]  /*1036b0*/  IMAD R28, R0, 0x100, R31 ;  /* 0x00000100001c7824 */ /* 0x000fc600078e021f */
[----:B------:R-:W2:Y:S04]  /*1036c0*/  LDL.LU R40, [R1+0x1470] ;  /* 0x0014700001287983 */ /* 0x000ea80000300800 */
[----:B------:R-:W2:Y:S01]  /*1036d0*/  LDL.LU R41, [R1+0x1474] ;  /* 0x0014740001297983 */ /* 0x000ea20000300800 */
[----:B------:R-:W-:-:S03]  /*1036e0*/  IMAD R29, R61, 0x100, R60 ;  /* 0x000001003d1d7824 */ /* 0x000fc600078e023c */
[----:B------:R-:W2:Y:S04]  /*1036f0*/  LDL.LU R42, [R1+0x1478] ;  /* 0x00147800012a7983 */ /* 0x000ea80000300800 */
[----:B------:R-:W2:Y:S01]  /*103700*/  LDL.LU R43, [R1+0x147c] ;  /* 0x00147c00012b7983 */ /* 0x000ea20000300800 */
[----:B------:R-:W-:-:S03]  /*103710*/  IMAD.MOV.U32 R47, RZ, RZ, R12 ;  /* 0x000000ffff2f7224 */ /* 0x000fc600078e000c */
[----:B------:R-:W3:Y:S01]  /*103720*/  LDL.LU R31, [R1+0x3a3c] ;  /* 0x003a3c00011f7983 */ /* 0x000ee20000300800 */
[----:B------:R-:W-:-:S03]  /*103730*/  IMAD.MOV.U32 R46, RZ, RZ, R13 ;  /* 0x000000ffff2e7224 */ /* 0x000fc600078e000d */
[----:B------:R-:W3:Y:S01]  /*103740*/  LDL.LU R0, [R1+0x3a38] ;  /* 0x003a380001007983 */ /* 0x000ee20000300800 */
[----:B------:R-:W-:-:S03]  /*103750*/  IMAD.MOV.U32 R45, RZ, RZ, R14 ;  /* 0x000000ffff2d7224 */ /* 0x000fc600078e000e */
[----:B------:R-:W4:Y:S01]  /*103760*/  LDL.LU R60, [R1+0x3a44] ;  /* 0x003a4400013c7983 */ /* 0x000f220000300800 */
[----:B------:R-:W-:-:S03]  /*103770*/  IMAD.MOV.U32 R44, RZ, RZ, R15 ;  /* 0x000000ffff2c7224 */ /* 0x000fc600078e000f */
        /* <DEDUP_REMOVED lines=25> */
[----:B------:R-:W-:Y:S04]  /*103910*/  STL [R1+0xecc8], R11 ;  /* 0x00ecc80b01007387 */ /* 0x000fe80000100800 */
        /* <DEDUP_REMOVED lines=17> */
[----:B------:R-:W-:-:S02]  /*103a30*/  IMAD R30, R0, 0x100, R31 ;  /* 0x00000100001e7824 */ /* 0x000fc400078e021f */
[----:B----4-:R-:W-:Y:S01]  /*103a40*/  IMAD R31, R61, 0x100, R60 ;  /* 0x000001003d1f7824 */ /* 0x010fe200078e023c */
[----:B--2---:R-:W-:Y:S01]  /*103a50*/  HMMA.16816.F32 R4, R4, R38, R40 ;  /* 0x000000260404723c */ /* 0x004fe20000001828 */
[----:B------:R-:W2:Y:S04]  /*103a60*/  LDL.LU.64 R42, [R1+0xed18] ;  /* 0x00ed1800012a7983 */ /* 0x000ea80000300a00 */
[----:B------:R-:W4:Y:S01]  /*103a70*/  LDL.LU.64 R40, [R1+0xed10] ;  /* 0x00ed100001287983 */ /* 0x000f220000300a00 */
[----:B------:R-:W-:Y:S02]  /*103a80*/  F2FP.F16.E5M2.UNPACK_B R28, R28 ;  /* 0x0000001cff1c723e */ /* 0x000fe400020004ff */
[----:B------:R-:W-:Y:S02]  /*103a90*/  F2FP.F16.E5M2.UNPACK_B R29, R29 ;  /* 0x0000001dff1d723e */ /* 0x000fe400020004ff */
[----:B------:R-:W-:-:S02]  /*103aa0*/  F2FP.F16.E5M2.UNPACK_B R30, R30 ;  /* 0x0000001eff1e723e */ /* 0x000fc400020004ff */
[----:B------:R-:W-:-:S07]  /*103ab0*/  F2FP.F16.E5M2.UNPACK_B R31, R31 ;  /* 0x0000001fff1f723e */ /* 0x000fce00020004ff */
[C---:B---3--:R-:W-:Y:S04]  /*103ac0*/  HMMA.16816.F32 R32, R28.reuse, R36, R32 ;  /* 0x000000241c20723c */ /* 0x048fe80000001820 */
        /* <DEDUP_REMOVED lines=49> */
[----:B------:R0:W-:Y:S04]  /*103de0*/  STL.64 [R1+0x8a8], R34 ;  /* 0x0008a82201007387 */ /* 0x0001e80000100a00 */
[----:B------:R-:W-:Y:S04]  /*103df0*/  STL.64 [R1+0xecb0], R26 ;  /* 0x00ecb01a01007387 */ /* 0x000fe80000100a00 */
[----:B---3--:R1:W-:Y:S01]  /*103e00*/  STL.64 [R1+0xeca8], R24 ;  /* 0x00eca81801007387 */ /* 0x0083e20000100a00 */
[C---:B0-----:R-:W-:Y:S06]  /*103e10*/  HMMA.16816.F32 R32, R28.reuse, R24, R36 ;  /* 0x000000181c20723c */ /* 0x041fec0000001824 */
[----:B-1----:R-:W-:-:S15]  /*103e20*/  HMMA.16816.F32 R24, R28, R22, R40 ;  /* 0x000000161c18723c */ /* 0x002fde0000001828 */
[----:B------:R-:W-:-:S02]  /*103e30*/  NOP ;  /* 0x0000000000007918 */ /* 0x000fc40000000000 */
        /* <DEDUP_REMOVED lines=8> */
[C---:B0-----:R-:W-:Y:S06]  /*103ec0*/  HMMA.16816.F32 R4, R28.reuse, R18, R44 ;  /* 0x000000121c04723c */ /* 0x041fec000000182c */
[C---:B------:R-:W-:Y:S06]  /*103ed0*/  HMMA.16816.F32 R24, R28.reuse, R16, R52 ;  /* 0x000000101c18723c */ /* 0x040fec0000001834 */
[C---:B------:R-:W-:Y:S11]  /*103ee0*/  HMMA.16816.F32 R20, R28.reuse, R14, R48 ;  /* 0x0000000e1c14723c */ /* 0x040ff60000001830 */
[----:B------:R-:W-:Y:S04]  /*103ef0*/  STL.64 [R1+0x8e0], R4 ;  /* 0x0008e00401007387 */ /* 0x000fe80000100a00 */
[----:B------:R0:W-:Y:S02]  /*103f00*/  STL.64 [R1+0x8e8], R6 ;  /* 0x0008e80601007387 */ /* 0x0001e40000100a00 */
[----:B0-----:R-:W-:Y:S02]  /*103f10*/  HMMA.16816.F32 R4, R28, R12, R56 ;  /* 0x0000000c1c04723c */ /* 0x001fe40000001838 */
[----:B------:R-:W-:Y:S04]  /*103f20*/  STL.64 [R1+0x8f0], R24 ;  /* 0x0008f01801007387 */ /* 0x000fe80000100a00 */
[----:B------:R-:W-:Y:S04]  /*103f30*/  STL.64 [R1+0x8f8], R26 ;  /* 0x0008f81a01007387 */ /* 0x000fe80000100a00 */
[----:B------:R-:W2:Y:S04]  /*103f40*/  LDL.LU R48, [R1+0x1750] ;  /* 0x0017500001307983 */ /* 0x000ea80000300800 */
[----:B------:R0:W-:Y:S04]  /*103f50*/  STL.64 [R1+0x900], R20 ;  /* 0x0009001401007387 */ /* 0x0001e80000100a00 */
[----:B------:R1:W-:Y:S05]  /*103f60*/  STL.64 [R1+0x908], R22 ;  /* 0x0009081601007387 */ /* 0x0003ea0000100a00 */
        /* <DEDUP_REMOVED lines=18> */
[----:B---3--:R-:W2:Y:S04]  /*104090*/  LDL.LU R4, [R1+0x3a48] ;  /* 0x003a480001047983 */ /* 0x008ea80000300800 */
[----:B------:R-:W3:Y:S04]  /*1040a0*/  LDL.LU R5, [R1+0x3a54] ;  /* 0x003a540001057983 */ /* 0x000ee80000300800 */
[----:B----4-:R-:W3:Y:S04]  /*1040b0*/  LDL.LU R6, [R1+0x3a50] ;  /* 0x003a500001067983 */ /* 0x010ee80000300800 */
        /* <DEDUP_REMOVED lines=30> */
[----:B--2---:R-:W-:-:S03]  /*1042a0*/  IMAD R4, R4, 0x100, R11 ;  /* 0x0000010004047824 */ /* 0x004fc600078e020b */
[----:B------:R-:W2:Y:S01]  /*1042b0*/  LDL.LU R11, [R1+0xecc8] ;  /* 0x00ecc800010b7983 */ /* 0x000ea20000300800 */
[C---:B------:R-:W-:Y:S06]  /*1042c0*/  HMMA.16816.F32 R36, R28.reuse, R2, R36 ;  /* 0x000000021c24723c */ /* 0x040fec0000001824 */
[C---:B---3--:R-:W-:Y:S06]  /*1042d0*/  HMMA.16816.F32 R24, R28.reuse, R8, R24 ;  /* 0x000000081c18723c */ /* 0x048fec0000001818 */
[----:B--2---:R-:W-:-:S15]  /*1042e0*/  HMMA.16816.F32 R20, R28, R10, R20 ;  /* 0x0000000a1c14723c */ /* 0x004fde0000001814 */
        /* <DEDUP_REMOVED lines=15> */
[----:B----4-:R-:W-:Y:S02]  /*1043e0*/  IMAD R6, R0, 0x100, R7 ;  /* 0x0000010000067824 */ /* 0x010fe400078e0207 */
[----:B------:R-:W-:Y:S01]  /*1043f0*/  IMAD R7, R61, 0x100, R60 ;  /* 0x000001003d077824 */ /* 0x000fe200078e023c */
[----:B--2---:R-:W-:Y:S01]  /*104400*/  HMMA.16816.F32 R28, R28, R38, R40 ;  /* 0x000000261c1c723c */ /* 0x004fe20000001828 */
[----:B------:R-:W2:Y:S04]  /*104410*/  LDL.LU.64 R42, [R1+0xec90] ;  /* 0x00ec9000012a7983 */ /* 0x000ea80000300a00 */
[----:B------:R-:W4:Y:S01]  /*104420*/  LDL.LU.64 R40, [R1+0xec88] ;  /* 0x00ec880001287983 */ /* 0x000f220000300a00 */
[----:B------:R-:W-:Y:S02]  /*104430*/  F2FP.F16.E5M2.UNPACK_B R4, R4 ;  /* 0x00000004ff04723e */ /* 0x000fe400020004ff */
[----:B------:R-:W-:-:S02]  /*104440*/  F2FP.F16.E5M2.UNPACK_B R5, R5 ;  /* 0x00000005ff05723e */ /* 0x000fc400020004ff */
[----:B------:R-:W-:Y:S02]  /*104450*/  F2FP.F16.E5M2.UNPACK_B R6, R6 ;  /* 0x00000006ff06723e */ /* 0x000fe400020004ff */
[----:B------:R-:W-:-:S11]  /*104460*/  F2FP.F16.E5M2.UNPACK_B R7, R7 ;  /* 0x00000007ff07723e */ /* 0x000fd600020004ff */
        /* <DEDUP_REMOVED lines=19> */
[----:B---3--:R-:W-:Y:S01]  /*1045a0*/  STL.64 [R1+0xec38], R36 ;  /* 0x00ec382401007387 */ /* 0x008fe20000100a00 */
[C---:B----4-:R-:W-:Y:S06]  /*1045b0*/  HMMA.16816.F32 R28, R4.reuse, R34, R28 ;  /* 0x00000022041c723c */ /* 0x050fec000000181c */
[C---:B------:R-:W-:Y:S06]  /*1045c0*/  HMMA.16816.F32 R12, R4.reuse, R32, R12 ;  /* 0x00000020040c723c */ /* 0x040fec000000180c */
[----:B--2---:R-:W-:-:S15]  /*1045d0*/  HMMA.16816.F32 R40, R4, R36, R40 ;  /* 0x000000240428723c */ /* 0x004fde0000001828 */
[----:B------:R-:W-:-:S08]  /*1045e0*/  NOP ;  /* 0x0000000000007918 */ /* 0x000fd00000000000 */
[----:B------:R-:W-:Y:S04]  /*1045f0*/  STL.64 [R1+0x970], R40 ;  /* 0x0009702801007387 */ /* 0x000fe80000100a00 */
[----:B------:R-:W-:Y:S04]  /*104600*/  STL.64 [R1+0x978], R42 ;  /* 0x0009782a01007387 */ /* 0x000fe80000100a00 */
[----:B------:R-:W-:Y:S04]  /*104610*/  STL.64 [R1+0xec50], R34 ;  /* 0x00ec502201007387 */ /* 0x000fe80000100a00 */
        /* <DEDUP_REMOVED lines=88> */
[----:B----4-:R-:W-:Y:S01]  /*104ba0*/  IMAD R28, R28, 0x100, R11 ;  /* 0x000001001c1c7824 */ /* 0x010fe200078e020b */
        /* <DEDUP_REMOVED lines=28> */
[----:B------:R-:W-:Y:S01]  /*104d70*/  STL.64 [R1+0xebd8], R10 ;  /* 0x00ebd80a01007387 */ /* 0x000fe20000100a00 */
[----:B------:R-:W-:-:S03]  /*104d80*/  F2FP.F16.E5M2.UNPACK_B R28, R28 ;  /* 0x0000001cff1c723e */ /* 0x000fc600020004ff */
[----:B------:R0:W-:Y:S01]  /*104d90*/  STL.64 [R1+0xebd0], R8 ;  /* 0x00ebd00801007387 */ /* 0x0001e20000100a00 */
[----:B------:R-:W-:Y:S02]  /*104da0*/  F2FP.F16.E5M2.UNPACK_B R29, R29 ;  /* 0x0000001dff1d723e */ /* 0x000fe400020004ff */
[----:B------:R-:W-:Y:S02]  /*104db0*/  F2FP.F16.E5M2.UNPACK_B R30, R30 ;  /* 0x0000001eff1e723e */ /* 0x000fe400020004ff */
[----:B------:R-:W-:-:S08]  /*104dc0*/  F2FP.F16.E5M2.UNPACK_B R31, R31 ;  /* 0x0000001fff1f723e */ /* 0x000fd000020004ff */
[----:B------:R-:W-:Y:S04]  /*104dd0*/  STL.64 [R1+0xa70], R12 ;  /* 0x000a700c01007387 */ /* 0x000fe80000100a00 */
[----:B------:R1:W-:Y:S01]  /*104de0*/  STL.64 [R1+0xa78], R14 ;  /* 0x000a780e01007387 */ /* 0x0003e20000100a00 */
[C---:B0-----:R-:W-:Y:S06]  /*104df0*/  HMMA.16816.F32 R8, R4.reuse, R38, R20 ;  /* 0x000000260408723c */ /* 0x041fec0000001814 */
[----:B-1----:R-:W-:-:S15]  /*104e00*/  HMMA.16816.F32 R12, R4, R2, R16 ;  /* 0x00000002040c723c */ /* 0x002fde0000001810 */
[----:B------:R-:W-:-:S08]  /*104e10*/  NOP ;  /* 0x0000000000007918 */ /* 0x000fd00000000000 */
        /* <DEDUP_REMOVED lines=118> */
[----:B------:R-:W-:-:S02]  /*105580*/  IMAD R4, R44, 0x100, R7 ;  /* 0x000001002c047824 */ /* 0x000fc400078e0207 */
[----:B------:R-:W-:Y:S02]  /*105590*/  IMAD R5, R46, 0x100, R45 ;  /* 0x000001002e057824 */ /* 0x000fe400078e022d */
[----:B------:R-:W-:Y:S01]  /*1055a0*/  IMAD R6, R0, 0x100, R47 ;  /* 0x0000010000067824 */ /* 0x000fe200078e022f */
        /* <DEDUP_REMOVED lines=19> */
[----:B0-----:R-:W-:Y:S02]  /*1056e0*/  HMMA.16816.F32 R12, R28, R2, R48 ;  /* 0x000000021c0c723c */ /* 0x001fe40000001830 */
[----:B------:R-:W2:-:S15]  /*1056f0*/  LDL.LU R48, [R1+0x1ae0] ;  /* 0x001ae00001307983 */ /* 0x000e9e0000300800 */
[----:B------:R-:W-:-:S06]  /*105700*/  NOP ;  /* 0x0000000000007918 */ /* 0x000fcc0000000000 */
        /* <DEDUP_REMOVED lines=22> */
[----:B------:R-:W3:Y:S01]  /*105870*/  LDL.LU R35, [R1+0x1a3c] ;  /* 0x001a3c0001237983 */ /* 0x000ee20000300800 */
[----:B------:R-:W-:Y:S01]  /*105880*/  IMAD R7, R61, 0x100, R60 ;  /* 0x000001003d077824 */ /* 0x000fe200078e023c */
[----:B------:R-:W-:-:S02]  /*105890*/  F2FP.F16.E5M2.UNPACK_B R4, R4 ;  /* 0x00000004ff04723e */ /* 0x000fc400020004ff */
[----:B------:R-:W-:Y:S01]  /*1058a0*/  F2FP.F16.E5M2.UNPACK_B R5, R5 ;  /* 0x00000005ff05723e */ /* 0x000fe200020004ff */
[----:B------:R-:W2:Y:S01]  /*1058b0*/  LDL.LU R24, [R1+0x1a50] ;  /* 0x001a500001187983 */ /* 0x000ea20000300800 */
[----:B------:R-:W-:Y:S02]  /*1058c0*/  F2FP.F16.E5M2.UNPACK_B R6, R6 ;  /* 0x00000006ff06723e */ /* 0x000fe400020004ff */
[----:B------:R-:W-:Y:S01]  /*1058d0*/  F2FP.F16.E5M2.UNPACK_B R7, R7 ;  /* 0x00000007ff07723e */ /* 0x000fe200020004ff */
        /* <DEDUP_REMOVED lines=87> */
[----:B---3--:R-:W-:-:S15]  /*105e50*/  HMMA.16816.F32 R20, R4, R16, R40 ;  /* 0x000000100414723c */ /* 0x008fde0000001828 */
        /* <DEDUP_REMOVED lines=18> */
[----:B------:R-:W-:Y:S01]  /*105f80*/  STL.64 [R1+0x1150], R16 ;  /* 0x0011501001007387 */ /* 0x000fe20000100a00 */
[----:B------:R-:W-:-:S03]  /*105f90*/  IMAD R28, R56, 0x100, R55 ;  /* 0x00000100381c7824 */ /* 0x000fc600078e0237 */
[----:B------:R-:W-:Y:S01]  /*105fa0*/  STL.64 [R1+0x1158], R18 ;  /* 0x0011581201007387 */ /* 0x000fe20000100a00 */
[----:B------:R-:W-:Y:S02]  /*105fb0*/  IMAD R29, R58, 0x100, R57 ;  /* 0x000001003a1d7824 */ /* 0x000fe400078e0239 */
[----:B------:R-:W-:-:S14]  /*105fc0*/  IMAD R30, R0, 0x100, R59 ;  /* 0x00000100001e7824 */ /* 0x000fdc00078e023b */
        /* <DEDUP_REMOVED lines=44> */
[----:B------:R-:W4:Y:S04]  /*106290*/  LDL.LU R49, [R1+0x1bc4] ;  /* 0x001bc40001317983 */ /* 0x000f280000300800 */
[----:B------:R-:W4:Y:S04]  /*1062a0*/  LDL.LU R50, [R1+0x1bc8] ;  /* 0x001bc80001327983 */ /* 0x000f280000300800 */
        /* <DEDUP_REMOVED lines=14> */
[----:B------:R-:W-:Y:S01]  /*106390*/  F2FP.F16.E5M2.UNPACK_B R28, R28 ;  /* 0x0000001cff1c723e */ /* 0x000fe200020004ff */
[----:B----4-:R-:W-:Y:S02]  /*1063a0*/  HMMA.16816.F32 R4, R4, R38, R40 ;  /* 0x000000260404723c */ /* 0x010fe40000001828 */
[----:B------:R-:W4:Y:S04]  /*1063b0*/  LDL.LU.64 R42, [R1+0xeb38] ;  /* 0x00eb3800012a7983 */ /* 0x000f280000300a00 */
[----:B------:R-:W3:Y:S01]  /*1063c0*/  LDL.LU.64 R40, [R1+0xeb30] ;  /* 0x00eb300001287983 */ /* 0x000ee20000300a00 */
[----:B------:R-:W-:-:S02]  /*1063d0*/  F2FP.F16.E5M2.UNPACK_B R29, R29 ;  /* 0x0000001dff1d723e */ /* 0x000fc400020004ff */
[----:B------:R-:W-:Y:S02]  /*1063e0*/  F2FP.F16.E5M2.UNPACK_B R30, R30 ;  /* 0x0000001eff1e723e */ /* 0x000fe400020004ff */
[----:B------:R-:W-:-:S07]  /*1063f0*/  F2FP.F16.E5M2.UNPACK_B R31, R31 ;  /* 0x0000001fff1f723e */ /* 0x000fce00020004ff */
[C---:B--2---:R-:W-:Y:S05]  /*106400*/  HMMA.16816.F32 R32, R28.reuse, R36, R32 ;  /* 0x000000241c20723c */ /* 0x044fea0000001820 */
        /* <DEDUP_REMOVED lines=76> */
[----:B------:R0:W-:Y:S04]  /*1068d0*/  STL.64 [R1+0x1470], R16 ;  /* 0x0014701001007387 */ /* 0x0001e80000100a00 */
[----:B------:R1:W-:Y:S04]  /*1068e0*/  STL.64 [R1+0x1478], R18 ;  /* 0x0014781201007387 */ /* 0x0003e80000100a00 */
[----:B------:R-:W-:Y:S04]  /*1068f0*/  STL.64 [R1+0xea80], R12 ;  /* 0x00ea800c01007387 */ /* 0x000fe80000100a00 */
        /* <DEDUP_REMOVED lines=17> */
[----:B------:R-:W4:Y:S01]  /*106a10*/  LDL.LU R19, [R1+0x1bec] ;  /* 0x001bec0001137983 */ /* 0x000f220000300800 */
[----:B--2---:R-:W-:-:S03]  /*106a20*/  IMAD R4, R61, 0x100, R60 ;  /* 0x000001003d047824 */ /* 0x004fc600078e023c */
[----:B------:R-:W2:Y:S04]  /*106a30*/  LDL.LU R5, [R1+0x3ad4] ;  /* 0x003ad40001057983 */ /* 0x000ea80000300800 */
[----:B---3--:R-:W2:Y:S04]  /*106a40*/  LDL.LU R6, [R1+0x3ad0] ;  /* 0x003ad00001067983 */ /* 0x008ea80000300800 */
        /* <DEDUP_REMOVED lines=32> */
[C---:B----4-:R-:W-:Y:S06]  /*106c50*/  HMMA.16816.F32 R16, R28.reuse, R10, R16 ;  /* 0x0000000a1c10723c */ /* 0x050fec0000001810 */
[----:B--2---:R-:W-:-:S15]  /*106c60*/  HMMA.16816.F32 R20, R28, R8, R20 ;  /* 0x000000081c14723c */ /* 0x004fde0000001814 */
[----:B------:R-:W-:-:S02]  /*106c70*/  NOP ;  /* 0x0000000000007918 */ /* 0x000fc40000000000 */
[----:B------:R-:W-:Y:S01]  /*106c80*/  STL.64 [R1+0x14c0], R16 ;  /* 0x0014c01001007387 */ /* 0x000fe20000100a00 */
[----:B---3--:R-:W-:Y:S03]  /*106c90*/  HMMA.16816.F32 R36, R28, R2, R36 ;  /* 0x000000021c24723c */ /* 0x008fe60000001824 */
        /* <DEDUP_REMOVED lines=43> */
[----:B0-----:R-:W3:Y:S04]  /*106f50*/  LDL.LU.64 R34, [R1+0xea98] ;  /* 0x00ea980001227983 */ /* 0x001ee80000300a00 */
[----:B------:R-:W4:Y:S04]  /*106f60*/  LDL.LU.64 R32, [R1+0xea90] ;  /* 0x00ea900001207983 */ /* 0x000f280000300a00 */
        /* <DEDUP_REMOVED lines=11> */
[C---:B--2---:R-:W-:Y:S06]  /*107020*/  HMMA.16816.F32 R28, R4.reuse, R26, R12 ;  /* 0x0000001a041c723c */ /* 0x044fec000000180c */
[----:B------:R-:W-:Y:S01]  /*107030*/  HMMA.16816.F32 R12, R4, R24, R44 ;  /* 0x00000018040c723c */ /* 0x000fe2000000182c */
        /* <DEDUP_REMOVED lines=100> */
[----:B----4-:R-:W-:-:S15]  /*107680*/  HMMA.16816.F32 R36, R4, R10, R36 ;  /* 0x0000000a0424723c */ /* 0x010fde0000001824 */
[----:B------:R-:W-:-:S08]  /*107690*/  NOP ;  /* 0x0000000000007918 */ /* 0x000fd00000000000 */
[----:B------:R-:W-:Y:S04]  /*1076a0*/  STL.64 [R1+0x17f0], R36 ;  /* 0x0017f02401007387 */ /* 0x000fe80000100a00 */
[----:B------:R0:W-:Y:S04]  /*1076b0*/  STL.64 [R1+0x17f8], R38 ;  /* 0x0017f82601007387 */ /* 0x0001e80000100a00 */
[----:B0-----:R-:W4:Y:S04]  /*1076c0*/  LDL.LU.64 R38, [R1+0xea50] ;  /* 0x00ea500001267983 */ /* 0x001f280000300a00 */
[----:B------:R-:W2:Y:S04]  /*1076d0*/  LDL.LU.64 R36, [R1+0xea48] ;  /* 0x00ea480001247983 */ /* 0x000ea80000300a00 */
[----:B------:R-:W-:Y:S04]  /*1076e0*/  STL [R1+0xe9c0], R11 ;  /* 0x00e9c00b01007387 */ /* 0x000fe80000100800 */
[----:B------:R-:W-:Y:S04]  /*1076f0*/  STL.64 [R1+0x1830], R40 ;  /* 0x0018302801007387 */ /* 0x000fe80000100a00 */
[----:B------:R0:W-:Y:S04]  /*107700*/  STL.64 [R1+0x1838], R42 ;  /* 0x0018382a01007387 */ /* 0x0001e80000100a00 */
[----:B0-----:R-:W2:Y:S04]  /*107710*/  LDL.LU.64 R42, [R1+0xea40] ;  /* 0x00ea4000012a7983 */ /* 0x001ea80000300a00 */
[----:B------:R-:W2:Y:S01]  /*107720*/  LDL.LU.64 R40, [R1+0xea38] ;  /* 0x00ea380001287983 */ /* 0x000ea20000300a00 */
[----:B---3--:R-:W-:Y:S01]  /*107730*/  HMMA.16816.F32 R12, R4, R2, R12 ;  /* 0x00000002040c723c */ /* 0x008fe2000000180c */
        /* <DEDUP_REMOVED lines=9> */
[----:B----4-:R-:W-:Y:S06]  /*1077d0*/  HMMA.16816.F32 R12, R4, R38, R16 ;  /* 0x00000026040c723c */ /* 0x010fec0000001810 */
[----:B--2---:R-:W-:Y:S01]  /*1077e0*/  HMMA.16816.F32 R4, R28, R40, R20 ;  /* 0x000000281c04723c */ /* 0x004fe20000001814 */
[----:B------:R-:W-:-:S15]  /*1077f0*/  STL.64 [R1+0xe988], R42 ;  /* 0x00e9882a01007387 */ /* 0x000fde0000100a00 */
        /* <DEDUP_REMOVED lines=16> */
[----:B------:R-:W-:Y:S04]  /*107900*/  STL.64 [R1+0x18e8], R14 ;  /* 0x0018e80e01007387 */ /* 0x000fe80000100a00 */
[----:B------:R-:W-:Y:S09]  /*107910*/  STL.64 [R1+0xe9a0], R32 ;  /* 0x00e9a02001007387 */ /* 0x000ff20000100a00 */
        /* <DEDUP_REMOVED lines=38> */
[----:B------:R-:W2:Y:S04]  /*107b80*/  LDL.LU R14, [R1+0x2048] ;  /* 0x00204800010e7983 */ /* 0x000ea80000300800 */
[----:B------:R-:W2:Y:S04]  /*107b90*/  LDL.LU R15, [R1+0x204c] ;  /* 0x00204c00010f7983 */ /* 0x000ea80000300800 */
        /* <DEDUP_REMOVED lines=72> */
[----:B------:R-:W-:Y:S01]  /*108020*/  IMAD R4, R4, 0x100, R11 ;  /* 0x0000010004047824 */ /* 0x000fe200078e020b */
        /* <DEDUP_REMOVED lines=10> */
[----:B------:R-:W3:Y:S04]  /*1080d0*/  LDL.LU.64 R40, [R1+0xe9c8] ;  /* 0x00e9c80001287983 */ /* 0x000ee80000300a00 */
[----:B------:R-:W2:Y:S01]  /*1080e0*/  LDL.LU R11, [R1+0xe9c0] ;  /* 0x00e9c000010b7983 */ /* 0x000ea20000300800 */
[C---:B------:R-:W-:Y:S06]  /*1080f0*/  HMMA.16816.F32 R32, R28.reuse, R8, R32 ;  /* 0x000000081c20723c */ /* 0x040fec0000001820 */
        /* <DEDUP_REMOVED lines=16> */
[----:B---3--:R-:W-:Y:S03]  /*108200*/  HMMA.16816.F32 R28, R28, R38, R40 ;  /* 0x000000261c1c723c */ /* 0x008fe60000001828 */
[----:B------:R-:W3:Y:S04]  /*108210*/  LDL.LU.64 R42, [R1+0xe988] ;  /* 0x00e98800012a7983 */ /* 0x000ee80000300a00 */
[----:B------:R-:W2:-:S15]  /*108220*/  LDL.LU.64 R40, [R1+0xe980] ;  /* 0x00e9800001287983 */ /* 0x000e9e0000300a00 */
[----:B------:R-:W-:-:S01]  /*108230*/  NOP ;  /* 0x0000000000007918 */ /* 0x000fc20000000000 */
[----:B------:R0:W-:Y:S04]  /*108240*/  STL.64 [R1+0x1aa0], R28 ;  /* 0x001aa01c01007387 */ /* 0x0001e80000100a00 */
[----:B------:R1:W-:Y:S04]  /*108250*/  STL.64 [R1+0x1aa8], R30 ;  /* 0x001aa81e01007387 */ /* 0x0003e80000100a00 */
[----:B0-----:R-:W4:Y:S04]  /*108260*/  LDL.LU R28, [R1+0x2100] ;  /* 0x00210000011c7983 */ /* 0x001f280000300800 */
[----:B------:R-:W4:Y:S04]  /*108270*/  LDL.LU R29, [R1+0x2104] ;  /* 0x00210400011d7983 */ /* 0x000f280000300800 */
[----:B-1----:R-:W4:Y:S04]  /*108280*/  LDL.LU R30, [R1+0x2108] ;  /* 0x00210800011e7983 */ /* 0x002f280000300800 */
        /* <DEDUP_REMOVED lines=8> */
[----:B---3--:R-:W-:Y:S04]  /*108310*/  STL.64 [R1+0xe920], R42 ;  /* 0x00e9202a01007387 */ /* 0x008fe80000100a00 */
[----:B--2---:R-:W-:Y:S02]  /*108320*/  STL.64 [R1+0xe918], R40 ;  /* 0x00e9182801007387 */ /* 0x004fe40000100a00 */
[----:B----4-:R-:W-:-:S15]  /*108330*/  HMMA.16816.F32 R28, R4, R40, R28 ;  /* 0x00000028041c723c */ /* 0x010fde000000181c */
[----:B------:R-:W-:-:S08]  /*108340*/  NOP ;  /* 0x0000000000007918 */ /* 0x000fd00000000000 */
[----:B------:R-:W-:Y:S04]  /*108350*/  STL.64 [R1+0x1ad0], R28 ;  /* 0x001ad01c01007387 */ /* 0x000fe80000100a00 */
[----:B------:R0:W-:Y:S02]  /*108360*/  STL.64 [R1+0x1ad8], R30 ;  /* 0x001ad81e01007387 */ /* 0x0001e40000100a00 */
[C---:B0-----:R-:W-:Y:S02]  /*108370*/  HMMA.16816.F32 R28, R4.reuse, R36, R44 ;  /* 0x00000024041c723c */ /* 0x041fe4000000182c */
[----:B------:R-:W-:Y:S04]  /*108380*/  STL.64 [R1+0xe930], R38 ;  /* 0x00e9302601007387 */ /* 0x000fe80000100a00 */
[----:B------:R0:W-:Y:S02]  /*108390*/  STL.64 [R1+0xe928], R36 ;  /* 0x00e9282401007387 */ /* 0x0001e40000100a00 */
[----:B0-----:R-:W-:-:S15]  /*1083a0*/  HMMA.16816.F32 R36, R4, R34, R52 ;  /* 0x000000220424723c */ /* 0x001fde0000001834 */
        /* <DEDUP_REMOVED lines=40> */
[----:B------:R-:W3:Y:S01]  /*108630*/  LDL.LU R47, [R1+0x230c] ;  /* 0x00230c00012f7983 */ /* 0x000ee20000300800 */
[C---:B------:R-:W-:Y:S06]  /*108640*/  HMMA.16816.F32 R32, R4.reuse, R24, R40 ;  /* 0x000000180420723c */ /* 0x040fec0000001828 */
[C---:B------:R-:W-:Y:S01]  /*108650*/  HMMA.16816.F32 R36, R4.reuse, R22, R36 ;  /* 0x000000160424723c */ /* 0x040fe20000001824 */
[----:B---3--:R-:W-:Y:S04]  /*108660*/  STL.64 [R1+0xe968], R46 ;  /* 0x00e9682e01007387 */ /* 0x008fe80000100a00 */
[----:B--2---:R-:W-:Y:S04]  /*108670*/  STL.64 [R1+0xe960], R44 ;  /* 0x00e9602c01007387 */ /* 0x004fe80000100a00 */
[----:B------:R-:W2:Y:S04]  /*108680*/  LDL.LU R56, [R1+0x22d0] ;  /* 0x0022d00001387983 */ /* 0x000ea80000300800 */
[----:B------:R-:W2:Y:S04]  /*108690*/  LDL.LU R57, [R1+0x22d4] ;  /* 0x0022d40001397983 */ /* 0x000ea80000300800 */
[----:B------:R-:W3:Y:S04]  /*1086a0*/  LDL.LU R58, [R1+0x22d8] ;  /* 0x0022d800013a7983 */ /* 0x000ee80000300800 */
[----:B------:R-:W3:Y:S01]  /*1086b0*/  LDL.LU R59, [R1+0x22dc] ;  /* 0x0022dc00013b7983 */ /* 0x000ee20000300800 */
[C---:B----4-:R-:W-:Y:S03]  /*1086c0*/  HMMA.16816.F32 R28, R4.reuse, R20, R28 ;  /* 0x00000014041c723c */ /* 0x050fe6000000181c */
[----:B---3--:R-:W-:Y:S04]  /*1086d0*/  STL.64 [R1+0xe978], R58 ;  /* 0x00e9783a01007387 */ /* 0x008fe80000100a00 */
[----:B--2---:R-:W-:Y:S04]  /*1086e0*/  STL.64 [R1+0xe970], R56 ;  /* 0x00e9703801007387 */ /* 0x004fe80000100a00 */
[----:B------:R-:W2:Y:S04]  /*1086f0*/  LDL.LU R40, [R1+0x21e0] ;  /* 0x0021e00001287983 */ /* 0x000ea80000300800 */
[----:B------:R0:W-:Y:S04]  /*108700*/  STL.64 [R1+0x1b50], R32 ;  /* 0x001b502001007387 */ /* 0x0001e80000100a00 */
[----:B------:R1:W-:Y:S04]  /*108710*/  STL.64 [R1+0x1b58], R34 ;  /* 0x001b582201007387 */ /* 0x0003e80000100a00 */
[----:B------:R-:W2:Y:S04]  /*108720*/  LDL.LU R41, [R1+0x21e4] ;  /* 0x0021e40001297983 */ /* 0x000ea80000300800 */
[----:B------:R-:W2:Y:S04]  /*108730*/  LDL.LU R42, [R1+0x21e8] ;  /* 0x0021e800012a7983 */ /* 0x000ea80000300800 */
[----:B------:R-:W2:Y:S04]  /*108740*/  LDL.LU R43, [R1+0x21ec] ;  /* 0x0021ec00012b7983 */ /* 0x000ea80000300800 */
[----:B0-----:R-:W3:Y:S04]  /*108750*/  LDL.LU R32, [R1+0x2200] ;  /* 0x0022000001207983 */ /* 0x001ee80000300800 */
[----:B------:R-:W-:Y:S04]  /*108760*/  STL.64 [R1+0x1b60], R36 ;  /* 0x001b602401007387 */ /* 0x000fe80000100a00 */
[----:B------:R-:W-:Y:S04]  /*108770*/  STL.64 [R1+0x1b68], R38 ;  /* 0x001b682601007387 */ /* 0x000fe80000100a00 */
[----:B------:R0:W-:Y:S04]  /*108780*/  STL.64 [R1+0x1b80], R28 ;  /* 0x001b801c01007387 */ /* 0x0001e80000100a00 */
[----:B------:R4:W-:Y:S04]  /*108790*/  STL.64 [R1+0x1b88], R30 ;  /* 0x001b881e01007387 */ /* 0x0009e80000100a00 */
        /* <DEDUP_REMOVED lines=33> */
[----:B------:R-:W2:Y:S04]  /*1089b0*/  LDL.LU R37, [R1+0x2364] ;  /* 0x0023640001257983 */ /* 0x000ea80000300800 */
[----:B------:R-:W2:Y:S01]  /*1089c0*/  LDL.LU R38, [R1+0x2368] ;  /* 0x0023680001267983 */ /* 0x000ea20000300800 */
[C---:B------:R-:W-:Y:S03]  /*1089d0*/  HMMA.16816.F32 R44, R4.reuse, R12, R44 ;  /* 0x0000000c042c723c */ /* 0x040fe6000000182c */
[----:B------:R-:W2:Y:S04]  /*1089e0*/  LDL.LU R39, [R1+0x236c] ;  /* 0x00236c0001277983 */ /* 0x000ea80000300800 */
[----:B0-----:R-:W3:Y:S04]  /*1089f0*/  LDL.LU R40, [R1+0x2350] ;  /* 0x0023500001287983 */ /* 0x001ee80000300800 */
[----:B------:R-:W3:Y:S04]  /*108a00*/  LDL.LU R41, [R1+0x2354] ;  /* 0x0023540001297983 */ /* 0x000ee80000300800 */
[----:B-1----:R-:W3:Y:S01]  /*108a10*/  LDL.LU R42, [R1+0x2358] ;  /* 0x00235800012a7983 */ /* 0x002ee20000300800 */
[----:B------:R-:W-:Y:S03]  /*108a20*/  HMMA.16816.F32 R56, R4, R14, R56 ;  /* 0x0000000e0438723c */ /* 0x000fe60000001838 */
[----:B------:R-:W3:Y:S04]  /*108a30*/  LDL.LU R43, [R1+0x235c] ;  /* 0x00235c00012b7983 */ /* 0x000ee80000300800 */
[----:B------:R0:W-:Y:S04]  /*108a40*/  STL.64 [R1+0x1bd0], R32 ;  /* 0x001bd02001007387 */ /* 0x0001e80000100a00 */
[----:B------:R1:W-:Y:S04]  /*108a50*/  STL.64 [R1+0x1bd8], R34 ;  /* 0x001bd82201007387 */ /* 0x0003e80000100a00 */
[----:B0-----:R-:W3:Y:S04]  /*108a60*/  LDL.LU R32, [R1+0x2340] ;  /* 0x0023400001207983 */ /* 0x001ee80000300800 */
[----:B------:R-:W3:Y:S04]  /*108a70*/  LDL.LU R33, [R1+0x2344] ;  /* 0x0023440001217983 */ /* 0x000ee80000300800 */
[----:B-1----:R-:W3:Y:S04]  /*108a80*/  LDL.LU R34, [R1+0x2348] ;  /* 0x0023480001227983 */ /* 0x002ee80000300800 */
[----:B------:R-:W3:Y:S04]  /*108a90*/  LDL.LU R35, [R1+0x234c] ;  /* 0x00234c0001237983 */ /* 0x000ee80000300800 */
[----:B------:R-:W-:Y:S04]  /*108aa0*/  STL.64 [R1+0x1bf0], R56 ;  /* 0x001bf03801007387 */ /* 0x000fe80000100a00 */
[----:B------:R0:W-:Y:S01]  /*108ab0*/  STL.64 [R1+0x1bf8], R58 ;  /* 0x001bf83a01007387 */ /* 0x0001e20000100a00 */
[----:B------:R-:W-:-:S03]  /*108ac0*/  IMAD R28, R28, 0x100, R11 ;  /* 0x000001001c1c7824 */ /* 0x000fc600078e020b */
        /* <DEDUP_REMOVED lines=10> */
[----:B------:R-:W3:Y:S04]  /*108b70*/  LDL.LU R14, [R1+0x2318] ;  /* 0x00231800010e7983 */ /* 0x000ee80000300800 */
[----:B------:R-:W3:Y:S04]  /*108b80*/  LDL.LU R15, [R1+0x231c] ;  /* 0x00231c00010f7983 */ /* 0x000ee80000300800 */
        /* <DEDUP_REMOVED lines=22> */
[----:B------:R-:W3:Y:S01]  /*108cf0*/  LDL.LU.64 R36, [R1+0xe928] ;  /* 0x00e9280001247983 */ /* 0x000ee20000300a00 */
[----:B------:R-:W-:-:S02]  /*108d00*/  IMAD R29, R30, 0x100, R29 ;  /* 0x000001001e1d7824 */ /* 0x000fc400078e021d */
[----:B------:R-:W-:Y:S02]  /*108d10*/  IMAD R30, R0, 0x100, R31 ;  /* 0x00000100001e7824 */ /* 0x000fe400078e021f */
        /* <DEDUP_REMOVED lines=19> */
[----:B------:R-:W2:Y:S01]  /*108e50*/  LDL.LU.64 R32, [R1+0xe908] ;  /* 0x00e9080001207983 */ /* 0x000ea20000300a00 */
[----:B---3--:R-:W-:-:S15]  /*108e60*/  HMMA.16816.F32 R4, R28, R36, R4 ;  /* 0x000000241c04723c */ /* 0x008fde0000001804 */
[----:B------:R-:W-:-:S08]  /*108e70*/  NOP ;  /* 0x0000000000007918 */ /* 0x000fd00000000000 */
[----:B------:R-:W-:Y:S04]  /*108e80*/  STL.64 [R1+0x1d50], R4 ;  /* 0x001d500401007387 */ /* 0x000fe80000100a00 */
[----:B------:R4:W-:Y:S02]  /*108e90*/  STL.64 [R1+0x1d58], R6 ;  /* 0x001d580601007387 */ /* 0x0009e40000100a00 */
[C---:B----4-:R-:W-:Y:S06]  /*108ea0*/  HMMA.16816.F32 R4, R28.reuse, R34, R8 ;  /* 0x000000221c04723c */ /* 0x050fec0000001808 */
[----:B--2---:R-:W-:-:S15]  /*108eb0*/  HMMA.16816.F32 R8, R28, R32, R12 ;  /* 0x000000201c08723c */ /* 0x004fde000000180c */
[----:B------:R-:W-:-:S02]  /*108ec0*/  NOP ;  /* 0x0000000000007918 */ /* 0x000fc40000000000 */
        /* <DEDUP_REMOVED lines=9> */
[C---:B0-----:R-:W-:Y:S02]  /*108f60*/  HMMA.16816.F32 R4, R28.reuse, R20, R56 ;  /* 0x000000141c04723c */ /* 0x041fe40000001838 */
[----:B------:R0:W-:Y:S04]  /*108f70*/  STL.64 [R1+0x1d10], R12 ;  /* 0x001d100c01007387 */ /* 0x0001e80000100a00 */
[----:B------:R1:W-:Y:S04]  /*108f80*/  STL.64 [R1+0x1d18], R14 ;  /* 0x001d180e01007387 */ /* 0x0003e80000100a00 */
[----:B------:R-:W2:Y:S04]  /*108f90*/  LDL.LU R32, [R1+0x2390] ;  /* 0x0023900001207983 */ /* 0x000ea80000300800 */
[----:B------:R-:W-:Y:S04]  /*108fa0*/  STL.64 [R1+0x1d00], R8 ;  /* 0x001d000801007387 */ /* 0x000fe80000100a00 */
[----:B------:R-:W-:Y:S05]  /*108fb0*/  STL.64 [R1+0x1d08], R10 ;  /* 0x001d080a01007387 */ /* 0x000fea0000100a00 */
        /* <DEDUP_REMOVED lines=15> */
[----:B0-----:R-:W3:Y:S04]  /*1090b0*/  LDL.LU R12, [R1+0x22b0] ;  /* 0x0022b000010c7983 */ /* 0x001ee80000300800 */
[----:B------:R-:W3:Y:S04]  /*1090c0*/  LDL.LU R13, [R1+0x22b4] ;  /* 0x0022b400010d7983 */ /* 0x000ee80000300800 */
[----:B-1----:R-:W3:Y:S04]  /*1090d0*/  LDL.LU R14, [R1+0x22b8] ;  /* 0x0022b800010e7983 */ /* 0x002ee80000300800 */
        /* <DEDUP_REMOVED lines=40> */
[----:B------:R-:W4:Y:S01]  /*109360*/  LDL.LU.64 R14, [R1+0xe8f0] ;  /* 0x00e8f000010e7983 */ /* 0x000f220000300a00 */
[----:B------:R-:W-:-:S02]  /*109370*/  IMAD.MOV.U32 R58, RZ, RZ, R43 ;  /* 0x000000ffff3a7224 */ /* 0x000fc400078e002b */
[----:B------:R-:W-:Y:S01]  /*109380*/  IMAD.MOV.U32 R59, RZ, RZ, R42 ;  /* 0x000000ffff3b7224 */ /* 0x000fe200078e002a */
[----:B------:R-:W3:Y:S01]  /*109390*/  LDL.LU.64 R12, [R1+0xe8e8] ;  /* 0x00e8e800010c7983 */ /* 0x000ee20000300a00 */
[----:B------:R-:W-:Y:S02]  /*1093a0*/  IMAD.MOV.U32 R43, RZ, RZ, R19 ;  /* 0x000000ffff2b7224 */ /* 0x000fe400078e0013 */
[----:B------:R-:W-:Y:S01]  /*1093b0*/  IMAD.MOV.U32 R42, RZ, RZ, R18 ;  /* 0x000000ffff2a7224 */ /* 0x000fe200078e0012 */
[----:B------:R0:W-:Y:S04]  /*1093c0*/  STL.64 [R1+0x1cd0], R16 ;  /* 0x001cd01001007387 */ /* 0x0001e80000100a00 */
[----:B0-----:R-:W3:Y:S04]  /*1093d0*/  LDL.LU R16, [R1+0x2290] ;  /* 0x0022900001107983 */ /* 0x001ee80000300800 */
[----:B------:R-:W3:Y:S04]  /*1093e0*/  LDL.LU R17, [R1+0x2294] ;  /* 0x0022940001117983 */ /* 0x000ee80000300800 */
[----:B------:R-:W3:Y:S04]  /*1093f0*/  LDL.LU R18, [R1+0x2298] ;  /* 0x0022980001127983 */ /* 0x000ee80000300800 */
[----:B------:R-:W3:Y:S04]  /*109400*/  LDL.LU R19, [R1+0x229c] ;  /* 0x00229c0001137983 */ /* 0x000ee80000300800 */
[----:B------:R-:W-:Y:S04]  /*109410*/  STL [R1+0xdb4c], R43 ;  /* 0x00db4c2b01007387 */ /* 0x000fe80000100800 */
[----:B------:R-:W-:Y:S01]  /*109420*/  STL [R1+0xdb48], R42 ;  /* 0x00db482a01007387 */ /* 0x000fe20000100800 */
        /* <DEDUP_REMOVED lines=9> */
[----:B------:R-:W-:Y:S01]  /*1094c0*/  STL.64 [R1+0x1cb8], R18 ;  /* 0x001cb81201007387 */ /* 0x000fe20000100a00 */
[----:B------:R-:W-:Y:S02]  /*1094d0*/  IMAD R4, R4, 0x100, R37 ;  /* 0x0000010004047824 */ /* 0x000fe400078e0225 */
[----:B------:R-:W-:Y:S02]  /*1094e0*/  IMAD R5, R5, 0x100, R40 ;  /* 0x0000010005057824 */ /* 0x000fe400078e0228 */
[----:B------:R-:W-:Y:S02]  /*1094f0*/  IMAD R6, R6, 0x100, R41 ;  /* 0x0000010006067824 */ /* 0x000fe400078e0229 */
[----:B------:R-:W-:Y:S01]  /*109500*/  IMAD R7, R52, 0x100, R7 ;  /* 0x0000010034077824 */ /* 0x000fe200078e0207 */
[----:B------:R-:W-:-:S02]  /*109510*/  F2FP.F16.E5M2.UNPACK_B R40, R53.H1 ;  /* 0x00000035ff28723e */ /* 0x000fc400030004ff */
[----:B------:R-:W-:Y:S02]  /*109520*/  F2FP.F16.E5M2.UNPACK_B R41, R0.H1 ;  /* 0x00000000ff29723e */ /* 0x000fe400030004ff */
[----:B------:R-:W-:Y:S02]  /*109530*/  F2FP.F16.E5M2.UNPACK_B R4, R4 ;  /* 0x00000004ff04723e */ /* 0x000fe400020004ff */
[----:B------:R-:W-:Y:S02]  /*109540*/  F2FP.F16.E5M2.UNPACK_B R5, R5 ;  /* 0x00000005ff05723e */ /* 0x000fe400020004ff */
[----:B------:R-:W-:Y:S02]  /*109550*/  F2FP.F16.E5M2.UNPACK_B R6, R6 ;  /* 0x00000006ff06723e */ /* 0x000fe400020004ff */
[----:B------:R-:W-:Y:S02]  /*109560*/  F2FP.F16.E5M2.UNPACK_B R7, R7 ;  /* 0x00000007ff07723e */ /* 0x000fe400020004ff */
[----:B------:R-:W-:-:S02]  /*109570*/  F2FP.F16.E5M2.UNPACK_B R36, R54.H1 ;  /* 0x00000036ff24723e */ /* 0x000fc400030004ff */
[----:B------:R-:W-:Y:S01]  /*109580*/  F2FP.F16.E5M2.UNPACK_B R37, R55.H1 ;  /* 0x00000037ff25723e */ /* 0x000fe200030004ff */
[C---:B----4-:R-:W-:Y:S06]  /*109590*/  HMMA.16816.F32 R12, R28.reuse, R10, R20 ;  /* 0x0000000a1c0c723c */ /* 0x050fec0000001814 */
[----:B--2---:R-:W-:-:S15]  /*1095a0*/  HMMA.16816.F32 R8, R28, R8, R24 ;  /* 0x000000081c08723c */ /* 0x004fde0000001818 */
[----:B------:R-:W-:-:S02]  /*1095b0*/  NOP ;  /* 0x0000000000007918 */ /* 0x000fc40000000000 */
[----:B------:R-:W-:Y:S04]  /*1095c0*/  STL.64 [R1+0x1ca0], R12 ;  /* 0x001ca00c01007387 */ /* 0x000fe80000100a00 */
[----:B------:R-:W-:Y:S04]  /*1095d0*/  STL.64 [R1+0x1ca8], R14 ;  /* 0x001ca80e01007387 */ /* 0x000fe80000100a00 */
        /* <DEDUP_REMOVED lines=8> */
[----:B------:R-:W-:Y:S01]  /*109660*/  STL.64 [R1+0x1dc0], R8 ;  /* 0x001dc00801007387 */ /* 0x000fe20000100a00 */
[----:B------:R-:W-:-:S03]  /*109670*/  IMAD.MOV.U32 R0, RZ, RZ, R11 ;  /* 0x000000ffff007224 */ /* 0x000fc600078e000b */
[----:B------:R0:W-:Y:S02]  /*109680*/  STL [R1+0x1dc8], R10 ;  /* 0x001dc80a01007387 */ /* 0x0001e40000100800 */
[----:B0-----:R-:W-:Y:S02]  /*109690*/  HMMA.16816.F32 R8, R4, R40, R48 ;  /* 0x000000280408723c */ /* 0x001fe40000001830 */
[----:B------:R-:W-:Y:S04]  /*1096a0*/  STL [R1+0xdb30], R0 ;  /* 0x00db300001007387 */ /* 0x000fe80000100800 */
        /* <DEDUP_REMOVED lines=17> */
[----:B------:R-:W2:Y:S04]  /*1097c0*/  LDL.LU R33, [R1+0x284c] ;  /* 0x00284c0001217983 */ /* 0x000ea80000300800 */
[----:B------:R-:W3:Y:S04]  /*1097d0*/  LDL.LU R28, [R1+0x2440] ;  /* 0x00244000011c7983 */ /* 0x000ee80000300800 */
[----:B------:R-:W3:Y:S04]  /*1097e0*/  LDL.LU R29, [R1+0x2444] ;  /* 0x00244400011d7983 */ /* 0x000ee80000300800 */
[----:B------:R-:W3:Y:S04]  /*1097f0*/  LDL.LU R30, [R1+0x2448] ;  /* 0x00244800011e7983 */ /* 0x000ee80000300800 */
[----:B------:R-:W3:Y:S01]  /*109800*/  LDL.LU R31, [R1+0x244c] ;  /* 0x00244c00011f7983 */ /* 0x000ee20000300800 */
[----:B------:R-:W-:-:S02]  /*109810*/  F2FP.F16.E5M2.UNPACK_B R34, R60.H1 ;  /* 0x0000003cff22723e */ /* 0x000fc400030004ff */
[----:B------:R-:W-:Y:S01]  /*109820*/  F2FP.F16.E5M2.UNPACK_B R35, R61.H1 ;  /* 0x0000003dff23723e */ /* 0x000fe200030004ff */
        /* <DEDUP_REMOVED lines=28> */
[----:B----4-:R-:W-:-:S02]  /*1099f0*/  F2FP.F16.E5M2.UNPACK_B R32, R32.H1 ;  /* 0x00000020ff20723e */ /* 0x010fc400030004ff */
[----:B--2---:R-:W-:-:S07]  /*109a00*/  F2FP.F16.E5M2.UNPACK_B R33, R33.H1 ;  /* 0x00000021ff21723e */ /* 0x004fce00030004ff */
[C---:B---3--:R-:W-:Y:S06]  /*109a10*/  HMMA.16816.F32 R8, R4.reuse, R32, R8 ;  /* 0x000000200408723c */ /* 0x048fec0000001808 */
[----:B------:R-:W-:Y:S01]  /*109a20*/  HMMA.16816.F32 R28, R4, R34, R28 ;  /* 0x00000022041c723c */ /* 0x000fe2000000181c */
[----:B------:R-:W-:Y:S02]  /*109a30*/  F2FP.F16.E5M2.UNPACK_B R26, R60.H1 ;  /* 0x0000003cff1a723e */ /* 0x000fe400030004ff */
[----:B------:R-:W-:-:S15]  /*109a40*/  F2FP.F16.E5M2.UNPACK_B R27, R61.H1 ;  /* 0x0000003dff1b723e */ /* 0x000fde00030004ff */
[----:B------:R-:W-:Y:S02]  /*109a50*/  IMAD.MOV.U32 R61, RZ, RZ, R10 ;  /* 0x000000ffff3d7224 */ /* 0x000fe400078e000a */
[----:B------:R-:W-:-:S03]  /*109a60*/  IMAD.MOV.U32 R60, RZ, RZ, R11 ;  /* 0x000000ffff3c7224 */ /* 0x000fc600078e000b */
[----:B------:R-:W-:Y:S04]  /*109a70*/  STL.64 [R1+0x1f80], R28 ;  /* 0x001f801c01007387 */ /* 0x000fe80000100a00 */
[----:B------:R-:W-:Y:S04]  /*109a80*/  STL.64 [R1+0x1f88], R30 ;  /* 0x001f881e01007387 */ /* 0x000fe80000100a00 */
[----:B------:R0:W-:Y:S02]  /*109a90*/  STL.64 [R1+0x1ff0], R8 ;  /* 0x001ff00801007387 */ /* 0x0001e40000100a00 */
[----:B0-----:R-:W-:Y:S01]  /*109aa0*/  HMMA.16816.F32 R8, R4, R26, R12 ;  /* 0x0000001a0408723c */ /* 0x001fe2000000180c */
[----:B------:R-:W-:Y:S01]  /*109ab0*/  F2FP.F16.E5M2.UNPACK_B R24, R24.H1 ;  /* 0x00000018ff18723e */ /* 0x000fe200030004ff */
[----:B------:R-:W-:Y:S01]  /*109ac0*/  STL.64 [R1+0xe8b8], R34 ;  /* 0x00e8b82201007387 */ /* 0x000fe20000100a00 */
[----:B------:R-:W-:-:S03]  /*109ad0*/  F2FP.F16.E5M2.UNPACK_B R25, R25.H1 ;  /* 0x00000019ff19723e */ /* 0x000fc600030004ff */
[----:B------:R-:W-:Y:S04]  /*109ae0*/  STL.64 [R1+0xe8b0], R32 ;  /* 0x00e8b02001007387 */ /* 0x000fe80000100a00 */
[----:B------:R-:W-:Y:S04]  /*109af0*/  STL [R1+0xdd88], R60 ;  /* 0x00dd883c01007387 */ /* 0x000fe80000100800 */
[----:B------:R-:W-:Y:S09]  /*109b00*/  STL [R1+0xdb50], R61 ;  /* 0x00db503d01007387 */ /* 0x000ff20000100800 */
[----:B------:R-:W-:Y:S04]  /*109b10*/  STL.64 [R1+0x2090], R8 ;  /* 0x0020900801007387 */ /* 0x000fe80000100a00 */
[----:B------:R0:W-:Y:S02]  /*109b20*/  STL.64 [R1+0x2098], R10 ;  /* 0x0020980a01007387 */ /* 0x0001e40000100a00 */
[----:B0-----:R-:W-:Y:S01]  /*109b30*/  HMMA.16816.F32 R8, R4, R24, R16 ;  /* 0x000000180408723c */ /* 0x001fe20000001810 */
[----:B------:R-:W-:-:S02]  /*109b40*/  F2FP.F16.E5M2.UNPACK_B R22, R22.H1 ;  /* 0x00000016ff16723e */ /* 0x000fc400030004ff */
[----:B------:R-:W-:Y:S01]  /*109b50*/  F2FP.F16.E5M2.UNPACK_B R23, R23.H1 ;  /* 0x00000017ff17723e */ /* 0x000fe200030004ff */
[----:B------:R-:W-:Y:S04]  /*109b60*/  STL.64 [R1+0xe898], R26 ;  /* 0x00e8981a01007387 */ /* 0x000fe80000100a00 */
[----:B------:R-:W-:-:S15]  /*109b70*/  STL.64 [R1+0xe890], R24 ;  /* 0x00e8901801007387 */ /* 0x000fde0000100a00 */
[----:B------:R-:W-:Y:S04]  /*109b80*/  STL.64 [R1+0x2100], R8 ;  /* 0x0021000801007387 */ /* 0x000fe80000100a00 */
[----:B------:R0:W-:Y:S02]  /*109b90*/  STL.64 [R1+0x2108], R10 ;  /* 0x0021080a01007387 */ /* 0x0001e40000100a00 */
[----:B0-----:R-:W-:Y:S01]  /*109ba0*/  HMMA.16816.F32 R8, R4, R22, R44 ;  /* 0x000000160408723c */ /* 0x001fe2000000182c */
[----:B------:R-:W-:Y:S02]  /*109bb0*/  F2FP.F16.E5M2.UNPACK_B R20, R20.H1 ;  /* 0x00000014ff14723e */ /* 0x000fe400030004ff */
[----:B------:R-:W-:-:S15]  /*109bc0*/  F2FP.F16.E5M2.UNPACK_B R21, R21.H1 ;  /* 0x00000015ff15723e */ /* 0x000fde00030004ff */
[----:B------:R-:W-:-:S05]  /*109bd0*/  NOP ;  /* 0x0000000000007918 */ /* 0x000fca0000000000 */
[----:B------:R-:W-:Y:S04]  /*109be0*/  STL.64 [R1+0x2160], R8 ;  /* 0x0021600801007387 */ /* 0x000fe80000100a00 */
[----:B------:R0:W-:Y:S02]  /*109bf0*/  STL.64 [R1+0x2168], R10 ;  /* 0x0021680a01007387 */ /* 0x0001e40000100a00 */
[----:B0-----:R-:W-:Y:S01]  /*109c00*/  HMMA.16816.F32 R8, R4, R20, R52 ;  /* 0x000000140408723c */ /* 0x001fe20000001834 */
[----:B------:R-:W-:Y:S02]  /*109c10*/  F2FP.F16.E5M2.UNPACK_B R18, R48.H1 ;  /* 0x00000030ff12723e */ /* 0x000fe400030004ff */
[----:B------:R-:W-:Y:S01]  /*109c20*/  F2FP.F16.E5M2.UNPACK_B R19, R49.H1 ;  /* 0x00000031ff13723e */ /* 0x000fe200030004ff */
[----:B------:R-:W-:Y:S04]  /*109c30*/  STL.64 [R1+0xe878], R22 ;  /* 0x00e8781601007387 */ /* 0x000fe80000100a00 */
[----:B------:R-:W-:-:S15]  /*109c40*/  STL.64 [R1+0xe870], R20 ;  /* 0x00e8701401007387 */ /* 0x000fde0000100a00 */
[----:B------:R-:W-:Y:S04]  /*109c50*/  STL.64 [R1+0x21b0], R8 ;  /* 0x0021b00801007387 */ /* 0x000fe80000100a00 */
[----:B------:R0:W-:Y:S04]  /*109c60*/  STL.64 [R1+0x21b8], R10 ;  /* 0x0021b80a01007387 */ /* 0x0001e80000100a00 */
[----:B------:R-:W2:Y:S01]  /*109c70*/  LDL.LU R32, [R1+0x2620] ;  /* 0x0026200001207983 */ /* 0x000ea20000300800 */
[----:B0-----:R-:W-:-:S15]  /*109c80*/  HMMA.16816.F32 R8, R4, R18, R56 ;  /* 0x000000120408723c */ /* 0x001fde0000001838 */
[----:B------:R-:W-:-:S08]  /*109c90*/  NOP ;  /* 0x0000000000007918 */ /* 0x000fd00000000000 */
[----:B------:R-:W-:Y:S04]  /*109ca0*/  STL.64 [R1+0x2220], R8 ;  /* 0x0022200801007387 */ /* 0x000fe80000100a00 */
        /* <DEDUP_REMOVED lines=34> */
[----:B------:R-:W-:-:S03]  /*109ed0*/  F2FP.F16.E5M2.UNPACK_B R16, R50.H1 ;  /* 0x00000032ff10723e */ /* 0x000fc600030004ff */
[----:B------:R-:W4:Y:S01]  /*109ee0*/  LDL.LU R54, [R1+0x2908] ;  /* 0x0029080001367983 */ /* 0x000f220000300800 */
[----:B------:R-:W-:-:S03]  /*109ef0*/  F2FP.F16.E5M2.UNPACK_B R17, R51.H1 ;  /* 0x00000033ff11723e */ /* 0x000fc600030004ff */
        /* <DEDUP_REMOVED lines=10> */
[----:B------:R0:W-:Y:S01]  /*109fa0*/  STL.64 [R1+0xe880], R16 ;  /* 0x00e8801001007387 */ /* 0x0001e20000100a00 */
[----:B--2---:R-:W-:-:S02]  /*109fb0*/  F2FP.F16.E5M2.UNPACK_B R14, R14.H1 ;  /* 0x0000000eff0e723e */ /* 0x004fc400030004ff */
[----:B---3--:R-:W-:Y:S01]  /*109fc0*/  F2FP.F16.E5M2.UNPACK_B R15, R15.H1 ;  /* 0x0000000fff0f723e */ /* 0x008fe200030004ff */
[C---:B----4-:R-:W-:Y:S06]  /*109fd0*/  HMMA.16816.F32 R20, R4.reuse, R16, R20 ;  /* 0x000000100414723c */ /* 0x050fec0000001814 */
[----:B0-----:R-:W-:Y:S01]  /*109fe0*/  HMMA.16816.F32 R16, R4, R14, R24 ;  /* 0x0000000e0410723c */ /* 0x001fe20000001818 */
[----:B------:R-:W-:Y:S02]  /*109ff0*/  F2FP.F16.E5M2.UNPACK_B R12, R12.H1 ;  /* 0x0000000cff0c723e */ /* 0x000fe400030004ff */
[----:B------:R-:W-:-:S14]  /*10a000*/  F2FP.F16.E5M2.UNPACK_B R13, R13.H1 ;  /* 0x0000000dff0d723e */ /* 0x000fdc00030004ff */
[----:B------:R-:W-:Y:S04]  /*10a010*/  STL.64 [R1+0x2280], R20 ;  /* 0x0022801401007387 */ /* 0x000fe80000100a00 */
[----:B------:R-:W-:Y:S04]  /*10a020*/  STL.64 [R1+0x2288], R22 ;  /* 0x0022881601007387 */ /* 0x000fe80000100a00 */
[----:B------:R-:W-:Y:S01]  /*10a030*/  STL.64 [R1+0x22a0], R16 ;  /* 0x0022a01001007387 */ /* 0x000fe20000100a00 */
[----:B------:R-:W-:Y:S02]  /*10a040*/  F2FP.F16.E5M2.UNPACK_B R10, R10.H1 ;  /* 0x0000000aff0a723e */ /* 0x000fe400030004ff */
[----:B------:R-:W-:Y:S01]  /*10a050*/  F2FP.F16.E5M2.UNPACK_B R11, R11.H1 ;  /* 0x0000000bff0b723e */ /* 0x000fe200030004ff */
[----:B------:R0:W-:Y:S04]  /*10a060*/  STL.64 [R1+0x22a8], R18 ;  /* 0x0022a81201007387 */ /* 0x0001e80000100a00 */
[----:B------:R-:W-:Y:S04]  /*10a070*/  STL.64 [R1+0xe8a8], R14 ;  /* 0x00e8a80e01007387 */ /* 0x000fe80000100a00 */
[----:B------:R1:W-:Y:S01]  /*10a080*/  STL.64 [R1+0xe8a0], R12 ;  /* 0x00e8a00c01007387 */ /* 0x0003e20000100a00 */
[C---:B0-----:R-:W-:Y:S06]  /*10a090*/  HMMA.16816.F32 R16, R4.reuse, R12, R32 ;  /* 0x0000000c0410723c */ /* 0x041fec0000001820 */
[----:B-1----:R-:W-:Y:S01]  /*10a0a0*/  HMMA.16816.F32 R12, R4, R10, R44 ;  /* 0x0000000a040c723c */ /* 0x002fe2000000182c */
[----:B------:R-:W-:-:S02]  /*10a0b0*/  IMAD R28, R31, 0x100, R30 ;  /* 0x000001001f1c7824 */ /* 0x000fc400078e021e */
[----:B------:R-:W-:Y:S02]  /*10a0c0*/  IMAD R31, R9, 0x100, R8 ;  /* 0x00000100091f7824 */ /* 0x000fe400078e0208 */
[----:B------:R-:W-:Y:S01]  /*10a0d0*/  IMAD R30, R3, 0x100, R2 ;  /* 0x00000100031e7824 */ /* 0x000fe200078e0202 */
[----:B------:R-:W-:Y:S02]  /*10a0e0*/  F2FP.F16.E5M2.UNPACK_B R2, R42.H1 ;  /* 0x0000002aff02723e */ /* 0x000fe400030004ff */
[----:B------:R-:W-:Y:S02]  /*10a0f0*/  F2FP.F16.E5M2.UNPACK_B R3, R43.H1 ;  /* 0x0000002bff03723e */ /* 0x000fe400030004ff */
[----:B------:R-:W-:-:S07]  /*10a100*/  F2FP.F16.E5M2.UNPACK_B R8, R52.H1 ;  /* 0x00000034ff08723e */ /* 0x000fce00030004ff */
[----:B------:R-:W-:Y:S01]  /*10a110*/  STL.64 [R1+0x22e0], R16 ;  /* 0x0022e01001007387 */ /* 0x000fe20000100a00 */
[----:B------:R-:W-:-:S03]  /*10a120*/  F2FP.F16.E5M2.UNPACK_B R9, R53.H1 ;  /* 0x00000035ff09723e */ /* 0x000fc600030004ff */
        /* <DEDUP_REMOVED lines=40> */
[----:B------:R-:W2:Y:S01]  /*10a3b0*/  LDL.LU R15, [R1+0x274c] ;  /* 0x00274c00010f7983 */ /* 0x000ea20000300800 */
[----:B------:R-:W-:-:S03]  /*10a3c0*/  F2FP.F16.E5M2.UNPACK_B R38, R54.H1 ;  /* 0x00000036ff26723e */ /* 0x000fc600030004ff */
[----:B------:R-:W2:Y:S01]  /*10a3d0*/  LDL.LU R16, [R1+0x2760] ;  /* 0x0027600001107983 */ /* 0x000ea20000300800 */
[----:B------:R-:W-:-:S03]  /*10a3e0*/  F2FP.F16.E5M2.UNPACK_B R39, R55.H1 ;  /* 0x00000037ff27723e */ /* 0x000fc600030004ff */
        /* <DEDUP_REMOVED lines=13> */
[----:B----4-:R-:W-:Y:S03]  /*10a4c0*/  HMMA.16816.F32 R4, R4, R38, R40 ;  /* 0x000000260404723c */ /* 0x010fe60000001828 */
[----:B------:R-:W2:Y:S01]  /*10a4d0*/  LDL.LU.64 R40, [R1+0xe8d0] ;  /* 0x00e8d00001287983 */ /* 0x000ea20000300a00 */
[----:B------:R-:W-:-:S02]  /*10a4e0*/  F2FP.F16.E5M2.UNPACK_B R28, R28 ;  /* 0x0000001cff1c723e */ /* 0x000fc400020004ff */
[----:B------:R-:W-:Y:S02]  /*10a4f0*/  F2FP.F16.E5M2.UNPACK_B R29, R29 ;  /* 0x0000001dff1d723e */ /* 0x000fe400020004ff */
[----:B------:R-:W-:Y:S02]  /*10a500*/  F2FP.F16.E5M2.UNPACK_B R30, R30 ;  /* 0x0000001eff1e723e */ /* 0x000fe400020004ff */
[----:B------:R-:W-:-:S13]  /*10a510*/  F2FP.F16.E5M2.UNPACK_B R31, R31 ;  /* 0x0000001fff1f723e */ /* 0x000fda00020004ff */
[----:B------:R0:W-:Y:S01]  /*10a520*/  STL.64 [R1+0x2430], R4 ;  /* 0x0024300401007387 */ /* 0x0001e20000100a00 */
[C---:B---3--:R-:W-:Y:S03]  /*10a530*/  HMMA.16816.F32 R32, R28.reuse, R36, R32 ;  /* 0x000000241c20723c */ /* 0x048fe60000001820 */
[----:B------:R1:W-:Y:S04]  /*10a540*/  STL.64 [R1+0x2438], R6 ;  /* 0x0024380601007387 */ /* 0x0003e80000100a00 */
[----:B0-----:R-:W3:Y:S04]  /*10a550*/  LDL.LU R4, [R1+0x27c0] ;  /* 0x0027c00001047983 */ /* 0x001ee80000300800 */
[----:B------:R-:W3:Y:S04]  /*10a560*/  LDL.LU R5, [R1+0x27c4] ;  /* 0x0027c40001057983 */ /* 0x000ee80000300800 */
[----:B-1----:R-:W3:Y:S04]  /*10a570*/  LDL.LU R6, [R1+0x27c8] ;  /* 0x0027c80001067983 */ /* 0x002ee80000300800 */
[----:B------:R-:W3:Y:S01]  /*10a580*/  LDL.LU R7, [R1+0x27cc] ;  /* 0x0027cc0001077983 */ /* 0x000ee20000300800 */
[----:B--2---:R-:W-:-:S15]  /*10a590*/  HMMA.16816.F32 R8, R28, R40, R8 ;  /* 0x000000281c08723c */ /* 0x004fde0000001808 */
[----:B------:R-:W-:-:S08]  /*10a5a0*/  NOP ;  /* 0x0000000000007918 */ /* 0x000fd00000000000 */
[----:B------:R-:W-:Y:S04]  /*10a5b0*/  STL.64 [R1+0x24f0], R8 ;  /* 0x0024f00801007387 */ /* 0x000fe80000100a00 */
[----:B------:R0:W-:Y:S04]  /*10a5c0*/  STL.64 [R1+0x24f8], R10 ;  /* 0x0024f80a01007387 */ /* 0x0001e80000100a00 */
[----:B0-----:R-:W2:Y:S04]  /*10a5d0*/  LDL.LU.64 R10, [R1+0xe8c8] ;  /* 0x00e8c800010a7983 */ /* 0x001ea80000300a00 */
[----:B------:R-:W4:Y:S04]  /*10a5e0*/  LDL.LU.64 R8, [R1+0xe8c0] ;  /* 0x00e8c00001087983 */ /* 0x000f280000300a00 */
        /* <DEDUP_REMOVED lines=66> */
[C---:B0-----:R-:W-:Y:S02]  /*10aa10*/  HMMA.16816.F32 R16, R28.reuse, R14, R4 ;  /* 0x0000000e1c10723c */ /* 0x041fe40000001804 */
[----:B------:R-:W-:Y:S04]  /*10aa20*/  STL.64 [R1+0x2740], R20 ;  /* 0x0027401401007387 */ /* 0x000fe80000100a00 */
[----:B------:R-:W-:Y:S01]  /*10aa30*/  STL.64 [R1+0x2748], R22 ;  /* 0x0027481601007387 */ /* 0x000fe20000100a00 */
[----:B------:R-:W-:Y:S03]  /*10aa40*/  HMMA.16816.F32 R4, R28, R12, R44 ;  /* 0x0000000c1c04723c */ /* 0x000fe6000000182c */
[----:B------:R-:W-:-:S13]  /*10aa50*/  STL.64 [R1+0xe868], R14 ;  /* 0x00e8680e01007387 */ /* 0x000fda0000100a00 */
[----:B------:R-:W-:Y:S04]  /*10aa60*/  STL.64 [R1+0x2760], R16 ;  /* 0x0027601001007387 */ /* 0x000fe80000100a00 */
[----:B------:R-:W-:Y:S04]  /*10aa70*/  STL.64 [R1+0x2768], R18 ;  /* 0x0027681201007387 */ /* 0x000fe80000100a00 */
[----:B------:R0:W-:Y:S02]  /*10aa80*/  STL.64 [R1+0xe860], R12 ;  /* 0x00e8600c01007387 */ /* 0x0001e40000100a00 */
[----:B0-----:R-:W-:Y:S02]  /*10aa90*/  HMMA.16816.F32 R12, R28, R10, R48 ;  /* 0x0000000a1c0c723c */ /* 0x001fe40000001830 */
[----:B------:R-:W-:Y:S04]  /*10aaa0*/  STL.64 [R1+0x2780], R4 ;  /* 0x0027800401007387 */ /* 0x000fe80000100a00 */
[----:B------:R-:W-:Y:S04]  /*10aab0*/  STL.64 [R1+0x2788], R6 ;  /* 0x0027880601007387 */ /* 0x000fe80000100a00 */
[----:B------:R-:W-:-:S13]  /*10aac0*/  STL [R1+0xe800], R11 ;  /* 0x00e8000b01007387 */ /* 0x000fda0000100800 */
        /* <DEDUP_REMOVED lines=61> */
[----:B------:R-:W4:Y:S01]  /*10aea0*/  LDL.LU.64 R36, [R1+0xe850] ;  /* 0x00e8500001247983 */ /* 0x000f220000300a00 */
[----:B--2---:R-:W-:Y:S01]  /*10aeb0*/  IMAD R7, R0, 0x100, R60 ;  /* 0x0000010000077824 */ /* 0x004fe200078e023c */
[----:B------:R-:W-:Y:S01]  /*10aec0*/  F2FP.F16.E5M2.UNPACK_B R4, R4 ;  /* 0x00000004ff04723e */ /* 0x000fe200020004ff */
[----:B---3--:R-:W-:Y:S01]  /*10aed0*/  HMMA.16816.F32 R28, R28, R38, R40 ;  /* 0x000000261c1c723c */ /* 0x008fe20000001828 */
[----:B------:R-:W2:Y:S01]  /*10aee0*/  LDL.LU.64 R40, [R1+0xe848] ;  /* 0x00e8480001287983 */ /* 0x000ea20000300a00 */
[----:B------:R-:W-:-:S02]  /*10aef0*/  F2FP.F16.E5M2.UNPACK_B R5, R5 ;  /* 0x00000005ff05723e */ /* 0x000fc400020004ff */
[----:B------:R-:W-:Y:S02]  /*10af00*/  F2FP.F16.E5M2.UNPACK_B R6, R6 ;  /* 0x00000006ff06723e */ /* 0x000fe400020004ff */
[----:B------:R-:W-:-:S07]  /*10af10*/  F2FP.F16.E5M2.UNPACK_B R7, R7 ;  /* 0x00000007ff07723e */ /* 0x000fce00020004ff */
[C---:B----4-:R-:W-:Y:S10]  /*10af20*/  HMMA.16816.F32 R32, R4.reuse, R36, R32 ;  /* 0x000000240420723c */ /* 0x050ff40000001820 */
[----:B------:R0:W-:Y:S04]  /*10af30*/  STL.64 [R1+0x2790], R28 ;  /* 0x0027901c01007387 */ /* 0x0001e80000100a00 */
        /* <DEDUP_REMOVED lines=73> */
[----:B------:R-:W-:-:S07]  /*10b3d0*/  NOP ;  /* 0x0000000000007918 */ /* 0x000fce0000000000 */
        /* <DEDUP_REMOVED lines=51> */
[----:B--2---:R-:W-:-:S03]  /*10b710*/  IMAD R28, R28, 0x100, R11 ;  /* 0x000001001c1c7824 */ /* 0x004fc600078e020b */
[----:B------:R-:W2:Y:S01]  /*10b720*/  LDL.LU R11, [R1+0xe800] ;  /* 0x00e80000010b7983 */ /* 0x000ea20000300800 */
[C---:B----4-:R-:W-:Y:S06]  /*10b730*/  HMMA.16816.F32 R20, R4.reuse, R8, R20 ;  /* 0x000000080414723c */ /* 0x050fec0000001814 */
        /* <DEDUP_REMOVED lines=20> */
[----:B------:R-:W3:Y:S01]  /*10b880*/  LDL.LU.64 R40, [R1+0xe7c8] ;  /* 0x00e7c80001287983 */ /* 0x000ee20000300a00 */
[----:B------:R-:W-:Y:S02]  /*10b890*/  F2FP.F16.E5M2.UNPACK_B R28, R28 ;  /* 0x0000001cff1c723e */ /* 0x000fe400020004ff */
[----:B------:R-:W-:Y:S02]  /*10b8a0*/  F2FP.F16.E5M2.UNPACK_B R29, R29 ;  /* 0x0000001dff1d723e */ /* 0x000fe400020004ff */
[----:B------:R-:W-:Y:S02]  /*10b8b0*/  F2FP.F16.E5M2.UNPACK_B R30, R30 ;  /* 0x0000001eff1e723e */ /* 0x000fe400020004ff */
[----:B------:R-:W-:-:S07]  /*10b8c0*/  F2FP.F16.E5M2.UNPACK_B R31, R31 ;  /* 0x0000001fff1f723e */ /* 0x000fce00020004ff */
[C---:B----4-:R-:W-:Y:S08]  /*10b8d0*/  HMMA.16816.F32 R32, R28.reuse, R36, R32 ;  /* 0x000000241c20723c */ /* 0x050ff00000001820 */
        /* <DEDUP_REMOVED lines=10> */
[----:B0-----:R-:W4:Y:S04]  /*10b980*/  LDL.LU.64 R26, [R1+0xe7c0] ;  /* 0x00e7c000011a7983 */ /* 0x001f280000300a00 */
[----:B------:R-:W3:Y:S04]  /*10b990*/  LDL.LU.64 R24, [R1+0xe7b8] ;  /* 0x00e7b80001187983 */ /* 0x000ee80000300a00 */
        /* <DEDUP_REMOVED lines=20> */
[----:B---3--:R0:W-:Y:S01]  /*10bae0*/  STL.64 [R1+0xe770], R32 ;  /* 0x00e7702001007387 */ /* 0x0081e20000100a00 */
[C---:B--2---:R-:W-:Y:S06]  /*10baf0*/  HMMA.16816.F32 R36, R28.reuse, R32, R40 ;  /* 0x000000201c24723c */ /* 0x044fec0000001828 */
[C---:B0-----:R-:W-:Y:S06]  /*10bb00*/  HMMA.16816.F32 R32, R28.reuse, R26, R4 ;  /* 0x0000001a1c20723c */ /* 0x041fec0000001804 */
[C---:B------:R-:W-:Y:S11]  /*10bb10*/  HMMA.16816.F32 R4, R28.reuse, R24, R44 ;  /* 0x000000181c04723c */ /* 0x040ff6000000182c */
        /* <DEDUP_REMOVED lines=67> */
[----:B------:R0:W-:Y:S01]  /*10bf50*/  STL.64 [R1+0x2570], R40 ;  /* 0x0025702801007387 */ /* 0x0001e20000100a00 */
[C---:B---3--:R-:W-:Y:S03]  /*10bf60*/  HMMA.16816.F32 R24, R28.reuse, R12, R24 ;  /* 0x0000000c1c18723c */ /* 0x048fe60000001818 */
[----:B------:R1:W-:Y:S04]  /*10bf70*/  STL.64 [R1+0x2578], R42 ;  /* 0x0025782a01007387 */ /* 0x0003e80000100a00 */
[----:B0-----:R-:W3:Y:S04]  /*10bf80*/  LDL.LU R40, [R1+0x2450] ;  /* 0x0024500001287983 */ /* 0x001ee80000300800 */
[----:B------:R-:W3:Y:S04]  /*10bf90*/  LDL.LU R41, [R1+0x2454] ;  /* 0x0024540001297983 */ /* 0x000ee80000300800 */
[----:B-1----:R-:W3:Y:S01]  /*10bfa0*/  LDL.LU R42, [R1+0x2458] ;  /* 0x00245800012a7983 */ /* 0x002ee20000300800 */
[----:B--2---:R-:W-:Y:S03]  /*10bfb0*/  HMMA.16816.F32 R20, R28, R14, R20 ;  /* 0x0000000e1c14723c */ /* 0x004fe60000001814 */
[----:B------:R-:W3:Y:S04]  /*10bfc0*/  LDL.LU R43, [R1+0x245c] ;  /* 0x00245c00012b7983 */ /* 0x000ee80000300800 */
[----:B------:R-:W-:Y:S04]  /*10bfd0*/  STL.64 [R1+0xe740], R18 ;  /* 0x00e7401201007387 */ /* 0x000fe80000100a00 */
[----:B------:R0:W-:Y:S04]  /*10bfe0*/  STL.64 [R1+0xe738], R16 ;  /* 0x00e7381001007387 */ /* 0x0001e80000100a00 */
[----:B0-----:R-:W2:Y:S04]  /*10bff0*/  LDL.LU R16, [R1+0x2400] ;  /* 0x0024000001107983 */ /* 0x001ea80000300800 */
[----:B------:R-:W2:Y:S04]  /*10c000*/  LDL.LU R17, [R1+0x2404] ;  /* 0x0024040001117983 */ /* 0x000ea80000300800 */
[----:B------:R-:W2:Y:S04]  /*10c010*/  LDL.LU R18, [R1+0x2408] ;  /* 0x0024080001127983 */ /* 0x000ea80000300800 */
[----:B------:R-:W2:Y:S04]  /*10c020*/  LDL.LU R19, [R1+0x240c] ;  /* 0x00240c0001137983 */ /* 0x000ea80000300800 */
[----:B------:R-:W-:Y:S04]  /*10c030*/  STL.64 [R1+0x2560], R20 ;  /* 0x0025601401007387 */ /* 0x000fe80000100a00 */
[----:B------:R0:W-:Y:S01]  /*10c040*/  STL.64 [R1+0x2568], R22 ;  /* 0x0025681601007387 */ /* 0x0001e20000100a00 */
[----:B------:R-:W-:-:S03]  /*10c050*/  IMAD R4, R4, 0x100, R11 ;  /* 0x0000010004047824 */ /* 0x000fc600078e020b */
        /* <DEDUP_REMOVED lines=11> */
[----:B------:R-:W4:Y:S04]  /*10c110*/  LDL.LU R15, [R1+0x241c] ;  /* 0x00241c00010f7983 */ /* 0x000f280000300800 */
        /* <DEDUP_REMOVED lines=18> */
[----:B------:R-:W4:Y:S04]  /*10c240*/  LDL.LU R11, [R1+0x242c] ;  /* 0x00242c00010b7983 */ /* 0x000f280000300800 */
[----:B------:R0:W-:Y:S04]  /*10c250*/  STL.64 [R1+0x2510], R40 ;  /* 0x0025102801007387 */ /* 0x0001e80000100a00 */
[----:B------:R-:W-:Y:S04]  /*10c260*/  STL.64 [R1+0x2518], R42 ;  /* 0x0025182a01007387 */ /* 0x000fe80000100a00 */
[----:B0-----:R-:W3:Y:S01]  /*10c270*/  LDL.LU.64 R40, [R1+0xe758] ;  /* 0x00e7580001287983 */ /* 0x001ee20000300a00 */
[----:B------:R-:W-:-:S02]  /*10c280*/  IMAD R5, R6, 0x100, R5 ;  /* 0x0000010006057824 */ /* 0x000fc400078e0205 */
[----:B------:R-:W-:Y:S02]  /*10c290*/  IMAD R6, R61, 0x100, R7 ;  /* 0x000001003d067824 */ /* 0x000fe400078e0207 */
[----:B------:R-:W-:Y:S01]  /*10c2a0*/  IMAD R7, R0, 0x100, R60 ;  /* 0x0000010000077824 */ /* 0x000fe200078e023c */
[----:B------:R-:W-:Y:S02]  /*10c2b0*/  F2FP.F16.E5M2.UNPACK_B R4, R4 ;  /* 0x00000004ff04723e */ /* 0x000fe400020004ff */
[----:B------:R-:W-:Y:S02]  /*10c2c0*/  F2FP.F16.E5M2.UNPACK_B R5, R5 ;  /* 0x00000005ff05723e */ /* 0x000fe400020004ff */
[----:B------:R-:W-:Y:S02]  /*10c2d0*/  F2FP.F16.E5M2.UNPACK_B R6, R6 ;  /* 0x00000006ff06723e */ /* 0x000fe400020004ff */
[----:B------:R-:W-:Y:S01]  /*10c2e0*/  F2FP.F16.E5M2.UNPACK_B R7, R7 ;  /* 0x00000007ff07723e */ /* 0x000fe200020004ff */
[----:B----4-:R-:W-:Y:S06]  /*10c2f0*/  HMMA.16816.F32 R28, R28, R38, R8 ;  /* 0x000000261c1c723c */ /* 0x010fec0000001808 */
[C---:B--2---:R-:W-:Y:S06]  /*10c300*/  HMMA.16816.F32 R8, R4.reuse, R36, R16 ;  /* 0x000000240408723c */ /* 0x044fec0000001810 */
[C---:B---3--:R-:W-:Y:S11]  /*10c310*/  HMMA.16816.F32 R12, R4.reuse, R40, R12 ;  /* 0x00000028040c723c */ /* 0x048ff6000000180c */
        /* <DEDUP_REMOVED lines=136> */
[----:B------:R-:W3:Y:S01]  /*10cba0*/  LDL.LU.64 R36, [R1+0xe6e8] ;  /* 0x00e6e80001247983 */ /* 0x000ee20000300a00 */
[----:B--2---:R-:W-:Y:S01]  /*10cbb0*/  HMMA.16816.F32 R12, R4, R8, R12 ;  /* 0x00000008040c723c */ /* 0x004fe2000000180c */
[----:B------:R-:W-:-:S02]  /*10cbc0*/  IMAD R28, R30, 0x100, R29 ;  /* 0x000001001e1c7824 */ /* 0x000fc400078e021d */
[----:B------:R-:W-:Y:S02]  /*10cbd0*/  IMAD R29, R61, 0x100, R31 ;  /* 0x000001003d1d7824 */ /* 0x000fe400078e021f */
[----:B------:R-:W-:Y:S02]  /*10cbe0*/  IMAD R30, R0, 0x100, R60 ;  /* 0x00000100001e7824 */ /* 0x000fe400078e023c */
[----:B------:R-:W-:Y:S01]  /*10cbf0*/  IMAD R31, R43, 0x100, R42 ;  /* 0x000001002b1f7824 */ /* 0x000fe200078e022a */
[----:B------:R-:W-:Y:S01]  /*10cc00*/  STL.64 [R1+0xe6e0], R10 ;  /* 0x00e6e00a01007387 */ /* 0x000fe20000100a00 */
[----:B------:R-:W-:Y:S02]  /*10cc10*/  F2FP.F16.E5M2.UNPACK_B R28, R28 ;  /* 0x0000001cff1c723e */ /* 0x000fe400020004ff */
[----:B------:R-:W-:Y:S01]  /*10cc20*/  F2FP.F16.E5M2.UNPACK_B R29, R29 ;  /* 0x0000001dff1d723e */ /* 0x000fe200020004ff */
[----:B------:R-:W-:Y:S01]  /*10cc30*/  STL.64 [R1+0xe6d8], R8 ;  /* 0x00e6d80801007387 */ /* 0x000fe20000100a00 */
[----:B------:R-:W-:-:S02]  /*10cc40*/  F2FP.F16.E5M2.UNPACK_B R30, R30 ;  /* 0x0000001eff1e723e */ /* 0x000fc400020004ff */
[----:B------:R-:W-:-:S08]  /*10cc50*/  F2FP.F16.E5M2.UNPACK_B R31, R31 ;  /* 0x0000001fff1f723e */ /* 0x000fd000020004ff */
[----:B------:R-:W-:Y:S04]  /*10cc60*/  STL.64 [R1+0x23f0], R12 ;  /* 0x0023f00c01007387 */ /* 0x000fe80000100a00 */
[----:B------:R0:W-:Y:S02]  /*10cc70*/  STL.64 [R1+0x23f8], R14 ;  /* 0x0023f80e01007387 */ /* 0x0001e40000100a00 */
[----:B0-----:R-:W-:-:S15]  /*10cc80*/  HMMA.16816.F32 R12, R4, R2, R16 ;  /* 0x00000002040c723c */ /* 0x001fde0000001810 */
[----:B------:R-:W-:-:S08]  /*10cc90*/  NOP ;  /* 0x0000000000007918 */ /* 0x000fd00000000000 */
[----:B------:R-:W-:Y:S04]  /*10cca0*/  STL.64 [R1+0x23e0], R12 ;  /* 0x0023e00c01007387 */ /* 0x000fe80000100a00 */
[----:B------:R3:W-:Y:S04]  /*10ccb0*/  STL.64 [R1+0x23e8], R14 ;  /* 0x0023e80e01007387 */ /* 0x0007e80000100a00 */
[----:B------:R-:W-:Y:S01]  /*10ccc0*/  STL.64 [R1+0xe6a0], R40 ;  /* 0x00e6a02801007387 */ /* 0x000fe20000100a00 */
[----:B----4-:R-:W-:Y:S06]  /*10ccd0*/  HMMA.16816.F32 R8, R4, R38, R20 ;  /* 0x000000260408723c */ /* 0x010fec0000001814 */
[C---:B------:R-:W-:Y:S06]  /*10cce0*/  HMMA.16816.F32 R4, R28.reuse, R40, R44 ;  /* 0x000000281c04723c */ /* 0x040fec000000182c */
[C---:B---3--:R-:W-:Y:S11]  /*10ccf0*/  HMMA.16816.F32 R12, R28.reuse, R36, R52 ;  /* 0x000000241c0c723c */ /* 0x048ff60000001834 */
        /* <DEDUP_REMOVED lines=169> */
[----:B------:R-:W-:-:S02]  /*10d790*/  IMAD R4, R0, 0x100, R60 ;  /* 0x0000010000047824 */ /* 0x000fc400078e023c */
[----:B------:R-:W-:Y:S01]  /*10d7a0*/  IMAD R6, R53, 0x100, R52 ;  /* 0x0000010035067824 */ /* 0x000fe200078e0234 */
[----:B------:R-:W-:Y:S02]  /*10d7b0*/  F2FP.F16.E5M2.UNPACK_B R5, R5 ;  /* 0x00000005ff05723e */ /* 0x000fe400020004ff */
[----:B------:R-:W-:Y:S02]  /*10d7c0*/  F2FP.F16.E5M2.UNPACK_B R4, R4 ;  /* 0x00000004ff04723e */ /* 0x000fe400020004ff */
[----:B------:R-:W-:Y:S02]  /*10d7d0*/  F2FP.F16.E5M2.UNPACK_B R6, R6 ;  /* 0x00000006ff06723e */ /* 0x000fe400020004ff */
[----:B------:R-:W-:-:S10]  /*10d7e0*/  F2FP.F16.E5M2.UNPACK_B R7, R7 ;  /* 0x00000007ff07723e */ /* 0x000fd400020004ff */
        /* <DEDUP_REMOVED lines=235> */
[----:B------:R-:W-:-:S02]  /*10e6a0*/  NOP ;  /* 0x0000000000007918 */ /* 0x000fc40000000000 */
        /* <DEDUP_REMOVED lines=51> */
[----:B--2---:R-:W-:-:S03]  /*10e9e0*/  IMAD R4, R4, 0x100, R11 ;  /* 0x0000010004047824 */ /* 0x004fc600078e020b */
[----:B------:R-:W2:Y:S01]  /*10e9f0*/  LDL.LU R11, [R1+0xe5d0] ;  /* 0x00e5d000010b7983 */ /* 0x000ea20000300800 */
[C---:B---3--:R-:W-:Y:S06]  /*10ea00*/  HMMA.16816.F32 R20, R28.reuse, R8, R20 ;  /* 0x000000081c14723c */ /* 0x048fec0000001814 */
[C---:B----4-:R-:W-:Y:S06]  /*10ea10*/  HMMA.16816.F32 R36, R28.reuse, R2, R36 ;  /* 0x000000021c24723c */ /* 0x050fec0000001824 */
        /* <DEDUP_REMOVED lines=125> */
[----:B--2---:R-:W-:-:S15]  /*10f1f0*/  HMMA.16816.F32 R40, R4, R16, R40 ;  /* 0x000000100428723c */ /* 0x004fde0000001828 */
[----:B------:R-:W-:-:S08]  /*10f200*/  NOP ;  /* 0x0000000000007918 */ /* 0x000fd00000000000 */
[----:B------:R0:W-:Y:S01]  /*10f210*/  STL.64 [R1+0x1f70], R40 ;  /* 0x001f702801007387 */ /* 0x0001e20000100a00 */
[C---:B------:R-:W-:Y:S03]  /*10f220*/  HMMA.16816.F32 R24, R4.reuse, R12, R24 ;  /* 0x0000000c0418723c */ /* 0x040fe60000001818 */
[----:B------:R1:W-:Y:S04]  /*10f230*/  STL.64 [R1+0x1f78], R42 ;  /* 0x001f782a01007387 */ /* 0x0003e80000100a00 */
[----:B0-----:R-:W2:Y:S04]  /*10f240*/  LDL.LU R40, [R1+0x1680] ;  /* 0x0016800001287983 */ /* 0x001ea80000300800 */
[----:B------:R-:W2:Y:S04]  /*10f250*/  LDL.LU R41, [R1+0x1684] ;  /* 0x0016840001297983 */ /* 0x000ea80000300800 */
[----:B-1----:R-:W2:Y:S01]  /*10f260*/  LDL.LU R42, [R1+0x1688] ;  /* 0x00168800012a7983 */ /* 0x002ea20000300800 */
[----:B---3--:R-:W-:Y:S03]  /*10f270*/  HMMA.16816.F32 R20, R4, R14, R20 ;  /* 0x0000000e0414723c */ /* 0x008fe60000001814 */
[----:B------:R-:W2:Y:S04]  /*10f280*/  LDL.LU R43, [R1+0x168c] ;  /* 0x00168c00012b7983 */ /* 0x000ea80000300800 */
[----:B------:R-:W-:Y:S04]  /*10f290*/  STL.64 [R1+0xe510], R18 ;  /* 0x00e5101201007387 */ /* 0x000fe80000100a00 */
[----:B------:R0:W-:Y:S04]  /*10f2a0*/  STL.64 [R1+0xe508], R16 ;  /* 0x00e5081001007387 */ /* 0x0001e80000100a00 */
[----:B0-----:R-:W3:Y:S04]  /*10f2b0*/  LDL.LU R16, [R1+0x1630] ;  /* 0x0016300001107983 */ /* 0x001ee80000300800 */
[----:B------:R-:W3:Y:S04]  /*10f2c0*/  LDL.LU R17, [R1+0x1634] ;  /* 0x0016340001117983 */ /* 0x000ee80000300800 */
[----:B------:R-:W3:Y:S04]  /*10f2d0*/  LDL.LU R18, [R1+0x1638] ;  /* 0x0016380001127983 */ /* 0x000ee80000300800 */
[----:B------:R-:W3:Y:S04]  /*10f2e0*/  LDL.LU R19, [R1+0x163c] ;  /* 0x00163c0001137983 */ /* 0x000ee80000300800 */
[----:B------:R-:W-:Y:S04]  /*10f2f0*/  STL.64 [R1+0x1f60], R20 ;  /* 0x001f601401007387 */ /* 0x000fe80000100a00 */
[----:B------:R0:W-:Y:S01]  /*10f300*/  STL.64 [R1+0x1f68], R22 ;  /* 0x001f681601007387 */ /* 0x0001e20000100a00 */
[----:B----4-:R-:W-:-:S03]  /*10f310*/  IMAD R28, R28, 0x100, R11 ;  /* 0x000001001c1c7824 */ /* 0x010fc600078e020b */
        /* <DEDUP_REMOVED lines=30> */
[----:B------:R-:W3:Y:S04]  /*10f500*/  LDL.LU R11, [R1+0x166c] ;  /* 0x00166c00010b7983 */ /* 0x000ee80000300800 */
[----:B------:R0:W-:Y:S04]  /*10f510*/  STL.64 [R1+0x1f20], R40 ;  /* 0x001f202801007387 */ /* 0x0001e80000100a00 */
[----:B------:R-:W-:Y:S04]  /*10f520*/  STL.64 [R1+0x1f28], R42 ;  /* 0x001f282a01007387 */ /* 0x000fe80000100a00 */
[----:B0-----:R-:W4:Y:S01]  /*10f530*/  LDL.LU.64 R40, [R1+0xe528] ;  /* 0x00e5280001287983 */ /* 0x001f220000300a00 */
        /* <DEDUP_REMOVED lines=8> */
[----:B----4-:R-:W-:-:S15]  /*10f5c0*/  HMMA.16816.F32 R8, R28, R40, R12 ;  /* 0x000000281c08723c */ /* 0x010fde000000180c */
[----:B------:R-:W-:-:S02]  /*10f5d0*/  NOP ;  /* 0x0000000000007918 */ /* 0x000fc40000000000 */
[----:B------:R-:W-:Y:S04]  /*10f5e0*/  STL.64 [R1+0x1f10], R4 ;  /* 0x001f100401007387 */ /* 0x000fe80000100a00 */
[----:B------:R2:W-:Y:S02]  /*10f5f0*/  STL.64 [R1+0x1f18], R6 ;  /* 0x001f180601007387 */ /* 0x0005e40000100a00 */
[C---:B--2---:R-:W-:Y:S02]  /*10f600*/  HMMA.16816.F32 R4, R28.reuse, R36, R16 ;  /* 0x000000241c04723c */ /* 0x044fe40000001810 */
        /* <DEDUP_REMOVED lines=16> */
[----:B------:R-:W-:Y:S10]  /*10f710*/  STL.64 [R1+0xe500], R26 ;  /* 0x00e5001a01007387 */ /* 0x000ff40000100a00 */
        /* <DEDUP_REMOVED lines=121> */
[----:B------:R-:W-:Y:S01]  /*10feb0*/  F2FP.F16.E5M2.UNPACK_B R4, R4 ;  /* 0x00000004ff04723e */ /* 0x000fe200020004ff */
[----:B------:R-:W-:Y:S01]  /*10fec0*/  STL.64 [R1+0xe4b0], R10 ;  /* 0x00e4b00a01007387 */ /* 0x000fe20000100a00 */
[----:B------:R-:W-:Y:S02]  /*10fed0*/  F2FP.F16.E5M2.UNPACK_B R5, R5 ;  /* 0x00000005ff05723e */ /* 0x000fe400020004ff */
[----:B------:R-:W-:Y:S02]  /*10fee0*/  F2FP.F16.E5M2.UNPACK_B R6, R6 ;  /* 0x00000006ff06723e */ /* 0x000fe400020004ff */
[----:B------:R-:W-:Y:S01]  /*10fef0*/  F2FP.F16.E5M2.UNPACK_B R7, R7 ;  /* 0x00000007ff07723e */ /* 0x000fe200020004ff */
[----:B------:R0:W-:Y:S01]  /*10ff00*/  STL.64 [R1+0xe4a8], R8 ;  /* 0x00e4a80801007387 */ /* 0x0001e20000100a00 */
[----:B------:R-:W-:Y:S07]  /*10ff10*/  HMMA.16816.F32 R16, R28, R2, R16 ;  /* 0x000000021c10723c */ /* 0x000fee0000001810 */
[----:B------:R-:W-:Y:S04]  /*10ff20*/  STL.64 [R1+0x1e10], R12 ;  /* 0x001e100c01007387 */ /* 0x000fe80000100a00 */
[----:B------:R4:W-:Y:S01]  /*10ff30*/  STL.64 [R1+0x1e18], R14 ;  /* 0x001e180e01007387 */ /* 0x0009e20000100a00 */
[----:B0-----:R-:W-:Y:S11]  /*10ff40*/  HMMA.16816.F32 R8, R4, R40, R44 ;  /* 0x000000280408723c */ /* 0x001ff6000000182c */
[----:B------:R-:W-:Y:S04]  /*10ff50*/  STL.64 [R1+0x1e00], R16 ;  /* 0x001e001001007387 */ /* 0x000fe80000100a00 */
[----:B------:R3:W-:Y:S04]  /*10ff60*/  STL.64 [R1+0x1e08], R18 ;  /* 0x001e081201007387 */ /* 0x0007e80000100a00 */
[----:B------:R-:W-:Y:S01]  /*10ff70*/  STL.64 [R1+0xe470], R40 ;  /* 0x00e4702801007387 */ /* 0x000fe20000100a00 */
[----:B----4-:R-:W-:Y:S06]  /*10ff80*/  HMMA.16816.F32 R12, R28, R38, R20 ;  /* 0x000000261c0c723c */ /* 0x010fec0000001814 */
[----:B---3--:R-:W-:-:S15]  /*10ff90*/  HMMA.16816.F32 R16, R4, R36, R52 ;  /* 0x000000240410723c */ /* 0x008fde0000001834 */
        /* <DEDUP_REMOVED lines=674> */
[----:B------:R0:W-:Y:S04]  /*1129c0*/  STL.64 [R1+0x15b8], R10 ;  /* 0x0015b80a01007387 */ /* 0x0001e80000100a00 */
[----:B------:R-:W2:Y:S01]  /*1129d0*/  LDL.LU R48, [R1+0x620] ;  /* 0x0006200001307983 */ /* 0x000ea20000300800 */
[----:B0-----:R-:W-:-:S15]  /*1129e0*/  HMMA.16816.F32 R8, R4, R24, R56 ;  /* 0x000000180408723c */ /* 0x001fde0000001838 */
        /* <DEDUP_REMOVED lines=99> */
[----:B------:R-:W-:Y:S02]  /*113020*/  IMAD R28, R30, 0x100, R29 ;  /* 0x000001001e1c7824 */ /* 0x000fe400078e021d */
[----:B------:R-:W-:Y:S02]  /*113030*/  IMAD R29, R61, 0x100, R31 ;  /* 0x000001003d1d7824 */ /* 0x000fe400078e021f */
[----:B------:R-:W-:Y:S02]  /*113040*/  IMAD R30, R0, 0x100, R60 ;  /* 0x00000100001e7824 */ /* 0x000fe400078e023c */
[----:B------:R-:W-:Y:S01]  /*113050*/  IMAD R31, R43, 0x100, R42 ;  /* 0x000001002b1f7824 */ /* 0x000fe200078e022a */
[----:B------:R-:W-:-:S02]  /*113060*/  F2FP.F16.E5M2.UNPACK_B R28, R28 ;  /* 0x0000001cff1c723e */ /* 0x000fc400020004ff */
[----:B------:R-:W-:Y:S02]  /*113070*/  F2FP.F16.E5M2.UNPACK_B R29, R29 ;  /* 0x0000001dff1d723e */ /* 0x000fe400020004ff */
[----:B------:R-:W-:Y:S02]  /*113080*/  F2FP.F16.E5M2.UNPACK_B R30, R30 ;  /* 0x0000001eff1e723e */ /* 0x000fe400020004ff */
[----:B------:R-:W-:Y:S01]  /*113090*/  F2FP.F16.E5M2.UNPACK_B R31, R31 ;  /* 0x0000001fff1f723e */ /* 0x000fe200020004ff */
[----:B---3--:R-:W-:-:S15]  /*1130a0*/  HMMA.16816.F32 R12, R4, R10, R20 ;  /* 0x0000000a040c723c */ /* 0x008fde0000001814 */
[----:B------:R-:W-:-:S08]  /*1130b0*/  NOP ;  /* 0x0000000000007918 */ /* 0x000fd00000000000 */
[----:B------:R-:W-:Y:S04]  /*1130c0*/  STL.64 [R1+0x14f0], R12 ;  /* 0x0014f00c01007387 */ /* 0x000fe80000100a00 */
[----:B------:R4:W-:Y:S02]  /*1130d0*/  STL.64 [R1+0x14f8], R14 ;  /* 0x0014f80e01007387 */ /* 0x0009e40000100a00 */
[----:B----4-:R-:W-:Y:S02]  /*1130e0*/  HMMA.16816.F32 R12, R4, R8, R24 ;  /* 0x00000008040c723c */ /* 0x010fe40000001818 */
[----:B------:R-:W-:Y:S04]  /*1130f0*/  STL.64 [R1+0xe2a0], R10 ;  /* 0x00e2a00a01007387 */ /* 0x000fe80000100a00 */
[----:B------:R-:W-:-:S15]  /*113100*/  STL.64 [R1+0xe298], R8 ;  /* 0x00e2980801007387 */ /* 0x000fde0000100a00 */
[----:B------:R-:W-:-:S02]  /*113110*/  NOP ;  /* 0x0000000000007918 */ /* 0x000fc40000000000 */
[----:B------:R-:W-:Y:S04]  /*113120*/  STL.64 [R1+0x14e0], R12 ;  /* 0x0014e00c01007387 */ /* 0x000fe80000100a00 */
[----:B------:R0:W-:Y:S02]  /*113130*/  STL.64 [R1+0x14e8], R14 ;  /* 0x0014e80e01007387 */ /* 0x0001e40000100a00 */
[C---:B0-----:R-:W-:Y:S06]  /*113140*/  HMMA.16816.F32 R12, R4.reuse, R2, R44 ;  /* 0x00000002040c723c */ /* 0x041fec000000182c */
[----:B------:R-:W-:Y:S06]  /*113150*/  HMMA.16816.F32 R4, R4, R38, R52 ;  /* 0x000000260404723c */ /* 0x000fec0000001834 */
[C---:B------:R-:W-:Y:S11]  /*113160*/  HMMA.16816.F32 R8, R28.reuse, R40, R48 ;  /* 0x000000281c08723c */ /* 0x040ff60000001830 */
[----:B------:R-:W-:Y:S04]  /*113170*/  STL.64 [R1+0x14d0], R12 ;  /* 0x0014d00c01007387 */ /* 0x000fe80000100a00 */
[----:B------:R-:W-:Y:S04]  /*113180*/  STL.64 [R1+0x14d8], R14 ;  /* 0x0014d80e01007387 */ /* 0x000fe80000100a00 */
        /* <DEDUP_REMOVED lines=98> */
[----:B--2---:R-:W-:Y:S03]  /*1137b0*/  HMMA.16816.F32 R24, R28, R20, R24 ;  /* 0x000000141c18723c */ /* 0x004fe60000001818 */
[----:B------:R-:W-:Y:S04]  /*1137c0*/  STL.64 [R1+0xe1e8], R22 ;  /* 0x00e1e81601007387 */ /* 0x000fe80000100a00 */
[----:B------:R-:W-:-:S15]  /*1137d0*/  STL.64 [R1+0xe1e0], R20 ;  /* 0x00e1e01401007387 */ /* 0x000fde0000100a00 */
[----:B------:R-:W-:-:S01]  /*1137e0*/  NOP ;  /* 0x0000000000007918 */ /* 0x000fc20000000000 */
[----:B------:R-:W-:Y:S04]  /*1137f0*/  STL.64 [R1+0x13f0], R24 ;  /* 0x0013f01801007387 */ /* 0x000fe80000100a00 */
[----:B------:R3:W-:Y:S01]  /*113800*/  STL.64 [R1+0x13f8], R26 ;  /* 0x0013f81a01007387 */ /* 0x0007e20000100a00 */
[C---:B----4-:R-:W-:Y:S06]  /*113810*/  HMMA.16816.F32 R4, R28.reuse, R12, R4 ;  /* 0x0000000c1c04723c */ /* 0x050fec0000001804 */
[C---:B---3--:R-:W-:Y:S06]  /*113820*/  HMMA.16816.F32 R24, R28.reuse, R18, R32 ;  /* 0x000000121c18723c */ /* 0x048fec0000001820 */
        /* <DEDUP_REMOVED lines=22> */
[----:B------:R-:W-:-:S02]  /*113990*/  IMAD R4, R45, 0x100, R44 ;  /* 0x000001002d047824 */ /* 0x000fc400078e022c */
[----:B------:R-:W-:-:S14]  /*1139a0*/  IMAD R5, R47, 0x100, R46 ;  /* 0x000001002f057824 */ /* 0x000fdc00078e022e */
        /* <DEDUP_REMOVED lines=58> */
[----:B------:R-:W-:Y:S01]  /*113d50*/  F2FP.F16.E5M2.UNPACK_B R4, R4 ;  /* 0x00000004ff04723e */ /* 0x000fe200020004ff */
[----:B---3--:R-:W-:Y:S02]  /*113d60*/  HMMA.16816.F32 R28, R28, R38, R40 ;  /* 0x000000261c1c723c */ /* 0x008fe40000001828 */
[----:B------:R-:W3:Y:S01]  /*113d70*/  LDL.LU.64 R40, [R1+0xe240] ;  /* 0x00e2400001287983 */ /* 0x000ee20000300a00 */
[----:B------:R-:W-:-:S02]  /*113d80*/  F2FP.F16.E5M2.UNPACK_B R5, R5 ;  /* 0x00000005ff05723e */ /* 0x000fc400020004ff */
[----:B------:R-:W-:Y:S02]  /*113d90*/  F2FP.F16.E5M2.UNPACK_B R6, R6 ;  /* 0x00000006ff06723e */ /* 0x000fe400020004ff */
[----:B------:R-:W-:-:S07]  /*113da0*/  F2FP.F16.E5M2.UNPACK_B R7, R7 ;  /* 0x00000007ff07723e */ /* 0x000fce00020004ff */
[C---:B----4-:R-:W-:Y:S09]  /*113db0*/  HMMA.16816.F32 R32, R4.reuse, R36, R32 ;  /* 0x000000240420723c */ /* 0x050ff20000001820 */
        /* <DEDUP_REMOVED lines=66> */
[C---:B---3--:R-:W-:Y:S06]  /*1141e0*/  HMMA.16816.F32 R20, R4.reuse, R16, R28 ;  /* 0x000000100414723c */ /* 0x048fec000000181c */
        /* <DEDUP_REMOVED lines=19> */
[----:B------:R-:W-:-:S03]  /*114320*/  IMAD R29, R51, 0x100, R50 ;  /* 0x00000100331d7824 */ /* 0x000fc600078e0232 */
[----:B------:R-:W2:-:S13]  /*114330*/  LDL.LU R48, [R1+0x3d0] ;  /* 0x0003d00001307983 */ /* 0x000e9a0000300800 */
        /* <DEDUP_REMOVED lines=64> */
[----:B------:R-:W2:Y:S01]  /*114740*/  LDL.LU.64 R40, [R1+0xe1b8] ;  /* 0x00e1b80001287983 */ /* 0x000ea20000300a00 */
[----:B------:R-:W-:Y:S02]  /*114750*/  F2FP.F16.E5M2.UNPACK_B R28, R28 ;  /* 0x0000001cff1c723e */ /* 0x000fe400020004ff */
[----:B------:R-:W-:Y:S02]  /*114760*/  F2FP.F16.E5M2.UNPACK_B R29, R29 ;  /* 0x0000001dff1d723e */ /* 0x000fe400020004ff */
[----:B------:R-:W-:Y:S02]  /*114770*/  F2FP.F16.E5M2.UNPACK_B R30, R30 ;  /* 0x0000001eff1e723e */ /* 0x000fe400020004ff */
[----:B------:R-:W-:-:S07]  /*114780*/  F2FP.F16.E5M2.UNPACK_B R31, R31 ;  /* 0x0000001fff1f723e */ /* 0x000fce00020004ff */
[C---:B---3--:R-:W-:Y:S08]  /*114790*/  HMMA.16816.F32 R32, R28.reuse, R36, R32 ;  /* 0x000000241c20723c */ /* 0x048ff00000001820 */
        /* <DEDUP_REMOVED lines=47> */
[C---:B0-----:R-:W-:Y:S06]  /*114a90*/  HMMA.16816.F32 R24, R28.reuse, R22, R4 ;  /* 0x000000161c18723c */ /* 0x041fec0000001804 */
[C---:B----4-:R-:W-:Y:S01]  /*114aa0*/  HMMA.16816.F32 R4, R28.reuse, R20, R44 ;  /* 0x000000141c04723c */ /* 0x050fe2000000182c */
        /* <DEDUP_REMOVED lines=42> */
[----:B0-----:R-:W4:Y:S04]  /*114d50*/  LDL.LU R4, [R1+0x3d88] ;  /* 0x003d880001047983 */ /* 0x001f280000300800 */
        /* <DEDUP_REMOVED lines=29> */
[----:B------:R0:W-:Y:S01]  /*114f30*/  STL.64 [R1+0x10b8], R18 ;  /* 0x0010b81201007387 */ /* 0x0001e20000100a00 */
[----:B----4-:R-:W-:-:S03]  /*114f40*/  IMAD R4, R4, 0x100, R11 ;  /* 0x0000010004047824 */ /* 0x010fc600078e020b */
[----:B0-----:R-:W2:Y:S04]  /*114f50*/  LDL.LU.64 R18, [R1+0xe170] ;  /* 0x00e1700001127983 */ /* 0x001ea80000300a00 */
[----:B------:R-:W4:Y:S04]  /*114f60*/  LDL.LU.64 R16, [R1+0xe168] ;  /* 0x00e1680001107983 */ /* 0x000f280000300a00 */
[----:B------:R-:W-:Y:S04]  /*114f70*/  STL.64 [R1+0xe100], R14 ;  /* 0x00e1000e01007387 */ /* 0x000fe80000100a00 */
[----:B------:R0:W-:Y:S04]  /*114f80*/  STL.64 [R1+0xe0f8], R12 ;  /* 0x00e0f80c01007387 */ /* 0x0001e80000100a00 */
[----:B0-----:R-:W2:Y:S04]  /*114f90*/  LDL.LU R12, [R1+0x350] ;  /* 0x00035000010c7983 */ /* 0x001ea80000300800 */
[----:B------:R-:W2:Y:S04]  /*114fa0*/  LDL.LU R13, [R1+0x354] ;  /* 0x00035400010d7983 */ /* 0x000ea80000300800 */
[----:B------:R-:W2:Y:S04]  /*114fb0*/  LDL.LU R14, [R1+0x358] ;  /* 0x00035800010e7983 */ /* 0x000ea80000300800 */
[----:B------:R-:W2:Y:S04]  /*114fc0*/  LDL.LU R15, [R1+0x35c] ;  /* 0x00035c00010f7983 */ /* 0x000ea80000300800 */
[----:B------:R-:W4:Y:S01]  /*114fd0*/  LDL.LU R11, [R1+0xe160] ;  /* 0x00e16000010b7983 */ /* 0x000f220000300800 */
[C---:B---3--:R-:W-:Y:S06]  /*114fe0*/  HMMA.16816.F32 R24, R28.reuse, R8, R24 ;  /* 0x000000081c18723c */ /* 0x048fec0000001818 */
[C---:B------:R-:W-:Y:S06]  /*114ff0*/  HMMA.16816.F32 R36, R28.reuse, R2, R36 ;  /* 0x000000021c24723c */ /* 0x040fec0000001824 */
[----:B----4-:R-:W-:-:S15]  /*115000*/  HMMA.16816.F32 R20, R28, R10, R20 ;  /* 0x0000000a1c14723c */ /* 0x010fde0000001814 */
[----:B------:R-:W-:-:S08]  /*115010*/  NOP ;  /* 0x0000000000007918 */ /* 0x000fd00000000000 */
[----:B------:R-:W-:Y:S04]  /*115020*/  STL.64 [R1+0x10a0], R20 ;  /* 0x0010a01401007387 */ /* 0x000fe80000100a00 */
[----:B------:R0:W-:Y:S04]  /*115030*/  STL.64 [R1+0x10a8], R22 ;  /* 0x0010a81601007387 */ /* 0x0001e80000100a00 */
[----:B0-----:R-:W3:Y:S04]  /*115040*/  LDL.LU.64 R22, [R1+0xe158] ;  /* 0x00e1580001167983 */ /* 0x001ee80000300a00 */
[----:B------:R-:W4:Y:S04]  /*115050*/  LDL.LU.64 R20, [R1+0xe150] ;  /* 0x00e1500001147983 */ /* 0x000f280000300a00 */
[----:B------:R-:W-:Y:S04]  /*115060*/  STL [R1+0xe0d0], R11 ;  /* 0x00e0d00b01007387 */ /* 0x000fe80000100800 */
        /* <DEDUP_REMOVED lines=12> */
[----:B------:R-:W2:Y:S01]  /*115130*/  LDL.LU.64 R40, [R1+0xe128] ;  /* 0x00e1280001287983 */ /* 0x000ea20000300a00 */
[----:B------:R-:W-:Y:S02]  /*115140*/  F2FP.F16.E5M2.UNPACK_B R4, R4 ;  /* 0x00000004ff04723e */ /* 0x000fe400020004ff */
[----:B------:R-:W-:Y:S02]  /*115150*/  F2FP.F16.E5M2.UNPACK_B R5, R5 ;  /* 0x00000005ff05723e */ /* 0x000fe400020004ff */
[----:B------:R-:W-:Y:S02]  /*115160*/  F2FP.F16.E5M2.UNPACK_B R6, R6 ;  /* 0x00000006ff06723e */ /* 0x000fe400020004ff */
[----:B------:R-:W-:-:S15]  /*115170*/  F2FP.F16.E5M2.UNPACK_B R7, R7 ;  /* 0x00000007ff07723e */ /* 0x000fde00020004ff */
        /* <DEDUP_REMOVED lines=10> */
[----:B0-----:R-:W4:Y:S04]  /*115220*/  LDL.LU.64 R34, [R1+0xe120] ;  /* 0x00e1200001227983 */ /* 0x001f280000300a00 */
[----:B------:R-:W2:Y:S04]  /*115230*/  LDL.LU.64 R32, [R1+0xe118] ;  /* 0x00e1180001207983 */ /* 0x000ea80000300a00 */
        /* <DEDUP_REMOVED lines=8> */
[C---:B--2---:R-:W-:Y:S06]  /*1152c0*/  HMMA.16816.F32 R12, R4.reuse, R32, R12 ;  /* 0x00000020040c723c */ /* 0x044fec000000180c */
[----:B------:R-:W-:-:S15]  /*1152d0*/  HMMA.16816.F32 R40, R4, R36, R40 ;  /* 0x000000240428723c */ /* 0x000fde0000001828 */
        /* <DEDUP_REMOVED lines=98> */
[----:B----4-:R-:W-:Y:S01]  /*115900*/  IMAD R28, R28, 0x100, R11 ;  /* 0x000001001c1c7824 */ /* 0x010fe200078e020b */
        /* <DEDUP_REMOVED lines=25> */
[----:B------:R0:W-:Y:S04]  /*115aa0*/  STL.64 [R1+0xf10], R40 ;  /* 0x000f102801007387 */ /* 0x0001e80000100a00 */
[----:B------:R-:W-:Y:S04]  /*115ab0*/  STL.64 [R1+0xf18], R42 ;  /* 0x000f182a01007387 */ /* 0x000fe80000100a00 */
[----:B0-----:R-:W2:Y:S04]  /*115ac0*/  LDL.LU.64 R40, [R1+0xe0b8] ;  /* 0x00e0b80001287983 */ /* 0x001ea80000300a00 */
[----:B------:R-:W-:Y:S04]  /*115ad0*/  STL.64 [R1+0xe050], R10 ;  /* 0x00e0500a01007387 */ /* 0x000fe80000100a00 */
[----:B------:R3:W-:Y:S01]  /*115ae0*/  STL.64 [R1+0xe048], R8 ;  /* 0x00e0480801007387 */ /* 0x0007e20000100a00 */
[----:B------:R-:W-:Y:S01]  /*115af0*/  IMAD R29, R30, 0x100, R29 ;  /* 0x000001001e1d7824 */ /* 0x000fe200078e021d */
[----:B---3--:R-:W-:Y:S01]  /*115b00*/  HMMA.16816.F32 R8, R4, R2, R12 ;  /* 0x000000020408723c */ /* 0x008fe2000000180c */
[----:B------:R-:W-:-:S02]  /*115b10*/  IMAD R30, R61, 0x100, R31 ;  /* 0x000001003d1e7824 */ /* 0x000fc400078e021f */
[----:B------:R-:W-:Y:S01]  /*115b20*/  IMAD R31, R0, 0x100, R60 ;  /* 0x00000100001f7824 */ /* 0x000fe200078e023c */
[----:B------:R-:W-:Y:S02]  /*115b30*/  F2FP.F16.E5M2.UNPACK_B R28, R28 ;  /* 0x0000001cff1c723e */ /* 0x000fe400020004ff */
[----:B------:R-:W-:Y:S02]  /*115b40*/  F2FP.F16.E5M2.UNPACK_B R29, R29 ;  /* 0x0000001dff1d723e */ /* 0x000fe400020004ff */
[----:B------:R-:W-:Y:S02]  /*115b50*/  F2FP.F16.E5M2.UNPACK_B R30, R30 ;  /* 0x0000001eff1e723e */ /* 0x000fe400020004ff */
[----:B------:R-:W-:-:S13]  /*115b60*/  F2FP.F16.E5M2.UNPACK_B R31, R31 ;  /* 0x0000001fff1f723e */ /* 0x000fda00020004ff */
[----:B------:R-:W-:Y:S04]  /*115b70*/  STL.64 [R1+0xf00], R8 ;  /* 0x000f000801007387 */ /* 0x000fe80000100a00 */
[----:B------:R0:W-:Y:S01]  /*115b80*/  STL.64 [R1+0xf08], R10 ;  /* 0x000f080a01007387 */ /* 0x0001e20000100a00 */
[----:B----4-:R-:W-:Y:S06]  /*115b90*/  HMMA.16816.F32 R12, R4, R38, R16 ;  /* 0x00000026040c723c */ /* 0x010fec0000001810 */
[C---:B--2---:R-:W-:Y:S06]  /*115ba0*/  HMMA.16816.F32 R4, R28.reuse, R36, R44 ;  /* 0x000000241c04723c */ /* 0x044fec000000182c */
[C---:B0-----:R-:W-:Y:S11]  /*115bb0*/  HMMA.16816.F32 R8, R28.reuse, R40, R20 ;  /* 0x000000281c08723c */ /* 0x041ff60000001814 */
        /* <DEDUP_REMOVED lines=144> */
[----:B--2---:R-:W-:Y:S01]  /*1164c0*/  HMMA.16816.F32 R12, R28, R8, R12 ;  /* 0x000000081c0c723c */ /* 0x004fe2000000180c */
[----:B------:R-:W-:-:S02]  /*1164d0*/  IMAD R4, R6, 0x100, R5 ;  /* 0x0000010006047824 */ /* 0x000fc400078e0205 */
[----:B------:R-:W-:Y:S02]  /*1164e0*/  IMAD R5, R61, 0x100, R7 ;  /* 0x000001003d057824 */ /* 0x000fe400078e0207 */
[----:B------:R-:W-:Y:S02]  /*1164f0*/  IMAD R6, R0, 0x100, R60 ;  /* 0x0000010000067824 */ /* 0x000fe400078e023c */
[----:B------:R-:W-:Y:S01]  /*116500*/  IMAD R7, R43, 0x100, R42 ;  /* 0x000001002b077824 */ /* 0x000fe200078e022a */
[----:B------:R-:W-:Y:S01]  /*116510*/  STL.64 [R1+0xe030], R10 ;  /* 0x00e0300a01007387 */ /* 0x000fe20000100a00 */
[----:B------:R-:W-:Y:S02]  /*116520*/  F2FP.F16.E5M2.UNPACK_B R4, R4 ;  /* 0x00000004ff04723e */ /* 0x000fe400020004ff */
[----:B------:R-:W-:Y:S02]  /*116530*/  F2FP.F16.E5M2.UNPACK_B R5, R5 ;  /* 0x00000005ff05723e */ /* 0x000fe400020004ff */
[----:B------:R-:W-:-:S02]  /*116540*/  F2FP.F16.E5M2.UNPACK_B R6, R6 ;  /* 0x00000006ff06723e */ /* 0x000fc400020004ff */
[----:B------:R-:W-:Y:S01]  /*116550*/  F2FP.F16.E5M2.UNPACK_B R7, R7 ;  /* 0x00000007ff07723e */ /* 0x000fe200020004ff */
[----:B------:R0:W-:Y:S01]  /*116560*/  STL.64 [R1+0xe028], R8 ;  /* 0x00e0280801007387 */ /* 0x0001e20000100a00 */
[----:B------:R-:W-:Y:S06]  /*116570*/  HMMA.16816.F32 R16, R28, R2, R16 ;  /* 0x000000021c10723c */ /* 0x000fec0000001810 */
[----:B------:R-:W-:Y:S04]  /*116580*/  STL.64 [R1+0xd90], R12 ;  /* 0x000d900c01007387 */ /* 0x000fe80000100a00 */
[----:B------:R3:W-:Y:S01]  /*116590*/  STL.64 [R1+0xd98], R14 ;  /* 0x000d980e01007387 */ /* 0x0007e20000100a00 */
[----:B0-----:R-:W-:-:S12]  /*1165a0*/  HMMA.16816.F32 R8, R4, R40, R44 ;  /* 0x000000280408723c */ /* 0x001fd8000000182c */
[----:B------:R-:W-:Y:S04]  /*1165b0*/  STL.64 [R1+0xd80], R16 ;  /* 0x000d801001007387 */ /* 0x000fe80000100a00 */
[----:B------:R4:W-:Y:S01]  /*1165c0*/  STL.64 [R1+0xd88], R18 ;  /* 0x000d881201007387 */ /* 0x0009e20000100a00 */
[----:B---3--:R-:W-:Y:S06]  /*1165d0*/  HMMA.16816.F32 R12, R28, R38, R20 ;  /* 0x000000261c0c723c */ /* 0x008fec0000001814 */
[----:B----4-:R-:W-:-:S15]  /*1165e0*/  HMMA.16816.F32 R16, R4, R36, R52 ;  /* 0x000000240410723c */ /* 0x010fde0000001834 */
        /* <DEDUP_REMOVED lines=112> */
[----:B------:R-:W-:Y:S01]  /*116cf0*/  STL.64 [R1+0xc78], R18 ;  /* 0x000c781201007387 */ /* 0x000fe20000100a00 */
[----:B------:R-:W-:-:S02]  /*116d00*/  IMAD R30, R53, 0x100, R52 ;  /* 0x00000100351e7824 */ /* 0x000fc400078e0234 */
[----:B------:R-:W-:Y:S02]  /*116d10*/  IMAD R31, R55, 0x100, R54 ;  /* 0x00000100371f7824 */ /* 0x000fe400078e0236 */
[----:B------:R-:W-:-:S12]  /*116d20*/  IMAD R28, R0, 0x100, R60 ;  /* 0x00000100001c7824 */ /* 0x000fd800078e023c */
[----:B------:R-:W-:Y:S04]  /*116d30*/  STL.64 [R1+0xc50], R12 ;  /* 0x000c500c01007387 */ /* 0x000fe80000100a00 */
[----:B------:R0:W-:Y:S04]  /*116d40*/  STL.64 [R1+0xc58], R14 ;  /* 0x000c580e01007387 */ /* 0x0001e80000100a00 */
[----:B------:R-:W-:Y:S04]  /*116d50*/  STL.64 [R1+0xdf30], R10 ;  /* 0x00df300a01007387 */ /* 0x000fe80000100a00 */
[----:B------:R1:W-:Y:S01]  /*116d60*/  STL.64 [R1+0xdf28], R8 ;  /* 0x00df280801007387 */ /* 0x0003e20000100a00 */
[C---:B0-----:R-:W-:Y:S06]  /*116d70*/  HMMA.16816.F32 R12, R4.reuse, R8, R48 ;  /* 0x00000008040c723c */ /* 0x041fec0000001830 */
[----:B-1----:R-:W-:Y:S01]  /*116d80*/  HMMA.16816.F32 R8, R4, R2, R56 ;  /* 0x000000020408723c */ /* 0x002fe20000001838 */
[----:B------:R-:W-:Y:S01]  /*116d90*/  IMAD R29, R43, 0x100, R42 ;  /* 0x000001002b1d7824 */ /* 0x000fe200078e022a */
[----:B------:R-:W-:-:S02]  /*116da0*/  F2FP.F16.E5M2.UNPACK_B R30, R30 ;  /* 0x0000001eff1e723e */ /* 0x000fc400020004ff */
[----:B------:R-:W-:Y:S02]  /*116db0*/  F2FP.F16.E5M2.UNPACK_B R31, R31 ;  /* 0x0000001fff1f723e */ /* 0x000fe400020004ff */
[----:B------:R-:W-:Y:S02]  /*116dc0*/  F2FP.F16.E5M2.UNPACK_B R28, R28 ;  /* 0x0000001cff1c723e */ /* 0x000fe400020004ff */
[----:B------:R-:W-:-:S09]  /*116dd0*/  F2FP.F16.E5M2.UNPACK_B R29, R29 ;  /* 0x0000001dff1d723e */ /* 0x000fd200020004ff */
[----:B------:R-:W-:Y:S04]  /*116de0*/  STL.64 [R1+0xc40], R12 ;  /* 0x000c400c01007387 */ /* 0x000fe80000100a00 */
[----:B------:R-:W-:Y:S04]  /*116df0*/  STL.64 [R1+0xc48], R14 ;  /* 0x000c480e01007387 */ /* 0x000fe80000100a00 */
[----:B------:R-:W-:Y:S04]  /*116e00*/  STL.64 [R1+0xdff0], R30 ;  /* 0x00dff01e01007387 */ /* 0x000fe80000100a00 */
[----:B------:R-:W-:Y:S04]  /*116e10*/  STL.64 [R1+0xdfe8], R28 ;  /* 0x00dfe81c01007387 */ /* 0x000fe80000100a00 */
[----:B------:R-:W2:Y:S04]  /*116e20*/  LDL.LU R48, [R1+0x650] ;  /* 0x0006500001307983 */ /* 0x000ea80000300800 */
        /* <DEDUP_REMOVED lines=9> */
[----:B------:R-:W4:Y:S04]  /*116ec0*/  LDL.LU R46, [R1+0x28] ;  /* 0x00002800012e7983 */ /* 0x000f280000300800 */
[----:B------:R-:W4:Y:S04]  /*116ed0*/  LDL.LU R47, [R1+0x2c] ;  /* 0x00002c00012f7983 */ /* 0x000f280000300800 */
[----:B----4-:R-:W-:Y:S04]  /*116ee0*/  STL.64 [R1+0xdf60], R46 ;  /* 0x00df602e01007387 */ /* 0x010fe80000100a00 */
[----:B---3--:R-:W-:Y:S04]  /*116ef0*/  STL.64 [R1+0xdf58], R44 ;  /* 0x00df582c01007387 */ /* 0x008fe80000100a00 */
[----:B0-----:R-:W3:Y:S04]  /*116f00*/  LDL.LU R8, [R1+0x30] ;  /* 0x0000300001087983 */ /* 0x001ee80000300800 */
[----:B------:R-:W3:Y:S04]  /*116f10*/  LDL.LU R9, [R1+0x34] ;  /* 0x0000340001097983 */ /* 0x000ee80000300800 */
[----:B-1----:R-:W4:Y:S04]  /*116f20*/  LDL.LU R10, [R1+0x38] ;  /* 0x00003800010a7983 */ /* 0x002f280000300800 */
[----:B------:R-:W4:Y:S04]  /*116f30*/  LDL.LU R11, [R1+0x3c] ;  /* 0x00003c00010b7983 */ /* 0x000f280000300800 */
[----:B----4-:R-:W-:Y:S04]  /*116f40*/  STL.64 [R1+0xdf80], R10 ;  /* 0x00df800a01007387 */ /* 0x010fe80000100a00 */
[----:B---3--:R0:W-:Y:S04]  /*116f50*/  STL.64 [R1+0xdf78], R8 ;  /* 0x00df780801007387 */ /* 0x0081e80000100a00 */
[----:B--2---:R-:W2:Y:S04]  /*116f60*/  LDL.LU R48, [R1+0x40] ;  /* 0x0000400001307983 */ /* 0x004ea80000300800 */
        /* <DEDUP_REMOVED lines=13> */
[----:B------:R-:W4:Y:S04]  /*117040*/  LDL.LU R10, [R1+0x88] ;  /* 0x00008800010a7983 */ /* 0x000f280000300800 */
[----:B------:R-:W4:Y:S04]  /*117050*/  LDL.LU R11, [R1+0x8c] ;  /* 0x00008c00010b7983 */ /* 0x000f280000300800 */
[----:B----4-:R-:W-:Y:S04]  /*117060*/  STL.64 [R1+0xdfe0], R10 ;  /* 0x00dfe00a01007387 */ /* 0x010fe80000100a00 */
[----:B---3--:R0:W-:Y:S04]  /*117070*/  STL.64 [R1+0xdfd8], R8 ;  /* 0x00dfd80801007387 */ /* 0x0081e80000100a00 */
[----:B-1----:R-:W3:Y:S04]  /*117080*/  LDL.LU R48, [R1+0xa0] ;  /* 0x0000a00001307983 */ /* 0x002ee80000300800 */
        /* <DEDUP_REMOVED lines=48> */
[----:B---3--:R-:W-:Y:S03]  /*117390*/  HMMA.16816.F32 R4, R4, R38, R28 ;  /* 0x000000260404723c */ /* 0x008fe6000000181c */
[----:B------:R-:W4:Y:S04]  /*1173a0*/  LDL.LU.64 R30, [R1+0xdff0] ;  /* 0x00dff000011e7983 */ /* 0x000f280000300a00 */
[----:B------:R-:W4:-:S15]  /*1173b0*/  LDL.LU.64 R28, [R1+0xdfe8] ;  /* 0x00dfe800011c7983 */ /* 0x000f1e0000300a00 */
[----:B------:R-:W-:-:S01]  /*1173c0*/  NOP ;  /* 0x0000000000007918 */ /* 0x000fc20000000000 */
[----:B------:R0:W-:Y:S04]  /*1173d0*/  STL.64 [R1+0xbf0], R4 ;  /* 0x000bf00401007387 */ /* 0x0001e80000100a00 */
[----:B------:R1:W-:Y:S04]  /*1173e0*/  STL.64 [R1+0xbf8], R6 ;  /* 0x000bf80601007387 */ /* 0x0003e80000100a00 */
[----:B0-----:R-:W3:Y:S04]  /*1173f0*/  LDL.LU R5, [R1+0x3e0c] ;  /* 0x003e0c0001057983 */ /* 0x001ee80000300800 */
[----:B-1----:R-:W3:Y:S04]  /*117400*/  LDL.LU R6, [R1+0x3e08] ;  /* 0x003e080001067983 */ /* 0x002ee80000300800 */
        /* <DEDUP_REMOVED lines=47> */
[----:B0-----:R-:W3:Y:S04]  /*117700*/  LDL.LU R20, [R1] ;  /* 0x0000000001147983 */ /* 0x001ee80000300800 */
        /* <DEDUP_REMOVED lines=25> */
[C---:B---3--:R-:W-:Y:S06]  /*1178a0*/  HMMA.16816.F32 R48, R28.reuse, R2, R48 ;  /* 0x000000021c30723c */ /* 0x048fec0000001830 */
[C---:B--2---:R-:W-:Y:S06]  /*1178b0*/  HMMA.16816.F32 R44, R28.reuse, R10, R44 ;  /* 0x0000000a1c2c723c */ /* 0x044fec000000182c */
[C---:B----4-:R-:W-:Y:S06]  /*1178c0*/  HMMA.16816.F32 R52, R28.reuse, R8, R52 ;  /* 0x000000081c34723c */ /* 0x050fec0000001834 */
[----:B------:R-:W-:Y:S11]  /*1178d0*/  HMMA.16816.F32 R28, R28, R38, R56 ;  /* 0x000000261c1c723c */ /* 0x000ff60000001838 */
        /* <DEDUP_REMOVED lines=12> */
[----:B------:R-:W4:Y:S04]  /*1179a0*/  LDL.LU.64 R58, [R1+0xdef0] ;  /* 0x00def000013a7983 */ /* 0x000f280000300a00 */
[----:B------:R-:W4:Y:S01]  /*1179b0*/  LDL.LU.64 R56, [R1+0xdee8] ;  /* 0x00dee80001387983 */ /* 0x000f220000300a00 */
[----:B------:R-:W-:-:S02]  /*1179c0*/  IMAD R4, R6, 0x100, R5 ;  /* 0x0000010006047824 */ /* 0x000fc400078e0205 */
[----:B------:R-:W-:Y:S02]  /*1179d0*/  IMAD R5, R61, 0x100, R7 ;  /* 0x000001003d057824 */ /* 0x000fe400078e0207 */
[----:B------:R-:W-:Y:S02]  /*1179e0*/  IMAD R6, R0, 0x100, R60 ;  /* 0x0000010000067824 */ /* 0x000fe400078e023c */
[----:B------:R-:W-:Y:S01]  /*1179f0*/  IMAD R7, R43, 0x100, R42 ;  /* 0x000001002b077824 */ /* 0x000fe200078e022a */
[----:B------:R-:W-:Y:S02]  /*117a00*/  F2FP.F16.E5M2.UNPACK_B R4, R4 ;  /* 0x00000004ff04723e */ /* 0x000fe400020004ff */
[----:B------:R-:W-:Y:S02]  /*117a10*/  F2FP.F16.E5M2.UNPACK_B R5, R5 ;  /* 0x00000005ff05723e */ /* 0x000fe400020004ff */
[----:B------:R-:W-:Y:S02]  /*117a20*/  F2FP.F16.E5M2.UNPACK_B R6, R6 ;  /* 0x00000006ff06723e */ /* 0x000fe400020004ff */
[----:B------:R-:W-:-:S07]  /*117a30*/  F2FP.F16.E5M2.UNPACK_B R7, R7 ;  /* 0x00000007ff07723e */ /* 0x000fce00020004ff */
[----:B------:R-:W-:Y:S01]  /*117a40*/  HMMA.16816.F32 R20, R4, R40, R20 ;  /* 0x000000280414723c */ /* 0x000fe20000001814 */
[----:B------:R-:W-:Y:S04]  /*117a50*/  STL.64 [R1+0x7f0], R28 ;  /* 0x0007f01c01007387 */ /* 0x000fe80000100a00 */
[----:B------:R0:W-:Y:S04]  /*117a60*/  STL.64 [R1+0x7f8], R30 ;  /* 0x0007f81e01007387 */ /* 0x0001e80000100a00 */
[----:B0-----:R-:W4:Y:S04]  /*117a70*/  LDL.LU R31, [R1+0x3e2c] ;  /* 0x003e2c00011f7983 */ /* 0x001f280000300800 */
[----:B------:R-:W4:Y:S04]  /*117a80*/  LDL.LU R61, [R1+0x3e28] ;  /* 0x003e2800013d7983 */ /* 0x000f280000300800 */
[----:B------:R-:W4:Y:S04]  /*117a90*/  LDL.LU R60, [R1+0x3e34] ;  /* 0x003e3400013c7983 */ /* 0x000f280000300800 */
[----:B------:R-:W4:Y:S04]  /*117aa0*/  LDL.LU R0, [R1+0x3e30] ;  /* 0x003e300001007983 */ /* 0x000f280000300800 */
[----:B------:R2:W-:Y:S04]  /*117ab0*/  STL.64 [R1+0xde70], R40 ;  /* 0x00de702801007387 */ /* 0x0005e80000100a00 */
[----:B------:R0:W-:Y:S04]  /*117ac0*/  STL.64 [R1+0x7e0], R20 ;  /* 0x0007e01401007387 */ /* 0x0001e80000100a00 */
[----:B------:R1:W-:Y:S01]  /*117ad0*/  STL.64 [R1+0x7e8], R22 ;  /* 0x0007e81601007387 */ /* 0x0003e20000100a00 */
[----:B--2---:R-:W-:-:S02]  /*117ae0*/  IMAD.MOV.U32 R40, RZ, RZ, R47 ;  /* 0x000000ffff287224 */ /* 0x004fc400078e002f */
[----:B------:R-:W-:Y:S01]  /*117af0*/  IMAD.MOV.U32 R41, RZ, RZ, R46 ;  /* 0x000000ffff297224 */ /* 0x000fe200078e002e */
[----:B------:R-:W2:Y:S04]  /*117b00*/  LDL.LU R47, [R1+0xdee4] ;  /* 0x00dee400012f7983 */ /* 0x000ea80000300800 */
[----:B------:R-:W2:Y:S01]  /*117b10*/  LDL.LU R46, [R1+0xdee0] ;  /* 0x00dee000012e7983 */ /* 0x000ea20000300800 */
[----:B---3--:R-:W-:Y:S02]  /*117b20*/  IMAD.MOV.U32 R42, RZ, RZ, R45 ;  /* 0x000000ffff2a7224 */ /* 0x008fe400078e002d */
[----:B------:R-:W-:Y:S01]  /*117b30*/  IMAD.MOV.U32 R43, RZ, RZ, R44 ;  /* 0x000000ffff2b7224 */ /* 0x000fe200078e002c */
[----:B------:R-:W3:Y:S04]  /*117b40*/  LDL.LU R45, [R1+0xdedc] ;  /* 0x00dedc00012d7983 */ /* 0x000ee80000300800 */
[----:B------:R-:W2:Y:S04]  /*117b50*/  LDL.LU R44, [R1+0xded8] ;  /* 0x00ded800012c7983 */ /* 0x000ea80000300800 */
[----:B0-----:R-:W3:Y:S01]  /*117b60*/  LDL.LU R20, [R1+0x760] ;  /* 0x0007600001147983 */ /* 0x001ee20000300800 */
[----:B----4-:R-:W-:-:S15]  /*117b70*/  HMMA.16816.F32 R56, R4, R36, R56 ;  /* 0x000000240438723c */ /* 0x010fde0000001838 */
[----:B------:R-:W-:-:S08]  /*117b80*/  NOP ;  /* 0x0000000000007918 */ /* 0x000fd00000000000 */
[----:B------:R0:W-:Y:S04]  /*117b90*/  STL.64 [R1+0x7a0], R56 ;  /* 0x0007a03801007387 */ /* 0x0001e80000100a00 */
[----:B------:R4:W-:Y:S04]  /*117ba0*/  STL.64 [R1+0x7a8], R58 ;  /* 0x0007a83a01007387 */ /* 0x0009e80000100a00 */
[----:B------:R-:W3:Y:S04]  /*117bb0*/  LDL.LU R21, [R1+0x764] ;  /* 0x0007640001157983 */ /* 0x000ee80000300800 */
[----:B-1----:R-:W3:Y:S04]  /*117bc0*/  LDL.LU R22, [R1+0x768] ;  /* 0x0007680001167983 */ /* 0x002ee80000300800 */
[----:B------:R-:W3:Y:S01]  /*117bd0*/  LDL.LU R23, [R1+0x76c] ;  /* 0x00076c0001177983 */ /* 0x000ee20000300800 */
[----:B0-----:R-:W-:-:S02]  /*117be0*/  IMAD.MOV.U32 R56, RZ, RZ, R52 ;  /* 0x000000ffff387224 */ /* 0x001fc400078e0034 */
[----:B------:R-:W-:Y:S01]  /*117bf0*/  IMAD.MOV.U32 R57, RZ, RZ, R53 ;  /* 0x000000ffff397224 */ /* 0x000fe200078e0035 */
[----:B------:R-:W2:Y:S04]  /*117c00*/  LDL.LU R52, [R1+0xded4] ;  /* 0x00ded40001347983 */ /* 0x000ea80000300800 */
[----:B------:R-:W2:Y:S01]  /*117c10*/  LDL.LU R53, [R1+0xded0] ;  /* 0x00ded00001357983 */ /* 0x000ea20000300800 */
[----:B----4-:R-:W-:Y:S02]  /*117c20*/  IMAD.MOV.U32 R58, RZ, RZ, R54 ;  /* 0x000000ffff3a7224 */ /* 0x010fe400078e0036 */
[----:B------:R-:W-:Y:S01]  /*117c30*/  IMAD.MOV.U32 R59, RZ, RZ, R55 ;  /* 0x000000ffff3b7224 */ /* 0x000fe200078e0037 */
[----:B------:R-:W2:Y:S04]  /*117c40*/  LDL.LU R54, [R1+0xdecc] ;  /* 0x00decc0001367983 */ /* 0x000ea80000300800 */
[----:B------:R-:W2:Y:S04]  /*117c50*/  LDL.LU R55, [R1+0xdec8] ;  /* 0x00dec80001377983 */ /* 0x000ea80000300800 */
[----:B------:R-:W-:Y:S04]  /*117c60*/  STL.64 [R1+0xde80], R38 ;  /* 0x00de802601007387 */ /* 0x000fe80000100a00 */
[----:B------:R0:W-:Y:S02]  /*117c70*/  STL.64 [R1+0xde78], R36 ;  /* 0x00de782401007387 */ /* 0x0001e40000100a00 */
[----:B0-----:R-:W-:-:S02]  /*117c80*/  IMAD.MOV.U32 R36, RZ, RZ, R48 ;  /* 0x000000ffff247224 */ /* 0x001fc400078e0030 */
[----:B------:R-:W-:Y:S01]  /*117c90*/  IMAD.MOV.U32 R37, RZ, RZ, R49 ;  /* 0x000000ffff257224 */ /* 0x000fe200078e0031 */
[----:B------:R-:W4:Y:S04]  /*117ca0*/  LDL.LU R48, [R1+0xdec4] ;  /* 0x00dec40001307983 */ /* 0x000f280000300800 */
[----:B------:R-:W4:Y:S01]  /*117cb0*/  LDL.LU R49, [R1+0xdec0] ;  /* 0x00dec00001317983 */ /* 0x000f220000300800 */
[----:B------:R-:W-:Y:S02]  /*117cc0*/  IMAD.MOV.U32 R38, RZ, RZ, R50 ;  /* 0x000000ffff267224 */ /* 0x000fe400078e0032 */
[----:B------:R-:W-:Y:S01]  /*117cd0*/  IMAD.MOV.U32 R39, RZ, RZ, R51 ;  /* 0x000000ffff277224 */ /* 0x000fe200078e0033 */
[----:B------:R-:W4:Y:S04]  /*117ce0*/  LDL.LU R50, [R1+0xdebc] ;  /* 0x00debc0001327983 */ /* 0x000f280000300800 */
[----:B------:R-:W4:Y:S01]  /*117cf0*/  LDL.LU R51, [R1+0xdeb8] ;  /* 0x00deb80001337983 */ /* 0x000f220000300800 */
        /* <DEDUP_REMOVED lines=9> */
[----:B------:R0:W-:Y:S04]  /*117d90*/  STL.64 [R1+0x750], R48 ;  /* 0x0007503001007387 */ /* 0x0001e80000100a00 */
[----:B------:R1:W-:Y:S01]  /*117da0*/  STL.64 [R1+0x758], R50 ;  /* 0x0007583201007387 */ /* 0x0003e20000100a00 */
[----:B0-----:R-:W-:-:S02]  /*117db0*/  IMAD.MOV.U32 R48, RZ, RZ, R44 ;  /* 0x000000ffff307224 */ /* 0x001fc400078e002c */
[----:B---3--:R-:W-:Y:S01]  /*117dc0*/  IMAD.MOV.U32 R49, RZ, RZ, R45 ;  /* 0x000000ffff317224 */ /* 0x008fe200078e002d */
[----:B------:R-:W3:Y:S04]  /*117dd0*/  LDL.LU R44, [R1+0xdeb4] ;  /* 0x00deb400012c7983 */ /* 0x000ee80000300800 */
[----:B------:R-:W3:Y:S01]  /*117de0*/  LDL.LU R45, [R1+0xdeb0] ;  /* 0x00deb000012d7983 */ /* 0x000ee20000300800 */
[----:B-1----:R-:W-:Y:S02]  /*117df0*/  IMAD.MOV.U32 R50, RZ, RZ, R46 ;  /* 0x000000ffff327224 */ /* 0x002fe400078e002e */
[----:B------:R-:W-:Y:S01]  /*117e00*/  IMAD.MOV.U32 R51, RZ, RZ, R47 ;  /* 0x000000ffff337224 */ /* 0x000fe200078e002f */
[----:B------:R-:W3:Y:S04]  /*117e10*/  LDL.LU R46, [R1+0xdeac] ;  /* 0x00deac00012e7983 */ /* 0x000ee80000300800 */
[----:B------:R-:W3:Y:S01]  /*117e20*/  LDL.LU R47, [R1+0xdea8] ;  /* 0x00dea800012f7983 */ /* 0x000ee20000300800 */
[C---:B------:R-:W-:Y:S03]  /*117e30*/  HMMA.16816.F32 R20, R4.reuse, R24, R20 ;  /* 0x000000180414723c */ /* 0x040fe60000001814 */
[----:B------:R-:W-:Y:S04]  /*117e40*/  STL.64 [R1+0xde58], R34 ;  /* 0x00de582201007387 */ /* 0x000fe80000100a00 */
[----:B------:R0:W-:Y:S04]  /*117e50*/  STL.64 [R1+0xde50], R32 ;  /* 0x00de502001007387 */ /* 0x0001e80000100a00 */
[----:B0-----:R-:W4:Y:S04]  /*117e60*/  LDL.LU R32, [R1+0x790] ;  /* 0x0007900001207983 */ /* 0x001f280000300800 */
[----:B------:R-:W4:Y:S04]  /*117e70*/  LDL.LU R33, [R1+0x794] ;  /* 0x0007940001217983 */ /* 0x000f280000300800 */
[----:B------:R-:W4:Y:S04]  /*117e80*/  LDL.LU R34, [R1+0x798] ;  /* 0x0007980001227983 */ /* 0x000f280000300800 */
[----:B------:R-:W4:Y:S01]  /*117e90*/  LDL.LU R35, [R1+0x79c] ;  /* 0x00079c0001237983 */ /* 0x000f220000300800 */
[----:B---3--:R-:W-:-:S15]  /*117ea0*/  HMMA.16816.F32 R44, R4, R26, R44 ;  /* 0x0000001a042c723c */ /* 0x008fde000000182c */
[----:B------:R-:W-:-:S08]  /*117eb0*/  NOP ;  /* 0x0000000000007918 */ /* 0x000fd00000000000 */
        /* <DEDUP_REMOVED lines=8> */
[----:B0-----:R-:W3:Y:S04]  /*117f40*/  LDL.LU.64 R22, [R1+0xdea0] ;  /* 0x00dea00001167983 */ /* 0x001ee80000300a00 */
[----:B------:R-:W4:Y:S04]  /*117f50*/  LDL.LU.64 R20, [R1+0xde98] ;  /* 0x00de980001147983 */ /* 0x000f280000300a00 */
[----:B------:R-:W-:Y:S04]  /*117f60*/  STL.64 [R1+0xde38], R26 ;  /* 0x00de381a01007387 */ /* 0x000fe80000100a00 */
[----:B------:R4:W-:Y:S01]  /*117f70*/  STL.64 [R1+0xde30], R24 ;  /* 0x00de301801007387 */ /* 0x0009e20000100a00 */
[----:B------:R-:W-:-:S02]  /*117f80*/  IMAD R28, R61, 0x100, R31 ;  /* 0x000001003d1c7824 */ /* 0x000fc400078e021f */
[----:B------:R-:W-:Y:S01]  /*117f90*/  IMAD R29, R0, 0x100, R60 ;  /* 0x00000100001d7824 */ /* 0x000fe200078e023c */
        /* <DEDUP_REMOVED lines=92> */
[----:B------:R-:W-:Y:S02]  /*118560*/  F2FP.F16.E5M2.UNPACK_B R28, R28 ;  /* 0x0000001cff1c723e */ /* 0x000fe400020004ff */
[----:B------:R-:W-:Y:S01]  /*118570*/  F2FP.F16.E5M2.UNPACK_B R29, R29 ;  /* 0x0000001dff1d723e */ /* 0x000fe200020004ff */
[----:B--2---:R-:W-:Y:S01]  /*118580*/  HMMA.16816.F32 R4, R4, R38, R40 ;  /* 0x000000260404723c */ /* 0x004fe20000001828 */
[----:B------:R-:W2:Y:S01]  /*118590*/  LDL.LU.64 R40, [R1+0xde70] ;  /* 0x00de700001287983 */ /* 0x000ea20000300a00 */
[----:B------:R-:W-:Y:S02]  /*1185a0*/  F2FP.F16.E5M2.UNPACK_B R30, R30 ;  /* 0x0000001eff1e723e */ /* 0x000fe400020004ff */
[----:B------:R-:W-:-:S07]  /*1185b0*/  F2FP.F16.E5M2.UNPACK_B R31, R31 ;  /* 0x0000001fff1f723e */ /* 0x000fce00020004ff */
[----:B---3--:R-:W-:-:S12]  /*1185c0*/  HMMA.16816.F32 R32, R28, R36, R32 ;  /* 0x000000241c20723c */ /* 0x008fd80000001820 */
        /* <DEDUP_REMOVED lines=118> */
[----:B--2---:R-:W-:Y:S01]  /*118d30*/  HMMA.16816.F32 R16, R28, R12, R16 ;  /* 0x0000000c1c10723c */ /* 0x004fe20000001810 */
[----:B----4-:R-:W-:-:S15]  /*118d40*/  IMAD R4, R4, 0x100, R11 ;  /* 0x0000010004047824 */ /* 0x010fde00078e020b */
[----:B------:R-:W-:-:S07]  /*118d50*/  NOP ;  /* 0x0000000000007918 */ /* 0x000fce0000000000 */
[----:B------:R-:W-:Y:S04]  /*118d60*/  STL.64 [R1+0x510], R16 ;  /* 0x0005101001007387 */ /* 0x000fe80000100a00 */
[----:B------:R0:W-:Y:S04]  /*118d70*/  STL.64 [R1+0x518], R18 ;  /* 0x0005181201007387 */ /* 0x0001e80000100a00 */
        /* <DEDUP_REMOVED lines=29> */
[----:B------:R-:W-:Y:S01]  /*118f50*/  F2FP.F16.E5M2.UNPACK_B R4, R4 ;  /* 0x00000004ff04723e */ /* 0x000fe200020004ff */
[----:B--2---:R-:W-:Y:S01]  /*118f60*/  HMMA.16816.F32 R28, R28, R38, R40 ;  /* 0x000000261c1c723c */ /* 0x004fe20000001828 */
[----:B------:R-:W2:Y:S01]  /*118f70*/  LDL.LU.64 R40, [R1+0xdde0] ;  /* 0x00dde00001287983 */ /* 0x000ea20000300a00 */
[----:B------:R-:W-:Y:S02]  /*118f80*/  F2FP.F16.E5M2.UNPACK_B R5, R5 ;  /* 0x00000005ff05723e */ /* 0x000fe400020004ff */
[----:B------:R-:W-:Y:S02]  /*118f90*/  F2FP.F16.E5M2.UNPACK_B R6, R6 ;  /* 0x00000006ff06723e */ /* 0x000fe400020004ff */
[----:B------:R-:W-:-:S15]  /*118fa0*/  F2FP.F16.E5M2.UNPACK_B R7, R7 ;  /* 0x00000007ff07723e */ /* 0x000fde00020004ff */
[----:B------:R-:W-:-:S02]  /*118fb0*/  NOP ;  /* 0x0000000000007918 */ /* 0x000fc40000000000 */
        /* <DEDUP_REMOVED lines=139> */
[----:B------:R-:W-:Y:S01]  /*119870*/  HMMA.16816.F32 R40, R4, R8, R40 ;  /* 0x000000080428723c */ /* 0x000fe20000001828 */
[----:B------:R-:W-:-:S02]  /*119880*/  IMAD R29, R29, 0x100, R60 ;  /* 0x000001001d1d7824 */ /* 0x000fc400078e023c */
[----:B------:R-:W2:Y:S03]  /*119890*/  LDL.LU R60, [R1+0xdd88] ;  /* 0x00dd8800013c7983 */ /* 0x000ea60000300800 */
        /* <DEDUP_REMOVED lines=10> */
[----:B------:R3:W-:Y:S02]  /*119940*/  STL.64 [R1+0xdd10], R8 ;  /* 0x00dd100801007387 */ /* 0x0007e40000100a00 */
        /* <DEDUP_REMOVED lines=133> */
[----:B--2---:R-:W-:Y:S03]  /*11a1a0*/  HMMA.16816.F32 R16, R28, R12, R16 ;  /* 0x0000000c1c10723c */ /* 0x004fe60000001810 */
[----:B------:R-:W-:Y:S04]  /*11a1b0*/  STL.64 [R1+0xdce8], R14 ;  /* 0x00dce80e01007387 */ /* 0x000fe80000100a00 */
[----:B------:R-:W-:Y:S01]  /*11a1c0*/  STL.64 [R1+0xdce0], R12 ;  /* 0x00dce00c01007387 */ /* 0x000fe20000100a00 */
[----:B------:R-:W-:-:S02]  /*11a1d0*/  IMAD R4, R5, 0x100, R4 ;  /* 0x0000010005047824 */ /* 0x000fc400078e0204 */
[----:B------:R-:W-:Y:S02]  /*11a1e0*/  IMAD R5, R7, 0x100, R6 ;  /* 0x0000010007057824 */ /* 0x000fe400078e0206 */
[----:B------:R-:W-:Y:S02]  /*11a1f0*/  IMAD R6, R0, 0x100, R61 ;  /* 0x0000010000067824 */ /* 0x000fe400078e023d */
[----:B------:R-:W-:-:S09]  /*11a200*/  IMAD R7, R43, 0x100, R42 ;  /* 0x000001002b077824 */ /* 0x000fd200078e022a */
[----:B------:R-:W-:Y:S04]  /*11a210*/  STL.64 [R1+0x350], R16 ;  /* 0x0003501001007387 */ /* 0x000fe80000100a00 */
[----:B------:R0:W-:Y:S01]  /*11a220*/  STL.64 [R1+0x358], R18 ;  /* 0x0003581201007387 */ /* 0x0001e20000100a00 */
[----:B------:R-:W-:Y:S02]  /*11a230*/  F2FP.F16.E5M2.UNPACK_B R4, R4 ;  /* 0x00000004ff04723e */ /* 0x000fe400020004ff */
[----:B------:R-:W-:Y:S02]  /*11a240*/  F2FP.F16.E5M2.UNPACK_B R5, R5 ;  /* 0x00000005ff05723e */ /* 0x000fe400020004ff */
[----:B------:R-:W-:Y:S02]  /*11a250*/  F2FP.F16.E5M2.UNPACK_B R6, R6 ;  /* 0x00000006ff06723e */ /* 0x000fe400020004ff */
[----:B------:R-:W-:Y:S01]  /*11a260*/  F2FP.F16.E5M2.UNPACK_B R7, R7 ;  /* 0x00000007ff07723e */ /* 0x000fe200020004ff */
[C---:B0-----:R-:W-:Y:S06]  /*11a270*/  HMMA.16816.F32 R16, R28.reuse, R38, R48 ;  /* 0x000000261c10723c */ /* 0x041fec0000001830 */
[----:B----4-:R-:W-:-:S15]  /*11a280*/  HMMA.16816.F32 R12, R28, R10, R20 ;  /* 0x0000000a1c0c723c */ /* 0x010fde0000001814 */
        /* <DEDUP_REMOVED lines=147> */
[----:B------:R-:W3:Y:S01]  /*11abc0*/  LDL.LU R59, [R1+0x14cc] ;  /* 0x0014cc00013b7983 */ /* 0x000ee20000300800 */
[----:B------:R-:W-:-:S02]  /*11abd0*/  IMAD R28, R49, 0x100, R48 ;  /* 0x00000100311c7824 */ /* 0x000fc400078e0230 */
[----:B------:R-:W-:Y:S01]  /*11abe0*/  IMAD R29, R51, 0x100, R50 ;  /* 0x00000100331d7824 */ /* 0x000fe200078e0232 */
        /* <DEDUP_REMOVED lines=56> */
[----:B0-----:R-:W3:Y:S04]  /*11af70*/  LDL.LU.64 R38, [R1+0xdcb8] ;  /* 0x00dcb80001267983 */ /* 0x001ee80000300a00 */
[----:B------:R-:W2:Y:S01]  /*11af80*/  LDL.LU.64 R36, [R1+0xdcb0] ;  /* 0x00dcb00001247983 */ /* 0x000ea20000300a00 */
[----:B------:R-:W-:-:S02]  /*11af90*/  F2FP.F16.E5M2.UNPACK_B R28, R28 ;  /* 0x0000001cff1c723e */ /* 0x000fc400020004ff */
[----:B------:R-:W-:Y:S02]  /*11afa0*/  F2FP.F16.E5M2.UNPACK_B R29, R29 ;  /* 0x0000001dff1d723e */ /* 0x000fe400020004ff */
[----:B------:R-:W-:Y:S02]  /*11afb0*/  F2FP.F16.E5M2.UNPACK_B R30, R30 ;  /* 0x0000001eff1e723e */ /* 0x000fe400020004ff */
[----:B------:R-:W-:-:S07]  /*11afc0*/  F2FP.F16.E5M2.UNPACK_B R31, R31 ;  /* 0x0000001fff1f723e */ /* 0x000fce00020004ff */
[----:B----4-:R-:W-:Y:S06]  /*11afd0*/  HMMA.16816.F32 R8, R28, R40, R8 ;  /* 0x000000281c08723c */ /* 0x010fec0000001808 */
[----:B---3--:R-:W-:Y:S06]  /*11afe0*/  HMMA.16816.F32 R4, R4, R38, R56 ;  /* 0x000000260404723c */ /* 0x008fec0000001838 */
[----:B--2---:R-:W-:Y:S01]  /*11aff0*/  HMMA.16816.F32 R32, R28, R36, R32 ;  /* 0x000000241c20723c */ /* 0x004fe20000001820 */
[----:B------:R-:W2:Y:S04]  /*11b000*/  LDL.LU.64 R58, [R1+0xdca8] ;  /* 0x00dca800013a7983 */ /* 0x000ea80000300a00 */
[----:B------:R-:W2:-:S12]  /*11b010*/  LDL.LU.64 R56, [R1+0xdca0] ;  /* 0x00dca00001387983 */ /* 0x000e980000300a00 */
        /* <DEDUP_REMOVED lines=57> */
[----:B------:R0:W-:Y:S04]  /*11b3b0*/  STL.64 [R1+0x1e8], R26 ;  /* 0x0001e81a01007387 */ /* 0x0001e80000100a00 */
[----:B------:R-:W-:Y:S04]  /*11b3c0*/  STL.64 [R1+0xdbb8], R22 ;  /* 0x00dbb81601007387 */ /* 0x000fe80000100a00 */
[----:B--2---:R1:W-:Y:S01]  /*11b3d0*/  STL.64 [R1+0xdbb0], R20 ;  /* 0x00dbb01401007387 */ /* 0x0043e20000100a00 */
[C---:B0-----:R-:W-:Y:S06]  /*11b3e0*/  HMMA.16816.F32 R24, R28.reuse, R20, R32 ;  /* 0x000000141c18723c */ /* 0x041fec0000001820 */
[C---:B-1----:R-:W-:Y:S06]  /*11b3f0*/  HMMA.16816.F32 R20, R28.reuse, R18, R36 ;  /* 0x000000121c14723c */ /* 0x042fec0000001824 */
[C---:B----4-:R-:W-:Y:S11]  /*11b400*/  HMMA.16816.F32 R4, R28.reuse, R16, R4 ;  /* 0x000000101c04723c */ /* 0x050ff60000001804 */
        /* <DEDUP_REMOVED lines=24> */
[----:B0-----:R-:W-:-:S02]  /*11b590*/  IMAD R4, R53, 0x100, R52 ;  /* 0x0000010035047824 */ /* 0x001fc400078e0234 */
[----:B------:R-:W-:Y:S01]  /*11b5a0*/  IMAD R5, R55, 0x100, R54 ;  /* 0x0000010037057824 */ /* 0x000fe200078e0236 */
        /* <DEDUP_REMOVED lines=70> */
[----:B------:R-:W2:Y:S01]  /*11ba10*/  LDL.LU.64 R36, [R1+0xdc20] ;  /* 0x00dc200001247983 */ /* 0x000ea20000300a00 */
[----:B------:R-:W-:-:S02]  /*11ba20*/  F2FP.F16.E5M2.UNPACK_B R4, R4 ;  /* 0x00000004ff04723e */ /* 0x000fc400020004ff */
[----:B------:R-:W-:Y:S02]  /*11ba30*/  F2FP.F16.E5M2.UNPACK_B R5, R5 ;  /* 0x00000005ff05723e */ /* 0x000fe400020004ff */
[----:B------:R-:W-:Y:S02]  /*11ba40*/  F2FP.F16.E5M2.UNPACK_B R6, R6 ;  /* 0x00000006ff06723e */ /* 0x000fe400020004ff */
[----:B------:R-:W-:-:S07]  /*11ba50*/  F2FP.F16.E5M2.UNPACK_B R7, R7 ;  /* 0x00000007ff07723e */ /* 0x000fce00020004ff */
[----:B---3--:R-:W-:Y:S06]  /*11ba60*/  HMMA.16816.F32 R56, R4, R40, R56 ;  /* 0x000000280438723c */ /* 0x008fec0000001838 */
[----:B----4-:R-:W-:Y:S06]  /*11ba70*/  HMMA.16816.F32 R28, R28, R38, R52 ;  /* 0x000000261c1c723c */ /* 0x010fec0000001834 */
        /* <DEDUP_REMOVED lines=12> */
[----:B------:R-:W4:Y:S04]  /*11bb40*/  LDL.LU.64 R56, [R1+0xdc00] ;  /* 0x00dc000001387983 */ /* 0x000f280000300a00 */
[----:B------:R-:W-:Y:S04]  /*11bb50*/  STL.64 [R1+0xdb98], R40 ;  /* 0x00db982801007387 */ /* 0x000fe80000100a00 */
        /* <DEDUP_REMOVED lines=51> */
[C---:B-1----:R-:W-:Y:S11]  /*11be90*/  HMMA.16816.F32 R24, R4.reuse, R14, R48 ;  /* 0x0000000e0418723c */ /* 0x042ff60000001830 */
[----:B------:R-:W-:Y:S04]  /*11bea0*/  STL.64 [R1+0xe0], R20 ;  /* 0x0000e01401007387 */ /* 0x000fe80000100a00 */
[----:B------:R0:W-:Y:S04]  /*11beb0*/  STL.64 [R1+0xe8], R22 ;  /* 0x0000e81601007387 */ /* 0x0001e80000100a00 */
[----:B------:R-:W-:Y:S04]  /*11bec0*/  STL.64 [R1+0xd0], R28 ;  /* 0x0000d01c01007387 */ /* 0x000fe80000100a00 */
[----:B------:R-:W-:Y:S04]  /*11bed0*/  STL.64 [R1+0xd8], R30 ;  /* 0x0000d81e01007387 */ /* 0x000fe80000100a00 */
[----:B------:R-:W-:Y:S04]  /*11bee0*/  STL.64 [R1+0xdb60], R14 ;  /* 0x00db600e01007387 */ /* 0x000fe80000100a00 */
[----:B------:R-:W-:Y:S04]  /*11bef0*/  STL.64 [R1+0xc0], R24 ;  /* 0x0000c01801007387 */ /* 0x000fe80000100a00 */
        /* <DEDUP_REMOVED lines=20> */
[----:B------:R-:W2:Y:S04]  /*11c040*/  LDL.LU R61, [R1+0x3f04] ;  /* 0x003f0400013d7983 */ /* 0x000ea80000300800 */
[----:B------:R-:W2:Y:S04]  /*11c050*/  LDL.LU R0, [R1+0x3f00] ;  /* 0x003f000001007983 */ /* 0x000ea80000300800 */
[----:B------:R-:W3:Y:S04]  /*11c060*/  LDL.LU R36, [R1+0x1830] ;  /* 0x0018300001247983 */ /* 0x000ee80000300800 */
[----:B------:R-:W3:Y:S04]  /*11c070*/  LDL.LU R37, [R1+0x1834] ;  /* 0x0018340001257983 */ /* 0x000ee80000300800 */
[----:B------:R-:W3:Y:S04]  /*11c080*/  LDL.LU R38, [R1+0x1838] ;  /* 0x0018380001267983 */ /* 0x000ee80000300800 */
[----:B------:R-:W3:Y:S04]  /*11c090*/  LDL.LU R39, [R1+0x183c] ;  /* 0x00183c0001277983 */ /* 0x000ee80000300800 */
[----:B------:R-:W4:Y:S01]  /*11c0a0*/  LDL.LU R40, [R1+0x1850] ;  /* 0x0018500001287983 */ /* 0x000f220000300800 */
[----:B------:R-:W-:-:S03]  /*11c0b0*/  IMAD R29, R43, 0x100, R42 ;  /* 0x000001002b1d7824 */ /* 0x000fc600078e022a */
        /* <DEDUP_REMOVED lines=34> */
[----:B------:R0:W-:Y:S04]  /*11c2e0*/  STL.64 [R1+0x670], R40 ;  /* 0x0006702801007387 */ /* 0x0001e80000100a00 */
[----:B------:R-:W-:Y:S04]  /*11c2f0*/  STL.64 [R1+0x678], R42 ;  /* 0x0006782a01007387 */ /* 0x000fe80000100a00 */
[----:B0-----:R-:W4:Y:S01]  /*11c300*/  LDL.LU.64 R40, [R1+0xdb98] ;  /* 0x00db980001287983 */ /* 0x001f220000300a00 */
[----:B------:R-:W-:-:S02]  /*11c310*/  IMAD R30, R31, 0x100, R30 ;  /* 0x000001001f1e7824 */ /* 0x000fc400078e021e */
[----:B--2---:R-:W-:Y:S01]  /*11c320*/  IMAD R31, R0, 0x100, R61 ;  /* 0x00000100001f7824 */ /* 0x004fe200078e023d */
[----:B------:R-:W-:Y:S02]  /*11c330*/  F2FP.F16.E5M2.UNPACK_B R28, R28 ;  /* 0x0000001cff1c723e */ /* 0x000fe400020004ff */
[----:B------:R-:W-:Y:S02]  /*11c340*/  F2FP.F16.E5M2.UNPACK_B R29, R29 ;  /* 0x0000001dff1d723e */ /* 0x000fe400020004ff */
[----:B------:R-:W-:Y:S02]  /*11c350*/  F2FP.F16.E5M2.UNPACK_B R30, R30 ;  /* 0x0000001eff1e723e */ /* 0x000fe400020004ff */
[----:B------:R-:W-:Y:S01]  /*11c360*/  F2FP.F16.E5M2.UNPACK_B R31, R31 ;  /* 0x0000001fff1f723e */ /* 0x000fe200020004ff */
[----:B---3--:R-:W-:Y:S06]  /*11c370*/  HMMA.16816.F32 R12, R4, R38, R12 ;  /* 0x00000026040c723c */ /* 0x008fec000000180c */
[C---:B----4-:R-:W-:Y:S01]  /*11c380*/  HMMA.16816.F32 R32, R28.reuse, R36, R32 ;  /* 0x000000241c20723c */ /* 0x050fe20000001820 */
[----:B------:R-:W2:Y:S05]  /*11c390*/  LDL.LU R4, [R1+0x1930] ;  /* 0x0019300001047983 */ /* 0x000eaa0000300800 */
[C---:B------:R-:W-:Y:S11]  /*11c3a0*/  HMMA.16816.F32 R56, R28.reuse, R40, R56 ;  /* 0x000000281c38723c */ /* 0x040ff60000001838 */
[----:B------:R0:W-:Y:S04]  /*11c3b0*/  STL.64 [R1+0x90], R12 ;  /* 0x0000900c01007387 */ /* 0x0001e80000100a00 */
[----:B------:R1:W-:Y:S04]  /*11c3c0*/  STL.64 [R1+0x98], R14 ;  /* 0x0000980e01007387 */ /* 0x0003e80000100a00 */
[----:B------:R-:W2:Y:S04]  /*11c3d0*/  LDL.LU R5, [R1+0x1934] ;  /* 0x0019340001057983 */ /* 0x000ea80000300800 */
[----:B------:R-:W2:Y:S04]  /*11c3e0*/  LDL.LU R6, [R1+0x1938] ;  /* 0x0019380001067983 */ /* 0x000ea80000300800 */
[----:B------:R-:W2:Y:S04]  /*11c3f0*/  LDL.LU R7, [R1+0x193c] ;  /* 0x00193c0001077983 */ /* 0x000ea80000300800 */
[----:B0-----:R-:W3:Y:S04]  /*11c400*/  LDL.LU R12, [R1+0x1980] ;  /* 0x00198000010c7983 */ /* 0x001ee80000300800 */
[----:B------:R0:W-:Y:S04]  /*11c410*/  STL.64 [R1+0x80], R56 ;  /* 0x0000803801007387 */ /* 0x0001e80000100a00 */
[----:B------:R4:W-:Y:S04]  /*11c420*/  STL.64 [R1+0x88], R58 ;  /* 0x0000883a01007387 */ /* 0x0009e80000100a00 */
[----:B------:R-:W3:Y:S04]  /*11c430*/  LDL.LU R13, [R1+0x1984] ;  /* 0x00198400010d7983 */ /* 0x000ee80000300800 */
[----:B-1----:R-:W3:Y:S04]  /*11c440*/  LDL.LU R14, [R1+0x1988] ;  /* 0x00198800010e7983 */ /* 0x002ee80000300800 */
[----:B------:R-:W3:Y:S04]  /*11c450*/  LDL.LU R15, [R1+0x198c] ;  /* 0x00198c00010f7983 */ /* 0x000ee80000300800 */
[----:B0-----:R-:W2:Y:S04]  /*11c460*/  LDL.LU R56, [R1+0x19a0] ;  /* 0x0019a00001387983 */ /* 0x001ea80000300800 */
[----:B------:R-:W2:Y:S04]  /*11c470*/  LDL.LU R57, [R1+0x19a4] ;  /* 0x0019a40001397983 */ /* 0x000ea80000300800 */
[----:B----4-:R-:W4:Y:S04]  /*11c480*/  LDL.LU R58, [R1+0x19a8] ;  /* 0x0019a800013a7983 */ /* 0x010f280000300800 */
[----:B------:R-:W4:Y:S04]  /*11c490*/  LDL.LU R59, [R1+0x19ac] ;  /* 0x0019ac00013b7983 */ /* 0x000f280000300800 */
[----:B------:R-:W-:Y:S04]  /*11c4a0*/  STL.64 [R1+0x70], R32 ;  /* 0x0000702001007387 */ /* 0x000fe80000100a00 */
[----:B------:R0:W-:Y:S04]  /*11c4b0*/  STL.64 [R1+0x78], R34 ;  /* 0x0000782201007387 */ /* 0x0001e80000100a00 */
[----:B0-----:R-:W3:Y:S04]  /*11c4c0*/  LDL.LU.64 R34, [R1+0xdb90] ;  /* 0x00db900001227983 */ /* 0x001ee80000300a00 */
[----:B------:R-:W2:Y:S01]  /*11c4d0*/  LDL.LU.64 R32, [R1+0xdb88] ;  /* 0x00db880001207983 */ /* 0x000ea20000300a00 */
        /* <DEDUP_REMOVED lines=11> */
[C---:B------:R-:W-:Y:S06]  /*11c590*/  HMMA.16816.F32 R12, R28.reuse, R18, R12 ;  /* 0x000000121c0c723c */ /* 0x040fec000000180c */
[----:B----4-:R-:W-:-:S15]  /*11c5a0*/  HMMA.16816.F32 R4, R28, R26, R4 ;  /* 0x0000001a1c04723c */ /* 0x010fde0000001804 */
[----:B------:R-:W-:-:S08]  /*11c5b0*/  NOP ;  /* 0x0000000000007918 */ /* 0x000fd00000000000 */
[----:B------:R-:W-:Y:S04]  /*11c5c0*/  STL.64 [R1+0x40], R4 ;  /* 0x0000400401007387 */ /* 0x000fe80000100a00 */
[----:B------:R2:W-:Y:S02]  /*11c5d0*/  STL.64 [R1+0x48], R6 ;  /* 0x0000480601007387 */ /* 0x0005e40000100a00 */
[----:B--2---:R-:W-:Y:S02]  /*11c5e0*/  HMMA.16816.F32 R4, R28, R24, R52 ;  /* 0x000000181c04723c */ /* 0x004fe40000001834 */
[----:B------:R-:W2:-:S15]  /*11c5f0*/  LDL.LU R52, [R1+0x1a40] ;  /* 0x001a400001347983 */ /* 0x000e9e0000300800 */
[----:B------:R-:W-:-:S06]  /*11c600*/  NOP ;  /* 0x0000000000007918 */ /* 0x000fcc0000000000 */
[----:B------:R-:W-:Y:S04]  /*11c610*/  STL.64 [R1+0x30], R4 ;  /* 0x0000300401007387 */ /* 0x000fe80000100a00 */
[----:B------:R3:W-:Y:S04]  /*11c620*/  STL.64 [R1+0x38], R6 ;  /* 0x0000380601007387 */ /* 0x0007e80000100a00 */
[----:B------:R-:W2:Y:S04]  /*11c630*/  LDL.LU R53, [R1+0x1a44] ;  /* 0x001a440001357983 */ /* 0x000ea80000300800 */
[----:B------:R-:W2:Y:S04]  /*11c640*/  LDL.LU R54, [R1+0x1a48] ;  /* 0x001a480001367983 */ /* 0x000ea80000300800 */
[----:B------:R-:W2:Y:S04]  /*11c650*/  LDL.LU R55, [R1+0x1a4c] ;  /* 0x001a4c0001377983 */ /* 0x000ea80000300800 */
[----:B------:R-:W-:Y:S04]  /*11c660*/  STL.64 [R1+0xdb40], R26 ;  /* 0x00db401a01007387 */ /* 0x000fe80000100a00 */
[----:B------:R0:W-:Y:S01]  /*11c670*/  STL.64 [R1+0xdb38], R24 ;  /* 0x00db381801007387 */ /* 0x0001e20000100a00 */
[C---:B---3--:R-:W-:Y:S06]  /*11c680*/  HMMA.16816.F32 R4, R28.reuse, R20, R48 ;  /* 0x000000141c04723c */ /* 0x048fec0000001830 */
[----:B0-----:R-:W-:Y:S01]  /*11c690*/  HMMA.16816.F32 R24, R28, R22, R44 ;  /* 0x000000161c18723c */ /* 0x001fe2000000182c */
[----:B------:R-:W3:-:S15]  /*11c6a0*/  LDL.LU R48, [R1+0x1a50] ;  /* 0x001a500001307983 */ /* 0x000ede0000300800 */
[----:B------:R-:W-:-:S07]  /*11c6b0*/  NOP ;  /* 0x0000000000007918 */ /* 0x000fce0000000000 */
[----:B------:R-:W-:Y:S04]  /*11c6c0*/  STL.64 [R1+0x20], R24 ;  /* 0x0000201801007387 */ /* 0x000fe80000100a00 */
[----:B------:R-:W-:Y:S04]  /*11c6d0*/  STL.64 [R1+0x28], R26 ;  /* 0x0000281a01007387 */ /* 0x000fe80000100a00 */
[----:B------:R0:W-:Y:S04]  /*11c6e0*/  STL.64 [R1+0x10], R4 ;  /* 0x0000100401007387 */ /* 0x0001e80000100a00 */
[----:B------:R-:W-:Y:S04]  /*11c6f0*/  STL.64 [R1+0x18], R6 ;  /* 0x0000180601007387 */ /* 0x000fe80000100a00 */
        /* <DEDUP_REMOVED lines=15> */
[----:B------:R-:W-:Y:S04]  /*11c7f0*/  STL.64 [R1], R12 ;  /* 0x0000000c01007387 */ /* 0x000fe80000100a00 */
[----:B------:R0:W-:Y:S04]  /*11c800*/  STL.64 [R1+0x8], R14 ;  /* 0x0000080e01007387 */ /* 0x0001e80000100a00 */
[----:B0-----:R-:W2:Y:S04]  /*11c810*/  LDL.LU.64 R14, [R1+0xdb60] ;  /* 0x00db6000010e7983 */ /* 0x001ea80000300a00 */
[----:B------:R-:W3:Y:S01]  /*11c820*/  LDL.LU.64 R12, [R1+0xdb58] ;  /* 0x00db5800010c7983 */ /* 0x000ee20000300a00 */
[C---:B------:R-:W-:Y:S03]  /*11c830*/  HMMA.16816.F32 R56, R28.reuse, R16, R56 ;  /* 0x000000101c38723c */ /* 0x040fe60000001838 */
[----:B------:R-:W3:Y:S04]  /*11c840*/  LDL.LU R42, [R1+0x3f1c] ;  /* 0x003f1c00012a7983 */ /* 0x000ee80000300800 */
[----:B------:R-:W3:Y:S04]  /*11c850*/  LDL.LU R6, [R1+0x3f18] ;  /* 0x003f180001067983 */ /* 0x000ee80000300800 */
[----:B------:R-:W3:Y:S04]  /*11c860*/  LDL.LU R7, [R1+0x3f24] ;  /* 0x003f240001077983 */ /* 0x000ee80000300800 */
[----:B------:R-:W3:Y:S08]  /*11c870*/  LDL.LU R0, [R1+0x3f20] ;  /* 0x003f200001007983 */ /* 0x000ef00000300800 */
[----:B------:R-:W-:Y:S04]  /*11c880*/  STL.64 [R1+0xccd0], R58 ;  /* 0x00ccd03a01007387 */ /* 0x000fe80000100a00 */
[----:B------:R0:W-:Y:S04]  /*11c890*/  STL.64 [R1+0xccc8], R56 ;  /* 0x00ccc83801007387 */ /* 0x0001e80000100a00 */
[----:B0-----:R-:W3:Y:S04]  /*11c8a0*/  LDL.LU R56, [R1+0x1aa0] ;  /* 0x001aa00001387983 */ /* 0x001ee80000300800 */
[----:B------:R-:W3:Y:S04]  /*11c8b0*/  LDL.LU R57, [R1+0x1aa4] ;  /* 0x001aa40001397983 */ /* 0x000ee80000300800 */
[----:B------:R-:W3:Y:S04]  /*11c8c0*/  LDL.LU R58, [R1+0x1aa8] ;  /* 0x001aa800013a7983 */ /* 0x000ee80000300800 */
[----:B------:R-:W3:Y:S01]  /*11c8d0*/  LDL.LU R59, [R1+0x1aac] ;  /* 0x001aac00013b7983 */ /* 0x000ee20000300800 */
[C---:B----4-:R-:W-:Y:S06]  /*11c8e0*/  HMMA.16816.F32 R44, R28.reuse, R10, R44 ;  /* 0x0000000a1c2c723c */ /* 0x050fec000000182c */
[C---:B--2---:R-:W-:Y:S06]  /*11c8f0*/  HMMA.16816.F32 R52, R28.reuse, R14, R52 ;  /* 0x0000000e1c34723c */ /* 0x044fec0000001834 */
[----:B---3--:R-:W-:Y:S01]  /*11c900*/  HMMA.16816.F32 R48, R28, R12, R48 ;  /* 0x0000000c1c30723c */ /* 0x008fe20000001830 */
[----:B------:R-:W-:-:S02]  /*11c910*/  IMAD R4, R4, 0x100, R61 ;  /* 0x0000010004047824 */ /* 0x000fc400078e023d */
[----:B------:R-:W-:-:S14]  /*11c920*/  IMAD R5, R5, 0x100, R43 ;  /* 0x0000010005057824 */ /* 0x000fdc00078e022b */
        /* <DEDUP_REMOVED lines=8> */
[----:B0-----:R-:W3:Y:S04]  /*11c9b0*/  LDL.LU R48, [R1+0x1ab0] ;  /* 0x001ab00001307983 */ /* 0x001ee80000300800 */
[----:B------:R-:W3:Y:S04]  /*11c9c0*/  LDL.LU R49, [R1+0x1ab4] ;  /* 0x001ab40001317983 */ /* 0x000ee80000300800 */
[----:B------:R-:W3:Y:S04]  /*11c9d0*/  LDL.LU R50, [R1+0x1ab8] ;  /* 0x001ab80001327983 */ /* 0x000ee80000300800 */
[----:B------:R-:W3:Y:S04]  /*11c9e0*/  LDL.LU R51, [R1+0x1abc] ;  /* 0x001abc0001337983 */ /* 0x000ee80000300800 */
[----:B------:R-:W4:Y:S04]  /*11c9f0*/  LDL.LU R61, [R1+0xdb50] ;  /* 0x00db5000013d7983 */ /* 0x000f280000300800 */
[----:B------:R-:W4:Y:S04]  /*11ca00*/  LDL.LU R43, [R1+0xdb4c] ;  /* 0x00db4c00012b7983 */ /* 0x000f280000300800 */
[----:B------:R0:W-:Y:S04]  /*11ca10*/  STL [R1+0xccac], R44 ;  /* 0x00ccac2c01007387 */ /* 0x0001e80000100800 */
[----:B------:R1:W-:Y:S04]  /*11ca20*/  STL [R1+0xcca8], R45 ;  /* 0x00cca82d01007387 */ /* 0x0003e80000100800 */
[----:B------:R1:W-:Y:S04]  /*11ca30*/  STL [R1+0xcca4], R46 ;  /* 0x00cca42e01007387 */ /* 0x0003e80000100800 */
[----:B------:R1:W-:Y:S04]  /*11ca40*/  STL [R1+0xcca0], R47 ;  /* 0x00cca02f01007387 */ /* 0x0003e80000100800 */
[----:B0-----:R-:W2:Y:S04]  /*11ca50*/  LDL.LU R44, [R1+0x1a90] ;  /* 0x001a9000012c7983 */ /* 0x001ea80000300800 */
[----:B-1----:R-:W2:Y:S04]  /*11ca60*/  LDL.LU R45, [R1+0x1a94] ;  /* 0x001a9400012d7983 */ /* 0x002ea80000300800 */
[----:B------:R-:W2:Y:S04]  /*11ca70*/  LDL.LU R46, [R1+0x1a98] ;  /* 0x001a9800012e7983 */ /* 0x000ea80000300800 */
[----:B------:R-:W2:Y:S01]  /*11ca80*/  LDL.LU R47, [R1+0x1a9c] ;  /* 0x001a9c00012f7983 */ /* 0x000ea20000300800 */
[----:B------:R-:W-:-:S02]  /*11ca90*/  IMAD R6, R6, 0x100, R42 ;  /* 0x0000010006067824 */ /* 0x000fc400078e022a */
[----:B------:R-:W-:Y:S01]  /*11caa0*/  IMAD R7, R0, 0x100, R7 ;  /* 0x0000010000077824 */ /* 0x000fe200078e0207 */
[----:B------:R-:W4:Y:S01]  /*11cab0*/  LDL.LU R42, [R1+0xdb48] ;  /* 0x00db4800012a7983 */ /* 0x000f220000300800 */
[----:B------:R-:W-:Y:S02]  /*11cac0*/  F2FP.F16.E5M2.UNPACK_B R4, R4 ;  /* 0x00000004ff04723e */ /* 0x000fe400020004ff */
[----:B------:R-:W-:Y:S02]  /*11cad0*/  F2FP.F16.E5M2.UNPACK_B R5, R5 ;  /* 0x00000005ff05723e */ /* 0x000fe400020004ff */
[----:B------:R-:W-:Y:S02]  /*11cae0*/  F2FP.F16.E5M2.UNPACK_B R6, R6 ;  /* 0x00000006ff06723e */ /* 0x000fe400020004ff */
[----:B------:R-:W-:-:S07]  /*11caf0*/  F2FP.F16.E5M2.UNPACK_B R7, R7 ;  /* 0x00000007ff07723e */ /* 0x000fce00020004ff */
[----:B------:R-:W-:Y:S06]  /*11cb00*/  HMMA.16816.F32 R24, R4, R40, R24 ;  /* 0x000000280418723c */ /* 0x000fec0000001818 */
[----:B--2---:R-:W-:-:S15]  /*11cb10*/  HMMA.16816.F32 R44, R28, R8, R44 ;  /* 0x000000081c2c723c */ /* 0x004fde000000182c */
[----:B------:R-:W-:-:S08]  /*11cb20*/  NOP ;  /* 0x0000000000007918 */ /* 0x000fd00000000000 */
[----:B------:R-:W-:Y:S04]  /*11cb30*/  STL.64 [R1+0x790], R44 ;  /* 0x0007902c01007387 */ /* 0x000fe80000100a00 */
[----:B------:R3:W-:Y:S02]  /*11cb40*/  STL.64 [R1+0x798], R46 ;  /* 0x0007982e01007387 */ /* 0x0007e40000100a00 */
[C---:B---3--:R-:W-:Y:S06]  /*11cb50*/  HMMA.16816.F32 R44, R28.reuse, R2, R48 ;  /* 0x000000021c2c723c */ /* 0x048fec0000001830 */
        /* <DEDUP_REMOVED lines=15> */
[----:B------:R-:W3:Y:S01]  /*11cc50*/  LDL.LU R27, [R1+0x1b0c] ;  /* 0x001b0c00011b7983 */ /* 0x000ee20000300800 */
[----:B------:R-:W-:Y:S03]  /*11cc60*/  HMMA.16816.F32 R28, R4, R36, R52 ;  /* 0x00000024041c723c */ /* 0x000fe60000001834 */
[----:B----4-:R-:W-:Y:S04]  /*11cc70*/  STL.64 [R1+0xdb08], R42 ;  /* 0x00db082a01007387 */ /* 0x010fe80000100a00 */
[----:B------:R0:W-:-:S15]  /*11cc80*/  STL.64 [R1+0xdb00], R40 ;  /* 0x00db002801007387 */ /* 0x0001de0000100a00 */
[----:B------:R-:W-:-:S01]  /*11cc90*/  NOP ;  /* 0x0000000000007918 */ /* 0x000fc20000000000 */
[----:B------:R1:W-:Y:S04]  /*11cca0*/  STL [R1+0x83c], R31 ;  /* 0x00083c1f01007387 */ /* 0x0003e80000100800 */
[----:B0-----:R-:W4:Y:S04]  /*11ccb0*/  LDL.LU R40, [R1+0x1b60] ;  /* 0x001b600001287983 */ /* 0x001f280000300800 */
[----:B------:R-:W4:Y:S04]  /*11ccc0*/  LDL.LU R41, [R1+0x1b64] ;  /* 0x001b640001297983 */ /* 0x000f280000300800 */
[----:B------:R-:W4:Y:S01]  /*11ccd0*/  LDL.LU R42, [R1+0x1b68] ;  /* 0x001b6800012a7983 */ /* 0x000f220000300800 */
[----:B------:R-:W-:-:S03]  /*11cce0*/  IMAD.MOV.U32 R45, RZ, RZ, R28 ;  /* 0x000000ffff2d7224 */ /* 0x000fc600078e001c */
[----:B------:R-:W4:Y:S01]  /*11ccf0*/  LDL.LU R43, [R1+0x1b6c] ;  /* 0x001b6c00012b7983 */ /* 0x000f220000300800 */
[----:B------:R-:W-:-:S03]  /*11cd00*/  IMAD.MOV.U32 R46, RZ, RZ, R29 ;  /* 0x000000ffff2e7224 */ /* 0x000fc600078e001d */
[----:B------:R-:W4:Y:S01]  /*11cd10*/  LDL.LU R28, [R1+0x1b80] ;  /* 0x001b8000011c7983 */ /* 0x000f220000300800 */
[----:B------:R-:W-:-:S03]  /*11cd20*/  IMAD.MOV.U32 R47, RZ, RZ, R30 ;  /* 0x000000ffff2f7224 */ /* 0x000fc600078e001e */
[----:B------:R-:W4:Y:S04]  /*11cd30*/  LDL.LU R29, [R1+0x1b84] ;  /* 0x001b8400011d7983 */ /* 0x000f280000300800 */
        /* <DEDUP_REMOVED lines=12> */
[----:B0-----:R-:W2:Y:S04]  /*11ce00*/  LDL.LU R36, [R1+0x1b30] ;  /* 0x001b300001247983 */ /* 0x001ea80000300800 */
[----:B------:R-:W2:Y:S04]  /*11ce10*/  LDL.LU R37, [R1+0x1b34] ;  /* 0x001b340001257983 */ /* 0x000ea80000300800 */
[----:B------:R-:W2:Y:S04]  /*11ce20*/  LDL.LU R38, [R1+0x1b38] ;  /* 0x001b380001267983 */ /* 0x000ea80000300800 */
[----:B------:R-:W2:Y:S04]  /*11ce30*/  LDL.LU R39, [R1+0x1b3c] ;  /* 0x001b3c0001277983 */ /* 0x000ea80000300800 */
[----:B------:R-:W-:Y:S04]  /*11ce40*/  STL [R1+0xccb8], R46 ;  /* 0x00ccb82e01007387 */ /* 0x000fe80000100800 */
[----:B------:R0:W-:Y:S04]  /*11ce50*/  STL [R1+0xccb4], R45 ;  /* 0x00ccb42d01007387 */ /* 0x0001e80000100800 */
[----:B------:R1:W-:Y:S04]  /*11ce60*/  STL [R1+0xccb0], R47 ;  /* 0x00ccb02f01007387 */ /* 0x0003e80000100800 */
[----:B------:R-:W4:Y:S04]  /*11ce70*/  LDL.LU R44, [R1+0x1b10] ;  /* 0x001b1000012c7983 */ /* 0x000f280000300800 */
[----:B0-----:R-:W4:Y:S04]  /*11ce80*/  LDL.LU R45, [R1+0x1b14] ;  /* 0x001b1400012d7983 */ /* 0x001f280000300800 */
[----:B------:R-:W4:Y:S04]  /*11ce90*/  LDL.LU R46, [R1+0x1b18] ;  /* 0x001b1800012e7983 */ /* 0x000f280000300800 */
[----:B-1----:R-:W4:Y:S01]  /*11cea0*/  LDL.LU R47, [R1+0x1b1c] ;  /* 0x001b1c00012f7983 */ /* 0x002f220000300800 */
[----:B---3--:R-:W-:-:S15]  /*11ceb0*/  HMMA.16816.F32 R24, R4, R34, R24 ;  /* 0x000000220418723c */ /* 0x008fde0000001818 */
[----:B------:R-:W-:-:S08]  /*11cec0*/  NOP ;  /* 0x0000000000007918 */ /* 0x000fd00000000000 */
[----:B------:R-:W-:Y:S04]  /*11ced0*/  STL.64 [R1+0x850], R24 ;  /* 0x0008501801007387 */ /* 0x000fe80000100a00 */
[----:B------:R0:W-:Y:S04]  /*11cee0*/  STL.64 [R1+0x858], R26 ;  /* 0x0008581a01007387 */ /* 0x0001e80000100a00 */
[----:B0-----:R-:W2:Y:S04]  /*11cef0*/  LDL.LU.64 R26, [R1+0xdb40] ;  /* 0x00db4000011a7983 */ /* 0x001ea80000300a00 */
[----:B------:R-:W3:Y:S04]  /*11cf00*/  LDL.LU.64 R24, [R1+0xdb38] ;  /* 0x00db380001187983 */ /* 0x000ee80000300a00 */
[----:B------:R-:W-:Y:S04]  /*11cf10*/  STL.64 [R1+0xdae8], R34 ;  /* 0x00dae82201007387 */ /* 0x000fe80000100a00 */
[----:B------:R3:W-:Y:S01]  /*11cf20*/  STL.64 [R1+0xdae0], R32 ;  /* 0x00dae02001007387 */ /* 0x0007e20000100a00 */
[----:B----4-:R-:W-:-:S15]  /*11cf30*/  HMMA.16816.F32 R44, R4, R32, R44 ;  /* 0x00000020042c723c */ /* 0x010fde000000182c */
[----:B------:R-:W-:-:S08]  /*11cf40*/  NOP ;  /* 0x0000000000007918 */ /* 0x000fd00000000000 */
[----:B------:R-:W-:Y:S04]  /*11cf50*/  STL.64 [R1+0x870], R44 ;  /* 0x0008702c01007387 */ /* 0x000fe80000100a00 */
[----:B------:R0:W-:Y:S01]  /*11cf60*/  STL.64 [R1+0x878], R46 ;  /* 0x0008782e01007387 */ /* 0x0001e20000100a00 */
[C---:B--2---:R-:W-:Y:S06]  /*11cf70*/  HMMA.16816.F32 R36, R4.reuse, R26, R36 ;  /* 0x0000001a0424723c */ /* 0x044fec0000001824 */
[----:B---3--:R-:W-:-:S15]  /*11cf80*/  HMMA.16816.F32 R32, R4, R24, R56 ;  /* 0x000000180420723c */ /* 0x008fde0000001838 */
[----:B------:R-:W-:-:S02]  /*11cf90*/  NOP ;  /* 0x0000000000007918 */ /* 0x000fc40000000000 */
[----:B------:R-:W-:Y:S04]  /*11cfa0*/  STL.64 [R1+0x890], R36 ;  /* 0x0008902401007387 */ /* 0x000fe80000100a00 */
[----:B------:R-:W-:Y:S04]  /*11cfb0*/  STL.64 [R1+0x898], R38 ;  /* 0x0008982601007387 */ /* 0x000fe80000100a00 */
[----:B------:R1:W-:Y:S04]  /*11cfc0*/  STL.64 [R1+0x8b0], R32 ;  /* 0x0008b02001007387 */ /* 0x0003e80000100a00 */
[----:B------:R-:W2:Y:S04]  /*11cfd0*/  LDL.LU R56, [R1+0x1bf0] ;  /* 0x001bf00001387983 */ /* 0x000ea80000300800 */
[----:B------:R-:W2:Y:S04]  /*11cfe0*/  LDL.LU R57, [R1+0x1bf4] ;  /* 0x001bf40001397983 */ /* 0x000ea80000300800 */
[----:B------:R-:W2:Y:S04]  /*11cff0*/  LDL.LU R58, [R1+0x1bf8] ;  /* 0x001bf800013a7983 */ /* 0x000ea80000300800 */
[----:B------:R-:W2:Y:S01]  /*11d000*/  LDL.LU R59, [R1+0x1bfc] ;  /* 0x001bfc00013b7983 */ /* 0x000ea20000300800 */
[----:B0-----:R-:W-:-:S02]  /*11d010*/  IMAD.MOV.U32 R46, RZ, RZ, R34 ;  /* 0x000000ffff2e7224 */ /* 0x001fc400078e0022 */
[----:B------:R-:W-:Y:S01]  /*11d020*/  IMAD.MOV.U32 R45, RZ, RZ, R35 ;  /* 0x000000ffff2d7224 */ /* 0x000fe200078e0023 */
[----:B------:R-:W-:Y:S04]  /*11d030*/  STL.64 [R1+0xdac8], R26 ;  /* 0x00dac81a01007387 */ /* 0x000fe80000100a00 */
[----:B------:R0:W-:Y:S01]  /*11d040*/  STL.64 [R1+0xdac0], R24 ;  /* 0x00dac01801007387 */ /* 0x0001e20000100a00 */
[C---:B-1----:R-:W-:Y:S06]  /*11d050*/  HMMA.16816.F32 R32, R4.reuse, R22, R40 ;  /* 0x000000160420723c */ /* 0x042fec0000001828 */
[----:B0-----:R-:W-:Y:S01]  /*11d060*/  HMMA.16816.F32 R24, R4, R20, R28 ;  /* 0x000000140418723c */ /* 0x001fe2000000181c */
[----:B------:R0:W-:Y:S04]  /*11d070*/  STL [R1+0xccc0], R46 ;  /* 0x00ccc02e01007387 */ /* 0x0001e80000100800 */
[----:B------:R1:W-:-:S12]  /*11d080*/  STL [R1+0xccbc], R45 ;  /* 0x00ccbc2d01007387 */ /* 0x0003d80000100800 */
[----:B------:R-:W-:Y:S04]  /*11d090*/  STL [R1+0x8c4], R33 ;  /* 0x0008c42101007387 */ /* 0x000fe80000100800 */
[----:B------:R-:W-:Y:S04]  /*11d0a0*/  STL [R1+0x8c8], R34 ;  /* 0x0008c82201007387 */ /* 0x000fe80000100800 */
[----:B------:R3:W-:Y:S01]  /*11d0b0*/  STL.64 [R1+0x8e8], R26 ;  /* 0x0008e81a01007387 */ /* 0x0007e20000100a00 */
[----:B0-----:R-:W-:Y:S02]  /*11d0c0*/  IMAD.MOV.U32 R46, RZ, RZ, R24 ;  /* 0x000000ffff2e7224 */ /* 0x001fe400078e0018 */
[----:B-1----:R-:W-:Y:S01]  /*11d0d0*/  IMAD.MOV.U32 R45, RZ, RZ, R25 ;  /* 0x000000ffff2d7224 */ /* 0x002fe200078e0019 */
[----:B------:R-:W-:Y:S04]  /*11d0e0*/  STL.64 [R1+0xdaa8], R22 ;  /* 0x00daa81601007387 */ /* 0x000fe80000100a00 */
[----:B------:R0:W-:Y:S01]  /*11d0f0*/  STL.64 [R1+0xdaa0], R20 ;  /* 0x00daa01401007387 */ /* 0x0001e20000100a00 */
[C---:B---3--:R-:W-:Y:S06]  /*11d100*/  HMMA.16816.F32 R24, R4.reuse, R18, R48 ;  /* 0x000000120418723c */ /* 0x048fec0000001830 */
[----:B0-----:R-:W-:Y:S01]  /*11d110*/  HMMA.16816.F32 R20, R4, R16, R52 ;  /* 0x000000100414723c */ /* 0x001fe20000001834 */
[----:B------:R-:W-:-:S02]  /*11d120*/  IMAD.MOV.U32 R47, RZ, RZ, R32 ;  /* 0x000000ffff2f7224 */ /* 0x000fc400078e0020 */
[----:B------:R-:W-:-:S03]  /*11d130*/  IMAD.MOV.U32 R44, RZ, RZ, R35 ;  /* 0x000000ffff2c7224 */ /* 0x000fc600078e0023 */
[----:B------:R-:W-:Y:S04]  /*11d140*/  STL.64 [R1+0xcd00], R46 ;  /* 0x00cd002e01007387 */ /* 0x000fe80000100a00 */
[----:B------:R-:W-:Y:S04]  /*11d150*/  STL.64 [R1+0xccf8], R44 ;  /* 0x00ccf82c01007387 */ /* 0x000fe80000100a00 */
[----:B------:R-:W3:Y:S04]  /*11d160*/  LDL.LU R36, [R1+0x1c10] ;  /* 0x001c100001247983 */ /* 0x000ee80000300800 */
[----:B------:R-:W-:Y:S04]  /*11d170*/  STL.64 [R1+0x910], R24 ;  /* 0x0009101801007387 */ /* 0x000fe80000100a00 */
[----:B------:R-:W-:Y:S04]  /*11d180*/  STL.64 [R1+0x918], R26 ;  /* 0x0009181a01007387 */ /* 0x000fe80000100a00 */
[----:B------:R-:W-:Y:S04]  /*11d190*/  STL.64 [R1+0x930], R20 ;  /* 0x0009301401007387 */ /* 0x000fe80000100a00 */
        /* <DEDUP_REMOVED lines=14> */
[----:B------:R-:W3:Y:S01]  /*11d280*/  LDL.LU R52, [R1+0x1c90] ;  /* 0x001c900001347983 */ /* 0x000ee20000300800 */
[----:B--2---:R-:W-:-:S15]  /*11d290*/  HMMA.16816.F32 R16, R4, R14, R56 ;  /* 0x0000000e0410723c */ /* 0x004fde0000001838 */
[----:B------:R-:W-:-:S08]  /*11d2a0*/  NOP ;  /* 0x0000000000007918 */ /* 0x000fd00000000000 */
[----:B------:R-:W-:Y:S04]  /*11d2b0*/  STL.64 [R1+0x950], R16 ;  /* 0x0009501001007387 */ /* 0x000fe80000100a00 */
[----:B------:R0:W-:Y:S04]  /*11d2c0*/  STL.64 [R1+0x958], R18 ;  /* 0x0009581201007387 */ /* 0x0001e80000100a00 */
[----:B------:R-:W3:Y:S04]  /*11d2d0*/  LDL.LU R53, [R1+0x1c94] ;  /* 0x001c940001357983 */ /* 0x000ee80000300800 */
[----:B------:R-:W2:Y:S04]  /*11d2e0*/  LDL.LU R54, [R1+0x1c98] ;  /* 0x001c980001367983 */ /* 0x000ea80000300800 */
[----:B------:R-:W2:Y:S04]  /*11d2f0*/  LDL.LU R55, [R1+0x1c9c] ;  /* 0x001c9c0001377983 */ /* 0x000ea80000300800 */
[----:B--2---:R-:W-:Y:S04]  /*11d300*/  STL.64 [R1+0xdab8], R54 ;  /* 0x00dab83601007387 */ /* 0x004fe80000100a00 */
[----:B---3--:R-:W-:Y:S04]  /*11d310*/  STL.64 [R1+0xdab0], R52 ;  /* 0x00dab03401007387 */ /* 0x008fe80000100a00 */
        /* <DEDUP_REMOVED lines=10> */
[----:B0-----:R-:W-:Y:S03]  /*11d3c0*/  HMMA.16816.F32 R16, R4, R12, R36 ;  /* 0x0000000c0410723c */ /* 0x001fe60000001824 */
[----:B---3--:R-:W-:Y:S04]  /*11d3d0*/  STL.64 [R1+0xdaf8], R46 ;  /* 0x00daf82e01007387 */ /* 0x008fe80000100a00 */
[----:B--2---:R-:W-:Y:S04]  /*11d3e0*/  STL.64 [R1+0xdaf0], R44 ;  /* 0x00daf02c01007387 */ /* 0x004fe80000100a00 */
[----:B------:R-:W2:Y:S04]  /*11d3f0*/  LDL.LU R56, [R1+0x3f4c] ;  /* 0x003f4c0001387983 */ /* 0x000ea80000300800 */
[----:B------:R-:W2:Y:S04]  /*11d400*/  LDL.LU R57, [R1+0x3f48] ;  /* 0x003f480001397983 */ /* 0x000ea80000300800 */
[----:B------:R-:W3:Y:S04]  /*11d410*/  LDL.LU R58, [R1+0x3f54] ;  /* 0x003f5400013a7983 */ /* 0x000ee80000300800 */
[----:B------:R-:W3:Y:S01]  /*11d420*/  LDL.LU R59, [R1+0x3f50] ;  /* 0x003f5000013b7983 */ /* 0x000ee20000300800 */
[----:B----4-:R-:W-:-:S02]  /*11d430*/  IMAD R28, R30, 0x100, R29 ;  /* 0x000001001e1c7824 */ /* 0x010fc400078e021d */
[----:B------:R-:W-:Y:S01]  /*11d440*/  IMAD R29, R0, 0x100, R31 ;  /* 0x00000100001d7824 */ /* 0x000fe200078e021f */
[----:B---3--:R-:W-:Y:S04]  /*11d450*/  STL.64 [R1+0xdb28], R58 ;  /* 0x00db283a01007387 */ /* 0x008fe80000100a00 */
[----:B--2---:R-:W-:Y:S04]  /*11d460*/  STL.64 [R1+0xdb20], R56 ;  /* 0x00db203801007387 */ /* 0x004fe80000100a00 */
        /* <DEDUP_REMOVED lines=50> */
[----:B----4-:R-:W-:Y:S01]  /*11d790*/  HMMA.16816.F32 R36, R4, R2, R36 ;  /* 0x000000020424723c */ /* 0x010fe20000001824 */
[----:B------:R-:W-:-:S02]  /*11d7a0*/  IMAD R30, R30, 0x100, R19 ;  /* 0x000001001e1e7824 */ /* 0x000fc400078e0213 */
[----:B--2---:R-:W-:Y:S01]  /*11d7b0*/  IMAD R31, R31, 0x100, R0 ;  /* 0x000001001f1f7824 */ /* 0x004fe200078e0200 */
[----:B------:R-:W2:Y:S04]  /*11d7c0*/  LDL.LU R19, [R1+0x1d0c] ;  /* 0x001d0c0001137983 */ /* 0x000ea80000300800 */
[----:B------:R-:W3:Y:S09]  /*11d7d0*/  LDL.LU R0, [R1+0xdb30] ;  /* 0x00db300001007983 */ /* 0x000ef20000300800 */
        /* <DEDUP_REMOVED lines=8> */
[----:B------:R-:W-:-:S02]  /*11d860*/  F2FP.F16.E5M2.UNPACK_B R28, R28 ;  /* 0x0000001cff1c723e */ /* 0x000fc400020004ff */
[----:B------:R-:W-:Y:S02]  /*11d870*/  F2FP.F16.E5M2.UNPACK_B R29, R29 ;  /* 0x0000001dff1d723e */ /* 0x000fe400020004ff */
[----:B------:R-:W-:Y:S02]  /*11d880*/  F2FP.F16.E5M2.UNPACK_B R30, R30 ;  /* 0x0000001eff1e723e */ /* 0x000fe400020004ff */
[----:B------:R-:W-:Y:S01]  /*11d890*/  F2FP.F16.E5M2.UNPACK_B R31, R31 ;  /* 0x0000001fff1f723e */ /* 0x000fe200020004ff */
[----:B--2---:R-:W-:Y:S01]  /*11d8a0*/  HMMA.16816.F32 R4, R4, R38, R40 ;  /* 0x000000260404723c */ /* 0x004fe20000001828 */
[----:B------:R-:W2:Y:S04]  /*11d8b0*/  LDL.LU.64 R42, [R1+0xdb08] ;  /* 0x00db0800012a7983 */ /* 0x000ea80000300a00 */
[----:B------:R-:W4:Y:S01]  /*11d8c0*/  LDL.LU.64 R40, [R1+0xdb00] ;  /* 0x00db000001287983 */ /* 0x000f220000300a00 */
[----:B---3--:R-:W-:-:S15]  /*11d8d0*/  HMMA.16816.F32 R32, R28, R36, R32 ;  /* 0x000000241c20723c */ /* 0x008fde0000001820 */
[----:B------:R-:W-:-:S02]  /*11d8e0*/  NOP ;  /* 0x0000000000007918 */ /* 0x000fc40000000000 */
        /* <DEDUP_REMOVED lines=12> */
[----:B------:R-:W2:Y:S04]  /*11d9b0*/  LDL.LU R40, [R1+0x1cd0] ;  /* 0x001cd00001287983 */ /* 0x000ea80000300800 */
[----:B------:R-:W2:Y:S04]  /*11d9c0*/  LDL.LU R41, [R1+0x1cd4] ;  /* 0x001cd40001297983 */ /* 0x000ea80000300800 */
        /* <DEDUP_REMOVED lines=27> */
[----:B------:R-:W3:Y:S04]  /*11db80*/  LDL.LU.64 R20, [R1+0xdaa0] ;  /* 0x00daa00001147983 */ /* 0x000ee80000300a00 */
        /* <DEDUP_REMOVED lines=15> */
[----:B------:R2:W-:Y:S01]  /*11dc80*/  STL.64 [R1+0xa58], R22 ;  /* 0x000a581601007387 */ /* 0x0005e20000100a00 */
[C---:B----4-:R-:W-:Y:S06]  /*11dc90*/  HMMA.16816.F32 R24, R28.reuse, R18, R32 ;  /* 0x000000121c18723c */ /* 0x050fec0000001820 */
[C---:B--2---:R-:W-:Y:S06]  /*11dca0*/  HMMA.16816.F32 R20, R28.reuse, R16, R40 ;  /* 0x000000101c14723c */ /* 0x044fec0000001828 */
[C---:B------:R-:W-:Y:S06]  /*11dcb0*/  HMMA.16816.F32 R16, R28.reuse, R14, R4 ;  /* 0x0000000e1c10723c */ /* 0x040fec0000001804 */
[C---:B------:R-:W-:Y:S06]  /*11dcc0*/  HMMA.16816.F32 R4, R28.reuse, R12, R44 ;  /* 0x0000000c1c04723c */ /* 0x040fec000000182c */
[C---:B------:R-:W-:Y:S06]  /*11dcd0*/  HMMA.16816.F32 R12, R28.reuse, R10, R48 ;  /* 0x0000000a1c0c723c */ /* 0x040fec0000001830 */
[----:B------:R-:W-:Y:S01]  /*11dce0*/  HMMA.16816.F32 R8, R28, R8, R52 ;  /* 0x000000081c08723c */ /* 0x000fe20000001834 */
        /* <DEDUP_REMOVED lines=11> */
[----:B------:R-:W2:Y:S04]  /*11dda0*/  LDL.LU R37, [R1+0x3f5c] ;  /* 0x003f5c0001257983 */ /* 0x000ea80000300800 */
[----:B0-----:R-:W2:Y:S04]  /*11ddb0*/  LDL.LU R6, [R1+0x3f58] ;  /* 0x003f580001067983 */ /* 0x001ea80000300800 */
[----:B------:R-:W3:Y:S04]  /*11ddc0*/  LDL.LU R40, [R1+0x3f64] ;  /* 0x003f640001287983 */ /* 0x000ee80000300800 */
[----:B------:R-:W3:Y:S04]  /*11ddd0*/  LDL.LU R7, [R1+0x3f60] ;  /* 0x003f600001077983 */ /* 0x000ee80000300800 */
[----:B------:R-:W1:Y:S04]  /*11dde0*/  LDL.LU R16, [R1+0x1c80] ;  /* 0x001c800001107983 */ /* 0x000e680000300800 */
[----:B------:R-:W1:Y:S04]  /*11ddf0*/  LDL.LU R17, [R1+0x1c84] ;  /* 0x001c840001117983 */ /* 0x000e680000300800 */
[----:B------:R-:W1:Y:S04]  /*11de00*/  LDL.LU R18, [R1+0x1c88] ;  /* 0x001c880001127983 */ /* 0x000e680000300800 */
[----:B------:R-:W1:Y:S04]  /*11de10*/  LDL.LU R19, [R1+0x1c8c] ;  /* 0x001c8c0001137983 */ /* 0x000e680000300800 */
[----:B------:R-:W4:Y:S01]  /*11de20*/  LDL.LU R20, [R1+0x1dc0] ;  /* 0x001dc00001147983 */ /* 0x000f220000300800 */
[----:B------:R-:W-:-:S03]  /*11de30*/  IMAD.MOV.U32 R43, RZ, RZ, R22 ;  /* 0x000000ffff2b7224 */ /* 0x000fc600078e0016 */
[----:B------:R-:W4:Y:S04]  /*11de40*/  LDL.LU R21, [R1+0x1dc4] ;  /* 0x001dc40001157983 */ /* 0x000f280000300800 */
[----:B------:R-:W4:Y:S01]  /*11de50*/  LDL.LU R22, [R1+0x1dc8] ;  /* 0x001dc80001167983 */ /* 0x000f220000300800 */
[----:B------:R-:W-:Y:S02]  /*11de60*/  IMAD.MOV.U32 R42, RZ, RZ, R23 ;  /* 0x000000ffff2a7224 */ /* 0x000fe400078e0017 */
[----:B------:R-:W-:Y:S01]  /*11de70*/  IMAD.MOV.U32 R23, RZ, RZ, R0 ;  /* 0x000000ffff177224 */ /* 0x000fe200078e0000 */
[----:B------:R-:W4:Y:S04]  /*11de80*/  LDL R41, [R1+0x32f0] ;  /* 0x0032f00001297983 */ /* 0x000f280000100800 */
[----:B------:R-:W4:Y:S04]  /*11de90*/  LDL R0, [R1+0x32f4] ;  /* 0x0032f40001007983 */ /* 0x000f280000100800 */
        /* <DEDUP_REMOVED lines=13> */
[----:B------:R-:W4:Y:S04]  /*11df70*/  LDL R34, [R1+0x3300] ;  /* 0x0033000001227983 */ /* 0x000f280000100800 */
[----:B------:R-:W4:Y:S04]  /*11df80*/  LDL R35, [R1+0x3304] ;  /* 0x0033040001237983 */ /* 0x000f280000100800 */
[----:B------:R-:W4:Y:S04]  /*11df90*/  LDL R52, [R1+0x3320] ;  /* 0x0033200001347983 */ /* 0x000f280000100800 */
[----:B------:R-:W4:Y:S04]  /*11dfa0*/  LDL R53, [R1+0x3324] ;  /* 0x0033240001357983 */ /* 0x000f280000100800 */
[----:B------:R-:W4:Y:S04]  /*11dfb0*/  LDL R54, [R1+0x3330] ;  /* 0x0033300001367983 */ /* 0x000f280000100800 */
[----:B------:R-:W4:Y:S01]  /*11dfc0*/  LDL R55, [R1+0x3334] ;  /* 0x0033340001377983 */ /* 0x000f220000100800 */
[----:B------:R-:W-:-:S03]  /*11dfd0*/  IMAD R5, R59, 0x100, R58 ;  /* 0x000001003b057824 */ /* 0x000fc600078e023a */
[----:B------:R-:W4:Y:S04]  /*11dfe0*/  LDL.LU R56, [R1+0x1ff0] ;  /* 0x001ff00001387983 */ /* 0x000f280000300800 */
[----:B------:R-:W4:Y:S01]  /*11dff0*/  LDL.LU R57, [R1+0x1ff4] ;  /* 0x001ff40001397983 */ /* 0x000f220000300800 */
[----:B------:R-:W-:Y:S02]  /*11e000*/  IMAD.MOV.U32 R58, RZ, RZ, R61 ;  /* 0x000000ffff3a7224 */ /* 0x000fe400078e003d */
[----:B------:R-:W-:Y:S01]  /*11e010*/  IMAD.MOV.U32 R59, RZ, RZ, R60 ;  /* 0x000000ffff3b7224 */ /* 0x000fe200078e003c */
[----:B------:R-:W4:Y:S04]  /*11e020*/  LDL.LU R61, [R1+0xda8c] ;  /* 0x00da8c00013d7983 */ /* 0x000f280000300800 */
[----:B------:R-:W4:Y:S01]  /*11e030*/  LDL.LU R60, [R1+0xda88] ;  /* 0x00da8800013c7983 */ /* 0x000f220000300800 */
[----:B------:R-:W-:-:S02]  /*11e040*/  F2FP.F16.E5M2.UNPACK_B R4, R4 ;  /* 0x00000004ff04723e */ /* 0x000fc400020004ff */
[----:B------:R-:W-:Y:S01]  /*11e050*/  F2FP.F16.E5M2.UNPACK_B R5, R5 ;  /* 0x00000005ff05723e */ /* 0x000fe200020004ff */
[----:B-1----:R-:W-:Y:S01]  /*11e060*/  HMMA.16816.F32 R8, R28, R2, R16 ;  /* 0x000000021c08723c */ /* 0x002fe20000001810 */
[----:B--2---:R-:W-:Y:S02]  /*11e070*/  IMAD R6, R6, 0x100, R37 ;  /* 0x0000010006067824 */ /* 0x004fe400078e0225 */
[----:B---3--:R-:W-:-:S15]  /*11e080*/  IMAD R7, R7, 0x100, R40 ;  /* 0x0000010007077824 */ /* 0x008fde00078e0228 */
[----:B------:R-:W-:-:S05]  /*11e090*/  NOP ;  /* 0x0000000000007918 */ /* 0x000fca0000000000 */
[----:B------:R-:W-:Y:S04]  /*11e0a0*/  STL.64 [R1+0x9e0], R8 ;  /* 0x0009e00801007387 */ /* 0x000fe80000100a00 */
[----:B------:R4:W-:Y:S02]  /*11e0b0*/  STL.64 [R1+0x9e8], R10 ;  /* 0x0009e80a01007387 */ /* 0x0009e40000100a00 */
[----:B----4-:R-:W-:Y:S01]  /*11e0c0*/  HMMA.16816.F32 R8, R28, R38, R20 ;  /* 0x000000261c08723c */ /* 0x010fe20000001814 */
[----:B------:R-:W-:Y:S02]  /*11e0d0*/  F2FP.F16.E5M2.UNPACK_B R40, R41 ;  /* 0x00000029ff28723e */ /* 0x000fe400020004ff */
[----:B------:R-:W-:Y:S02]  /*11e0e0*/  F2FP.F16.E5M2.UNPACK_B R6, R6 ;  /* 0x00000006ff06723e */ /* 0x000fe400020004ff */
[----:B------:R-:W-:-:S02]  /*11e0f0*/  F2FP.F16.E5M2.UNPACK_B R7, R7 ;  /* 0x00000007ff07723e */ /* 0x000fc400020004ff */
[----:B------:R-:W-:-:S15]  /*11e100*/  F2FP.F16.E5M2.UNPACK_B R41, R0 ;  /* 0x00000000ff29723e */ /* 0x000fde00020004ff */
[----:B------:R-:W-:-:S01]  /*11e110*/  NOP ;  /* 0x0000000000007918 */ /* 0x000fc20000000000 */
[----:B------:R-:W-:Y:S04]  /*11e120*/  STL.64 [R1+0xb30], R8 ;  /* 0x000b300801007387 */ /* 0x000fe80000100a00 */
[----:B------:R0:W-:Y:S02]  /*11e130*/  STL.64 [R1+0xb38], R10 ;  /* 0x000b380a01007387 */ /* 0x0001e40000100a00 */
[----:B0-----:R-:W-:Y:S01]  /*11e140*/  HMMA.16816.F32 R8, R4, R40, R24 ;  /* 0x000000280408723c */ /* 0x001fe20000001818 */
[----:B------:R-:W-:Y:S02]  /*11e150*/  F2FP.F16.E5M2.UNPACK_B R36, R61 ;  /* 0x0000003dff24723e */ /* 0x000fe400020004ff */
[----:B------:R-:W-:Y:S02]  /*11e160*/  F2FP.F16.E5M2.UNPACK_B R37, R60 ;  /* 0x0000003cff25723e */ /* 0x000fe400020004ff */
[----:B------:R-:W-:-:S02]  /*11e170*/  F2FP.F16.E5M2.UNPACK_B R34, R34 ;  /* 0x00000022ff22723e */ /* 0x000fc400020004ff */
[----:B------:R-:W-:-:S15]  /*11e180*/  F2FP.F16.E5M2.UNPACK_B R35, R35 ;  /* 0x00000023ff23723e */ /* 0x000fde00020004ff */
[----:B------:R-:W-:-:S01]  /*11e190*/  NOP ;  /* 0x0000000000007918 */ /* 0x000fc20000000000 */
[----:B------:R0:W-:Y:S01]  /*11e1a0*/  STL [R1+0xc10], R8 ;  /* 0x000c100801007387 */ /* 0x0001e20000100800 */
[----:B------:R-:W-:Y:S02]  /*11e1b0*/  IMAD.MOV.U32 R61, RZ, RZ, R9 ;  /* 0x000000ffff3d7224 */ /* 0x000fe400078e0009 */
[----:B------:R-:W-:Y:S02]  /*11e1c0*/  IMAD.MOV.U32 R60, RZ, RZ, R10 ;  /* 0x000000ffff3c7224 */ /* 0x000fe400078e000a */
[----:B------:R-:W-:Y:S02]  /*11e1d0*/  IMAD.MOV.U32 R0, RZ, RZ, R11 ;  /* 0x000000ffff007224 */ /* 0x000fe400078e000b */
[C---:B0-----:R-:W-:Y:S01]  /*11e1e0*/  HMMA.16816.F32 R8, R4.reuse, R36, R44 ;  /* 0x000000240408723c */ /* 0x041fe2000000182c */
[----:B------:R-:W-:Y:S04]  /*11e1f0*/  STL.64 [R1+0xda48], R42 ;  /* 0x00da482a01007387 */ /* 0x000fe80000100a00 */
[----:B------:R-:W-:Y:S04]  /*11e200*/  STL.64 [R1+0xda40], R40 ;  /* 0x00da402801007387 */ /* 0x000fe80000100a00 */
[----:B------:R-:W-:Y:S04]  /*11e210*/  STL [R1+0xcc18], R0 ;  /* 0x00cc180001007387 */ /* 0x000fe80000100800 */
[----:B------:R-:W-:Y:S04]  /*11e220*/  STL [R1+0xcc04], R60 ;  /* 0x00cc043c01007387 */ /* 0x000fe80000100800 */
[----:B------:R-:W-:Y:S04]  /*11e230*/  STL [R1+0xcc00], R61 ;  /* 0x00cc003d01007387 */ /* 0x000fe80000100800 */
[----:B------:R-:W-:Y:S04]  /*11e240*/  STL.64 [R1+0xda70], R36 ;  /* 0x00da702401007387 */ /* 0x000fe80000100a00 */
[----:B------:R-:W-:Y:S04]  /*11e250*/  STL.64 [R1+0xc60], R8 ;  /* 0x000c600801007387 */ /* 0x000fe80000100a00 */
[----:B------:R0:W-:Y:S02]  /*11e260*/  STL.64 [R1+0xc68], R10 ;  /* 0x000c680a01007387 */ /* 0x0001e40000100a00 */
[----:B0-----:R-:W-:Y:S01]  /*11e270*/  HMMA.16816.F32 R8, R4, R34, R48 ;  /* 0x000000220408723c */ /* 0x001fe20000001830 */
[----:B------:R-:W-:-:S02]  /*11e280*/  F2FP.F16.E5M2.UNPACK_B R32, R52 ;  /* 0x00000034ff20723e */ /* 0x000fc400020004ff */
[----:B------:R-:W-:-:S15]  /*11e290*/  F2FP.F16.E5M2.UNPACK_B R33, R53 ;  /* 0x00000035ff21723e */ /* 0x000fde00020004ff */
[----:B------:R-:W-:-:S05]  /*11e2a0*/  NOP ;  /* 0x0000000000007918 */ /* 0x000fca0000000000 */
[----:B------:R-:W-:Y:S04]  /*11e2b0*/  STL.64 [R1+0xd70], R8 ;  /* 0x000d700801007387 */ /* 0x000fe80000100a00 */
[----:B------:R0:W-:Y:S02]  /*11e2c0*/  STL.64 [R1+0xd78], R10 ;  /* 0x000d780a01007387 */ /* 0x0001e40000100a00 */
[----:B0-----:R-:W-:Y:S02]  /*11e2d0*/  HMMA.16816.F32 R8, R4, R32, R56 ;  /* 0x000000200408723c */ /* 0x001fe40000001838 */
[----:B------:R-:W2:-:S15]  /*11e2e0*/  LDL.LU R56, [R1+0x22e0] ;  /* 0x0022e00001387983 */ /* 0x000e9e0000300800 */
[----:B------:R-:W-:-:S06]  /*11e2f0*/  NOP ;  /* 0x0000000000007918 */ /* 0x000fcc0000000000 */
        /* <DEDUP_REMOVED lines=29> */
[----:B------:R-:W3:Y:S04]  /*11e4d0*/  LDL R24, [R1+0x3340] ;  /* 0x0033400001187983 */ /* 0x000ee80000100800 */
        /* <DEDUP_REMOVED lines=9> */
[----:B------:R-:W4:Y:S04]  /*11e570*/  LDL.LU R28, [R1+0x2220] ;  /* 0x00222000011c7983 */ /* 0x000f280000300800 */
[----:B------:R-:W4:Y:S04]  /*11e580*/  LDL.LU R29, [R1+0x2224] ;  /* 0x00222400011d7983 */ /* 0x000f280000300800 */
[----:B------:R-:W4:Y:S04]  /*11e590*/  LDL.LU R30, [R1+0x2228] ;  /* 0x00222800011e7983 */ /* 0x000f280000300800 */
[----:B------:R-:W4:Y:S04]  /*11e5a0*/  LDL.LU R31, [R1+0x222c] ;  /* 0x00222c00011f7983 */ /* 0x000f280000300800 */
        /* <DEDUP_REMOVED lines=10> */
[----:B------:R-:W4:Y:S04]  /*11e650*/  LDL R54, [R1+0x33b0] ;  /* 0x0033b00001367983 */ /* 0x000f280000100800 */
[----:B------:R-:W4:Y:S04]  /*11e660*/  LDL R55, [R1+0x33b4] ;  /* 0x0033b40001377983 */ /* 0x000f280000100800 */
        /* <DEDUP_REMOVED lines=10> */
[----:B0-----:R-:W2:Y:S04]  /*11e710*/  LDL.LU.64 R58, [R1+0xda80] ;  /* 0x00da8000013a7983 */ /* 0x001ea80000300a00 */
[----:B------:R-:W2:Y:S01]  /*11e720*/  LDL.LU.64 R56, [R1+0xda78] ;  /* 0x00da780001387983 */ /* 0x000ea20000300a00 */
[----:B---3--:R-:W-:-:S02]  /*11e730*/  F2FP.F16.E5M2.UNPACK_B R24, R24 ;  /* 0x00000018ff18723e */ /* 0x008fc400020004ff */
[----:B----4-:R-:W-:-:S07]  /*11e740*/  F2FP.F16.E5M2.UNPACK_B R25, R25 ;  /* 0x00000019ff19723e */ /* 0x010fce00020004ff */
[----:B------:R-:W-:Y:S01]  /*11e750*/  HMMA.16816.F32 R36, R4, R24, R36 ;  /* 0x000000180424723c */ /* 0x000fe20000001824 */
[----:B------:R-:W-:Y:S02]  /*11e760*/  F2FP.F16.E5M2.UNPACK_B R22, R22 ;  /* 0x00000016ff16723e */ /* 0x000fe400020004ff */
[----:B------:R-:W-:-:S15]  /*11e770*/  F2FP.F16.E5M2.UNPACK_B R23, R23 ;  /* 0x00000017ff17723e */ /* 0x000fde00020004ff */
[----:B------:R-:W-:-:S05]  /*11e780*/  NOP ;  /* 0x0000000000007918 */ /* 0x000fca0000000000 */
[----:B------:R0:W-:Y:S04]  /*11e790*/  STL.64 [R1+0xfb0], R36 ;  /* 0x000fb02401007387 */ /* 0x0001e80000100a00 */
[----:B------:R-:W-:Y:S04]  /*11e7a0*/  STL.64 [R1+0xfb8], R38 ;  /* 0x000fb82601007387 */ /* 0x000fe80000100a00 */
[----:B0-----:R-:W3:Y:S04]  /*11e7b0*/  LDL.LU.64 R36, [R1+0xda70] ;  /* 0x00da700001247983 */ /* 0x001ee80000300a00 */
[----:B------:R-:W-:Y:S04]  /*11e7c0*/  STL.64 [R1+0xda68], R26 ;  /* 0x00da681a01007387 */ /* 0x000fe80000100a00 */
[----:B------:R0:W-:Y:S02]  /*11e7d0*/  STL.64 [R1+0xda60], R24 ;  /* 0x00da601801007387 */ /* 0x0001e40000100a00 */
[----:B0-----:R-:W-:Y:S01]  /*11e7e0*/  HMMA.16816.F32 R24, R4, R22, R32 ;  /* 0x000000160418723c */ /* 0x001fe20000001820 */
[----:B------:R-:W-:-:S02]  /*11e7f0*/  F2FP.F16.E5M2.UNPACK_B R20, R20 ;  /* 0x00000014ff14723e */ /* 0x000fc400020004ff */
        /* <DEDUP_REMOVED lines=8> */
[----:B------:R-:W-:-:S07]  /*11e880*/  F2FP.F16.E5M2.UNPACK_B R17, R17 ;  /* 0x00000011ff11723e */ /* 0x000fce00020004ff */
[C---:B------:R-:W-:Y:S11]  /*11e890*/  HMMA.16816.F32 R8, R4.reuse, R16, R8 ;  /* 0x000000100408723c */ /* 0x040ff60000001808 */
        /* <DEDUP_REMOVED lines=13> */
[----:B------:R0:W-:Y:S02]  /*11e970*/  STL.64 [R1+0x12f8], R10 ;  /* 0x0012f80a01007387 */ /* 0x0001e40000100a00 */
[----:B0-----:R-:W-:Y:S01]  /*11e980*/  HMMA.16816.F32 R8, R4, R14, R44 ;  /* 0x0000000e0408723c */ /* 0x001fe2000000182c */
[----:B------:R-:W-:-:S15]  /*11e990*/  IMAD R30, R53, 0x100, R52 ;  /* 0x00000100351e7824 */ /* 0x000fde00078e0234 */
[----:B------:R-:W-:-:S07]  /*11e9a0*/  NOP ;  /* 0x0000000000007918 */ /* 0x000fce0000000000 */
[----:B------:R-:W-:Y:S04]  /*11e9b0*/  STL.64 [R1+0x1390], R8 ;  /* 0x0013900801007387 */ /* 0x000fe80000100a00 */
[----:B------:R0:W-:Y:S04]  /*11e9c0*/  STL.64 [R1+0x1398], R10 ;  /* 0x0013980a01007387 */ /* 0x0001e80000100a00 */
[----:B------:R-:W4:Y:S01]  /*11e9d0*/  LDL.LU R52, [R1+0x2620] ;  /* 0x0026200001347983 */ /* 0x000f220000300800 */
[----:B0-----:R-:W-:Y:S02]  /*11e9e0*/  F2FP.F16.E5M2.UNPACK_B R10, R54 ;  /* 0x00000036ff0a723e */ /* 0x001fe400020004ff */
[----:B------:R-:W-:Y:S01]  /*11e9f0*/  F2FP.F16.E5M2.UNPACK_B R11, R55 ;  /* 0x00000037ff0b723e */ /* 0x000fe200020004ff */
[----:B--2---:R-:W-:-:S15]  /*11ea00*/  HMMA.16816.F32 R16, R4, R12, R56 ;  /* 0x0000000c0410723c */ /* 0x004fde0000001838 */
[----:B------:R-:W-:-:S08]  /*11ea10*/  NOP ;  /* 0x0000000000007918 */ /* 0x000fd00000000000 */
[----:B------:R0:W-:Y:S04]  /*11ea20*/  STL.64 [R1+0x1450], R16 ;  /* 0x0014501001007387 */ /* 0x0001e80000100a00 */
[----:B------:R1:W-:Y:S04]  /*11ea30*/  STL.64 [R1+0x1458], R18 ;  /* 0x0014581201007387 */ /* 0x0003e80000100a00 */
        /* <DEDUP_REMOVED lines=13> */
[----:B------:R-:W2:Y:S04]  /*11eb10*/  LDL.LU R24, [R1+0x2320] ;  /* 0x0023200001187983 */ /* 0x000ea80000300800 */
[----:B------:R-:W2:Y:S04]  /*11eb20*/  LDL.LU R25, [R1+0x2324] ;  /* 0x0023240001197983 */ /* 0x000ea80000300800 */
[----:B------:R-:W2:Y:S04]  /*11eb30*/  LDL.LU R26, [R1+0x2328] ;  /* 0x00232800011a7983 */ /* 0x000ea80000300800 */
[----:B------:R-:W2:Y:S04]  /*11eb40*/  LDL.LU R27, [R1+0x232c] ;  /* 0x00232c00011b7983 */ /* 0x000ea80000300800 */
[----:B------:R-:W3:Y:S04]  /*11eb50*/  LDL R8, [R1+0x33c0] ;  /* 0x0033c00001087983 */ /* 0x000ee80000100800 */
[----:B------:R-:W4:Y:S04]  /*11eb60*/  LDL R9, [R1+0x33c4] ;  /* 0x0033c40001097983 */ /* 0x000f280000100800 */
[----:B------:R-:W2:Y:S04]  /*11eb70*/  LDL R2, [R1+0x33d0] ;  /* 0x0033d00001027983 */ /* 0x000ea80000100800 */
[----:B------:R-:W2:Y:S04]  /*11eb80*/  LDL R3, [R1+0x33d4] ;  /* 0x0033d40001037983 */ /* 0x000ea80000100800 */
[----:B------:R-:W2:Y:S04]  /*11eb90*/  LDL R38, [R1+0x33e0] ;  /* 0x0033e00001267983 */ /* 0x000ea80000100800 */
[----:B------:R-:W2:Y:S04]  /*11eba0*/  LDL R39, [R1+0x33e4] ;  /* 0x0033e40001277983 */ /* 0x000ea80000100800 */
[----:B0-----:R-:W2:Y:S04]  /*11ebb0*/  LDL.LU R16, [R1+0x2550] ;  /* 0x0025500001107983 */ /* 0x001ea80000300800 */
[----:B------:R-:W2:Y:S04]  /*11ebc0*/  LDL.LU R17, [R1+0x2554] ;  /* 0x0025540001117983 */ /* 0x000ea80000300800 */
[----:B-1----:R-:W2:Y:S04]  /*11ebd0*/  LDL.LU R18, [R1+0x2558] ;  /* 0x0025580001127983 */ /* 0x002ea80000300800 */
[----:B------:R-:W2:Y:S04]  /*11ebe0*/  LDL.LU R19, [R1+0x255c] ;  /* 0x00255c0001137983 */ /* 0x000ea80000300800 */
[----:B------:R-:W2:Y:S04]  /*11ebf0*/  LDL.LU R40, [R1+0x2440] ;  /* 0x0024400001287983 */ /* 0x000ea80000300800 */
[----:B------:R-:W2:Y:S04]  /*11ec00*/  LDL.LU R41, [R1+0x2444] ;  /* 0x0024440001297983 */ /* 0x000ea80000300800 */
[----:B------:R-:W2:Y:S04]  /*11ec10*/  LDL.LU R42, [R1+0x2448] ;  /* 0x00244800012a7983 */ /* 0x000ea80000300800 */
[----:B------:R-:W2:Y:S01]  /*11ec20*/  LDL.LU R43, [R1+0x244c] ;  /* 0x00244c00012b7983 */ /* 0x000ea20000300800 */
[----:B------:R-:W-:-:S03]  /*11ec30*/  IMAD R28, R49, 0x100, R48 ;  /* 0x00000100311c7824 */ /* 0x000fc600078e0230 */
        /* <DEDUP_REMOVED lines=15> */
[----:B---3--:R-:W-:-:S02]  /*11ed30*/  F2FP.F16.E5M2.UNPACK_B R8, R8 ;  /* 0x00000008ff08723e */ /* 0x008fc400020004ff */
[----:B----4-:R-:W-:Y:S01]  /*11ed40*/  F2FP.F16.E5M2.UNPACK_B R9, R9 ;  /* 0x00000009ff09723e */ /* 0x010fe200020004ff */
[----:B--2---:R-:W-:Y:S01]  /*11ed50*/  HMMA.16816.F32 R24, R4, R10, R24 ;  /* 0x0000000a0418723c */ /* 0x004fe20000001818 */
[----:B------:R-:W-:Y:S02]  /*11ed60*/  F2FP.F16.E5M2.UNPACK_B R2, R2 ;  /* 0x00000002ff02723e */ /* 0x000fe400020004ff */
[----:B------:R-:W-:-:S03]  /*11ed70*/  F2FP.F16.E5M2.UNPACK_B R3, R3 ;  /* 0x00000003ff03723e */ /* 0x000fc600020004ff */
[C---:B------:R-:W-:Y:S06]  /*11ed80*/  HMMA.16816.F32 R32, R4.reuse, R8, R32 ;  /* 0x000000080420723c */ /* 0x040fec0000001820 */
        /* <DEDUP_REMOVED lines=18> */
[----:B------:R-:W2:Y:S01]  /*11eeb0*/  LDL.LU.64 R40, [R1+0xda40] ;  /* 0x00da400001287983 */ /* 0x000ea20000300a00 */
[----:B------:R-:W-:Y:S01]  /*11eec0*/  IMAD R31, R31, 0x100, R0 ;  /* 0x000001001f1f7824 */ /* 0x000fe200078e0200 */
[----:B------:R-:W-:-:S02]  /*11eed0*/  F2FP.F16.E5M2.UNPACK_B R38, R38 ;  /* 0x00000026ff26723e */ /* 0x000fc400020004ff */
[----:B------:R-:W-:Y:S02]  /*11eee0*/  F2FP.F16.E5M2.UNPACK_B R39, R39 ;  /* 0x00000027ff27723e */ /* 0x000fe400020004ff */
[----:B------:R-:W-:Y:S02]  /*11eef0*/  F2FP.F16.E5M2.UNPACK_B R28, R28 ;  /* 0x0000001cff1c723e */ /* 0x000fe400020004ff */
[----:B------:R-:W-:Y:S02]  /*11ef00*/  F2FP.F16.E5M2.UNPACK_B R29, R29 ;  /* 0x0000001dff1d723e */ /* 0x000fe400020004ff */
[----:B------:R-:W-:Y:S02]  /*11ef10*/  F2FP.F16.E5M2.UNPACK_B R30, R30 ;  /* 0x0000001eff1e723e */ /* 0x000fe400020004ff */
[----:B------:R-:W-:Y:S01]  /*11ef20*/  F2FP.F16.E5M2.UNPACK_B R31, R31 ;  /* 0x0000001fff1f723e */ /* 0x000fe200020004ff */
[----:B---3--:R-:W-:Y:S06]  /*11ef30*/  HMMA.16816.F32 R8, R4, R38, R8 ;  /* 0x000000260408723c */ /* 0x008fec0000001808 */
[----:B--2---:R-:W-:Y:S01]  /*11ef40*/  HMMA.16816.F32 R4, R28, R40, R12 ;  /* 0x000000281c04723c */ /* 0x004fe2000000180c */
[----:B----4-:R-:W-:-:S15]  /*11ef50*/  STL.64 [R1+0xd9f8], R42 ;  /* 0x00d9f82a01007387 */ /* 0x010fde0000100a00 */
        /* <DEDUP_REMOVED lines=297> */
[----:B-1----:R-:W3:Y:S01]  /*1201f0*/  LDL.LU R14, [R1+0x2638] ;  /* 0x00263800010e7983 */ /* 0x002ee20000300800 */
[----:B------:R-:W-:-:S03]  /*120200*/  IMAD R30, R53, 0x100, R52 ;  /* 0x00000100351e7824 */ /* 0x000fc600078e0234 */
        /* <DEDUP_REMOVED lines=174> */
[C---:B--2---:R-:W-:Y:S06]  /*120cf0*/  HMMA.16816.F32 R12, R28.reuse, R10, R12 ;  /* 0x0000000a1c0c723c */ /* 0x044fec000000180c */
[C---:B----4-:R-:W-:Y:S06]  /*120d00*/  HMMA.16816.F32 R36, R28.reuse, R2, R36 ;  /* 0x000000021c24723c */ /* 0x050fec0000001824 */
[----:B---3--:R-:W-:Y:S11]  /*120d10*/  HMMA.16816.F32 R16, R28, R8, R16 ;  /* 0x000000081c10723c */ /* 0x008ff60000001810 */
        /* <DEDUP_REMOVED lines=15> */
[----:B------:R-:W-:Y:S02]  /*120e10*/  F2FP.F16.E5M2.UNPACK_B R4, R4 ;  /* 0x00000004ff04723e */ /* 0x000fe400020004ff */
[----:B------:R-:W-:Y:S01]  /*120e20*/  F2FP.F16.E5M2.UNPACK_B R5, R5 ;  /* 0x00000005ff05723e */ /* 0x000fe200020004ff */
[----:B---3--:R-:W-:Y:S01]  /*120e30*/  HMMA.16816.F32 R28, R28, R38, R40 ;  /* 0x000000261c1c723c */ /* 0x008fe20000001828 */
[----:B------:R-:W3:Y:S04]  /*120e40*/  LDL.LU.64 R42, [R1+0xd8e8] ;  /* 0x00d8e800012a7983 */ /* 0x000ee80000300a00 */
[----:B------:R-:W2:Y:S01]  /*120e50*/  LDL.LU.64 R40, [R1+0xd8e0] ;  /* 0x00d8e00001287983 */ /* 0x000ea20000300a00 */
[----:B------:R-:W-:-:S02]  /*120e60*/  F2FP.F16.E5M2.UNPACK_B R6, R6 ;  /* 0x00000006ff06723e */ /* 0x000fc400020004ff */
        /* <DEDUP_REMOVED lines=118> */
[----:B---3--:R-:W-:Y:S01]  /*1215d0*/  HMMA.16816.F32 R20, R4, R14, R20 ;  /* 0x0000000e0414723c */ /* 0x008fe20000001814 */
[----:B----4-:R-:W-:-:S15]  /*1215e0*/  IMAD R28, R28, 0x100, R11 ;  /* 0x000001001c1c7824 */ /* 0x010fde00078e020b */
[----:B------:R-:W-:-:S07]  /*1215f0*/  NOP ;  /* 0x0000000000007918 */ /* 0x000fce0000000000 */
        /* <DEDUP_REMOVED lines=3047> */
[----:B---3--:R-:W-:Y:S01]  /*12d470*/  HMMA.16816.F32 R4, R4, R38, R40 ;  /* 0x000000260404723c */ /* 0x008fe20000001828 */
[----:B------:R-:W3:Y:S04]  /*12d480*/  LDL.LU.64 R42, [R1+0xcff0] ;  /* 0x00cff000012a7983 */ /* 0x000ee80000300a00 */
[----:B------:R-:W2:Y:S01]  /*12d490*/  LDL.LU.64 R40, [R1+0xcfe8] ;  /* 0x00cfe80001287983 */ /* 0x000ea20000300a00 */
[----:B----4-:R-:W-:-:S15]  /*12d4a0*/  HMMA.16816.F32 R32, R28, R36, R32 ;  /* 0x000000241c20723c */ /* 0x010fde0000001820 */
        /* <DEDUP_REMOVED lines=83> */
[----:B------:R-:W-:Y:S04]  /*12d9e0*/  STL.64 [R1+0xff0], R4 ;  /* 0x000ff00401007387 */ /* 0x000fe80000100a00 */
[----:B------:R0:W-:Y:S04]  /*12d9f0*/  STL.64 [R1+0xff8], R6 ;  /* 0x000ff80601007387 */ /* 0x0001e80000100a00 */
[----:B------:R-:W2:-:S13]  /*12da00*/  LDL.LU R56, [R1+0x430] ;  /* 0x0004300001387983 */ /* 0x000e9a0000300800 */
        /* <DEDUP_REMOVED lines=21> */
[----:B-1----:R-:W2:Y:S04]  /*12db60*/  LDL.LU R12, [R1+0x720] ;  /* 0x00072000010c7983 */ /* 0x002ea80000300800 */
[----:B------:R-:W2:Y:S04]  /*12db70*/  LDL.LU R13, [R1+0x724] ;  /* 0x00072400010d7983 */ /* 0x000ea80000300800 */
[----:B---3--:R-:W2:Y:S04]  /*12db80*/  LDL.LU R14, [R1+0x728] ;  /* 0x00072800010e7983 */ /* 0x008ea80000300800 */
        /* <DEDUP_REMOVED lines=39> */
[----:B------:R-:W-:-:S02]  /*12de00*/  IMAD R6, R61, 0x100, R7 ;  /* 0x000001003d067824 */ /* 0x000fc400078e0207 */
[----:B------:R-:W-:Y:S01]  /*12de10*/  IMAD R7, R0, 0x100, R60 ;  /* 0x0000010000077824 */ /* 0x000fe200078e023c */
[----:B------:R-:W-:Y:S02]  /*12de20*/  F2FP.F16.E5M2.UNPACK_B R4, R4 ;  /* 0x00000004ff04723e */ /* 0x000fe400020004ff */
[----:B------:R-:W-:Y:S01]  /*12de30*/  F2FP.F16.E5M2.UNPACK_B R5, R5 ;  /* 0x00000005ff05723e */ /* 0x000fe200020004ff */
[----:B---3--:R-:W-:Y:S01]  /*12de40*/  HMMA.16816.F32 R28, R28, R38, R40 ;  /* 0x000000261c1c723c */ /* 0x008fe20000001828 */
[----:B------:R-:W3:Y:S04]  /*12de50*/  LDL.LU.64 R42, [R1+0xcf60] ;  /* 0x00cf6000012a7983 */ /* 0x000ee80000300a00 */
[----:B------:R-:W4:Y:S01]  /*12de60*/  LDL.LU.64 R40, [R1+0xcf58] ;  /* 0x00cf580001287983 */ /* 0x000f220000300a00 */
        /* <DEDUP_REMOVED lines=301> */
[----:B------:R-:W-:Y:S02]  /*12f140*/  F2FP.F16.E5M2.UNPACK_B R5, R5 ;  /* 0x00000005ff05723e */ /* 0x000fe400020004ff */
[----:B------:R-:W-:Y:S02]  /*12f150*/  F2FP.F16.E5M2.UNPACK_B R6, R6 ;  /* 0x00000006ff06723e */ /* 0x000fe400020004ff */
[----:B------:R-:W-:Y:S01]  /*12f160*/  F2FP.F16.E5M2.UNPACK_B R7, R7 ;  /* 0x00000007ff07723e */ /* 0x000fe200020004ff */
[----:B------:R-:W-:Y:S01]  /*12f170*/  STL.64 [R1+0xce18], R8 ;  /* 0x00ce180801007387 */ /* 0x000fe20000100a00 */
[C---:B------:R-:W-:Y:S09]  /*12f180*/  HMMA.16816.F32 R16, R28.reuse, R2, R16 ;  /* 0x000000021c10723c */ /* 0x040ff20000001810 */
[----:B------:R-:W-:Y:S04]  /*12f190*/  STL.64 [R1+0xda0], R12 ;  /* 0x000da00c01007387 */ /* 0x000fe80000100a00 */
[----:B------:R0:W-:Y:S02]  /*12f1a0*/  STL.64 [R1+0xda8], R14 ;  /* 0x000da80e01007387 */ /* 0x0001e40000100a00 */
[----:B0-----:R-:W-:Y:S08]  /*12f1b0*/  HMMA.16816.F32 R12, R28, R38, R20 ;  /* 0x000000261c0c723c */ /* 0x001ff00000001814 */
[----:B------:R-:W-:Y:S04]  /*12f1c0*/  STL.64 [R1+0xd90], R16 ;  /* 0x000d901001007387 */ /* 0x000fe80000100a00 */
[----:B------:R-:W-:Y:S01]  /*12f1d0*/  STL.64 [R1+0xd98], R18 ;  /* 0x000d981201007387 */ /* 0x000fe20000100a00 */
[C---:B--2---:R-:W-:Y:S03]  /*12f1e0*/  HMMA.16816.F32 R8, R4.reuse, R40, R44 ;  /* 0x000000280408723c */ /* 0x044fe6000000182c */
[----:B----4-:R-:W-:Y:S07]  /*12f1f0*/  STL.64 [R1+0xce40], R42 ;  /* 0x00ce402a01007387 */ /* 0x010fee0000100a00 */
[----:B------:R-:W-:Y:S04]  /*12f200*/  STL.64 [R1+0xd80], R12 ;  /* 0x000d800c01007387 */ /* 0x000fe80000100a00 */
[----:B------:R-:W-:Y:S04]  /*12f210*/  STL.64 [R1+0xd88], R14 ;  /* 0x000d880e01007387 */ /* 0x000fe80000100a00 */
[----:B------:R-:W-:Y:S05]  /*12f220*/  STL.64 [R1+0xce38], R40 ;  /* 0x00ce382801007387 */ /* 0x000fea0000100a00 */
        /* <DEDUP_REMOVED lines=78> */
[----:B------:R0:W-:Y:S04]  /*12f710*/  STL.64 [R1+0xcde0], R26 ;  /* 0x00cde01a01007387 */ /* 0x0001e80000100a00 */
[----:B0-----:R-:W2:Y:S04]  /*12f720*/  LDL.LU R27, [R1+0x42f0] ;  /* 0x0042f000011b7983 */ /* 0x001ea80000300800 */
[----:B------:R-:W-:Y:S01]  /*12f730*/  STL.64 [R1+0xcdd8], R24 ;  /* 0x00cdd81801007387 */ /* 0x000fe20000100a00 */
        /* <DEDUP_REMOVED lines=66> */
[----:B------:R-:W-:Y:S04]  /*12fb60*/  STL.64 [R1+0xcdf0], R42 ;  /* 0x00cdf02a01007387 */ /* 0x000fe80000100a00 */
[----:B------:R-:W-:Y:S04]  /*12fb70*/  STL.64 [R1+0xc70], R8 ;  /* 0x000c700801007387 */ /* 0x000fe80000100a00 */
[----:B------:R-:W-:Y:S04]  /*12fb80*/  STL.64 [R1+0xc78], R10 ;  /* 0x000c780a01007387 */ /* 0x000fe80000100a00 */
[----:B------:R-:W-:Y:S04]  /*12fb90*/  STL.64 [R1+0xcde8], R40 ;  /* 0x00cde82801007387 */ /* 0x000fe80000100a00 */
[----:B------:R0:W-:Y:S04]  /*12fba0*/  STL.64 [R1+0xc50], R4 ;  /* 0x000c500401007387 */ /* 0x0001e80000100a00 */
[----:B------:R1:W-:Y:S04]  /*12fbb0*/  STL.64 [R1+0xc58], R6 ;  /* 0x000c580601007387 */ /* 0x0003e80000100a00 */
        /* <DEDUP_REMOVED lines=108> */
[C---:B0-----:R-:W-:Y:S06]  /*130280*/  HMMA.16816.F32 R16, R28.reuse, R14, R4 ;  /* 0x0000000e1c10723c */ /* 0x041fec0000001804 */
[C---:B---3--:R-:W-:Y:S01]  /*130290*/  HMMA.16816.F32 R4, R28.reuse, R12, R44 ;  /* 0x0000000c1c04723c */ /* 0x048fe2000000182c */
[----:B------:R-:W-:Y:S04]  /*1302a0*/  STL.64 [R1+0xbb0], R20 ;  /* 0x000bb01401007387 */ /* 0x000fe80000100a00 */
[----:B------:R-:W-:Y:S04]  /*1302b0*/  STL.64 [R1+0xbb8], R22 ;  /* 0x000bb81601007387 */ /* 0x000fe80000100a00 */
[----:B------:R-:W-:Y:S08]  /*1302c0*/  STL.64 [R1+0xcd90], R14 ;  /* 0x00cd900e01007387 */ /* 0x000ff00000100a00 */
        /* <DEDUP_REMOVED lines=8> */
[----:B------:R-:W3:Y:S01]  /*130350*/  LDL.LU R35, [R1+0x6ac] ;  /* 0x0006ac0001237983 */ /* 0x000ee20000300800 */
[----:B0-----:R-:W-:Y:S01]  /*130360*/  HMMA.16816.F32 R12, R28, R10, R48 ;  /* 0x0000000a1c0c723c */ /* 0x001fe20000001830 */
[----:B-1----:R-:W-:-:S02]  /*130370*/  IMAD R5, R57, 0x100, R56 ;  /* 0x0000010039057824 */ /* 0x002fc400078e0238 */
[----:B------:R-:W4:Y:S01]  /*130380*/  LDL.LU R56, [R1+0x690] ;  /* 0x0006900001387983 */ /* 0x000f220000300800 */
[----:B--2---:R-:W-:-:S15]  /*130390*/  IMAD R6, R59, 0x100, R58 ;  /* 0x000001003b067824 */ /* 0x004fde00078e023a */
[----:B------:R-:W-:-:S04]  /*1303a0*/  NOP ;  /* 0x0000000000007918 */ /* 0x000fc80000000000 */
[----:B------:R0:W-:Y:S04]  /*1303b0*/  STL.64 [R1+0xb80], R12 ;  /* 0x000b800c01007387 */ /* 0x0001e80000100a00 */
[----:B------:R1:W-:Y:S04]  /*1303c0*/  STL.64 [R1+0xb88], R14 ;  /* 0x000b880e01007387 */ /* 0x0003e80000100a00 */
        /* <DEDUP_REMOVED lines=25> */
[----:B---3--:R-:W-:Y:S03]  /*130560*/  HMMA.16816.F32 R16, R28, R8, R32 ;  /* 0x000000081c10723c */ /* 0x008fe60000001820 */
[----:B------:R-:W3:-:S15]  /*130570*/  LDL.LU R32, [R1+0x150] ;  /* 0x0001500001207983 */ /* 0x000ede0000300800 */
[----:B------:R-:W-:-:S05]  /*130580*/  NOP ;  /* 0x0000000000007918 */ /* 0x000fca0000000000 */
[----:B------:R-:W-:Y:S04]  /*130590*/  STL.64 [R1+0xb70], R16 ;  /* 0x000b701001007387 */ /* 0x000fe80000100a00 */
[----:B------:R4:W-:Y:S04]  /*1305a0*/  STL.64 [R1+0xb78], R18 ;  /* 0x000b781201007387 */ /* 0x0009e80000100a00 */
[----:B------:R-:W3:Y:S04]  /*1305b0*/  LDL.LU R33, [R1+0x154] ;  /* 0x0001540001217983 */ /* 0x000ee80000300800 */
[----:B------:R-:W3:Y:S04]  /*1305c0*/  LDL.LU R34, [R1+0x158] ;  /* 0x0001580001227983 */ /* 0x000ee80000300800 */
[----:B------:R-:W3:Y:S01]  /*1305d0*/  LDL.LU R35, [R1+0x15c] ;  /* 0x00015c0001237983 */ /* 0x000ee20000300800 */
[----:B----4-:R-:W-:Y:S03]  /*1305e0*/  HMMA.16816.F32 R16, R28, R2, R56 ;  /* 0x000000021c10723c */ /* 0x010fe60000001838 */
[----:B------:R-:W4:Y:S01]  /*1305f0*/  LDL.LU R56, [R1+0x140] ;  /* 0x0001400001387983 */ /* 0x000f220000300800 */
[----:B------:R-:W-:-:S02]  /*130600*/  F2FP.F16.E5M2.UNPACK_B R4, R4 ;  /* 0x00000004ff04723e */ /* 0x000fc400020004ff */
[----:B------:R-:W-:Y:S02]  /*130610*/  F2FP.F16.E5M2.UNPACK_B R5, R5 ;  /* 0x00000005ff05723e */ /* 0x000fe400020004ff */
[----:B------:R-:W-:Y:S02]  /*130620*/  F2FP.F16.E5M2.UNPACK_B R6, R6 ;  /* 0x00000006ff06723e */ /* 0x000fe400020004ff */
[----:B------:R-:W-:-:S13]  /*130630*/  F2FP.F16.E5M2.UNPACK_B R7, R7 ;  /* 0x00000007ff07723e */ /* 0x000fda00020004ff */
[----:B------:R-:W-:Y:S04]  /*130640*/  STL.64 [R1+0xb60], R16 ;  /* 0x000b601001007387 */ /* 0x000fe80000100a00 */
[----:B------:R0:W-:Y:S01]  /*130650*/  STL.64 [R1+0xb68], R18 ;  /* 0x000b681201007387 */ /* 0x0001e20000100a00 */
[----:B--2---:R-:W-:Y:S03]  /*130660*/  HMMA.16816.F32 R12, R4, R40, R12 ;  /* 0x00000028040c723c */ /* 0x004fe6000000180c */
[----:B------:R-:W4:Y:S04]  /*130670*/  LDL.LU R57, [R1+0x144] ;  /* 0x0001440001397983 */ /* 0x000f280000300800 */
[----:B------:R-:W4:Y:S04]  /*130680*/  LDL.LU R58, [R1+0x148] ;  /* 0x00014800013a7983 */ /* 0x000f280000300800 */
[----:B------:R-:W4:Y:S04]  /*130690*/  LDL.LU R59, [R1+0x14c] ;  /* 0x00014c00013b7983 */ /* 0x000f280000300800 */
[----:B------:R-:W2:Y:S04]  /*1306a0*/  LDL.LU R24, [R1+0x130] ;  /* 0x0001300001187983 */ /* 0x000ea80000300800 */
[----:B------:R-:W2:Y:S04]  /*1306b0*/  LDL.LU R25, [R1+0x134] ;  /* 0x0001340001197983 */ /* 0x000ea80000300800 */
[----:B------:R-:W2:Y:S04]  /*1306c0*/  LDL.LU R26, [R1+0x138] ;  /* 0x00013800011a7983 */ /* 0x000ea80000300800 */
[----:B------:R-:W2:Y:S01]  /*1306d0*/  LDL.LU R27, [R1+0x13c] ;  /* 0x00013c00011b7983 */ /* 0x000ea20000300800 */
[----:B0-----:R-:W-:Y:S03]  /*1306e0*/  HMMA.16816.F32 R16, R28, R38, R20 ;  /* 0x000000261c10723c */ /* 0x001fe60000001814 */
[----:B------:R-:W2:-:S15]  /*1306f0*/  LDL.LU R20, [R1+0x110] ;  /* 0x0001100001147983 */ /* 0x000e9e0000300800 */
[----:B------:R-:W-:-:S05]  /*130700*/  NOP ;  /* 0x0000000000007918 */ /* 0x000fca0000000000 */
        /* <DEDUP_REMOVED lines=38> */
[----:B------:R0:W-:Y:S04]  /*130970*/  STL.64 [R1+0xb10], R56 ;  /* 0x000b103801007387 */ /* 0x0001e80000100a00 */
[----:B------:R-:W-:Y:S04]  /*130980*/  STL.64 [R1+0xb18], R58 ;  /* 0x000b183a01007387 */ /* 0x000fe80000100a00 */
[----:B0-----:R-:W2:Y:S04]  /*130990*/  LDL.LU R56, [R1+0x4340] ;  /* 0x0043400001387983 */ /* 0x001ea80000300800 */
[----:B------:R-:W2:Y:S04]  /*1309a0*/  LDL.LU R57, [R1+0x433c] ;  /* 0x00433c0001397983 */ /* 0x000ea80000300800 */
[----:B------:R-:W-:Y:S04]  /*1309b0*/  STL.64 [R1+0xb00], R24 ;  /* 0x000b001801007387 */ /* 0x000fe80000100a00 */
[----:B------:R0:W-:Y:S04]  /*1309c0*/  STL.64 [R1+0xb08], R26 ;  /* 0x000b081a01007387 */ /* 0x0001e80000100a00 */
[----:B0-----:R-:W4:Y:S04]  /*1309d0*/  LDL.LU.64 R26, [R1+0xcd70] ;  /* 0x00cd7000011a7983 */ /* 0x001f280000300a00 */
[----:B------:R-:W3:Y:S04]  /*1309e0*/  LDL.LU.64 R24, [R1+0xcd68] ;  /* 0x00cd680001187983 */ /* 0x000ee80000300a00 */
        /* <DEDUP_REMOVED lines=25> */
[C---:B--2---:R-:W-:Y:S06]  /*130b80*/  HMMA.16816.F32 R24, R4.reuse, R22, R24 ;  /* 0x000000160418723c */ /* 0x044fec0000001818 */
[----:B---3--:R-:W-:-:S15]  /*130b90*/  HMMA.16816.F32 R32, R4, R20, R32 ;  /* 0x000000140420723c */ /* 0x008fde0000001820 */
[----:B------:R-:W-:-:S02]  /*130ba0*/  NOP ;  /* 0x0000000000007918 */ /* 0x000fc40000000000 */
[----:B------:R-:W-:Y:S04]  /*130bb0*/  STL.64 [R1+0x9b0], R24 ;  /* 0x0009b01801007387 */ /* 0x000fe80000100a00 */
[----:B------:R0:W-:Y:S02]  /*130bc0*/  STL.64 [R1+0x9b8], R26 ;  /* 0x0009b81a01007387 */ /* 0x0001e40000100a00 */
[C---:B0-----:R-:W-:Y:S06]  /*130bd0*/  HMMA.16816.F32 R24, R4.reuse, R18, R36 ;  /* 0x000000120418723c */ /* 0x041fec0000001824 */
[C---:B----4-:R-:W-:Y:S01]  /*130be0*/  HMMA.16816.F32 R36, R4.reuse, R16, R40 ;  /* 0x000000100424723c */ /* 0x050fe20000001828 */
[----:B------:R-:W-:Y:S04]  /*130bf0*/  STL.64 [R1+0x9a0], R32 ;  /* 0x0009a02001007387 */ /* 0x000fe80000100a00 */
[----:B------:R0:W-:Y:S02]  /*130c00*/  STL.64 [R1+0x9a8], R34 ;  /* 0x0009a82201007387 */ /* 0x0001e40000100a00 */
[C---:B0-----:R-:W-:Y:S10]  /*130c10*/  HMMA.16816.F32 R32, R4.reuse, R14, R28 ;  /* 0x0000000e0420723c */ /* 0x041ff4000000181c */
[----:B------:R-:W-:Y:S04]  /*130c20*/  STL.64 [R1+0x980], R24 ;  /* 0x0009801801007387 */ /* 0x000fe80000100a00 */
[----:B------:R0:W-:Y:S02]  /*130c30*/  STL.64 [R1+0x988], R26 ;  /* 0x0009881a01007387 */ /* 0x0001e40000100a00 */
[C---:B0-----:R-:W-:Y:S02]  /*130c40*/  HMMA.16816.F32 R24, R4.reuse, R12, R44 ;  /* 0x0000000c0418723c */ /* 0x041fe4000000182c */
[----:B------:R0:W-:Y:S04]  /*130c50*/  STL.64 [R1+0x960], R36 ;  /* 0x0009602401007387 */ /* 0x0001e80000100a00 */
[----:B------:R-:W-:Y:S04]  /*130c60*/  STL.64 [R1+0x968], R38 ;  /* 0x0009682601007387 */ /* 0x000fe80000100a00 */
[----:B------:R-:W-:Y:S04]  /*130c70*/  STL.64 [R1+0x940], R32 ;  /* 0x0009402001007387 */ /* 0x000fe80000100a00 */
[----:B------:R-:W-:Y:S09]  /*130c80*/  STL.64 [R1+0x948], R34 ;  /* 0x0009482201007387 */ /* 0x000ff20000100a00 */
[----:B------:R-:W-:Y:S04]  /*130c90*/  STL.64 [R1+0x920], R24 ;  /* 0x0009201801007387 */ /* 0x000fe80000100a00 */
[----:B------:R1:W-:Y:S04]  /*130ca0*/  STL.64 [R1+0x928], R26 ;  /* 0x0009281a01007387 */ /* 0x0003e80000100a00 */
[----:B0-----:R-:W2:Y:S01]  /*130cb0*/  LDL.LU R36, [R1+0x670] ;  /* 0x0006700001247983 */ /* 0x001ea20000300800 */
[----:B-1----:R-:W-:-:S15]  /*130cc0*/  HMMA.16816.F32 R24, R4, R10, R52 ;  /* 0x0000000a0418723c */ /* 0x002fde0000001834 */
        /* <DEDUP_REMOVED lines=36> */
[----:B------:R-:W4:Y:S04]  /*130f10*/  LDL.LU R58, [R1+0x48] ;  /* 0x00004800013a7983 */ /* 0x000f280000300800 */
        /* <DEDUP_REMOVED lines=14> */
[----:B------:R-:W-:-:S02]  /*131000*/  F2FP.F16.E5M2.UNPACK_B R28, R28 ;  /* 0x0000001cff1c723e */ /* 0x000fc400020004ff */
[----:B------:R-:W-:Y:S02]  /*131010*/  F2FP.F16.E5M2.UNPACK_B R29, R29 ;  /* 0x0000001dff1d723e */ /* 0x000fe400020004ff */
[----:B------:R-:W-:Y:S02]  /*131020*/  F2FP.F16.E5M2.UNPACK_B R30, R30 ;  /* 0x0000001eff1e723e */ /* 0x000fe400020004ff */
[----:B------:R-:W-:Y:S01]  /*131030*/  F2FP.F16.E5M2.UNPACK_B R31, R31 ;  /* 0x0000001fff1f723e */ /* 0x000fe200020004ff */
[----:B----4-:R-:W-:Y:S01]  /*131040*/  HMMA.16816.F32 R4, R4, R38, R40 ;  /* 0x000000260404723c */ /* 0x010fe20000001828 */
[----:B------:R-:W4:Y:S04]  /*131050*/  LDL.LU.64 R42, [R1+0xcd20] ;  /* 0x00cd2000012a7983 */ /* 0x000f280000300a00 */
[----:B------:R-:W3:-:S15]  /*131060*/  LDL.LU.64 R40, [R1+0xcd18] ;  /* 0x00cd180001287983 */ /* 0x000ede0000300a00 */
[----:B------:R-:W-:-:S03]  /*131070*/  NOP ;  /* 0x0000000000007918 */ /* 0x000fc60000000000 */
[----:B------:R0:W-:Y:S04]  /*131080*/  STL.64 [R1+0x8a0], R4 ;  /* 0x0008a00401007387 */ /* 0x0001e80000100a00 */
[----:B------:R1:W-:Y:S04]  /*131090*/  STL.64 [R1+0x8a8], R6 ;  /* 0x0008a80601007387 */ /* 0x0003e80000100a00 */
[----:B0-----:R-:W4:Y:S04]  /*1310a0*/  LDL.LU R4, [R1] ;  /* 0x0000000001047983 */ /* 0x001f280000300800 */
        /* <DEDUP_REMOVED lines=8> */
[----:B------:R-:W3:Y:S01]  /*131130*/  LDL.LU.64 R32, [R1+0xcd08] ;  /* 0x00cd080001207983 */ /* 0x000ee20000300a00 */
[C---:B--2---:R-:W-:Y:S03]  /*131140*/  HMMA.16816.F32 R44, R28.reuse, R36, R44 ;  /* 0x000000241c2c723c */ /* 0x044fe6000000182c */
[----:B----4-:R-:W-:Y:S04]  /*131150*/  STL.64 [R1+0xcc78], R42 ;  /* 0x00cc782a01007387 */ /* 0x010fe80000100a00 */
        /* <DEDUP_REMOVED lines=15> */
[C---:B------:R-:W-:Y:S06]  /*131250*/  HMMA.16816.F32 R56, R28.reuse, R26, R56 ;  /* 0x0000001a1c38723c */ /* 0x040fec0000001838 */
[C---:B---3--:R-:W-:Y:S06]  /*131260*/  HMMA.16816.F32 R48, R28.reuse, R34, R48 ;  /* 0x000000221c30723c */ /* 0x048fec0000001830 */
[----:B------:R-:W-:-:S15]  /*131270*/  HMMA.16816.F32 R52, R28, R32, R52 ;  /* 0x000000201c34723c */ /* 0x000fde0000001834 */
[----:B------:R-:W-:-:S02]  /*131280*/  NOP ;  /* 0x0000000000007918 */ /* 0x000fc40000000000 */
        /* <DEDUP_REMOVED lines=17> */
[----:B------:R-:W3:Y:S04]  /*1313a0*/  LDL.LU.64 R56, [R1+0xccc8] ;  /* 0x00ccc80001387983 */ /* 0x000ee80000300a00 */
[----:B------:R-:W-:Y:S04]  /*1313b0*/  STL.64 [R1+0xcc68], R26 ;  /* 0x00cc681a01007387 */ /* 0x000fe80000100a00 */
[----:B------:R0:W-:Y:S01]  /*1313c0*/  STL.64 [R1+0xcc60], R24 ;  /* 0x00cc601801007387 */ /* 0x0001e20000100a00 */
[C---:B------:R-:W-:Y:S06]  /*1313d0*/  HMMA.16816.F32 R4, R28.reuse, R18, R4 ;  /* 0x000000121c04723c */ /* 0x040fec0000001804 */
[C---:B--2---:R-:W-:Y:S06]  /*1313e0*/  HMMA.16816.F32 R32, R28.reuse, R24, R32 ;  /* 0x000000181c20723c */ /* 0x044fec0000001820 */
[----:B0-----:R-:W-:-:S15]  /*1313f0*/  HMMA.16816.F32 R24, R28, R20, R40 ;  /* 0x000000141c18723c */ /* 0x001fde0000001828 */
[----:B------:R-:W-:-:S02]  /*131400*/  NOP ;  /* 0x0000000000007918 */ /* 0x000fc40000000000 */
[----:B------:R-:W-:Y:S04]  /*131410*/  STL.64 [R1+0x7f0], R32 ;  /* 0x0007f02001007387 */ /* 0x000fe80000100a00 */
[----:B------:R4:W-:Y:S02]  /*131420*/  STL.64 [R1+0x7f8], R34 ;  /* 0x0007f82201007387 */ /* 0x0009e40000100a00 */
[----:B----4-:R-:W-:Y:S06]  /*131430*/  HMMA.16816.F32 R32, R28, R22, R36 ;  /* 0x000000161c20723c */ /* 0x010fec0000001824 */
[----:B------:R-:W-:-:S15]  /*131440*/  STL.64 [R1+0xcc98], R22 ;  /* 0x00cc981601007387 */ /* 0x000fde0000100a00 */
[----:B------:R-:W-:-:S02]  /*131450*/  NOP ;  /* 0x0000000000007918 */ /* 0x000fc40000000000 */
[----:B------:R-:W-:Y:S04]  /*131460*/  STL.64 [R1+0x7e0], R32 ;  /* 0x0007e02001007387 */ /* 0x000fe80000100a00 */
[----:B------:R-:W-:Y:S04]  /*131470*/  STL.64 [R1+0x7e8], R34 ;  /* 0x0007e82201007387 */ /* 0x000fe80000100a00 */
[----:B------:R-:W-:Y:S04]  /*131480*/  STL.64 [R1+0xcc90], R20 ;  /* 0x00cc901401007387 */ /* 0x000fe80000100a00 */
[----:B------:R-:W-:Y:S04]  /*131490*/  STL.64 [R1+0x7b0], R24 ;  /* 0x0007b01801007387 */ /* 0x000fe80000100a00 */
[----:B------:R3:W-:Y:S04]  /*1314a0*/  STL.64 [R1+0x7b8], R26 ;  /* 0x0007b81a01007387 */ /* 0x0007e80000100a00 */
[----:B------:R-:W-:Y:S04]  /*1314b0*/  STL.64 [R1+0x7a0], R4 ;  /* 0x0007a00401007387 */ /* 0x000fe80000100a00 */
[----:B------:R0:W-:Y:S01]  /*1314c0*/  STL.64 [R1+0x7a8], R6 ;  /* 0x0007a80601007387 */ /* 0x0001e20000100a00 */
[C---:B---3--:R-:W-:Y:S06]  /*1314d0*/  HMMA.16816.F32 R24, R28.reuse, R16, R56 ;  /* 0x000000101c18723c */ /* 0x048fec0000001838 */
[C---:B------:R-:W-:Y:S06]  /*1314e0*/  HMMA.16816.F32 R20, R28.reuse, R14, R52 ;  /* 0x0000000e1c14723c */ /* 0x040fec0000001834 */
[----:B0-----:R-:W-:Y:S01]  /*1314f0*/  HMMA.16816.F32 R4, R28, R12, R48 ;  /* 0x0000000c1c04723c */ /* 0x001fe20000001830 */
[----:B------:R-:W-:-:S02]  /*131500*/  IMAD.MOV.U32 R52, RZ, RZ, R46 ;  /* 0x000000ffff347224 */ /* 0x000fc400078e002e */
[----:B------:R-:W-:-:S08]  /*131510*/  IMAD.MOV.U32 R53, RZ, RZ, R45 ;  /* 0x000000ffff357224 */ /* 0x000fd000078e002d */
        /* <DEDUP_REMOVED lines=8> */
[----:B------:R-:W3:Y:S04]  /*1315a0*/  LDL.LU R46, [R1+0xccc0] ;  /* 0x00ccc000012e7983 */ /* 0x000ee80000300800 */
[----:B------:R-:W4:Y:S04]  /*1315b0*/  LDL.LU R45, [R1+0xccbc] ;  /* 0x00ccbc00012d7983 */ /* 0x000f280000300800 */
[----:B------:R-:W2:Y:S04]  /*1315c0*/  LDL.LU R54, [R1+0x8e8] ;  /* 0x0008e80001367983 */ /* 0x000ea80000300800 */
[----:B------:R-:W2:Y:S04]  /*1315d0*/  LDL.LU R55, [R1+0x8ec] ;  /* 0x0008ec0001377983 */ /* 0x000ea80000300800 */
[----:B0-----:R-:W2:Y:S04]  /*1315e0*/  LDL.LU R12, [R1+0x8b0] ;  /* 0x0008b000010c7983 */ /* 0x001ea80000300800 */
[----:B------:R-:W2:Y:S01]  /*1315f0*/  LDL.LU R13, [R1+0x8b4] ;  /* 0x0008b400010d7983 */ /* 0x000ea20000300800 */
[----:B-1----:R-:W-:-:S02]  /*131600*/  IMAD R4, R0, 0x100, R60 ;  /* 0x0000010000047824 */ /* 0x002fc400078e023c */
[----:B------:R-:W-:Y:S02]  /*131610*/  IMAD.MOV.U32 R48, RZ, RZ, R47 ;  /* 0x000000ffff307224 */ /* 0x000fe400078e002f */
[----:B---3--:R-:W-:Y:S02]  /*131620*/  IMAD.MOV.U32 R14, RZ, RZ, R46 ;  /* 0x000000ffff0e7224 */ /* 0x008fe400078e002e */
[----:B----4-:R-:W-:Y:S01]  /*131630*/  IMAD.MOV.U32 R15, RZ, RZ, R45 ;  /* 0x000000ffff0f7224 */ /* 0x010fe200078e002d */
[----:B------:R-:W3:Y:S04]  /*131640*/  LDL.LU R46, [R1+0xccb8] ;  /* 0x00ccb800012e7983 */ /* 0x000ee80000300800 */
        /* <DEDUP_REMOVED lines=26> */
[----:B------:R-:W-:-:S03]  /*1317f0*/  IMAD.MOV.U32 R51, RZ, RZ, R44 ;  /* 0x000000ffff337224 */ /* 0x000fc600078e002c */
[----:B------:R-:W2:Y:S01]  /*131800*/  LDL.LU R44, [R1+0xccac] ;  /* 0x00ccac00012c7983 */ /* 0x000ea20000300800 */
[----:B---3--:R-:W-:Y:S02]  /*131810*/  IMAD.MOV.U32 R33, RZ, RZ, R46 ;  /* 0x000000ffff217224 */ /* 0x008fe400078e002e */
[----:B----4-:R-:W-:Y:S02]  /*131820*/  IMAD.MOV.U32 R32, RZ, RZ, R45 ;  /* 0x000000ffff207224 */ /* 0x010fe400078e002d */
[----:B------:R-:W3:Y:S04]  /*131830*/  LDL.LU R45, [R1+0xcca8] ;  /* 0x00cca800012d7983 */ /* 0x000ee80000300800 */
[----:B------:R-:W3:Y:S01]  /*131840*/  LDL.LU R46, [R1+0xcca4] ;  /* 0x00cca400012e7983 */ /* 0x000ee20000300800 */
[----:B--2---:R-:W-:-:S03]  /*131850*/  IMAD.MOV.U32 R34, RZ, RZ, R47 ;  /* 0x000000ffff227224 */ /* 0x004fc600078e002f */
[----:B------:R-:W3:Y:S01]  /*131860*/  LDL.LU R47, [R1+0xcca0] ;  /* 0x00cca000012f7983 */ /* 0x000ee20000300800 */
[C---:B------:R-:W-:Y:S06]  /*131870*/  HMMA.16816.F32 R20, R28.reuse, R8, R20 ;  /* 0x000000081c14723c */ /* 0x040fec0000001814 */
[C---:B------:R-:W-:Y:S01]  /*131880*/  HMMA.16816.F32 R36, R28.reuse, R2, R36 ;  /* 0x000000021c24723c */ /* 0x040fe20000001824 */
[----:B------:R-:W2:Y:S04]  /*131890*/  LDL.LU R35, [R1+0x83c] ;  /* 0x00083c0001237983 */ /* 0x000ea80000300800 */
[----:B------:R-:W4:Y:S04]  /*1318a0*/  LDL.LU R56, [R1+0x910] ;  /* 0x0009100001387983 */ /* 0x000f280000300800 */
        /* <DEDUP_REMOVED lines=11> */
[----:B------:R-:W-:Y:S04]  /*131960*/  STL [R1+0xcc1c], R11 ;  /* 0x00cc1c0b01007387 */ /* 0x000fe80000100800 */
        /* <DEDUP_REMOVED lines=13> */
[----:B------:R-:W2:Y:S04]  /*131a40*/  LDL.LU.64 R42, [R1+0xcc78] ;  /* 0x00cc7800012a7983 */ /* 0x000ea80000300a00 */
[----:B------:R-:W4:Y:S01]  /*131a50*/  LDL.LU.64 R40, [R1+0xcc70] ;  /* 0x00cc700001287983 */ /* 0x000f220000300a00 */
[----:B------:R-:W-:-:S02]  /*131a60*/  F2FP.F16.E5M2.UNPACK_B R5, R5 ;  /* 0x00000005ff05723e */ /* 0x000fc400020004ff */
[----:B------:R-:W-:Y:S02]  /*131a70*/  F2FP.F16.E5M2.UNPACK_B R6, R6 ;  /* 0x00000006ff06723e */ /* 0x000fe400020004ff */
[----:B------:R-:W-:-:S07]  /*131a80*/  F2FP.F16.E5M2.UNPACK_B R7, R7 ;  /* 0x00000007ff07723e */ /* 0x000fce00020004ff */
[C---:B---3--:R-:W-:Y:S06]  /*131a90*/  HMMA.16816.F32 R32, R4.reuse, R36, R32 ;  /* 0x000000240420723c */ /* 0x048fec0000001820 */
        /* <DEDUP_REMOVED lines=21> */
[----:B------:R-:W3:Y:S04]  /*131bf0*/  LDL.LU.64 R32, [R1+0xcc50] ;  /* 0x00cc500001207983 */ /* 0x000ee80000300a00 */
[----:B------:R-:W-:Y:S04]  /*131c00*/  STL.64 [R1+0xcbe8], R38 ;  /* 0x00cbe82601007387 */ /* 0x000fe80000100a00 */
[----:B------:R2:W-:Y:S02]  /*131c10*/  STL.64 [R1+0xcbe0], R36 ;  /* 0x00cbe02401007387 */ /* 0x0005e40000100a00 */
[C---:B--2---:R-:W-:Y:S06]  /*131c20*/  HMMA.16816.F32 R36, R4.reuse, R34, R40 ;  /* 0x000000220424723c */ /* 0x044fec0000001828 */
[C---:B---3--:R-:W-:Y:S01]  /*131c30*/  HMMA.16816.F32 R28, R4.reuse, R32, R28 ;  /* 0x00000020041c723c */ /* 0x048fe2000000181c */
[----:B------:R-:W-:Y:S05]  /*131c40*/  STL.64 [R1+0xcbb8], R34 ;  /* 0x00cbb82201007387 */ /* 0x000fea0000100a00 */
[C---:B----4-:R-:W-:Y:S11]  /*131c50*/  HMMA.16816.F32 R12, R4.reuse, R24, R12 ;  /* 0x00000018040c723c */ /* 0x050ff6000000180c */
[----:B------:R-:W-:Y:S04]  /*131c60*/  STL.64 [R1+0x6a0], R36 ;  /* 0x0006a02401007387 */ /* 0x000fe80000100a00 */
[----:B------:R-:W-:Y:S04]  /*131c70*/  STL.64 [R1+0x6a8], R38 ;  /* 0x0006a82601007387 */ /* 0x000fe80000100a00 */
[----:B------:R-:W-:Y:S04]  /*131c80*/  STL.64 [R1+0xcbb0], R32 ;  /* 0x00cbb02001007387 */ /* 0x000fe80000100a00 */
        /* <DEDUP_REMOVED lines=49> */
[----:B------:R-:W3:Y:S04]  /*131fa0*/  LDL.LU R26, [R1+0x998] ;  /* 0x00099800011a7983 */ /* 0x000ee80000300800 */
[----:B------:R-:W3:Y:S04]  /*131fb0*/  LDL.LU R27, [R1+0x99c] ;  /* 0x00099c00011b7983 */ /* 0x000ee80000300800 */
[----:B-1----:R-:W4:Y:S04]  /*131fc0*/  LDL.LU R32, [R1+0x970] ;  /* 0x0009700001207983 */ /* 0x002f280000300800 */
        /* <DEDUP_REMOVED lines=47> */
[----:B0-----:R-:W2:Y:S04]  /*1322c0*/  LDL.LU.64 R14, [R1+0xcc48] ;  /* 0x00cc4800010e7983 */ /* 0x001ea80000300a00 */
[----:B------:R-:W3:Y:S01]  /*1322d0*/  LDL.LU.64 R12, [R1+0xcc40] ;  /* 0x00cc4000010c7983 */ /* 0x000ee20000300a00 */
[----:B----4-:R-:W-:Y:S01]  /*1322e0*/  IMAD R28, R28, 0x100, R11 ;  /* 0x000001001c1c7824 */ /* 0x010fe200078e020b */
        /* <DEDUP_REMOVED lines=11> */
[----:B------:R-:W4:Y:S01]  /*1323a0*/  LDL.LU R11, [R1+0xcc1c] ;  /* 0x00cc1c00010b7983 */ /* 0x000f220000300800 */
[----:B------:R-:W-:Y:S01]  /*1323b0*/  HMMA.16816.F32 R52, R4, R8, R52 ;  /* 0x000000080434723c */ /* 0x000fe20000001834 */
[----:B------:R-:W-:-:S02]  /*1323c0*/  IMAD R29, R29, 0x100, R0 ;  /* 0x000001001d1d7824 */ /* 0x000fc400078e0200 */
[----:B------:R-:W3:Y:S01]  /*1323d0*/  LDL.LU R0, [R1+0xcc18] ;  /* 0x00cc180001007983 */ /* 0x000ee20000300800 */
[----:B------:R-:W-:Y:S02]  /*1323e0*/  IMAD R30, R30, 0x100, R60 ;  /* 0x000001001e1e7824 */ /* 0x000fe400078e023c */
[----:B------:R-:W-:Y:S01]  /*1323f0*/  IMAD R31, R31, 0x100, R61 ;  /* 0x000001001f1f7824 */ /* 0x000fe200078e023d */
[C---:B--2---:R-:W-:Y:S06]  /*132400*/  HMMA.16816.F32 R36, R4.reuse, R2, R36 ;  /* 0x000000020424723c */ /* 0x044fec0000001824 */
[----:B----4-:R-:W-:-:S15]  /*132410*/  HMMA.16816.F32 R24, R4, R10, R24 ;  /* 0x0000000a0418723c */ /* 0x010fde0000001818 */
[----:B------:R-:W-:-:S08]  /*132420*/  NOP ;  /* 0x0000000000007918 */ /* 0x000fd00000000000 */
[----:B------:R-:W-:Y:S04]  /*132430*/  STL.64 [R1+0x600], R24 ;  /* 0x0006001801007387 */ /* 0x000fe80000100a00 */
[----:B------:R0:W-:Y:S04]  /*132440*/  STL.64 [R1+0x608], R26 ;  /* 0x0006081a01007387 */ /* 0x0001e80000100a00 */
[----:B0-----:R-:W2:Y:S04]  /*132450*/  LDL.LU.64 R26, [R1+0xcc10] ;  /* 0x00cc1000011a7983 */ /* 0x001ea80000300a00 */
[----:B------:R-:W2:Y:S04]  /*132460*/  LDL.LU.64 R24, [R1+0xcc08] ;  /* 0x00cc080001187983 */ /* 0x000ea80000300a00 */
[----:B------:R-:W4:Y:S04]  /*132470*/  LDL.LU R60, [R1+0xcc04] ;  /* 0x00cc0400013c7983 */ /* 0x000f280000300800 */
[----:B------:R-:W4:Y:S04]  /*132480*/  LDL.LU R61, [R1+0xcc00] ;  /* 0x00cc0000013d7983 */ /* 0x000f280000300800 */
        /* <DEDUP_REMOVED lines=8> */
[----:B------:R-:W-:-:S02]  /*132510*/  F2FP.F16.E5M2.UNPACK_B R28, R28 ;  /* 0x0000001cff1c723e */ /* 0x000fc400020004ff */
[----:B------:R-:W-:Y:S02]  /*132520*/  F2FP.F16.E5M2.UNPACK_B R29, R29 ;  /* 0x0000001dff1d723e */ /* 0x000fe400020004ff */
[----:B------:R-:W-:Y:S02]  /*132530*/  F2FP.F16.E5M2.UNPACK_B R30, R30 ;  /* 0x0000001eff1e723e */ /* 0x000fe400020004ff */
[----:B------:R-:W-:Y:S01]  /*132540*/  F2FP.F16.E5M2.UNPACK_B R31, R31 ;  /* 0x0000001fff1f723e */ /* 0x000fe200020004ff */
[----:B---3--:R-:W-:Y:S01]  /*132550*/  HMMA.16816.F32 R4, R4, R38, R40 ;  /* 0x000000260404723c */ /* 0x008fe20000001828 */
[----:B------:R-:W3:Y:S04]  /*132560*/  LDL.LU.64 R42, [R1+0xcbd8] ;  /* 0x00cbd800012a7983 */ /* 0x000ee80000300a00 */
[----:B------:R-:W4:Y:S01]  /*132570*/  LDL.LU.64 R40, [R1+0xcbd0] ;  /* 0x00cbd00001287983 */ /* 0x000f220000300a00 */
[----:B--2---:R-:W-:-:S15]  /*132580*/  HMMA.16816.F32 R32, R28, R36, R32 ;  /* 0x000000241c20723c */ /* 0x004fde0000001820 */
[----:B------:R-:W-:-:S02]  /*132590*/  NOP ;  /* 0x0000000000007918 */ /* 0x000fc40000000000 */
        /* <DEDUP_REMOVED lines=21> */
[----:B----4-:R-:W-:Y:S03]  /*1326f0*/  HMMA.16816.F32 R44, R28, R32, R44 ;  /* 0x000000201c2c723c */ /* 0x010fe6000000182c */
[----:B------:R-:W4:-:S15]  /*132700*/  LDL.LU.64 R24, [R1+0xcba0] ;  /* 0x00cba00001187983 */ /* 0x000f1e0000300a00 */
[----:B------:R-:W-:-:S05]  /*132710*/  NOP ;  /* 0x0000000000007918 */ /* 0x000fca0000000000 */
[----:B------:R0:W-:Y:S04]  /*132720*/  STL.64 [R1+0x130], R44 ;  /* 0x0001302c01007387 */ /* 0x0001e80000100a00 */
[----:B------:R1:W-:Y:S04]  /*132730*/  STL.64 [R1+0x138], R46 ;  /* 0x0001382e01007387 */ /* 0x0003e80000100a00 */
[----:B0-----:R-:W3:Y:S01]  /*132740*/  LDL.LU R44, [R1+0xa40] ;  /* 0x000a4000012c7983 */ /* 0x001ee20000300800 */
[----:B--2---:R-:W-:-:S15]  /*132750*/  HMMA.16816.F32 R32, R28, R26, R52 ;  /* 0x0000001a1c20723c */ /* 0x004fde0000001834 */
[----:B------:R-:W-:-:S08]  /*132760*/  NOP ;  /* 0x0000000000007918 */ /* 0x000fd00000000000 */
[----:B------:R-:W-:Y:S04]  /*132770*/  STL.64 [R1+0x110], R32 ;  /* 0x0001102001007387 */ /* 0x000fe80000100a00 */
[----:B------:R4:W-:Y:S04]  /*132780*/  STL.64 [R1+0x118], R34 ;  /* 0x0001182201007387 */ /* 0x0009e80000100a00 */
[----:B------:R-:W2:Y:S04]  /*132790*/  LDL.LU R45, [R1+0xa44] ;  /* 0x000a4400012d7983 */ /* 0x000ea80000300800 */
[----:B-1----:R-:W2:Y:S04]  /*1327a0*/  LDL.LU R46, [R1+0xa48] ;  /* 0x000a4800012e7983 */ /* 0x002ea80000300800 */
[----:B------:R-:W2:Y:S04]  /*1327b0*/  LDL.LU R47, [R1+0xa4c] ;  /* 0x000a4c00012f7983 */ /* 0x000ea80000300800 */
[----:B------:R-:W2:Y:S04]  /*1327c0*/  LDL.LU R52, [R1+0xa30] ;  /* 0x000a300001347983 */ /* 0x000ea80000300800 */
[----:B------:R-:W2:Y:S01]  /*1327d0*/  LDL.LU R53, [R1+0xa34] ;  /* 0x000a340001357983 */ /* 0x000ea20000300800 */
[C---:B----4-:R-:W-:Y:S06]  /*1327e0*/  HMMA.16816.F32 R32, R28.reuse, R24, R4 ;  /* 0x000000181c20723c */ /* 0x050fec0000001804 */
[C---:B------:R-:W-:Y:S06]  /*1327f0*/  HMMA.16816.F32 R24, R28.reuse, R22, R48 ;  /* 0x000000161c18723c */ /* 0x040fec0000001830 */
[----:B---3--:R-:W-:Y:S01]  /*132800*/  HMMA.16816.F32 R4, R28, R20, R56 ;  /* 0x000000141c04723c */ /* 0x008fe20000001838 */
[----:B------:R-:W-:-:S10]  /*132810*/  IMAD.MOV.U32 R55, RZ, RZ, R42 ;  /* 0x000000ffff377224 */ /* 0x000fd400078e002a */
[----:B------:R-:W-:Y:S04]  /*132820*/  STL.64 [R1+0xf0], R32 ;  /* 0x0000f02001007387 */ /* 0x000fe80000100a00 */
[----:B------:R-:W-:Y:S04]  /*132830*/  STL.64 [R1+0xf8], R34 ;  /* 0x0000f82201007387 */ /* 0x000fe80000100a00 */
[----:B------:R0:W-:Y:S04]  /*132840*/  STL.64 [R1+0xd0], R24 ;  /* 0x0000d01801007387 */ /* 0x0001e80000100a00 */
[----:B------:R1:W-:Y:S04]  /*132850*/  STL.64 [R1+0xd8], R26 ;  /* 0x0000d81a01007387 */ /* 0x0003e80000100a00 */
[----:B------:R3:W-:Y:S04]  /*132860*/  STL.64 [R1+0xb0], R4 ;  /* 0x0000b00401007387 */ /* 0x0007e80000100a00 */
        /* <DEDUP_REMOVED lines=13> */
[----:B---3--:R-:W3:Y:S04]  /*132940*/  LDL.LU R4, [R1+0x438c] ;  /* 0x00438c0001047983 */ /* 0x008ee80000300800 */
[----:B------:R-:W3:Y:S04]  /*132950*/  LDL.LU R33, [R1+0x4398] ;  /* 0x0043980001217983 */ /* 0x000ee80000300800 */
[----:B------:R-:W3:Y:S01]  /*132960*/  LDL.LU R5, [R1+0x4394] ;  /* 0x0043940001057983 */ /* 0x000ee20000300800 */
[----:B------:R-:W-:-:S03]  /*132970*/  IMAD.MOV.U32 R42, RZ, RZ, R6 ;  /* 0x000000ffff2a7224 */ /* 0x000fc600078e0006 */
[----:B------:R-:W3:Y:S01]  /*132980*/  LDL.LU R34, [R1+0x43a0] ;  /* 0x0043a00001227983 */ /* 0x000ee20000300800 */
[----:B------:R-:W-:-:S03]  /*132990*/  IMAD.MOV.U32 R54, RZ, RZ, R43 ;  /* 0x000000ffff367224 */ /* 0x000fc600078e002b */
[----:B------:R-:W3:Y:S01]  /*1329a0*/  LDL.LU R6, [R1+0x439c] ;  /* 0x00439c0001067983 */ /* 0x000ee20000300800 */
[----:B------:R-:W-:-:S03]  /*1329b0*/  IMAD.MOV.U32 R43, RZ, RZ, R7 ;  /* 0x000000ffff2b7224 */ /* 0x000fc600078e0007 */
        /* <DEDUP_REMOVED lines=26> */
[----:B------:R-:W2:Y:S01]  /*132b60*/  LDL.LU R52, [R1+0xc10] ;  /* 0x000c100001347983 */ /* 0x000ea20000300800 */
[C---:B----4-:R-:W-:Y:S06]  /*132b70*/  HMMA.16816.F32 R56, R28.reuse, R8, R56 ;  /* 0x000000081c38723c */ /* 0x050fec0000001838 */
[----:B---3--:R-:W-:Y:S01]  /*132b80*/  HMMA.16816.F32 R48, R28, R2, R48 ;  /* 0x000000021c30723c */ /* 0x008fe20000001830 */
[----:B------:R-:W-:-:S02]  /*132b90*/  IMAD.MOV.U32 R55, RZ, RZ, R0 ;  /* 0x000000ffff377224 */ /* 0x000fc400078e0000 */
[----:B------:R-:W-:Y:S02]  /*132ba0*/  IMAD.MOV.U32 R54, RZ, RZ, R60 ;  /* 0x000000ffff367224 */ /* 0x000fe400078e003c */
[----:B------:R-:W-:Y:S02]  /*132bb0*/  IMAD.MOV.U32 R53, RZ, RZ, R61 ;  /* 0x000000ffff357224 */ /* 0x000fe400078e003d */
        /* <DEDUP_REMOVED lines=13> */
[C---:B0-----:R-:W-:Y:S06]  /*132c90*/  HMMA.16816.F32 R16, R28.reuse, R10, R24 ;  /* 0x0000000a1c10723c */ /* 0x041fec0000001818 */
[----:B------:R-:W-:Y:S01]  /*132ca0*/  HMMA.16816.F32 R44, R28, R38, R44 ;  /* 0x000000261c2c723c */ /* 0x000fe2000000182c */
[----:B------:R-:W-:Y:S04]  /*132cb0*/  STL.64 [R1+0x30], R12 ;  /* 0x0000300c01007387 */ /* 0x000fe80000100a00 */
[----:B------:R-:W-:-:S13]  /*132cc0*/  STL.64 [R1+0x38], R14 ;  /* 0x0000380e01007387 */ /* 0x000fda0000100a00 */
        /* <DEDUP_REMOVED lines=47> */
[----:B------:R-:W-:-:S02]  /*132fc0*/  F2FP.F16.E5M2.UNPACK_B R40, R40.H1 ;  /* 0x00000028ff28723e */ /* 0x000fc400030004ff */
[----:B------:R-:W-:Y:S01]  /*132fd0*/  F2FP.F16.E5M2.UNPACK_B R41, R41.H1 ;  /* 0x00000029ff29723e */ /* 0x000fe200030004ff */
[----:B------:R-:W4:Y:S04]  /*132fe0*/  LDL.LU R12, [R1+0x1140] ;  /* 0x00114000010c7983 */ /* 0x000f280000300800 */
[----:B------:R-:W4:Y:S04]  /*132ff0*/  LDL.LU R13, [R1+0x1144] ;  /* 0x00114400010d7983 */ /* 0x000f280000300800 */
[----:B------:R-:W4:Y:S04]  /*133000*/  LDL.LU R14, [R1+0x1148] ;  /* 0x00114800010e7983 */ /* 0x000f280000300800 */
[----:B------:R-:W4:Y:S04]  /*133010*/  LDL.LU R15, [R1+0x114c] ;  /* 0x00114c00010f7983 */ /* 0x000f280000300800 */
[----:B------:R-:W4:Y:S04]  /*133020*/  LDL.LU R16, [R1+0x3380] ;  /* 0x0033800001107983 */ /* 0x000f280000300800 */
[----:B------:R-:W4:Y:S04]  /*133030*/  LDL.LU R17, [R1+0x3384] ;  /* 0x0033840001117983 */ /* 0x000f280000300800 */
[----:B------:R-:W-:Y:S01]  /*133040*/  STL.64 [R1+0xcb88], R42 ;  /* 0x00cb882a01007387 */ /* 0x000fe20000100a00 */
[----:B------:R-:W-:Y:S06]  /*133050*/  HMMA.16816.F32 R52, R4, R40, R52 ;  /* 0x000000280434723c */ /* 0x000fec0000001834 */
[----:B------:R0:W-:Y:S04]  /*133060*/  STL.64 [R1+0xcb80], R40 ;  /* 0x00cb802801007387 */ /* 0x0001e80000100a00 */
[----:B0-----:R-:W4:Y:S04]  /*133070*/  LDL.LU R40, [R1+0xc60] ;  /* 0x000c600001287983 */ /* 0x001f280000300800 */
[----:B------:R-:W4:Y:S04]  /*133080*/  LDL.LU R41, [R1+0xc64] ;  /* 0x000c640001297983 */ /* 0x000f280000300800 */
[----:B------:R-:W4:Y:S04]  /*133090*/  LDL.LU R42, [R1+0xc68] ;  /* 0x000c6800012a7983 */ /* 0x000f280000300800 */
[----:B------:R-:W4:Y:S01]  /*1330a0*/  LDL.LU R43, [R1+0xc6c] ;  /* 0x000c6c00012b7983 */ /* 0x000f220000300800 */
[----:B------:R-:W-:-:S02]  /*1330b0*/  F2FP.F16.E5M2.UNPACK_B R36, R36.H1 ;  /* 0x00000024ff24723e */ /* 0x000fc400030004ff */
[----:B------:R-:W-:Y:S01]  /*1330c0*/  F2FP.F16.E5M2.UNPACK_B R37, R37.H1 ;  /* 0x00000025ff25723e */ /* 0x000fe200030004ff */
[----:B------:R-:W-:Y:S04]  /*1330d0*/  STL.64 [R1+0xbd00], R54 ;  /* 0x00bd003601007387 */ /* 0x000fe80000100a00 */
[----:B------:R-:W-:Y:S01]  /*1330e0*/  STL.64 [R1+0xbcf8], R52 ;  /* 0x00bcf83401007387 */ /* 0x000fe20000100a00 */
[----:B--2---:R-:W-:Y:S02]  /*1330f0*/  F2FP.F16.E5M2.UNPACK_B R34, R34.H1 ;  /* 0x00000022ff22723e */ /* 0x004fe400030004ff */
[----:B---3--:R-:W-:Y:S02]  /*133100*/  F2FP.F16.E5M2.UNPACK_B R35, R35.H1 ;  /* 0x00000023ff23723e */ /* 0x008fe400030004ff */
[----:B----4-:R-:W-:-:S02]  /*133110*/  F2FP.F16.E5M2.UNPACK_B R32, R32.H1 ;  /* 0x00000020ff20723e */ /* 0x010fc400030004ff */
[----:B------:R-:W-:-:S07]  /*133120*/  F2FP.F16.E5M2.UNPACK_B R33, R33.H1 ;  /* 0x00000021ff21723e */ /* 0x000fce00030004ff */
[C---:B------:R-:W-:Y:S06]  /*133130*/  HMMA.16816.F32 R28, R4.reuse, R32, R28 ;  /* 0x00000020041c723c */ /* 0x040fec000000181c */
[----:B------:R-:W-:-:S15]  /*133140*/  HMMA.16816.F32 R40, R4, R36, R40 ;  /* 0x000000240428723c */ /* 0x000fde0000001828 */
[----:B------:R-:W-:-:S08]  /*133150*/  NOP ;  /* 0x0000000000007918 */ /* 0x000fd00000000000 */
[----:B------:R-:W-:Y:S04]  /*133160*/  STL.64 [R1], R40 ;  /* 0x0000002801007387 */ /* 0x000fe80000100a00 */
[----:B------:R0:W-:Y:S02]  /*133170*/  STL.64 [R1+0x8], R42 ;  /* 0x0000082a01007387 */ /* 0x0001e40000100a00 */
[----:B0-----:R-:W-:Y:S01]  /*133180*/  HMMA.16816.F32 R40, R4, R34, R44 ;  /* 0x000000220428723c */ /* 0x001fe2000000182c */
[----:B------:R-:W-:Y:S02]  /*133190*/  F2FP.F16.E5M2.UNPACK_B R26, R26.H1 ;  /* 0x0000001aff1a723e */ /* 0x000fe400030004ff */
[----:B------:R-:W-:-:S15]  /*1331a0*/  F2FP.F16.E5M2.UNPACK_B R27, R27.H1 ;  /* 0x0000001bff1b723e */ /* 0x000fde00030004ff */
[----:B------:R-:W-:-:S05]  /*1331b0*/  NOP ;  /* 0x0000000000007918 */ /* 0x000fca0000000000 */
[----:B------:R-:W-:Y:S04]  /*1331c0*/  STL.64 [R1+0x20], R40 ;  /* 0x0000202801007387 */ /* 0x000fe80000100a00 */
[----:B------:R-:W-:Y:S04]  /*1331d0*/  STL.64 [R1+0x28], R42 ;  /* 0x0000282a01007387 */ /* 0x000fe80000100a00 */
[----:B------:R-:W-:Y:S04]  /*1331e0*/  STL.64 [R1+0xcb68], R34 ;  /* 0x00cb682201007387 */ /* 0x000fe80000100a00 */
[----:B------:R-:W-:Y:S04]  /*1331f0*/  STL.64 [R1+0xcb60], R32 ;  /* 0x00cb602001007387 */ /* 0x000fe80000100a00 */
[----:B------:R-:W-:Y:S04]  /*133200*/  STL.64 [R1+0x40], R28 ;  /* 0x0000401c01007387 */ /* 0x000fe80000100a00 */
[----:B------:R0:W-:Y:S02]  /*133210*/  STL.64 [R1+0x48], R30 ;  /* 0x0000481e01007387 */ /* 0x0001e40000100a00 */
[----:B0-----:R-:W-:Y:S01]  /*133220*/  HMMA.16816.F32 R28, R4, R26, R48 ;  /* 0x0000001a041c723c */ /* 0x001fe20000001830 */
[----:B------:R-:W-:-:S02]  /*133230*/  F2FP.F16.E5M2.UNPACK_B R24, R24.H1 ;  /* 0x00000018ff18723e */ /* 0x000fc400030004ff */
[----:B------:R-:W-:Y:S02]  /*133240*/  F2FP.F16.E5M2.UNPACK_B R25, R25.H1 ;  /* 0x00000019ff19723e */ /* 0x000fe400030004ff */
[----:B------:R-:W-:Y:S02]  /*133250*/  F2FP.F16.E5M2.UNPACK_B R22, R22.H1 ;  /* 0x00000016ff16723e */ /* 0x000fe400030004ff */
[----:B------:R-:W-:-:S07]  /*133260*/  F2FP.F16.E5M2.UNPACK_B R23, R23.H1 ;  /* 0x00000017ff17723e */ /* 0x000fce00030004ff */
[C---:B------:R-:W-:Y:S09]  /*133270*/  HMMA.16816.F32 R8, R4.reuse, R22, R8 ;  /* 0x000000160408723c */ /* 0x040ff20000001808 */
        /* <DEDUP_REMOVED lines=61> */
[----:B------:R-:W-:-:S02]  /*133650*/  F2FP.F16.E5M2.UNPACK_B R18, R18.H1 ;  /* 0x00000012ff12723e */ /* 0x000fc400030004ff */
[----:B------:R-:W-:Y:S02]  /*133660*/  F2FP.F16.E5M2.UNPACK_B R19, R19.H1 ;  /* 0x00000013ff13723e */ /* 0x000fe400030004ff */
[----:B------:R-:W-:Y:S02]  /*133670*/  F2FP.F16.E5M2.UNPACK_B R16, R16.H1 ;  /* 0x00000010ff10723e */ /* 0x000fe400030004ff */
[----:B------:R-:W-:-:S03]  /*133680*/  F2FP.F16.E5M2.UNPACK_B R17, R17.H1 ;  /* 0x00000011ff11723e */ /* 0x000fc600030004ff */
[----:B----4-:R-:W-:Y:S01]  /*133690*/  HMMA.16816.F32 R20, R4, R18, R24 ;  /* 0x000000120414723c */ /* 0x010fe20000001818 */
[----:B--2---:R-:W-:Y:S02]  /*1336a0*/  F2FP.F16.E5M2.UNPACK_B R14, R14.H1 ;  /* 0x0000000eff0e723e */ /* 0x004fe400030004ff */
[----:B---3--:R-:W-:-:S15]  /*1336b0*/  F2FP.F16.E5M2.UNPACK_B R15, R15.H1 ;  /* 0x0000000fff0f723e */ /* 0x008fde00030004ff */
[----:B------:R-:W-:-:S05]  /*1336c0*/  NOP ;  /* 0x0000000000007918 */ /* 0x000fca0000000000 */
[----:B------:R-:W-:Y:S04]  /*1336d0*/  STL.64 [R1+0xe0], R20 ;  /* 0x0000e01401007387 */ /* 0x000fe80000100a00 */
[----:B------:R0:W-:Y:S04]  /*1336e0*/  STL.64 [R1+0xe8], R22 ;  /* 0x0000e81601007387 */ /* 0x0001e80000100a00 */
[----:B------:R-:W-:Y:S04]  /*1336f0*/  STL.64 [R1+0xcb58], R18 ;  /* 0x00cb581201007387 */ /* 0x000fe80000100a00 */
[----:B------:R1:W-:Y:S01]  /*133700*/  STL.64 [R1+0xcb50], R16 ;  /* 0x00cb501001007387 */ /* 0x0003e20000100a00 */
[C---:B0-----:R-:W-:Y:S06]  /*133710*/  HMMA.16816.F32 R20, R4.reuse, R16, R32 ;  /* 0x000000100414723c */ /* 0x041fec0000001820 */
[----:B-1----:R-:W-:Y:S01]  /*133720*/  HMMA.16816.F32 R16, R4, R14, R52 ;  /* 0x0000000e0410723c */ /* 0x002fe20000001834 */
[----:B------:R-:W-:-:S02]  /*133730*/  F2FP.F16.E5M2.UNPACK_B R12, R12.H1 ;  /* 0x0000000cff0c723e */ /* 0x000fc400030004ff */
[----:B------:R-:W-:Y:S02]  /*133740*/  F2FP.F16.E5M2.UNPACK_B R13, R13.H1 ;  /* 0x0000000dff0d723e */ /* 0x000fe400030004ff */
[----:B------:R-:W-:Y:S02]  /*133750*/  F2FP.F16.E5M2.UNPACK_B R10, R10.H1 ;  /* 0x0000000aff0a723e */ /* 0x000fe400030004ff */
[----:B------:R-:W-:-:S10]  /*133760*/  F2FP.F16.E5M2.UNPACK_B R11, R11.H1 ;  /* 0x0000000bff0b723e */ /* 0x000fd400030004ff */
        /* <DEDUP_REMOVED lines=8> */
[----:B------:R-:W-:-:S02]  /*1337f0*/  F2FP.F16.E5M2.UNPACK_B R8, R8.H1 ;  /* 0x00000008ff08723e */ /* 0x000fc400030004ff */
[----:B------:R-:W-:Y:S01]  /*133800*/  F2FP.F16.E5M2.UNPACK_B R9, R9.H1 ;  /* 0x00000009ff09723e */ /* 0x000fe200030004ff */
[----:B------:R-:W-:Y:S02]  /*133810*/  IMAD R29, R30, 0x100, R29 ;  /* 0x000001001e1d7824 */ /* 0x000fe400078e021d */
[----:B------:R-:W-:-:S11]  /*133820*/  IMAD R30, R38, 0x100, R31 ;  /* 0x00000100261e7824 */ /* 0x000fd600078e021f */
[----:B------:R-:W-:Y:S04]  /*133830*/  STL.64 [R1+0x140], R16 ;  /* 0x0001401001007387 */ /* 0x000fe80000100a00 */
[----:B------:R-:W-:Y:S04]  /*133840*/  STL.64 [R1+0x148], R18 ;  /* 0x0001481201007387 */ /* 0x000fe80000100a00 */
[----:B------:R-:W-:Y:S04]  /*133850*/  STL.64 [R1+0x170], R12 ;  /* 0x0001700c01007387 */ /* 0x000fe80000100a00 */
[----:B------:R0:W-:Y:S02]  /*133860*/  STL.64 [R1+0x178], R14 ;  /* 0x0001780e01007387 */ /* 0x0001e40000100a00 */
[----:B0-----:R-:W-:Y:S01]  /*133870*/  HMMA.16816.F32 R12, R4, R8, R56 ;  /* 0x00000008040c723c */ /* 0x001fe20000001838 */
[----:B------:R-:W-:Y:S01]  /*133880*/  IMAD R31, R2, 0x100, R39 ;  /* 0x00000100021f7824 */ /* 0x000fe200078e0227 */
[----:B------:R-:W-:-:S02]  /*133890*/  F2FP.F16.E5M2.UNPACK_B R38, R60.H1 ;  /* 0x0000003cff26723e */ /* 0x000fc400030004ff */
[----:B------:R-:W-:-:S05]  /*1338a0*/  F2FP.F16.E5M2.UNPACK_B R39, R0.H1 ;  /* 0x00000000ff27723e */ /* 0x000fca00030004ff */
[----:B------:R-:W-:Y:S04]  /*1338b0*/  STL.64 [R1+0xcb98], R38 ;  /* 0x00cb982601007387 */ /* 0x000fe80000100a00 */
[----:B------:R0:W-:Y:S04]  /*1338c0*/  STL.64 [R1+0xcb90], R36 ;  /* 0x00cb902401007387 */ /* 0x0001e80000100a00 */
[----:B------:R-:W2:Y:S06]  /*1338d0*/  LDL.LU R44, [R1+0x1a70] ;  /* 0x001a7000012c7983 */ /* 0x000eac0000300800 */
        /* <DEDUP_REMOVED lines=13> */
[----:B------:R-:W4:Y:S01]  /*1339b0*/  LDL.LU R40, [R1+0x1710] ;  /* 0x0017100001287983 */ /* 0x000f220000300800 */
[----:B------:R-:W-:-:S03]  /*1339c0*/  F2FP.F16.E5M2.UNPACK_B R2, R3.H1 ;  /* 0x00000003ff02723e */ /* 0x000fc600030004ff */
[----:B------:R-:W4:Y:S01]  /*1339d0*/  LDL.LU R41, [R1+0x1714] ;  /* 0x0017140001297983 */ /* 0x000f220000300800 */
[----:B------:R-:W-:Y:S01]  /*1339e0*/  IMAD R28, R28, 0x100, R43 ;  /* 0x000001001c1c7824 */ /* 0x000fe200078e022b */
[----:B------:R-:W-:Y:S02]  /*1339f0*/  F2FP.F16.E5M2.UNPACK_B R3, R61.H1 ;  /* 0x0000003dff03723e */ /* 0x000fe400030004ff */
        /* <DEDUP_REMOVED lines=36> */
[----:B------:R-:W-:-:S02]  /*133c40*/  F2FP.F16.E5M2.UNPACK_B R28, R28 ;  /* 0x0000001cff1c723e */ /* 0x000fc400020004ff */
[----:B------:R-:W-:Y:S02]  /*133c50*/  F2FP.F16.E5M2.UNPACK_B R29, R29 ;  /* 0x0000001dff1d723e */ /* 0x000fe400020004ff */
[----:B------:R-:W-:Y:S02]  /*133c60*/  F2FP.F16.E5M2.UNPACK_B R30, R30 ;  /* 0x0000001eff1e723e */ /* 0x000fe400020004ff */
[----:B------:R-:W-:Y:S01]  /*133c70*/  F2FP.F16.E5M2.UNPACK_B R31, R31 ;  /* 0x0000001fff1f723e */ /* 0x000fe200020004ff */
[----:B----4-:R-:W-:Y:S01]  /*133c80*/  HMMA.16816.F32 R4, R4, R38, R40 ;  /* 0x000000260404723c */ /* 0x010fe20000001828 */
        /* <DEDUP_REMOVED lines=103> */
[----:B-1----:R-:W-:-:S03]  /*134300*/  IMAD R4, R61, 0x100, R59 ;  /* 0x000001003d047824 */ /* 0x002fc600078e023b */
[----:B--2---:R-:W2:Y:S01]  /*134310*/  LDL.LU R7, [R1+0x43e0] ;  /* 0x0043e00001077983 */ /* 0x004ea20000300800 */
        /* <DEDUP_REMOVED lines=34> */
[----:B--2---:R-:W-:Y:S11]  /*134540*/  HMMA.16816.F32 R16, R28, R8, R16 ;  /* 0x000000081c10723c */ /* 0x004ff60000001810 */
        /* <DEDUP_REMOVED lines=3825> */
[----:B------:R-:W-:Y:S02]  /*143460*/  F2FP.F16.E5M2.UNPACK_B R29, R29 ;  /* 0x0000001dff1d723e */ /* 0x000fe400020004ff */
[----:B------:R-:W-:Y:S01]  /*143470*/  F2FP.F16.E5M2.UNPACK_B R30, R30 ;  /* 0x0000001eff1e723e */ /* 0x000fe200020004ff */
[----:B------:R-:W4:Y:S01]  /*143480*/  LDL.LU R24, [R1+0xe50] ;  /* 0x000e500001187983 */ /* 0x000f220000300800 */
[----:B------:R-:W-:-:S03]  /*143490*/  F2FP.F16.E5M2.UNPACK_B R31, R31 ;  /* 0x0000001fff1f723e */ /* 0x000fc600020004ff */
        /* <DEDUP_REMOVED lines=104> */
[----:B------:R-:W-:Y:S01]  /*143b20*/  STL [R1+0xbf30], R11 ;  /* 0x00bf300b01007387 */ /* 0x000fe20000100800 */
[----:B0-----:R-:W-:-:S02]  /*143b30*/  IMAD R4, R50, 0x100, R49 ;  /* 0x0000010032047824 */ /* 0x001fc400078e0231 */
[----:B------:R-:W-:-:S10]  /*143b40*/  IMAD R5, R61, 0x100, R51 ;  /* 0x000001003d057824 */ /* 0x000fd400078e0233 */
        /* <DEDUP_REMOVED lines=12> */
[----:B------:R-:W3:Y:S01]  /*143c10*/  LDL.LU R42, [R1+0xd88] ;  /* 0x000d8800012a7983 */ /* 0x000ee20000300800 */
[----:B-1----:R-:W-:-:S03]  /*143c20*/  IMAD R6, R0, 0x100, R60 ;  /* 0x0000010000067824 */ /* 0x002fc600078e023c */
[----:B------:R-:W3:Y:S04]  /*143c30*/  LDL.LU R43, [R1+0xd8c] ;  /* 0x000d8c00012b7983 */ /* 0x000ee80000300800 */
[----:B------:R-:W4:Y:S04]  /*143c40*/  LDL.LU R60, [R1+0x9668] ;  /* 0x00966800013c7983 */ /* 0x000f280000300800 */
[----:B------:R-:W4:Y:S04]  /*143c50*/  LDL.LU R0, [R1+0x9664] ;  /* 0x0096640001007983 */ /* 0x000f280000300800 */
[----:B0-----:R-:W3:Y:S04]  /*143c60*/  LDL.LU R12, [R1+0xda0] ;  /* 0x000da000010c7983 */ /* 0x001ee80000300800 */
[----:B------:R-:W3:Y:S04]  /*143c70*/  LDL.LU R13, [R1+0xda4] ;  /* 0x000da400010d7983 */ /* 0x000ee80000300800 */
[----:B--2---:R-:W3:Y:S04]  /*143c80*/  LDL.LU R14, [R1+0xda8] ;  /* 0x000da800010e7983 */ /* 0x004ee80000300800 */
        /* <DEDUP_REMOVED lines=40> */
[----:B----4-:R-:W-:Y:S01]  /*143f10*/  IMAD R7, R0, 0x100, R60 ;  /* 0x0000010000077824 */ /* 0x010fe200078e023c */
[----:B------:R-:W-:-:S02]  /*143f20*/  F2FP.F16.E5M2.UNPACK_B R4, R4 ;  /* 0x00000004ff04723e */ /* 0x000fc400020004ff */
[----:B------:R-:W-:Y:S02]  /*143f30*/  F2FP.F16.E5M2.UNPACK_B R5, R5 ;  /* 0x00000005ff05723e */ /* 0x000fe400020004ff */
[----:B------:R-:W-:Y:S01]  /*143f40*/  F2FP.F16.E5M2.UNPACK_B R6, R6 ;  /* 0x00000006ff06723e */ /* 0x000fe200020004ff */
[----:B--2---:R-:W-:Y:S01]  /*143f50*/  HMMA.16816.F32 R28, R28, R38, R40 ;  /* 0x000000261c1c723c */ /* 0x004fe20000001828 */
[----:B------:R-:W2:Y:S04]  /*143f60*/  LDL.LU.64 R42, [R1+0xbf90] ;  /* 0x00bf9000012a7983 */ /* 0x000ea80000300a00 */
[----:B------:R-:W4:Y:S01]  /*143f70*/  LDL.LU.64 R40, [R1+0xbf88] ;  /* 0x00bf880001287983 */ /* 0x000f220000300a00 */
[----:B------:R-:W-:-:S07]  /*143f80*/  F2FP.F16.E5M2.UNPACK_B R7, R7 ;  /* 0x00000007ff07723e */ /* 0x000fce00020004ff */
[C---:B---3--:R-:W-:Y:S10]  /*143f90*/  HMMA.16816.F32 R32, R4.reuse, R36, R32 ;  /* 0x000000240420723c */ /* 0x048ff40000001820 */
        /* <DEDUP_REMOVED lines=40> */
[----:B------:R3:W-:Y:S01]  /*144220*/  STL.64 [R1+0xbf10], R32 ;  /* 0x00bf102001007387 */ /* 0x0007e20000100a00 */
[C---:B--2---:R-:W-:Y:S06]  /*144230*/  HMMA.16816.F32 R36, R4.reuse, R26, R36 ;  /* 0x0000001a0424723c */ /* 0x044fec0000001824 */
[C---:B---3--:R-:W-:Y:S01]  /*144240*/  HMMA.16816.F32 R32, R4.reuse, R24, R40 ;  /* 0x000000180420723c */ /* 0x048fe20000001828 */
[----:B------:R-:W-:Y:S05]  /*144250*/  STL.64 [R1+0xbf28], R26 ;  /* 0x00bf281a01007387 */ /* 0x000fea0000100a00 */
[C---:B------:R-:W-:Y:S11]  /*144260*/  HMMA.16816.F32 R28, R4.reuse, R22, R28 ;  /* 0x00000016041c723c */ /* 0x040ff6000000181c */
[----:B------:R-:W-:Y:S04]  /*144270*/  STL.64 [R1+0x2190], R36 ;  /* 0x0021902401007387 */ /* 0x000fe80000100a00 */
[----:B------:R-:W-:Y:S04]  /*144280*/  STL.64 [R1+0x2198], R38 ;  /* 0x0021982601007387 */ /* 0x000fe80000100a00 */
[----:B------:R4:W-:Y:S02]  /*144290*/  STL.64 [R1+0xbf20], R24 ;  /* 0x00bf201801007387 */ /* 0x0009e40000100a00 */
[C---:B----4-:R-:W-:Y:S02]  /*1442a0*/  HMMA.16816.F32 R24, R4.reuse, R20, R52 ;  /* 0x000000140418723c */ /* 0x050fe40000001834 */
        /* <DEDUP_REMOVED lines=68> */
[----:B--2---:R-:W-:Y:S01]  /*1446f0*/  HMMA.16816.F32 R20, R4, R12, R20 ;  /* 0x0000000c0414723c */ /* 0x004fe20000001814 */
[----:B------:R-:W-:-:S15]  /*144700*/  IMAD R28, R28, 0x100, R11 ;  /* 0x000001001c1c7824 */ /* 0x000fde00078e020b */
[----:B------:R-:W-:-:S07]  /*144710*/  NOP ;  /* 0x0000000000007918 */ /* 0x000fce0000000000 */
        /* <DEDUP_REMOVED lines=69> */
[----:B------:R-:W-:Y:S04]  /*144b70*/  STL.64 [R1+0x20d8], R14 ;  /* 0x0020d80e01007387 */ /* 0x000fe80000100a00 */
[----:B------:R-:W-:Y:S06]  /*144b80*/  STL.64 [R1+0xbed0], R24 ;  /* 0x00bed01801007387 */ /* 0x000fec0000100a00 */
        /* <DEDUP_REMOVED lines=83> */
[----:B------:R-:W-:Y:S01]  /*1450c0*/  IMAD R4, R4, 0x100, R11 ;  /* 0x0000010004047824 */ /* 0x000fe200078e020b */
        /* <DEDUP_REMOVED lines=17> */
[----:B------:R-:W2:Y:S02]  /*1451e0*/  LDL.LU R11, [R1+0xbe98] ;  /* 0x00be9800010b7983 */ /* 0x000ea40000300800 */
[----:B--2---:R-:W-:-:S15]  /*1451f0*/  HMMA.16816.F32 R40, R28, R10, R40 ;  /* 0x0000000a1c28723c */ /* 0x004fde0000001828 */
[----:B------:R-:W-:-:S08]  /*145200*/  NOP ;  /* 0x0000000000007918 */ /* 0x000fd00000000000 */
[----:B------:R-:W-:Y:S04]  /*145210*/  STL.64 [R1+0x1450], R40 ;  /* 0x0014502801007387 */ /* 0x000fe80000100a00 */
[----:B------:R0:W-:Y:S04]  /*145220*/  STL.64 [R1+0x1458], R42 ;  /* 0x0014582a01007387 */ /* 0x0001e80000100a00 */
[----:B0-----:R-:W2:Y:S04]  /*145230*/  LDL.LU.64 R42, [R1+0xbe90] ;  /* 0x00be9000012a7983 */ /* 0x001ea80000300a00 */
[----:B------:R-:W2:Y:S01]  /*145240*/  LDL.LU.64 R40, [R1+0xbe88] ;  /* 0x00be880001287983 */ /* 0x000ea20000300a00 */
[----:B----4-:R-:W-:Y:S01]  /*145250*/  HMMA.16816.F32 R12, R28, R8, R12 ;  /* 0x000000081c0c723c */ /* 0x010fe2000000180c */
        /* <DEDUP_REMOVED lines=14> */
[----:B------:R3:W-:Y:S02]  /*145340*/  STL.64 [R1+0x2ff8], R18 ;  /* 0x002ff81201007387 */ /* 0x0007e40000100a00 */
[C---:B---3--:R-:W-:Y:S06]  /*145350*/  HMMA.16816.F32 R16, R4.reuse, R36, R44 ;  /* 0x000000240410723c */ /* 0x048fec000000182c */
[C---:B--2---:R-:W-:Y:S01]  /*145360*/  HMMA.16816.F32 R8, R4.reuse, R40, R52 ;  /* 0x000000280408723c */ /* 0x044fe20000001834 */
[----:B------:R-:W-:Y:S04]  /*145370*/  STL.64 [R1+0xbe40], R42 ;  /* 0x00be402a01007387 */ /* 0x000fe80000100a00 */
[----:B------:R-:W-:Y:S04]  /*145380*/  STL.64 [R1+0x2060], R12 ;  /* 0x0020600c01007387 */ /* 0x000fe80000100a00 */
[----:B------:R0:W-:Y:S04]  /*145390*/  STL.64 [R1+0x2068], R14 ;  /* 0x0020680e01007387 */ /* 0x0001e80000100a00 */
[----:B------:R-:W-:Y:S01]  /*1453a0*/  STL.64 [R1+0xbe38], R40 ;  /* 0x00be382801007387 */ /* 0x000fe20000100a00 */
[C---:B0-----:R-:W-:Y:S09]  /*1453b0*/  HMMA.16816.F32 R12, R4.reuse, R34, R48 ;  /* 0x00000022040c723c */ /* 0x041ff20000001830 */
[----:B------:R-:W-:Y:S04]  /*1453c0*/  STL.64 [R1+0x2050], R8 ;  /* 0x0020500801007387 */ /* 0x000fe80000100a00 */
[----:B------:R0:W-:Y:S02]  /*1453d0*/  STL.64 [R1+0x2058], R10 ;  /* 0x0020580a01007387 */ /* 0x0001e40000100a00 */
[C---:B0-----:R-:W-:Y:S02]  /*1453e0*/  HMMA.16816.F32 R8, R4.reuse, R32, R56 ;  /* 0x000000200408723c */ /* 0x041fe40000001838 */
        /* <DEDUP_REMOVED lines=88> */
[----:B------:R-:W-:Y:S01]  /*145970*/  IMAD R30, R61, 0x100, R47 ;  /* 0x000001003d1e7824 */ /* 0x000fe200078e022f */
        /* <DEDUP_REMOVED lines=78> */
[----:B------:R-:W4:Y:S01]  /*145e60*/  LDL.LU R0, [R1+0x96dc] ;  /* 0x0096dc0001007983 */ /* 0x000f220000300800 */
[----:B--2---:R-:W-:Y:S03]  /*145e70*/  HMMA.16816.F32 R4, R4, R38, R40 ;  /* 0x000000260404723c */ /* 0x004fe60000001828 */
[----:B------:R-:W2:Y:S04]  /*145e80*/  LDL.LU.64 R42, [R1+0xbe40] ;  /* 0x00be4000012a7983 */ /* 0x000ea80000300a00 */
[----:B------:R-:W4:Y:S01]  /*145e90*/  LDL.LU.64 R40, [R1+0xbe38] ;  /* 0x00be380001287983 */ /* 0x000f220000300a00 */
[----:B------:R-:W-:-:S02]  /*145ea0*/  F2FP.F16.E5M2.UNPACK_B R28, R28 ;  /* 0x0000001cff1c723e */ /* 0x000fc400020004ff */
[----:B------:R-:W-:Y:S02]  /*145eb0*/  F2FP.F16.E5M2.UNPACK_B R29, R29 ;  /* 0x0000001dff1d723e */ /* 0x000fe400020004ff */
[----:B------:R-:W-:Y:S02]  /*145ec0*/  F2FP.F16.E5M2.UNPACK_B R30, R30 ;  /* 0x0000001eff1e723e */ /* 0x000fe400020004ff */
[----:B------:R-:W-:-:S07]  /*145ed0*/  F2FP.F16.E5M2.UNPACK_B R31, R31 ;  /* 0x0000001fff1f723e */ /* 0x000fce00020004ff */
[C---:B---3--:R-:W-:Y:S02]  /*145ee0*/  HMMA.16816.F32 R32, R28.reuse, R36, R32 ;  /* 0x000000241c20723c */ /* 0x048fe40000001820 */
        /* <DEDUP_REMOVED lines=100> */
[----:B------:R-:W4:Y:S01]  /*146530*/  LDL.LU R38, [R1+0x748] ;  /* 0x0007480001267983 */ /* 0x000f220000300800 */
[----:B0-----:R-:W-:-:S03]  /*146540*/  IMAD R6, R0, 0x100, R60 ;  /* 0x0000010000067824 */ /* 0x001fc600078e023c */
[----:B------:R-:W4:Y:S04]  /*146550*/  LDL.LU R39, [R1+0x74c] ;  /* 0x00074c0001277983 */ /* 0x000f280000300800 */
        /* <DEDUP_REMOVED lines=33> */
[----:B------:R-:W3:Y:S01]  /*146770*/  LDL.LU R60, [R1+0x96ec] ;  /* 0x0096ec00013c7983 */ /* 0x000ee20000300800 */
[C---:B----4-:R-:W-:Y:S06]  /*146780*/  HMMA.16816.F32 R36, R28.reuse, R2, R36 ;  /* 0x000000021c24723c */ /* 0x050fec0000001824 */
[----:B--2---:R-:W-:Y:S01]  /*146790*/  HMMA.16816.F32 R12, R28, R8, R12 ;  /* 0x000000081c0c723c */ /* 0x004fe2000000180c */
[----:B------:R-:W-:-:S02]  /*1467a0*/  IMAD R7, R7, 0x100, R0 ;  /* 0x0000010007077824 */ /* 0x000fc400078e0200 */
[----:B------:R-:W2:-:S15]  /*1467b0*/  LDL.LU R0, [R1+0xbdd0] ;  /* 0x00bdd00001007983 */ /* 0x000e9e0000300800 */
[----:B------:R-:W-:-:S05]  /*1467c0*/  NOP ;  /* 0x0000000000007918 */ /* 0x000fca0000000000 */
        /* <DEDUP_REMOVED lines=87> */
[----:B------:R0:W-:Y:S04]  /*146d40*/  STL.64 [R1+0x1940], R28 ;  /* 0x0019401c01007387 */ /* 0x0001e80000100a00 */
[----:B------:R-:W-:Y:S04]  /*146d50*/  STL.64 [R1+0x1948], R30 ;  /* 0x0019481e01007387 */ /* 0x000fe80000100a00 */
[----:B------:R-:W-:Y:S04]  /*146d60*/  STL.64 [R1+0x1930], R24 ;  /* 0x0019301801007387 */ /* 0x000fe80000100a00 */
[----:B------:R-:W-:Y:S04]  /*146d70*/  STL.64 [R1+0x1938], R26 ;  /* 0x0019381a01007387 */ /* 0x000fe80000100a00 */
[----:B------:R-:W2:Y:S01]  /*146d80*/  LDL.LU R40, [R1+0x720] ;  /* 0x0007200001287983 */ /* 0x000ea20000300800 */
[----:B0-----:R-:W-:-:S04]  /*146d90*/  IMAD R28, R60, 0x100, R61 ;  /* 0x000001003c1c7824 */ /* 0x001fc800078e023d */
[----:B------:R0:W-:Y:S04]  /*146da0*/  STL.64 [R1+0x1920], R20 ;  /* 0x0019201401007387 */ /* 0x0001e80000100a00 */
[----:B------:R1:W-:Y:S04]  /*146db0*/  STL.64 [R1+0x1928], R22 ;  /* 0x0019281601007387 */ /* 0x0003e80000100a00 */
[----:B------:R-:W2:Y:S04]  /*146dc0*/  LDL.LU R41, [R1+0x724] ;  /* 0x0007240001297983 */ /* 0x000ea80000300800 */
[----:B------:R-:W2:Y:S04]  /*146dd0*/  LDL.LU R42, [R1+0x728] ;  /* 0x00072800012a7983 */ /* 0x000ea80000300800 */
[----:B------:R-:W2:Y:S04]  /*146de0*/  LDL.LU R43, [R1+0x72c] ;  /* 0x00072c00012b7983 */ /* 0x000ea80000300800 */
        /* <DEDUP_REMOVED lines=37> */
[C---:B--2---:R-:W-:Y:S06]  /*147040*/  HMMA.16816.F32 R36, R4.reuse, R8, R36 ;  /* 0x000000080424723c */ /* 0x044fec0000001824 */
[----:B------:R-:W-:Y:S01]  /*147050*/  HMMA.16816.F32 R40, R4, R2, R40 ;  /* 0x000000020428723c */ /* 0x000fe20000001828 */
[----:B---3--:R-:W-:-:S02]  /*147060*/  IMAD R29, R59, 0x100, R58 ;  /* 0x000001003b1d7824 */ /* 0x008fc400078e023a */
[----:B------:R-:W2:Y:S04]  /*147070*/  LDL.LU R58, [R1+0x118] ;  /* 0x00011800013a7983 */ /* 0x000ea80000300800 */
[----:B------:R-:W2:Y:S01]  /*147080*/  LDL.LU R59, [R1+0x11c] ;  /* 0x00011c00013b7983 */ /* 0x000ea20000300800 */
[----:B------:R-:W-:Y:S02]  /*147090*/  IMAD R30, R30, 0x100, R60 ;  /* 0x000001001e1e7824 */ /* 0x000fe400078e023c */
[----:B------:R-:W-:Y:S01]  /*1470a0*/  IMAD R31, R31, 0x100, R61 ;  /* 0x000001001f1f7824 */ /* 0x000fe200078e023d */
[----:B------:R-:W-:Y:S04]  /*1470b0*/  STL.64 [R1+0x1a50], R20 ;  /* 0x001a501401007387 */ /* 0x000fe80000100a00 */
[----:B------:R0:W-:Y:S04]  /*1470c0*/  STL.64 [R1+0x1a58], R22 ;  /* 0x001a581601007387 */ /* 0x0001e80000100a00 */
[----:B0-----:R-:W3:Y:S04]  /*1470d0*/  LDL.LU.64 R22, [R1+0xbd58] ;  /* 0x00bd580001167983 */ /* 0x001ee80000300a00 */
[----:B------:R-:W4:Y:S04]  /*1470e0*/  LDL.LU.64 R20, [R1+0xbd50] ;  /* 0x00bd500001147983 */ /* 0x000f280000300a00 */
        /* <DEDUP_REMOVED lines=10> */
[----:B------:R-:W-:-:S02]  /*147190*/  F2FP.F16.E5M2.UNPACK_B R28, R28 ;  /* 0x0000001cff1c723e */ /* 0x000fc400020004ff */
[----:B------:R-:W-:Y:S02]  /*1471a0*/  F2FP.F16.E5M2.UNPACK_B R29, R29 ;  /* 0x0000001dff1d723e */ /* 0x000fe400020004ff */
[----:B------:R-:W-:Y:S02]  /*1471b0*/  F2FP.F16.E5M2.UNPACK_B R30, R30 ;  /* 0x0000001eff1e723e */ /* 0x000fe400020004ff */
[----:B------:R-:W-:Y:S01]  /*1471c0*/  F2FP.F16.E5M2.UNPACK_B R31, R31 ;  /* 0x0000001fff1f723e */ /* 0x000fe200020004ff */
[----:B--2---:R-:W-:Y:S06]  /*1471d0*/  HMMA.16816.F32 R48, R4, R38, R48 ;  /* 0x000000260430723c */ /* 0x004fec0000001830 */
[C---:B---3--:R-:W-:Y:S01]  /*1471e0*/  HMMA.16816.F32 R32, R28.reuse, R36, R32 ;  /* 0x000000241c20723c */ /* 0x048fe20000001820 */
[----:B------:R-:W2:Y:S05]  /*1471f0*/  LDL.LU R4, [R1+0xd0] ;  /* 0x0000d00001047983 */ /* 0x000eaa0000300800 */
[C---:B----4-:R-:W-:Y:S11]  /*147200*/  HMMA.16816.F32 R24, R28.reuse, R40, R24 ;  /* 0x000000281c18723c */ /* 0x050ff60000001818 */
        /* <DEDUP_REMOVED lines=9> */
[----:B------:R-:W-:Y:S04]  /*1472a0*/  STL.64 [R1+0x1a70], R24 ;  /* 0x001a701801007387 */ /* 0x000fe80000100a00 */
[----:B------:R0:W-:Y:S04]  /*1472b0*/  STL.64 [R1+0x1a78], R26 ;  /* 0x001a781a01007387 */ /* 0x0001e80000100a00 */
[----:B0-----:R-:W4:Y:S04]  /*1472c0*/  LDL.LU.64 R26, [R1+0xbd20] ;  /* 0x00bd2000011a7983 */ /* 0x001f280000300a00 */
[----:B------:R-:W3:Y:S04]  /*1472d0*/  LDL.LU.64 R24, [R1+0xbd18] ;  /* 0x00bd180001187983 */ /* 0x000ee80000300a00 */
[----:B------:R-:W3:Y:S04]  /*1472e0*/  LDL.LU R40, [R1+0xb0] ;  /* 0x0000b00001287983 */ /* 0x000ee80000300800 */
[----:B------:R-:W3:Y:S04]  /*1472f0*/  LDL.LU R41, [R1+0xb4] ;  /* 0x0000b40001297983 */ /* 0x000ee80000300800 */
[----:B------:R-:W-:Y:S04]  /*147300*/  STL.64 [R1+0x1a40], R32 ;  /* 0x001a402001007387 */ /* 0x000fe80000100a00 */
[----:B------:R0:W-:Y:S04]  /*147310*/  STL.64 [R1+0x1a48], R34 ;  /* 0x001a482201007387 */ /* 0x0001e80000100a00 */
[----:B0-----:R-:W2:Y:S04]  /*147320*/  LDL.LU.64 R34, [R1+0xbd10] ;  /* 0x00bd100001227983 */ /* 0x001ea80000300a00 */
[----:B------:R-:W4:Y:S01]  /*147330*/  LDL.LU.64 R32, [R1+0xbd08] ;  /* 0x00bd080001207983 */ /* 0x000f220000300a00 */
[C---:B--2---:R-:W-:Y:S06]  /*147340*/  HMMA.16816.F32 R52, R28.reuse, R34, R52 ;  /* 0x000000221c34723c */ /* 0x044fec0000001834 */
[C---:B----4-:R-:W-:Y:S06]  /*147350*/  HMMA.16816.F32 R32, R28.reuse, R32, R44 ;  /* 0x000000201c20723c */ /* 0x050fec000000182c */
[C---:B------:R-:W-:Y:S11]  /*147360*/  HMMA.16816.F32 R56, R28.reuse, R26, R56 ;  /* 0x0000001a1c38723c */ /* 0x040ff60000001838 */
        /* <DEDUP_REMOVED lines=8> */
[----:B0-----:R-:W2:Y:S04]  /*1473f0*/  LDL.LU R32, [R1+0xf0] ;  /* 0x0000f00001207983 */ /* 0x001ea80000300800 */
[----:B------:R-:W2:Y:S04]  /*147400*/  LDL.LU R33, [R1+0xf4] ;  /* 0x0000f40001217983 */ /* 0x000ea80000300800 */
[----:B-1----:R-:W2:Y:S04]  /*147410*/  LDL.LU R34, [R1+0xf8] ;  /* 0x0000f80001227983 */ /* 0x002ea80000300800 */
[----:B------:R-:W2:Y:S04]  /*147420*/  LDL.LU R35, [R1+0xfc] ;  /* 0x0000fc0001237983 */ /* 0x000ea80000300800 */
[----:B------:R0:W-:Y:S04]  /*147430*/  STL.64 [R1+0x18f0], R56 ;  /* 0x0018f03801007387 */ /* 0x0001e80000100a00 */
[----:B------:R1:W-:Y:S04]  /*147440*/  STL.64 [R1+0x18f8], R58 ;  /* 0x0018f83a01007387 */ /* 0x0003e80000100a00 */
[----:B0-----:R-:W4:Y:S04]  /*147450*/  LDL.LU R56, [R1+0x70] ;  /* 0x0000700001387983 */ /* 0x001f280000300800 */
[----:B------:R-:W4:Y:S04]  /*147460*/  LDL.LU R57, [R1+0x74] ;  /* 0x0000740001397983 */ /* 0x000f280000300800 */
[----:B-1----:R-:W4:Y:S04]  /*147470*/  LDL.LU R58, [R1+0x78] ;  /* 0x00007800013a7983 */ /* 0x002f280000300800 */
[----:B------:R-:W4:Y:S01]  /*147480*/  LDL.LU R59, [R1+0x7c] ;  /* 0x00007c00013b7983 */ /* 0x000f220000300800 */
[C---:B------:R-:W-:Y:S06]  /*147490*/  HMMA.16816.F32 R4, R28.reuse, R22, R4 ;  /* 0x000000161c04723c */ /* 0x040fec0000001804 */
[C---:B---3--:R-:W-:Y:S06]  /*1474a0*/  HMMA.16816.F32 R40, R28.reuse, R20, R40 ;  /* 0x000000141c28723c */ /* 0x048fec0000001828 */
[----:B------:R-:W-:Y:S01]  /*1474b0*/  HMMA.16816.F32 R48, R28, R18, R48 ;  /* 0x000000121c30723c */ /* 0x000fe20000001830 */
[----:B------:R-:W-:-:S02]  /*1474c0*/  IMAD.MOV.U32 R27, RZ, RZ, R0 ;  /* 0x000000ffff1b7224 */ /* 0x000fc400078e0000 */
[----:B------:R-:W-:-:S15]  /*1474d0*/  IMAD.MOV.U32 R26, RZ, RZ, R60 ;  /* 0x000000ffff1a7224 */ /* 0x000fde00078e003c */
[----:B------:R-:W-:Y:S02]  /*1474e0*/  IMAD.MOV.U32 R0, RZ, RZ, R43 ;  /* 0x000000ffff007224 */ /* 0x000fe400078e002b */
[----:B------:R-:W-:-:S04]  /*1474f0*/  IMAD.MOV.U32 R60, RZ, RZ, R42 ;  /* 0x000000ffff3c7224 */ /* 0x000fc800078e002a */
[----:B------:R-:W-:Y:S02]  /*147500*/  IMAD.MOV.U32 R43, RZ, RZ, R51 ;  /* 0x000000ffff2b7224 */ /* 0x000fe400078e0033 */
[----:B------:R-:W-:Y:S01]  /*147510*/  IMAD.MOV.U32 R42, RZ, RZ, R50 ;  /* 0x000000ffff2a7224 */ /* 0x000fe200078e0032 */
[----:B--2---:R-:W-:Y:S01]  /*147520*/  HMMA.16816.F32 R32, R28, R24, R32 ;  /* 0x000000181c20723c */ /* 0x004fe20000001820 */
[----:B------:R-:W2:Y:S06]  /*147530*/  LDL.LU R24, [R1+0x10] ;  /* 0x0000100001187983 */ /* 0x000eac0000300800 */
[----:B------:R-:W-:-:S02]  /*147540*/  IMAD.MOV.U32 R25, RZ, RZ, R61 ;  /* 0x000000ffff197224 */ /* 0x000fc400078e003d */
[----:B------:R-:W-:Y:S01]  /*147550*/  IMAD.MOV.U32 R61, RZ, RZ, R41 ;  /* 0x000000ffff3d7224 */ /* 0x000fe200078e0029 */
[----:B----4-:R-:W-:-:S13]  /*147560*/  HMMA.16816.F32 R16, R28, R16, R56 ;  /* 0x000000101c10723c */ /* 0x010fda0000001838 */
[----:B------:R-:W-:Y:S04]  /*147570*/  STL.64 [R1+0x18c0], R32 ;  /* 0x0018c02001007387 */ /* 0x000fe80000100a00 */
[----:B------:R0:W-:Y:S04]  /*147580*/  STL.64 [R1+0x18c8], R34 ;  /* 0x0018c82201007387 */ /* 0x0001e80000100a00 */
[----:B0-----:R-:W3:Y:S04]  /*147590*/  LDL.LU R35, [R1+0x9710] ;  /* 0x0097100001237983 */ /* 0x001ee80000300800 */
[----:B------:R0:W-:Y:S04]  /*1475a0*/  STL.64 [R1+0x1880], R4 ;  /* 0x0018800401007387 */ /* 0x0001e80000100a00 */
[----:B------:R1:W-:Y:S04]  /*1475b0*/  STL.64 [R1+0x1888], R6 ;  /* 0x0018880601007387 */ /* 0x0003e80000100a00 */
[----:B0-----:R-:W3:Y:S04]  /*1475c0*/  LDL.LU R4, [R1+0x970c] ;  /* 0x00970c0001047983 */ /* 0x001ee80000300800 */
[----:B------:R-:W-:Y:S04]  /*1475d0*/  STL [R1+0x1790], R40 ;  /* 0x0017902801007387 */ /* 0x000fe80000100800 */
[----:B------:R-:W4:Y:S04]  /*1475e0*/  LDL.LU R23, [R1+0x9718] ;  /* 0x0097180001177983 */ /* 0x000f280000300800 */
[----:B------:R-:W4:Y:S04]  /*1475f0*/  LDL.LU R5, [R1+0x9714] ;  /* 0x0097140001057983 */ /* 0x000f280000300800 */
[----:B------:R-:W4:Y:S04]  /*147600*/  LDL.LU R32, [R1+0x9720] ;  /* 0x0097200001207983 */ /* 0x000f280000300800 */
[----:B-1----:R-:W4:Y:S04]  /*147610*/  LDL.LU R6, [R1+0x971c] ;  /* 0x00971c0001067983 */ /* 0x002f280000300800 */
[----:B------:R-:W4:Y:S04]  /*147620*/  LDL.LU R33, [R1+0x9728] ;  /* 0x0097280001217983 */ /* 0x000f280000300800 */
[----:B------:R-:W4:Y:S04]  /*147630*/  LDL.LU R7, [R1+0x9724] ;  /* 0x0097240001077983 */ /* 0x000f280000300800 */
[----:B------:R-:W-:Y:S04]  /*147640*/  STL [R1+0xae38], R0 ;  /* 0x00ae380001007387 */ /* 0x000fe80000100800 */
[----:B------:R-:W-:Y:S04]  /*147650*/  STL [R1+0xae34], R60 ;  /* 0x00ae343c01007387 */ /* 0x000fe80000100800 */
[----:B------:R-:W-:Y:S04]  /*147660*/  STL [R1+0xae30], R61 ;  /* 0x00ae303d01007387 */ /* 0x000fe80000100800 */
[----:B------:R0:W-:Y:S04]  /*147670*/  STL.64 [R1+0x1770], R48 ;  /* 0x0017703001007387 */ /* 0x0001e80000100a00 */
[----:B------:R-:W4:Y:S04]  /*147680*/  LDL.LU.64 R50, [R1+0xbce0] ;  /* 0x00bce00001327983 */ /* 0x000f280000300a00 */
[----:B0-----:R-:W4:Y:S04]  /*147690*/  LDL.LU.64 R48, [R1+0xbcd8] ;  /* 0x00bcd80001307983 */ /* 0x001f280000300a00 */
[----:B------:R-:W-:Y:S04]  /*1476a0*/  STL [R1+0xaf64], R43 ;  /* 0x00af642b01007387 */ /* 0x000fe80000100800 */
[----:B------:R0:W-:Y:S04]  /*1476b0*/  STL [R1+0xaf60], R42 ;  /* 0x00af602a01007387 */ /* 0x0001e80000100800 */
[----:B------:R-:W2:Y:S04]  /*1476c0*/  LDL.LU R40, [R1+0x30] ;  /* 0x0000300001287983 */ /* 0x000ea80000300800 */
[----:B------:R-:W2:Y:S04]  /*1476d0*/  LDL.LU R41, [R1+0x34] ;  /* 0x0000340001297983 */ /* 0x000ea80000300800 */
[----:B0-----:R-:W2:Y:S04]  /*1476e0*/  LDL.LU R42, [R1+0x38] ;  /* 0x00003800012a7983 */ /* 0x001ea80000300800 */
[----:B------:R-:W2:Y:S04]  /*1476f0*/  LDL.LU R43, [R1+0x3c] ;  /* 0x00003c00012b7983 */ /* 0x000ea80000300800 */
[----:B------:R-:W3:Y:S04]  /*147700*/  LDL.LU.64 R58, [R1+0xbcd0] ;  /* 0x00bcd000013a7983 */ /* 0x000ee80000300a00 */
[----:B------:R-:W3:Y:S04]  /*147710*/  LDL.LU.64 R56, [R1+0xbcc8] ;  /* 0x00bcc80001387983 */ /* 0x000ee80000300a00 */
[----:B------:R0:W-:Y:S04]  /*147720*/  STL.64 [R1+0x1740], R16 ;  /* 0x0017401001007387 */ /* 0x0001e80000100a00 */
[----:B------:R1:W-:Y:S04]  /*147730*/  STL.64 [R1+0x1748], R18 ;  /* 0x0017481201007387 */ /* 0x0003e80000100a00 */
[----:B0-----:R-:W4:Y:S04]  /*147740*/  LDL.LU R16, [R1+0x50] ;  /* 0x0000500001107983 */ /* 0x001f280000300800 */
[----:B------:R-:W4:Y:S04]  /*147750*/  LDL.LU R17, [R1+0x54] ;  /* 0x0000540001117983 */ /* 0x000f280000300800 */
[----:B-1----:R-:W4:Y:S04]  /*147760*/  LDL.LU R18, [R1+0x58] ;  /* 0x0000580001127983 */ /* 0x002f280000300800 */
[----:B------:R-:W4:Y:S02]  /*147770*/  LDL.LU R19, [R1+0x5c] ;  /* 0x00005c0001137983 */ /* 0x000f240000300800 */
[C---:B----4-:R-:W-:Y:S06]  /*147780*/  HMMA.16816.F32 R16, R28.reuse, R14, R16 ;  /* 0x0000000e1c10723c */ /* 0x050fec0000001810 */
[----:B--2---:R-:W-:Y:S01]  /*147790*/  HMMA.16816.F32 R12, R28, R12, R40 ;  /* 0x0000000c1c0c723c */ /* 0x004fe20000001828 */
[----:B------:R-:W2:-:S15]  /*1477a0*/  LDL R40, [R1+0x32f8] ;  /* 0x0032f80001287983 */ /* 0x000e9e0000100800 */
[----:B------:R-:W-:-:S01]  /*1477b0*/  NOP ;  /* 0x0000000000007918 */ /* 0x000fc20000000000 */
[----:B------:R-:W-:Y:S04]  /*1477c0*/  STL.64 [R1+0x1440], R16 ;  /* 0x0014401001007387 */ /* 0x000fe80000100a00 */
[----:B------:R0:W-:Y:S04]  /*1477d0*/  STL.64 [R1+0x1448], R18 ;  /* 0x0014481201007387 */ /* 0x0001e80000100a00 */
[----:B------:R-:W4:Y:S01]  /*1477e0*/  LDL R41, [R1+0x32fc] ;  /* 0x0032fc0001297983 */ /* 0x000f220000100800 */
[C---:B0-----:R-:W-:Y:S06]  /*1477f0*/  HMMA.16816.F32 R16, R28.reuse, R10, R24 ;  /* 0x0000000a1c10723c */ /* 0x041fec0000001818 */
[----:B---3--:R-:W-:Y:S01]  /*147800*/  HMMA.16816.F32 R8, R28, R8, R56 ;  /* 0x000000081c08723c */ /* 0x008fe20000001838 */
[----:B------:R-:W-:Y:S04]  /*147810*/  STL.64 [R1+0x1ff0], R12 ;  /* 0x001ff00c01007387 */ /* 0x000fe80000100a00 */
[----:B------:R-:W-:Y:S01]  /*147820*/  STL.64 [R1+0x1ff8], R14 ;  /* 0x001ff80e01007387 */ /* 0x000fe20000100a00 */
[----:B------:R-:W-:-:S12]  /*147830*/  IMAD R4, R4, 0x100, R35 ;  /* 0x0000010004047824 */ /* 0x000fd800078e0223 */
[----:B------:R-:W-:Y:S02]  /*147840*/  IMAD.MOV.U32 R61, RZ, RZ, R19 ;  /* 0x000000ffff3d7224 */ /* 0x000fe400078e0013 */
[----:B------:R-:W-:Y:S02]  /*147850*/  IMAD.MOV.U32 R60, RZ, RZ, R18 ;  /* 0x000000ffff3c7224 */ /* 0x000fe400078e0012 */
[----:B------:R-:W-:Y:S01]  /*147860*/  IMAD.MOV.U32 R0, RZ, RZ, R17 ;  /* 0x000000ffff007224 */ /* 0x000fe200078e0011 */
[----:B------:R-:W-:Y:S04]  /*147870*/  STL [R1+0x1fd0], R16 ;  /* 0x001fd01001007387 */ /* 0x000fe80000100800 */
[----:B------:R-:W3:Y:S04]  /*147880*/  LDL R36, [R1+0x3318] ;  /* 0x0033180001247983 */ /* 0x000ee80000100800 */
[----:B------:R-:W3:Y:S04]  /*147890*/  LDL R37, [R1+0x331c] ;  /* 0x00331c0001257983 */ /* 0x000ee80000100800 */
[----:B------:R-:W-:Y:S04]  /*1478a0*/  STL [R1+0xb008], R61 ;  /* 0x00b0083d01007387 */ /* 0x000fe80000100800 */
[----:B------:R-:W-:Y:S04]  /*1478b0*/  STL [R1+0xaf7c], R60 ;  /* 0x00af7c3c01007387 */ /* 0x000fe80000100800 */
[----:B------:R-:W-:Y:S04]  /*1478c0*/  STL [R1+0xaf78], R0 ;  /* 0x00af780001007387 */ /* 0x000fe80000100800 */
[----:B------:R-:W3:Y:S04]  /*1478d0*/  LDL R34, [R1+0x3308] ;  /* 0x0033080001227983 */ /* 0x000ee80000100800 */
[----:B------:R-:W-:Y:S04]  /*1478e0*/  STL.64 [R1+0x1fa0], R8 ;  /* 0x001fa00801007387 */ /* 0x000fe80000100a00 */
[----:B------:R0:W-:Y:S04]  /*1478f0*/  STL.64 [R1+0x1fa8], R10 ;  /* 0x001fa80a01007387 */ /* 0x0001e80000100a00 */
[----:B------:R-:W3:Y:S04]  /*147900*/  LDL R35, [R1+0x330c] ;  /* 0x00330c0001237983 */ /* 0x000ee80000100800 */
[----:B------:R-:W3:Y:S04]  /*147910*/  LDL.LU R24, [R1] ;  /* 0x0000000001187983 */ /* 0x000ee80000300800 */
[----:B------:R-:W3:Y:S04]  /*147920*/  LDL.LU R25, [R1+0x4] ;  /* 0x0000040001197983 */ /* 0x000ee80000300800 */
[----:B------:R-:W3:Y:S04]  /*147930*/  LDL.LU R26, [R1+0x8] ;  /* 0x00000800011a7983 */ /* 0x000ee80000300800 */
[----:B------:R-:W3:Y:S01]  /*147940*/  LDL.LU R27, [R1+0xc] ;  /* 0x00000c00011b7983 */ /* 0x000ee20000300800 */
[----:B------:R-:W-:-:S02]  /*147950*/  IMAD R5, R5, 0x100, R23 ;  /* 0x0000010005057824 */ /* 0x000fc400078e0217 */
[----:B------:R-:W-:Y:S02]  /*147960*/  IMAD R6, R6, 0x100, R32 ;  /* 0x0000010006067824 */ /* 0x000fe400078e0220 */
[----:B------:R-:W-:Y:S01]  /*147970*/  IMAD R7, R7, 0x100, R33 ;  /* 0x0000010007077824 */ /* 0x000fe200078e0221 */
[----:B------:R-:W-:Y:S01]  /*147980*/  F2FP.F16.E5M2.UNPACK_B R4, R4 ;  /* 0x00000004ff04723e */ /* 0x000fe200020004ff */
[C---:B------:R-:W-:Y:S01]  /*147990*/  HMMA.16816.F32 R48, R28.reuse, R2, R48 ;  /* 0x000000021c30723c */ /* 0x040fe20000001830 */
[----:B------:R-:W-:Y:S02]  /*1479a0*/  F2FP.F16.E5M2.UNPACK_B R5, R5 ;  /* 0x00000005ff05723e */ /* 0x000fe400020004ff */
[----:B------:R-:W-:Y:S02]  /*1479b0*/  F2FP.F16.E5M2.UNPACK_B R6, R6 ;  /* 0x00000006ff06723e */ /* 0x000fe400020004ff */
[----:B------:R-:W-:Y:S01]  /*1479c0*/  F2FP.F16.E5M2.UNPACK_B R7, R7 ;  /* 0x00000007ff07723e */ /* 0x000fe200020004ff */
[----:B------:R-:W-:-:S15]  /*1479d0*/  HMMA.16816.F32 R44, R28, R38, R44 ;  /* 0x000000261c2c723c */ /* 0x000fde000000182c */
[----:B------:R-:W-:-:S02]  /*1479e0*/  NOP ;  /* 0x0000000000007918 */ /* 0x000fc40000000000 */
[----:B------:R-:W-:Y:S04]  /*1479f0*/  STL [R1+0xaddc], R48 ;  /* 0x00addc3001007387 */ /* 0x000fe80000100800 */
[----:B------:R-:W-:Y:S04]  /*147a00*/  STL [R1+0xadd8], R49 ;  /* 0x00add83101007387 */ /* 0x000fe80000100800 */
[----:B------:R-:W-:Y:S04]  /*147a10*/  STL [R1+0xadd4], R50 ;  /* 0x00add43201007387 */ /* 0x000fe80000100800 */
[----:B------:R-:W-:Y:S04]  /*147a20*/  STL [R1+0xadd0], R51 ;  /* 0x00add03301007387 */ /* 0x000fe80000100800 */
[----:B------:R-:W-:Y:S04]  /*147a30*/  STL [R1+0xadec], R44 ;  /* 0x00adec2c01007387 */ /* 0x000fe80000100800 */
[----:B------:R-:W-:Y:S04]  /*147a40*/  STL [R1+0xade8], R45 ;  /* 0x00ade82d01007387 */ /* 0x000fe80000100800 */
[----:B------:R1:W-:Y:S04]  /*147a50*/  STL [R1+0xade4], R46 ;  /* 0x00ade42e01007387 */ /* 0x0003e80000100800 */
[----:B------:R1:W-:Y:S01]  /*147a60*/  STL [R1+0xade0], R47 ;  /* 0x00ade02f01007387 */ /* 0x0003e20000100800 */
[----:B--2---:R-:W-:-:S02]  /*147a70*/  F2FP.F16.E5M2.UNPACK_B R40, R40 ;  /* 0x00000028ff28723e */ /* 0x004fc400020004ff */
[----:B----4-:R-:W-:-:S07]  /*147a80*/  F2FP.F16.E5M2.UNPACK_B R41, R41 ;  /* 0x00000029ff29723e */ /* 0x010fce00020004ff */
[----:B0-----:R-:W-:-:S15]  /*147a90*/  HMMA.16816.F32 R8, R4, R40, R52 ;  /* 0x000000280408723c */ /* 0x001fde0000001834 */
[----:B------:R-:W-:-:S09]  /*147aa0*/  NOP ;  /* 0x0000000000007918 */ /* 0x000fd20000000000 */
[----:B-1----:R-:W-:Y:S02]  /*147ab0*/  IMAD.MOV.U32 R46, RZ, RZ, R10 ;  /* 0x000000ffff2e7224 */ /* 0x002fe400078e000a */
[----:B------:R-:W-:Y:S02]  /*147ac0*/  IMAD.MOV.U32 R47, RZ, RZ, R11 ;  /* 0x000000ffff2f7224 */ /* 0x000fe400078e000b */
[----:B------:R-:W-:Y:S01]  /*147ad0*/  IMAD.MOV.U32 R44, RZ, RZ, R8 ;  /* 0x000000ffff2c7224 */ /* 0x000fe200078e0008 */
[----:B------:R-:W-:Y:S01]  /*147ae0*/  STL [R1+0xadfc], R46 ;  /* 0x00adfc2e01007387 */ /* 0x000fe20000100800 */
[----:B---3--:R-:W-:Y:S02]  /*147af0*/  F2FP.F16.E5M2.UNPACK_B R36, R36 ;  /* 0x00000024ff24723e */ /* 0x008fe400020004ff */
[----:B------:R-:W-:Y:S01]  /*147b00*/  F2FP.F16.E5M2.UNPACK_B R37, R37 ;  /* 0x00000025ff25723e */ /* 0x000fe200020004ff */
[----:B------:R-:W-:Y:S01]  /*147b10*/  STL [R1+0xadf8], R47 ;  /* 0x00adf82f01007387 */ /* 0x000fe20000100800 */
[----:B------:R-:W-:-:S03]  /*147b20*/  IMAD.MOV.U32 R45, RZ, RZ, R9 ;  /* 0x000000ffff2d7224 */ /* 0x000fc600078e0009 */
[----:B------:R0:W-:Y:S04]  /*147b30*/  STL.64 [R1+0xbcc0], R36 ;  /* 0x00bcc02401007387 */ /* 0x0001e80000100a00 */
[----:B------:R-:W2:Y:S04]  /*147b40*/  LDL.LU R12, [R1+0xc0] ;  /* 0x0000c000010c7983 */ /* 0x000ea80000300800 */
[----:B------:R-:W2:Y:S04]  /*147b50*/  LDL.LU R13, [R1+0xc4] ;  /* 0x0000c400010d7983 */ /* 0x000ea80000300800 */
[----:B------:R-:W2:Y:S04]  /*147b60*/  LDL.LU R14, [R1+0xc8] ;  /* 0x0000c800010e7983 */ /* 0x000ea80000300800 */
[----:B------:R-:W2:Y:S04]  /*147b70*/  LDL.LU R15, [R1+0xcc] ;  /* 0x0000cc00010f7983 */ /* 0x000ea80000300800 */
[----:B------:R-:W3:Y:S01]  /*147b80*/  LDL R32, [R1+0x3328] ;  /* 0x0033280001207983 */ /* 0x000ee20000100800 */
[----:B------:R-:W-:Y:S03]  /*147b90*/  HMMA.16816.F32 R8, R4, R36, R24 ;  /* 0x000000240408723c */ /* 0x000fe60000001818 */
[----:B------:R-:W4:Y:S04]  /*147ba0*/  LDL R33, [R1+0x332c] ;  /* 0x00332c0001217983 */ /* 0x000f280000100800 */
[----:B0-----:R-:W2:Y:S04]  /*147bb0*/  LDL.LU R36, [R1+0x20] ;  /* 0x0000200001247983 */ /* 0x001ea80000300800 */
[----:B------:R-:W2:Y:S04]  /*147bc0*/  LDL.LU R37, [R1+0x24] ;  /* 0x0000240001257983 */ /* 0x000ea80000300800 */
[----:B------:R-:W2:Y:S04]  /*147bd0*/  LDL.LU R38, [R1+0x28] ;  /* 0x0000280001267983 */ /* 0x000ea80000300800 */
[----:B------:R-:W2:Y:S05]  /*147be0*/  LDL.LU R39, [R1+0x2c] ;  /* 0x00002c0001277983 */ /* 0x000eaa0000300800 */
[----:B------:R-:W-:-:S02]  /*147bf0*/  IMAD.MOV.U32 R48, RZ, RZ, R8 ;  /* 0x000000ffff307224 */ /* 0x000fc400078e0008 */
[----:B------:R-:W-:Y:S01]  /*147c00*/  IMAD.MOV.U32 R49, RZ, RZ, R9 ;  /* 0x000000ffff317224 */ /* 0x000fe200078e0009 */
[----:B------:R-:W4:Y:S01]  /*147c10*/  LDL.LU R8, [R1+0x80] ;  /* 0x0000800001087983 */ /* 0x000f220000300800 */
[----:B------:R-:W-:-:S03]  /*147c20*/  IMAD.MOV.U32 R50, RZ, RZ, R10 ;  /* 0x000000ffff327224 */ /* 0x000fc600078e000a */
[----:B------:R-:W4:Y:S01]  /*147c30*/  LDL.LU R9, [R1+0x84] ;  /* 0x0000840001097983 */ /* 0x000f220000300800 */
[----:B------:R-:W-:-:S03]  /*147c40*/  IMAD.MOV.U32 R51, RZ, RZ, R11 ;  /* 0x000000ffff337224 */ /* 0x000fc600078e000b */
        /* <DEDUP_REMOVED lines=24> */
[----:B------:R0:W-:Y:S04]  /*147dd0*/  STL [R1+0xadf4], R49 ;  /* 0x00adf43101007387 */ /* 0x0001e80000100800 */
[----:B------:R1:W-:Y:S04]  /*147de0*/  STL [R1+0xadf0], R48 ;  /* 0x00adf03001007387 */ /* 0x0003e80000100800 */
[----:B------:R-:W4:Y:S04]  /*147df0*/  LDL R42, [R1+0x3388] ;  /* 0x00338800012a7983 */ /* 0x000f280000100800 */
[----:B------:R-:W4:Y:S01]  /*147e00*/  LDL R43, [R1+0x338c] ;  /* 0x00338c00012b7983 */ /* 0x000f220000100800 */
[----:B------:R-:W-:-:S02]  /*147e10*/  F2FP.F16.E5M2.UNPACK_B R34, R34 ;  /* 0x00000022ff22723e */ /* 0x000fc400020004ff */
[----:B------:R-:W-:-:S07]  /*147e20*/  F2FP.F16.E5M2.UNPACK_B R35, R35 ;  /* 0x00000023ff23723e */ /* 0x000fce00020004ff */
[----:B--2---:R-:W-:Y:S01]  /*147e30*/  HMMA.16816.F32 R36, R4, R34, R36 ;  /* 0x000000220424723c */ /* 0x004fe20000001824 */
[----:B---3--:R-:W-:Y:S02]  /*147e40*/  F2FP.F16.E5M2.UNPACK_B R32, R32 ;  /* 0x00000020ff20723e */ /* 0x008fe400020004ff */
[----:B----4-:R-:W-:-:S15]  /*147e50*/  F2FP.F16.E5M2.UNPACK_B R33, R33 ;  /* 0x00000021ff21723e */ /* 0x010fde00020004ff */
[----:B------:R-:W-:-:S06]  /*147e60*/  NOP ;  /* 0x0000000000007918 */ /* 0x000fcc0000000000 */
[----:B0-----:R-:W-:Y:S02]  /*147e70*/  IMAD.MOV.U32 R49, RZ, RZ, R38 ;  /* 0x000000ffff317224 */ /* 0x001fe400078e0026 */
[----:B-1----:R-:W-:Y:S02]  /*147e80*/  IMAD.MOV.U32 R48, RZ, RZ, R39 ;  /* 0x000000ffff307224 */ /* 0x002fe400078e0027 */
[----:B------:R-:W-:Y:S02]  /*147e90*/  IMAD.MOV.U32 R46, RZ, RZ, R36 ;  /* 0x000000ffff2e7224 */ /* 0x000fe400078e0024 */
[----:B------:R-:W-:Y:S01]  /*147ea0*/  IMAD.MOV.U32 R47, RZ, RZ, R37 ;  /* 0x000000ffff2f7224 */ /* 0x000fe200078e0025 */
[----:B------:R-:W-:Y:S01]  /*147eb0*/  F2FP.F16.E5M2.UNPACK_B R26, R26 ;  /* 0x0000001aff1a723e */ /* 0x000fe200020004ff */
[----:B------:R-:W2:Y:S01]  /*147ec0*/  LDL.LU.64 R36, [R1+0xbcc0] ;  /* 0x00bcc00001247983 */ /* 0x000ea20000300a00 */
[----:B------:R-:W-:-:S03]  /*147ed0*/  F2FP.F16.E5M2.UNPACK_B R27, R27 ;  /* 0x0000001bff1b723e */ /* 0x000fc600020004ff */
[----:B------:R-:W-:Y:S04]  /*147ee0*/  STL.64 [R1+0xae18], R50 ;  /* 0x00ae183201007387 */ /* 0x000fe80000100a00 */
[----:B------:R-:W-:Y:S04]  /*147ef0*/  STL.64 [R1+0xae10], R48 ;  /* 0x00ae103001007387 */ /* 0x000fe80000100a00 */
[----:B------:R-:W-:Y:S04]  /*147f00*/  STL.64 [R1+0xae08], R46 ;  /* 0x00ae082e01007387 */ /* 0x000fe80000100a00 */
[----:B------:R0:W-:Y:S01]  /*147f10*/  STL.64 [R1+0xae00], R44 ;  /* 0x00ae002c01007387 */ /* 0x0001e20000100a00 */
[----:B------:R-:W-:-:S02]  /*147f20*/  F2FP.F16.E5M2.UNPACK_B R24, R24 ;  /* 0x00000018ff18723e */ /* 0x000fc400020004ff */
[----:B------:R-:W-:Y:S01]  /*147f30*/  F2FP.F16.E5M2.UNPACK_B R25, R25 ;  /* 0x00000019ff19723e */ /* 0x000fe200020004ff */
[C---:B------:R-:W-:Y:S06]  /*147f40*/  HMMA.16816.F32 R28, R4.reuse, R26, R28 ;  /* 0x0000001a041c723c */ /* 0x040fec000000181c */
[C---:B0-----:R-:W-:Y:S06]  /*147f50*/  HMMA.16816.F32 R44, R4.reuse, R32, R52 ;  /* 0x00000020042c723c */ /* 0x041fec0000001834 */
[----:B------:R-:W-:Y:S01]  /*147f60*/  HMMA.16816.F32 R8, R4, R24, R8 ;  /* 0x000000180408723c */ /* 0x000fe20000001808 */
[----:B------:R-:W-:Y:S04]  /*147f70*/  STL.64 [R1+0xbc88], R34 ;  /* 0x00bc882201007387 */ /* 0x000fe80000100a00 */
[----:B------:R-:W-:Y:S01]  /*147f80*/  STL.64 [R1+0xbc80], R32 ;  /* 0x00bc802001007387 */ /* 0x000fe20000100a00 */
[----:B------:R-:W-:-:S02]  /*147f90*/  F2FP.F16.E5M2.UNPACK_B R22, R22 ;  /* 0x00000016ff16723e */ /* 0x000fc400020004ff */
[----:B------:R-:W-:-:S09]  /*147fa0*/  F2FP.F16.E5M2.UNPACK_B R23, R23 ;  /* 0x00000017ff17723e */ /* 0x000fd200020004ff */
        /* <DEDUP_REMOVED lines=42> */
[----:B0-----:R-:W4:Y:S04]  /*148250*/  LDL R10, [R1+0x33b8] ;  /* 0x0033b800010a7983 */ /* 0x001f280000100800 */
        /* <DEDUP_REMOVED lines=12> */
[----:B------:R-:W4:Y:S01]  /*148320*/  LDL.LU R55, [R1+0x17c] ;  /* 0x00017c0001377983 */ /* 0x000f220000300800 */
[----:B------:R-:W-:-:S02]  /*148330*/  F2FP.F16.E5M2.UNPACK_B R16, R42 ;  /* 0x0000002aff10723e */ /* 0x000fc400020004ff */
[----:B------:R-:W-:Y:S01]  /*148340*/  F2FP.F16.E5M2.UNPACK_B R17, R43 ;  /* 0x0000002bff11723e */ /* 0x000fe200020004ff */
[----:B------:R-:W4:Y:S04]  /*148350*/  LDL R60, [R1+0x33d8] ;  /* 0x0033d800013c7983 */ /* 0x000f280000100800 */
[----:B------:R-:W4:Y:S04]  /*148360*/  LDL R61, [R1+0x33dc] ;  /* 0x0033dc00013d7983 */ /* 0x000f280000100800 */
[----:B------:R-:W4:Y:S04]  /*148370*/  LDL R42, [R1+0x33e8] ;  /* 0x0033e800012a7983 */ /* 0x000f280000100800 */
[----:B------:R-:W4:Y:S04]  /*148380*/  LDL R43, [R1+0x33ec] ;  /* 0x0033ec00012b7983 */ /* 0x000f280000100800 */
[----:B------:R-:W4:Y:S04]  /*148390*/  LDL.LU R56, [R1+0x710] ;  /* 0x0007100001387983 */ /* 0x000f280000300800 */
[----:B------:R-:W4:Y:S04]  /*1483a0*/  LDL.LU R57, [R1+0x714] ;  /* 0x0007140001397983 */ /* 0x000f280000300800 */
[----:B------:R-:W4:Y:S04]  /*1483b0*/  LDL.LU R58, [R1+0x718] ;  /* 0x00071800013a7983 */ /* 0x000f280000300800 */
[----:B------:R-:W4:Y:S01]  /*1483c0*/  LDL.LU R59, [R1+0x71c] ;  /* 0x00071c00013b7983 */ /* 0x000f220000300800 */
[----:B------:R-:W-:-:S02]  /*1483d0*/  F2FP.F16.E5M2.UNPACK_B R18, R18 ;  /* 0x00000012ff12723e */ /* 0x000fc400020004ff */
[----:B------:R-:W-:-:S07]  /*1483e0*/  F2FP.F16.E5M2.UNPACK_B R19, R19 ;  /* 0x00000013ff13723e */ /* 0x000fce00020004ff */
[----:B--2---:R-:W-:Y:S01]  /*1483f0*/  HMMA.16816.F32 R20, R4, R18, R24 ;  /* 0x000000120414723c */ /* 0x004fe20000001818 */
[----:B---3--:R-:W-:Y:S02]  /*148400*/  F2FP.F16.E5M2.UNPACK_B R14, R14 ;  /* 0x0000000eff0e723e */ /* 0x008fe400020004ff */
[----:B----4-:R-:W-:-:S15]  /*148410*/  F2FP.F16.E5M2.UNPACK_B R15, R15 ;  /* 0x0000000fff0f723e */ /* 0x010fde00020004ff */
[----:B------:R-:W-:-:S05]  /*148420*/  NOP ;  /* 0x0000000000007918 */ /* 0x000fca0000000000 */
[----:B------:R-:W-:Y:S04]  /*148430*/  STL.64 [R1+0x1f10], R20 ;  /* 0x001f101401007387 */ /* 0x000fe80000100a00 */
[----:B------:R0:W-:Y:S04]  /*148440*/  STL.64 [R1+0x1f18], R22 ;  /* 0x001f181601007387 */ /* 0x0001e80000100a00 */
[----:B------:R-:W-:Y:S04]  /*148450*/  STL.64 [R1+0xbc58], R18 ;  /* 0x00bc581201007387 */ /* 0x000fe80000100a00 */
[----:B------:R1:W-:Y:S01]  /*148460*/  STL.64 [R1+0xbc50], R16 ;  /* 0x00bc501001007387 */ /* 0x0003e20000100a00 */
[C---:B0-----:R-:W-:Y:S06]  /*148470*/  HMMA.16816.F32 R20, R4.reuse, R16, R32 ;  /* 0x000000100414723c */ /* 0x041fec0000001820 */
[----:B-1----:R-:W-:Y:S01]  /*148480*/  HMMA.16816.F32 R16, R4, R14, R44 ;  /* 0x0000000e0410723c */ /* 0x002fe2000000182c */
[----:B------:R-:W-:-:S02]  /*148490*/  F2FP.F16.E5M2.UNPACK_B R12, R12 ;  /* 0x0000000cff0c723e */ /* 0x000fc400020004ff */
[----:B------:R-:W-:Y:S02]  /*1484a0*/  F2FP.F16.E5M2.UNPACK_B R13, R13 ;  /* 0x0000000dff0d723e */ /* 0x000fe400020004ff */
[----:B------:R-:W-:Y:S02]  /*1484b0*/  F2FP.F16.E5M2.UNPACK_B R10, R10 ;  /* 0x0000000aff0a723e */ /* 0x000fe400020004ff */
[----:B------:R-:W-:-:S10]  /*1484c0*/  F2FP.F16.E5M2.UNPACK_B R11, R11 ;  /* 0x0000000bff0b723e */ /* 0x000fd400020004ff */
        /* <DEDUP_REMOVED lines=11> */
[----:B------:R-:W-:Y:S02]  /*148580*/  F2FP.F16.E5M2.UNPACK_B R8, R9 ;  /* 0x00000009ff08723e */ /* 0x000fe400020004ff */
[----:B------:R-:W-:-:S09]  /*148590*/  F2FP.F16.E5M2.UNPACK_B R9, R0 ;  /* 0x00000000ff09723e */ /* 0x000fd200020004ff */
[----:B------:R-:W-:Y:S04]  /*1485a0*/  STL.64 [R1+0x1ee0], R16 ;  /* 0x001ee01001007387 */ /* 0x000fe80000100a00 */
[----:B------:R-:W-:Y:S04]  /*1485b0*/  STL.64 [R1+0x1ee8], R18 ;  /* 0x001ee81201007387 */ /* 0x000fe80000100a00 */
[----:B------:R-:W-:Y:S04]  /*1485c0*/  STL.64 [R1+0x1fc0], R12 ;  /* 0x001fc00c01007387 */ /* 0x000fe80000100a00 */
[----:B------:R0:W-:Y:S02]  /*1485d0*/  STL.64 [R1+0x1fc8], R14 ;  /* 0x001fc80e01007387 */ /* 0x0001e40000100a00 */
[----:B0-----:R-:W-:Y:S01]  /*1485e0*/  HMMA.16816.F32 R12, R4, R8, R56 ;  /* 0x00000008040c723c */ /* 0x001fe20000001838 */
[----:B------:R-:W-:Y:S01]  /*1485f0*/  IMAD R30, R2, 0x100, R39 ;  /* 0x00000100021e7824 */ /* 0x000fe200078e0227 */
[----:B------:R-:W-:-:S02]  /*148600*/  F2FP.F16.E5M2.UNPACK_B R38, R42 ;  /* 0x0000002aff26723e */ /* 0x000fc400020004ff */
[----:B------:R-:W-:-:S05]  /*148610*/  F2FP.F16.E5M2.UNPACK_B R39, R43 ;  /* 0x0000002bff27723e */ /* 0x000fca00020004ff */
[----:B------:R-:W-:Y:S04]  /*148620*/  STL.64 [R1+0xbcb8], R38 ;  /* 0x00bcb82601007387 */ /* 0x000fe80000100a00 */
[----:B------:R0:W-:Y:S04]  /*148630*/  STL.64 [R1+0xbcb0], R36 ;  /* 0x00bcb02401007387 */ /* 0x0001e80000100a00 */
        /* <DEDUP_REMOVED lines=27> */
[----:B------:R-:W3:Y:S01]  /*1487f0*/  LDL.LU R53, [R1+0x5e4] ;  /* 0x0005e40001357983 */ /* 0x000ee20000300800 */
[----:B------:R-:W-:-:S02]  /*148800*/  F2FP.F16.E5M2.UNPACK_B R2, R60 ;  /* 0x0000003cff02723e */ /* 0x000fc400020004ff */
[----:B------:R-:W-:Y:S01]  /*148810*/  F2FP.F16.E5M2.UNPACK_B R3, R61 ;  /* 0x0000003dff03723e */ /* 0x000fe200020004ff */
        /* <DEDUP_REMOVED lines=107> */
[----:B----4-:R-:W-:-:S12]  /*148ed0*/  HMMA.16816.F32 R4, R28, R16, R44 ;  /* 0x000000101c04723c */ /* 0x010fd8000000182c */
        /* <DEDUP_REMOVED lines=14> */
[----:B------:R-:W2:Y:S01]  /*148fc0*/  LDL.LU R52, [R1+0x460] ;  /* 0x0004600001347983 */ /* 0x000ea20000300800 */
[----:B0-----:R-:W-:-:S12]  /*148fd0*/  IMAD R5, R43, 0x100, R42 ;  /* 0x000001002b057824 */ /* 0x001fd800078e022a */
        /* <DEDUP_REMOVED lines=17> */
[----:B-1----:R-:W2:Y:S01]  /*1490f0*/  LDL.LU R7, [R1+0x9760] ;  /* 0x0097600001077983 */ /* 0x002ea20000300800 */
[----:B------:R-:W-:-:S03]  /*149100*/  IMAD R4, R61, 0x100, R60 ;  /* 0x000001003d047824 */ /* 0x000fc600078e023c */
[----:B------:R-:W2:Y:S04]  /*149110*/  LDL.LU R0, [R1+0x975c] ;  /* 0x00975c0001007983 */ /* 0x000ea80000300800 */
[----:B------:R-:W2:Y:S04]  /*149120*/  LDL.LU R60, [R1+0x9768] ;  /* 0x00976800013c7983 */ /* 0x000ea80000300800 */
[----:B------:R-:W2:Y:S04]  /*149130*/  LDL.LU R61, [R1+0x9764] ;  /* 0x00976400013d7983 */ /* 0x000ea80000300800 */
[----:B0-----:R-:W2:Y:S04]  /*149140*/  LDL.LU R12, [R1+0x6f0] ;  /* 0x0006f000010c7983 */ /* 0x001ea80000300800 */
        /* <DEDUP_REMOVED lines=44> */
[----:B------:R-:W3:Y:S01]  /*149410*/  LDL.LU.64 R40, [R1+0xbc18] ;  /* 0x00bc180001287983 */ /* 0x000ee20000300a00 */
[----:B------:R-:W-:Y:S02]  /*149420*/  F2FP.F16.E5M2.UNPACK_B R6, R6 ;  /* 0x00000006ff06723e */ /* 0x000fe400020004ff */
[----:B------:R-:W-:-:S07]  /*149430*/  F2FP.F16.E5M2.UNPACK_B R7, R7 ;  /* 0x00000007ff07723e */ /* 0x000fce00020004ff */
[----:B--2---:R-:W-:-:S12]  /*149440*/  HMMA.16816.F32 R32, R4, R36, R32 ;  /* 0x000000240420723c */ /* 0x004fd80000001820 */
        /* <DEDUP_REMOVED lines=170> */
[----:B0-----:R-:W4:Y:S04]  /*149ef0*/  LDL.LU R40, [R1+0x400] ;  /* 0x0004000001287983 */ /* 0x001f280000300800 */
[----:B------:R-:W4:Y:S04]  /*149f00*/  LDL.LU R41, [R1+0x404] ;  /* 0x0004040001297983 */ /* 0x000f280000300800 */
[----:B------:R-:W4:Y:S04]  /*149f10*/  LDL.LU R42, [R1+0x408] ;  /* 0x00040800012a7983 */ /* 0x000f280000300800 */
[----:B------:R-:W4:Y:S04]  /*149f20*/  LDL.LU R43, [R1+0x40c] ;  /* 0x00040c00012b7983 */ /* 0x000f280000300800 */
[----:B------:R-:W-:Y:S04]  /*149f30*/  STL.64 [R1+0xbb28], R38 ;  /* 0x00bb282601007387 */ /* 0x000fe80000100a00 */
[----:B---3--:R0:W-:Y:S01]  /*149f40*/  STL.64 [R1+0xbb20], R36 ;  /* 0x00bb202401007387 */ /* 0x0081e20000100a00 */
[C---:B----4-:R-:W-:Y:S06]  /*149f50*/  HMMA.16816.F32 R40, R28.reuse, R36, R40 ;  /* 0x000000241c28723c */ /* 0x050fec0000001828 */
[C---:B0-----:R-:W-:Y:S06]  /*149f60*/  HMMA.16816.F32 R36, R28.reuse, R34, R4 ;  /* 0x000000221c24723c */ /* 0x041fec0000001804 */
[C---:B--2---:R-:W-:Y:S06]  /*149f70*/  HMMA.16816.F32 R4, R28.reuse, R32, R12 ;  /* 0x000000201c04723c */ /* 0x044fec000000180c */
        /* <DEDUP_REMOVED lines=126> */
[----:B------:R-:W-:-:S02]  /*14a760*/  IMAD R5, R6, 0x100, R5 ;  /* 0x0000010006057824 */ /* 0x000fc400078e0205 */
[----:B------:R-:W-:Y:S01]  /*14a770*/  IMAD R6, R0, 0x100, R7 ;  /* 0x0000010000067824 */ /* 0x000fe200078e0207 */
[----:B---3--:R-:W-:Y:S01]  /*14a780*/  HMMA.16816.F32 R8, R28, R2, R12 ;  /* 0x000000021c08723c */ /* 0x008fe2000000180c */
[----:B------:R-:W-:Y:S01]  /*14a790*/  IMAD R7, R61, 0x100, R60 ;  /* 0x000001003d077824 */ /* 0x000fe200078e023c */
[----:B------:R-:W-:Y:S02]  /*14a7a0*/  F2FP.F16.E5M2.UNPACK_B R4, R4 ;  /* 0x00000004ff04723e */ /* 0x000fe400020004ff */
[----:B------:R-:W-:Y:S02]  /*14a7b0*/  F2FP.F16.E5M2.UNPACK_B R5, R5 ;  /* 0x00000005ff05723e */ /* 0x000fe400020004ff */
[----:B------:R-:W-:Y:S02]  /*14a7c0*/  F2FP.F16.E5M2.UNPACK_B R6, R6 ;  /* 0x00000006ff06723e */ /* 0x000fe400020004ff */
[----:B------:R-:W-:-:S15]  /*14a7d0*/  F2FP.F16.E5M2.UNPACK_B R7, R7 ;  /* 0x00000007ff07723e */ /* 0x000fde00020004ff */
[----:B------:R-:W-:Y:S04]  /*14a7e0*/  STL.64 [R1+0x1bf0], R8 ;  /* 0x001bf00801007387 */ /* 0x000fe80000100a00 */
[----:B------:R2:W-:Y:S01]  /*14a7f0*/  STL.64 [R1+0x1bf8], R10 ;  /* 0x001bf80a01007387 */ /* 0x0005e20000100a00 */
[----:B----4-:R-:W-:Y:S06]  /*14a800*/  HMMA.16816.F32 R16, R28, R38, R16 ;  /* 0x000000261c10723c */ /* 0x010fec0000001810 */
[C---:B--2---:R-:W-:Y:S06]  /*14a810*/  HMMA.16816.F32 R8, R4.reuse, R36, R44 ;  /* 0x000000240408723c */ /* 0x044fec000000182c */
[C---:B------:R-:W-:Y:S11]  /*14a820*/  HMMA.16816.F32 R12, R4.reuse, R40, R20 ;  /* 0x00000028040c723c */ /* 0x040ff60000001814 */
        /* <DEDUP_REMOVED lines=125> */
[----:B------:R-:W-:-:S13]  /*14b000*/  IMAD R29, R0, 0x100, R31 ;  /* 0x00000100001d7824 */ /* 0x000fda00078e021f */
[----:B------:R-:W-:Y:S04]  /*14b010*/  STL.64 [R1+0x1b10], R16 ;  /* 0x001b101001007387 */ /* 0x000fe80000100a00 */
[----:B------:R0:W-:Y:S01]  /*14b020*/  STL.64 [R1+0x1b18], R18 ;  /* 0x001b181201007387 */ /* 0x0001e20000100a00 */
[----:B------:R-:W-:Y:S02]  /*14b030*/  IMAD R30, R61, 0x100, R60 ;  /* 0x000001003d1e7824 */ /* 0x000fe400078e023c */
[----:B------:R-:W-:Y:S01]  /*14b040*/  IMAD R31, R43, 0x100, R42 ;  /* 0x000001002b1f7824 */ /* 0x000fe200078e022a */
[----:B------:R-:W-:Y:S02]  /*14b050*/  F2FP.F16.E5M2.UNPACK_B R28, R28 ;  /* 0x0000001cff1c723e */ /* 0x000fe400020004ff */
[----:B------:R-:W-:-:S02]  /*14b060*/  F2FP.F16.E5M2.UNPACK_B R29, R29 ;  /* 0x0000001dff1d723e */ /* 0x000fc400020004ff */
[----:B------:R-:W-:Y:S02]  /*14b070*/  F2FP.F16.E5M2.UNPACK_B R30, R30 ;  /* 0x0000001eff1e723e */ /* 0x000fe400020004ff */
[----:B------:R-:W-:Y:S01]  /*14b080*/  F2FP.F16.E5M2.UNPACK_B R31, R31 ;  /* 0x0000001fff1f723e */ /* 0x000fe200020004ff */
[C---:B0-----:R-:W-:Y:S06]  /*14b090*/  HMMA.16816.F32 R16, R4.reuse, R2, R44 ;  /* 0x000000020410723c */ /* 0x041fec000000182c */
[----:B----4-:R-:W-:-:S15]  /*14b0a0*/  HMMA.16816.F32 R12, R4, R10, R20 ;  /* 0x0000000a040c723c */ /* 0x010fde0000001814 */
        /* <DEDUP_REMOVED lines=9> */
[----:B0-----:R-:W-:Y:S06]  /*14b140*/  HMMA.16816.F32 R12, R4, R38, R48 ;  /* 0x00000026040c723c */ /* 0x001fec0000001830 */
[----:B------:R-:W-:Y:S01]  /*14b150*/  HMMA.16816.F32 R4, R28, R36, R56 ;  /* 0x000000241c04723c */ /* 0x000fe20000001838 */
[----:B------:R-:W-:Y:S04]  /*14b160*/  STL.64 [R1+0x1af0], R16 ;  /* 0x001af01001007387 */ /* 0x000fe80000100a00 */
[----:B------:R-:W-:-:S12]  /*14b170*/  STL.64 [R1+0x1af8], R18 ;  /* 0x001af81201007387 */ /* 0x000fd80000100a00 */
        /* <DEDUP_REMOVED lines=113> */
[----:B------:R-:W-:-:S12]  /*14b890*/  HMMA.16816.F32 R4, R28, R12, R44 ;  /* 0x0000000c1c04723c */ /* 0x000fd8000000182c */
        /* <DEDUP_REMOVED lines=167> */
[----:B------:R-:W2:Y:S01]  /*14c310*/  LDL.LU R52, [R1+0x2e20] ;  /* 0x002e200001347983 */ /* 0x000ea20000300800 */
[----:B------:R-:W-:-:S02]  /*14c320*/  IMAD R29, R43, 0x100, R42 ;  /* 0x000001002b1d7824 */ /* 0x000fc400078e022a */
[----:B------:R-:W-:-:S10]  /*14c330*/  IMAD R28, R61, 0x100, R60 ;  /* 0x000001003d1c7824 */ /* 0x000fd400078e023c */
        /* <DEDUP_REMOVED lines=3497> */
[----:B------:R-:W-:Y:S01]  /*159dd0*/  HMMA.16816.F32 R36, R28, R2, R36 ;  /* 0x000000021c24723c */ /* 0x000fe20000001824 */
[----:B------:R-:W-:-:S02]  /*159de0*/  IMAD R5, R5, 0x100, R61 ;  /* 0x0000010005057824 */ /* 0x000fc400078e023d */
[----:B------:R-:W3:Y:S03]  /*159df0*/  LDL.LU R61, [R1+0xb008] ;  /* 0x00b00800013d7983 */ /* 0x000ee60000300800 */
        /* <DEDUP_REMOVED lines=19> */
[----:B------:R-:W3:Y:S01]  /*159f30*/  LDL.LU.64 R36, [R1+0xafd8] ;  /* 0x00afd80001247983 */ /* 0x000ee20000300a00 */
[----:B------:R-:W-:-:S02]  /*159f40*/  IMAD R6, R7, 0x100, R6 ;  /* 0x0000010007067824 */ /* 0x000fc400078e0206 */
[----:B------:R-:W-:Y:S01]  /*159f50*/  IMAD R7, R60, 0x100, R0 ;  /* 0x000001003c077824 */ /* 0x000fe200078e0200 */
[----:B------:R-:W-:Y:S02]  /*159f60*/  F2FP.F16.E5M2.UNPACK_B R4, R4 ;  /* 0x00000004ff04723e */ /* 0x000fe400020004ff */
[----:B------:R-:W-:Y:S01]  /*159f70*/  F2FP.F16.E5M2.UNPACK_B R5, R5 ;  /* 0x00000005ff05723e */ /* 0x000fe200020004ff */
[----:B----4-:R-:W-:Y:S01]  /*159f80*/  HMMA.16816.F32 R28, R28, R38, R40 ;  /* 0x000000261c1c723c */ /* 0x010fe20000001828 */
[----:B------:R-:W4:Y:S01]  /*159f90*/  LDL.LU.64 R40, [R1+0xafd0] ;  /* 0x00afd00001287983 */ /* 0x000f220000300a00 */
[----:B------:R-:W-:Y:S02]  /*159fa0*/  F2FP.F16.E5M2.UNPACK_B R6, R6 ;  /* 0x00000006ff06723e */ /* 0x000fe400020004ff */
[----:B------:R-:W-:-:S15]  /*159fb0*/  F2FP.F16.E5M2.UNPACK_B R7, R7 ;  /* 0x00000007ff07723e */ /* 0x000fde00020004ff */
[----:B------:R-:W-:-:S04]  /*159fc0*/  NOP ;  /* 0x0000000000007918 */ /* 0x000fc80000000000 */
        /* <DEDUP_REMOVED lines=19> */
[C---:B----4-:R-:W-:Y:S01]  /*15a100*/  HMMA.16816.F32 R8, R4.reuse, R32, R12 ;  /* 0x000000200408723c */ /* 0x050fe2000000180c */
[----:B------:R-:W-:Y:S05]  /*15a110*/  STL.64 [R1+0xaf98], R34 ;  /* 0x00af982201007387 */ /* 0x000fea0000100a00 */
[C---:B------:R-:W-:Y:S11]  /*15a120*/  HMMA.16816.F32 R12, R4.reuse, R26, R44 ;  /* 0x0000001a040c723c */ /* 0x040ff6000000182c */
        /* <DEDUP_REMOVED lines=102> */
[----:B------:R-:W-:-:S02]  /*15a790*/  IMAD R28, R28, 0x100, R60 ;  /* 0x000001001c1c7824 */ /* 0x000fc400078e023c */
[----:B------:R-:W-:Y:S01]  /*15a7a0*/  IMAD R29, R29, 0x100, R0 ;  /* 0x000001001d1d7824 */ /* 0x000fe200078e0200 */
[----:B------:R-:W4:Y:S04]  /*15a7b0*/  LDL.LU R60, [R1+0xaf7c] ;  /* 0x00af7c00013c7983 */ /* 0x000f280000300800 */
[----:B------:R-:W4:Y:S01]  /*15a7c0*/  LDL.LU R0, [R1+0xaf78] ;  /* 0x00af780001007983 */ /* 0x000f220000300800 */
[----:B------:R-:W-:Y:S02]  /*15a7d0*/  IMAD R30, R30, 0x100, R43 ;  /* 0x000001001e1e7824 */ /* 0x000fe400078e022b */
[----:B------:R-:W-:Y:S01]  /*15a7e0*/  IMAD R31, R31, 0x100, R42 ;  /* 0x000001001f1f7824 */ /* 0x000fe200078e022a */
[----:B--2---:R-:W-:-:S15]  /*15a7f0*/  HMMA.16816.F32 R36, R4, R10, R36 ;  /* 0x0000000a0424723c */ /* 0x004fde0000001824 */
[----:B------:R-:W-:-:S08]  /*15a800*/  NOP ;  /* 0x0000000000007918 */ /* 0x000fd00000000000 */
[----:B------:R-:W-:Y:S04]  /*15a810*/  STL.64 [R1+0x1750], R36 ;  /* 0x0017502401007387 */ /* 0x000fe80000100a00 */
[----:B------:R0:W-:Y:S04]  /*15a820*/  STL.64 [R1+0x1758], R38 ;  /* 0x0017582601007387 */ /* 0x0001e80000100a00 */
[----:B0-----:R-:W2:Y:S04]  /*15a830*/  LDL.LU.64 R38, [R1+0xaf70] ;  /* 0x00af700001267983 */ /* 0x001ea80000300a00 */
[----:B------:R-:W4:Y:S04]  /*15a840*/  LDL.LU.64 R36, [R1+0xaf68] ;  /* 0x00af680001247983 */ /* 0x000f280000300a00 */
[----:B------:R-:W4:Y:S04]  /*15a850*/  LDL.LU R43, [R1+0xaf64] ;  /* 0x00af6400012b7983 */ /* 0x000f280000300800 */
[----:B------:R-:W4:Y:S01]  /*15a860*/  LDL.LU R42, [R1+0xaf60] ;  /* 0x00af6000012a7983 */ /* 0x000f220000300800 */
[----:B---3--:R-:W-:Y:S03]  /*15a870*/  HMMA.16816.F32 R12, R4, R8, R12 ;  /* 0x00000008040c723c */ /* 0x008fe6000000180c */
[----:B------:R-:W-:Y:S04]  /*15a880*/  STL.64 [R1+0xaf18], R10 ;  /* 0x00af180a01007387 */ /* 0x000fe80000100a00 */
[----:B------:R-:W-:Y:S01]  /*15a890*/  STL.64 [R1+0xaf10], R8 ;  /* 0x00af100801007387 */ /* 0x000fe20000100a00 */
[----:B------:R-:W-:-:S02]  /*15a8a0*/  F2FP.F16.E5M2.UNPACK_B R28, R28 ;  /* 0x0000001cff1c723e */ /* 0x000fc400020004ff */
[----:B------:R-:W-:Y:S02]  /*15a8b0*/  F2FP.F16.E5M2.UNPACK_B R29, R29 ;  /* 0x0000001dff1d723e */ /* 0x000fe400020004ff */
[----:B------:R-:W-:Y:S02]  /*15a8c0*/  F2FP.F16.E5M2.UNPACK_B R30, R30 ;  /* 0x0000001eff1e723e */ /* 0x000fe400020004ff */
[----:B------:R-:W-:-:S09]  /*15a8d0*/  F2FP.F16.E5M2.UNPACK_B R31, R31 ;  /* 0x0000001fff1f723e */ /* 0x000fd200020004ff */
[----:B------:R-:W-:Y:S04]  /*15a8e0*/  STL.64 [R1+0x18a0], R12 ;  /* 0x0018a00c01007387 */ /* 0x000fe80000100a00 */
[----:B------:R0:W-:Y:S02]  /*15a8f0*/  STL.64 [R1+0x18a8], R14 ;  /* 0x0018a80e01007387 */ /* 0x0001e40000100a00 */
[----:B0-----:R-:W-:-:S15]  /*15a900*/  HMMA.16816.F32 R12, R4, R2, R16 ;  /* 0x00000002040c723c */ /* 0x001fde0000001810 */
[----:B------:R-:W-:-:S08]  /*15a910*/  NOP ;  /* 0x0000000000007918 */ /* 0x000fd00000000000 */
[----:B------:R-:W-:Y:S04]  /*15a920*/  STL.64 [R1+0x1890], R12 ;  /* 0x0018900c01007387 */ /* 0x000fe80000100a00 */
[----:B------:R-:W-:Y:S01]  /*15a930*/  STL.64 [R1+0x1898], R14 ;  /* 0x0018980e01007387 */ /* 0x000fe20000100a00 */
[----:B--2---:R-:W-:Y:S06]  /*15a940*/  HMMA.16816.F32 R8, R4, R38, R20 ;  /* 0x000000260408723c */ /* 0x004fec0000001814 */
[----:B------:R-:W-:Y:S01]  /*15a950*/  HMMA.16816.F32 R4, R28, R40, R44 ;  /* 0x000000281c04723c */ /* 0x000fe2000000182c */
        /* <DEDUP_REMOVED lines=116> */
[----:B------:R-:W-:-:S02]  /*15b0a0*/  IMAD R4, R5, 0x100, R4 ;  /* 0x0000010005047824 */ /* 0x000fc400078e0204 */
[----:B------:R-:W-:Y:S02]  /*15b0b0*/  IMAD R5, R7, 0x100, R6 ;  /* 0x0000010007057824 */ /* 0x000fe400078e0206 */
[----:B------:R-:W-:Y:S02]  /*15b0c0*/  IMAD R6, R45, 0x100, R44 ;  /* 0x000001002d067824 */ /* 0x000fe400078e022c */
[----:B------:R-:W-:Y:S01]  /*15b0d0*/  IMAD R7, R47, 0x100, R46 ;  /* 0x000001002f077824 */ /* 0x000fe200078e022e */
        /* <DEDUP_REMOVED lines=45> */
[----:B------:R-:W-:-:S02]  /*15b3b0*/  F2FP.F16.E5M2.UNPACK_B R4, R4 ;  /* 0x00000004ff04723e */ /* 0x000fc400020004ff */
[----:B------:R-:W-:Y:S02]  /*15b3c0*/  F2FP.F16.E5M2.UNPACK_B R5, R5 ;  /* 0x00000005ff05723e */ /* 0x000fe400020004ff */
        /* <DEDUP_REMOVED lines=192> */
[----:B0-----:R-:W3:Y:S04]  /*15bfd0*/  LDL.LU.64 R18, [R1+0xae68] ;  /* 0x00ae680001127983 */ /* 0x001ee80000300a00 */
[----:B------:R-:W2:Y:S04]  /*15bfe0*/  LDL.LU.64 R16, [R1+0xae60] ;  /* 0x00ae600001107983 */ /* 0x000ea80000300a00 */
[----:B------:R-:W3:Y:S04]  /*15bff0*/  LDL.LU R40, [R1+0x1770] ;  /* 0x0017700001287983 */ /* 0x000ee80000300800 */
[----:B------:R-:W3:Y:S04]  /*15c000*/  LDL.LU R41, [R1+0x1774] ;  /* 0x0017740001297983 */ /* 0x000ee80000300800 */
        /* <DEDUP_REMOVED lines=10> */
[----:B--2---:R-:W-:Y:S03]  /*15c0b0*/  HMMA.16816.F32 R56, R28, R32, R56 ;  /* 0x000000201c38723c */ /* 0x004fe60000001838 */
[----:B------:R-:W2:-:S15]  /*15c0c0*/  LDL.LU R32, [R1+0x1ff0] ;  /* 0x001ff00001207983 */ /* 0x000e9e0000300800 */
[----:B------:R-:W-:-:S05]  /*15c0d0*/  NOP ;  /* 0x0000000000007918 */ /* 0x000fca0000000000 */
[----:B------:R0:W-:Y:S04]  /*15c0e0*/  STL.64 [R1+0x1910], R56 ;  /* 0x0019103801007387 */ /* 0x0001e80000100a00 */
[----:B------:R1:W-:Y:S04]  /*15c0f0*/  STL.64 [R1+0x1918], R58 ;  /* 0x0019183a01007387 */ /* 0x0003e80000100a00 */
[----:B------:R-:W2:Y:S04]  /*15c100*/  LDL.LU R33, [R1+0x1ff4] ;  /* 0x001ff40001217983 */ /* 0x000ea80000300800 */
[----:B------:R-:W2:Y:S04]  /*15c110*/  LDL.LU R34, [R1+0x1ff8] ;  /* 0x001ff80001227983 */ /* 0x000ea80000300800 */
[----:B------:R-:W2:Y:S04]  /*15c120*/  LDL.LU R35, [R1+0x1ffc] ;  /* 0x001ffc0001237983 */ /* 0x000ea80000300800 */
[----:B0-----:R-:W2:Y:S01]  /*15c130*/  LDL.LU R56, [R1+0x1fd0] ;  /* 0x001fd00001387983 */ /* 0x001ea20000300800 */
[----:B------:R-:W-:-:S03]  /*15c140*/  IMAD.MOV.U32 R57, RZ, RZ, R0 ;  /* 0x000000ffff397224 */ /* 0x000fc600078e0000 */
[----:B------:R-:W2:Y:S01]  /*15c150*/  LDL.LU R0, [R1+0xae38] ;  /* 0x00ae380001007983 */ /* 0x000ea20000300800 */
[----:B-1----:R-:W-:Y:S02]  /*15c160*/  IMAD.MOV.U32 R58, RZ, RZ, R60 ;  /* 0x000000ffff3a7224 */ /* 0x002fe400078e003c */
[----:B------:R-:W-:Y:S01]  /*15c170*/  IMAD.MOV.U32 R59, RZ, RZ, R61 ;  /* 0x000000ffff3b7224 */ /* 0x000fe200078e003d */
[----:B------:R-:W2:Y:S04]  /*15c180*/  LDL.LU R60, [R1+0xae34] ;  /* 0x00ae3400013c7983 */ /* 0x000ea80000300800 */
[----:B------:R-:W2:Y:S01]  /*15c190*/  LDL.LU R61, [R1+0xae30] ;  /* 0x00ae3000013d7983 */ /* 0x000ea20000300800 */
[----:B----4-:R-:W-:-:S15]  /*15c1a0*/  HMMA.16816.F32 R20, R28, R26, R20 ;  /* 0x0000001a1c14723c */ /* 0x010fde0000001814 */
[----:B------:R-:W-:-:S08]  /*15c1b0*/  NOP ;  /* 0x0000000000007918 */ /* 0x000fd00000000000 */
[----:B------:R-:W-:Y:S04]  /*15c1c0*/  STL.64 [R1+0x18f0], R20 ;  /* 0x0018f01401007387 */ /* 0x000fe80000100a00 */
[----:B------:R0:W-:Y:S04]  /*15c1d0*/  STL.64 [R1+0x18f8], R22 ;  /* 0x0018f81601007387 */ /* 0x0001e80000100a00 */
[----:B0-----:R-:W4:Y:S01]  /*15c1e0*/  LDL.LU.64 R22, [R1+0xae28] ;  /* 0x00ae280001167983 */ /* 0x001f220000300a00 */
[----:B---3--:R-:W-:Y:S03]  /*15c1f0*/  HMMA.16816.F32 R24, R28, R24, R48 ;  /* 0x000000181c18723c */ /* 0x008fe60000001830 */
[----:B------:R-:W3:Y:S04]  /*15c200*/  LDL.LU.64 R20, [R1+0xae20] ;  /* 0x00ae200001147983 */ /* 0x000ee80000300a00 */
[----:B------:R-:W3:Y:S04]  /*15c210*/  LDL.LU.64 R50, [R1+0xae18] ;  /* 0x00ae180001327983 */ /* 0x000ee80000300a00 */
[----:B------:R-:W3:-:S12]  /*15c220*/  LDL.LU.64 R48, [R1+0xae10] ;  /* 0x00ae100001307983 */ /* 0x000ed80000300a00 */
[----:B------:R0:W-:Y:S04]  /*15c230*/  STL.64 [R1+0x18c0], R24 ;  /* 0x0018c01801007387 */ /* 0x0001e80000100a00 */
[----:B------:R-:W-:Y:S04]  /*15c240*/  STL.64 [R1+0x18c8], R26 ;  /* 0x0018c81a01007387 */ /* 0x000fe80000100a00 */
[----:B0-----:R-:W3:Y:S01]  /*15c250*/  LDL.LU R24, [R1+0x1790] ;  /* 0x0017900001187983 */ /* 0x001ee20000300800 */
[C---:B------:R-:W-:Y:S06]  /*15c260*/  HMMA.16816.F32 R4, R28.reuse, R16, R4 ;  /* 0x000000101c04723c */ /* 0x040fec0000001804 */
[----:B----4-:R-:W-:-:S15]  /*15c270*/  HMMA.16816.F32 R44, R28, R22, R44 ;  /* 0x000000161c2c723c */ /* 0x010fde000000182c */
[----:B------:R-:W-:-:S08]  /*15c280*/  NOP ;  /* 0x0000000000007918 */ /* 0x000fd00000000000 */
[----:B------:R-:W-:Y:S04]  /*15c290*/  STL.64 [R1+0x1880], R44 ;  /* 0x0018802c01007387 */ /* 0x000fe80000100a00 */
[----:B------:R0:W-:Y:S04]  /*15c2a0*/  STL.64 [R1+0x1888], R46 ;  /* 0x0018882e01007387 */ /* 0x0001e80000100a00 */
[----:B0-----:R-:W4:Y:S01]  /*15c2b0*/  LDL.LU.64 R46, [R1+0xae08] ;  /* 0x00ae0800012e7983 */ /* 0x001f220000300a00 */
[----:B--2---:R-:W-:Y:S02]  /*15c2c0*/  IMAD.MOV.U32 R25, RZ, RZ, R61 ;  /* 0x000000ffff197224 */ /* 0x004fe400078e003d */
[----:B------:R-:W-:-:S02]  /*15c2d0*/  IMAD.MOV.U32 R26, RZ, RZ, R60 ;  /* 0x000000ffff1a7224 */ /* 0x000fc400078e003c */
[----:B------:R-:W-:Y:S02]  /*15c2e0*/  IMAD.MOV.U32 R27, RZ, RZ, R0 ;  /* 0x000000ffff1b7224 */ /* 0x000fe400078e0000 */
[----:B------:R-:W-:Y:S02]  /*15c2f0*/  IMAD.MOV.U32 R61, RZ, RZ, R4 ;  /* 0x000000ffff3d7224 */ /* 0x000fe400078e0004 */
[----:B------:R-:W-:Y:S01]  /*15c300*/  IMAD.MOV.U32 R60, RZ, RZ, R5 ;  /* 0x000000ffff3c7224 */ /* 0x000fe200078e0005 */
[----:B------:R-:W2:Y:S02]  /*15c310*/  LDL.LU.64 R44, [R1+0xae00] ;  /* 0x00ae0000012c7983 */ /* 0x000ea40000300a00 */
[C---:B---3--:R-:W-:Y:S06]  /*15c320*/  HMMA.16816.F32 R24, R28.reuse, R20, R24 ;  /* 0x000000141c18723c */ /* 0x048fec0000001818 */
[----:B------:R-:W-:Y:S07]  /*15c330*/  HMMA.16816.F32 R20, R28, R18, R40 ;  /* 0x000000121c14723c */ /* 0x000fee0000001828 */
[----:B------:R-:W-:-:S02]  /*15c340*/  IMAD.MOV.U32 R43, RZ, RZ, R6 ;  /* 0x000000ffff2b7224 */ /* 0x000fc400078e0006 */
[----:B------:R-:W-:Y:S02]  /*15c350*/  IMAD.MOV.U32 R42, RZ, RZ, R7 ;  /* 0x000000ffff2a7224 */ /* 0x000fe400078e0007 */
[C---:B------:R-:W-:Y:S06]  /*15c360*/  HMMA.16816.F32 R4, R28.reuse, R14, R52 ;  /* 0x0000000e1c04723c */ /* 0x040fec0000001834 */
[----:B------:R-:W-:Y:S01]  /*15c370*/  HMMA.16816.F32 R16, R28, R12, R32 ;  /* 0x0000000c1c10723c */ /* 0x000fe20000001820 */
[----:B------:R-:W-:Y:S04]  /*15c380*/  STL.64 [R1+0x1790], R24 ;  /* 0x0017901801007387 */ /* 0x000fe80000100a00 */
[----:B------:R-:W-:Y:S04]  /*15c390*/  STL.64 [R1+0x1798], R26 ;  /* 0x0017981a01007387 */ /* 0x000fe80000100a00 */
[----:B------:R-:W-:Y:S04]  /*15c3a0*/  STL.64 [R1+0x1770], R20 ;  /* 0x0017701401007387 */ /* 0x000fe80000100a00 */
[----:B------:R-:W-:Y:S04]  /*15c3b0*/  STL.64 [R1+0x1778], R22 ;  /* 0x0017781601007387 */ /* 0x000fe80000100a00 */
[----:B------:R-:W-:Y:S04]  /*15c3c0*/  STL [R1+0xa034], R60 ;  /* 0x00a0343c01007387 */ /* 0x000fe80000100800 */
[----:B------:R-:W-:Y:S04]  /*15c3d0*/  STL [R1+0xa030], R61 ;  /* 0x00a0303d01007387 */ /* 0x000fe80000100800 */
[----:B------:R0:W-:Y:S04]  /*15c3e0*/  STL.64 [R1+0x1440], R4 ;  /* 0x0014400401007387 */ /* 0x0001e80000100a00 */
[----:B------:R1:W-:Y:S04]  /*15c3f0*/  STL [R1+0x1448], R6 ;  /* 0x0014480601007387 */ /* 0x0003e80000100800 */
[----:B------:R-:W3:Y:S04]  /*15c400*/  LDL.LU R52, [R1+0x1fa0] ;  /* 0x001fa00001347983 */ /* 0x000ee80000300800 */
[----:B------:R-:W3:Y:S04]  /*15c410*/  LDL.LU R53, [R1+0x1fa4] ;  /* 0x001fa40001357983 */ /* 0x000ee80000300800 */
[----:B------:R-:W3:Y:S04]  /*15c420*/  LDL.LU R54, [R1+0x1fa8] ;  /* 0x001fa80001367983 */ /* 0x000ee80000300800 */
[----:B------:R-:W3:Y:S04]  /*15c430*/  LDL.LU R55, [R1+0x1fac] ;  /* 0x001fac0001377983 */ /* 0x000ee80000300800 */
[----:B------:R-:W3:Y:S01]  /*15c440*/  LDL.LU R14, [R1+0x9b10] ;  /* 0x009b1000010e7983 */ /* 0x000ee20000300800 */
[----:B------:R-:W-:-:S03]  /*15c450*/  IMAD.MOV.U32 R0, RZ, RZ, R7 ;  /* 0x000000ffff007224 */ /* 0x000fc600078e0007 */
[----:B0-----:R-:W3:Y:S04]  /*15c460*/  LDL.LU R4, [R1+0x9b0c] ;  /* 0x009b0c0001047983 */ /* 0x001ee80000300800 */
[----:B------:R-:W3:Y:S04]  /*15c470*/  LDL.LU R15, [R1+0x9b18] ;  /* 0x009b1800010f7983 */ /* 0x000ee80000300800 */
[----:B------:R-:W3:Y:S04]  /*15c480*/  LDL.LU R5, [R1+0x9b14] ;  /* 0x009b140001057983 */ /* 0x000ee80000300800 */
[----:B------:R-:W3:Y:S04]  /*15c490*/  LDL.LU R61, [R1+0x9b20] ;  /* 0x009b2000013d7983 */ /* 0x000ee80000300800 */
[----:B-1----:R-:W3:Y:S04]  /*15c4a0*/  LDL.LU R6, [R1+0x9b1c] ;  /* 0x009b1c0001067983 */ /* 0x002ee80000300800 */
[----:B------:R-:W3:Y:S04]  /*15c4b0*/  LDL.LU R60, [R1+0x9b28] ;  /* 0x009b2800013c7983 */ /* 0x000ee80000300800 */
[----:B------:R-:W3:Y:S04]  /*15c4c0*/  LDL.LU R7, [R1+0x9b24] ;  /* 0x009b240001077983 */ /* 0x000ee80000300800 */
[----:B------:R-:W3:Y:S04]  /*15c4d0*/  LDL.LU R40, [R1+0x32f8] ;  /* 0x0032f80001287983 */ /* 0x000ee80000300800 */
[----:B------:R-:W3:Y:S04]  /*15c4e0*/  LDL.LU R41, [R1+0x32fc] ;  /* 0x0032fc0001297983 */ /* 0x000ee80000300800 */
[----:B------:R-:W-:Y:S04]  /*15c4f0*/  STL [R1+0xa0b8], R0 ;  /* 0x00a0b80001007387 */ /* 0x000fe80000100800 */
[----:B------:R2:W-:Y:S04]  /*15c500*/  STL.64 [R1], R16 ;  /* 0x0000001001007387 */ /* 0x0005e80000100a00 */
[----:B------:R0:W-:Y:S01]  /*15c510*/  STL.64 [R1+0x8], R18 ;  /* 0x0000081201007387 */ /* 0x0001e20000100a00 */
[----:B------:R-:W-:-:S02]  /*15c520*/  IMAD.MOV.U32 R26, RZ, RZ, R49 ;  /* 0x000000ffff1a7224 */ /* 0x000fc400078e0031 */
[----:B------:R-:W-:Y:S02]  /*15c530*/  IMAD.MOV.U32 R27, RZ, RZ, R48 ;  /* 0x000000ffff1b7224 */ /* 0x000fe400078e0030 */
[----:B----4-:R-:W-:Y:S02]  /*15c540*/  IMAD.MOV.U32 R24, RZ, RZ, R46 ;  /* 0x000000ffff187224 */ /* 0x010fe400078e002e */
[----:B------:R-:W-:Y:S01]  /*15c550*/  IMAD.MOV.U32 R25, RZ, RZ, R47 ;  /* 0x000000ffff197224 */ /* 0x000fe200078e002f */
[----:B------:R-:W0:Y:S04]  /*15c560*/  LDL.LU R46, [R1+0xadfc] ;  /* 0x00adfc00012e7983 */ /* 0x000e280000300800 */
[----:B------:R-:W4:Y:S04]  /*15c570*/  LDL.LU R47, [R1+0xadf8] ;  /* 0x00adf800012f7983 */ /* 0x000f280000300800 */
[----:B------:R-:W3:Y:S04]  /*15c580*/  LDL.LU R49, [R1+0xadf4] ;  /* 0x00adf40001317983 */ /* 0x000ee80000300800 */
[----:B------:R-:W3:Y:S01]  /*15c590*/  LDL.LU R48, [R1+0xadf0] ;  /* 0x00adf00001307983 */ /* 0x000ee20000300800 */
[----:B--2---:R-:W-:-:S02]  /*15c5a0*/  IMAD.MOV.U32 R16, RZ, RZ, R44 ;  /* 0x000000ffff107224 */ /* 0x004fc400078e002c */
[----:B------:R-:W-:Y:S01]  /*15c5b0*/  IMAD.MOV.U32 R17, RZ, RZ, R45 ;  /* 0x000000ffff117224 */ /* 0x000fe200078e002d */
[----:B------:R-:W2:Y:S04]  /*15c5c0*/  LDL.LU R44, [R1+0xadec] ;  /* 0x00adec00012c7983 */ /* 0x000ea80000300800 */
[----:B------:R-:W2:Y:S01]  /*15c5d0*/  LDL.LU R45, [R1+0xade8] ;  /* 0x00ade800012d7983 */ /* 0x000ea20000300800 */
[----:B------:R-:W-:Y:S02]  /*15c5e0*/  IMAD.MOV.U32 R22, RZ, RZ, R50 ;  /* 0x000000ffff167224 */ /* 0x000fe400078e0032 */
[----:B------:R-:W-:Y:S02]  /*15c5f0*/  IMAD.MOV.U32 R23, RZ, RZ, R51 ;  /* 0x000000ffff177224 */ /* 0x000fe400078e0033 */
[----:B0-----:R-:W-:-:S02]  /*15c600*/  IMAD.MOV.U32 R18, RZ, RZ, R46 ;  /* 0x000000ffff127224 */ /* 0x001fc400078e002e */
[----:B----4-:R-:W-:Y:S01]  /*15c610*/  IMAD.MOV.U32 R19, RZ, RZ, R47 ;  /* 0x000000ffff137224 */ /* 0x010fe200078e002f */
[----:B------:R-:W2:Y:S04]  /*15c620*/  LDL.LU R46, [R1+0xade4] ;  /* 0x00ade400012e7983 */ /* 0x000ea80000300800 */
[----:B------:R-:W2:Y:S04]  /*15c630*/  LDL.LU R47, [R1+0xade0] ;  /* 0x00ade000012f7983 */ /* 0x000ea80000300800 */
[----:B------:R-:W4:Y:S04]  /*15c640*/  LDL.LU R32, [R1+0x3318] ;  /* 0x0033180001207983 */ /* 0x000f280000300800 */
[----:B------:R-:W4:Y:S04]  /*15c650*/  LDL.LU R33, [R1+0x331c] ;  /* 0x00331c0001217983 */ /* 0x000f280000300800 */
[----:B------:R-:W4:Y:S04]  /*15c660*/  LDL.LU R36, [R1+0x3308] ;  /* 0x0033080001247983 */ /* 0x000f280000300800 */
[----:B------:R-:W4:Y:S01]  /*15c670*/  LDL.LU R37, [R1+0x330c] ;  /* 0x00330c0001257983 */ /* 0x000f220000300800 */
[----:B---3--:R-:W-:-:S02]  /*15c680*/  IMAD.MOV.U32 R20, RZ, RZ, R48 ;  /* 0x000000ffff147224 */ /* 0x008fc400078e0030 */
[----:B------:R-:W-:Y:S01]  /*15c690*/  IMAD.MOV.U32 R21, RZ, RZ, R49 ;  /* 0x000000ffff157224 */ /* 0x000fe200078e0031 */
[----:B------:R-:W3:Y:S04]  /*15c6a0*/  LDL.LU R48, [R1+0xaddc] ;  /* 0x00addc0001307983 */ /* 0x000ee80000300800 */
[----:B------:R-:W3:Y:S04]  /*15c6b0*/  LDL.LU R49, [R1+0xadd8] ;  /* 0x00add80001317983 */ /* 0x000ee80000300800 */
[----:B------:R-:W3:Y:S04]  /*15c6c0*/  LDL.LU R50, [R1+0xadd4] ;  /* 0x00add40001327983 */ /* 0x000ee80000300800 */
[----:B------:R-:W3:Y:S01]  /*15c6d0*/  LDL.LU R51, [R1+0xadd0] ;  /* 0x00add00001337983 */ /* 0x000ee20000300800 */
[----:B------:R-:W-:-:S02]  /*15c6e0*/  IMAD R4, R4, 0x100, R14 ;  /* 0x0000010004047824 */ /* 0x000fc400078e020e */
[----:B------:R-:W-:Y:S02]  /*15c6f0*/  IMAD R5, R5, 0x100, R15 ;  /* 0x0000010005057824 */ /* 0x000fe400078e020f */
[----:B------:R-:W-:Y:S02]  /*15c700*/  IMAD R6, R6, 0x100, R61 ;  /* 0x0000010006067824 */ /* 0x000fe400078e023d */
[----:B------:R-:W-:Y:S01]  /*15c710*/  IMAD R7, R7, 0x100, R60 ;  /* 0x0000010007077824 */ /* 0x000fe200078e023c */
[C---:B------:R-:W-:Y:S06]  /*15c720*/  HMMA.16816.F32 R56, R28.reuse, R10, R56 ;  /* 0x0000000a1c38723c */ /* 0x040fec0000001838 */
[----:B------:R-:W-:Y:S01]  /*15c730*/  HMMA.16816.F32 R52, R28, R8, R52 ;  /* 0x000000081c34723c */ /* 0x000fe20000001834 */
[----:B------:R-:W-:-:S02]  /*15c740*/  F2FP.F16.E5M2.UNPACK_B R40, R40.H1 ;  /* 0x00000028ff28723e */ /* 0x000fc400030004ff */
[----:B------:R-:W-:Y:S02]  /*15c750*/  F2FP.F16.E5M2.UNPACK_B R41, R41.H1 ;  /* 0x00000029ff29723e */ /* 0x000fe400030004ff */
[----:B------:R-:W-:Y:S02]  /*15c760*/  F2FP.F16.E5M2.UNPACK_B R4, R4 ;  /* 0x00000004ff04723e */ /* 0x000fe400020004ff */
[----:B------:R-:W-:Y:S02]  /*15c770*/  F2FP.F16.E5M2.UNPACK_B R5, R5 ;  /* 0x00000005ff05723e */ /* 0x000fe400020004ff */
[----:B------:R-:W-:Y:S02]  /*15c780*/  F2FP.F16.E5M2.UNPACK_B R6, R6 ;  /* 0x00000006ff06723e */ /* 0x000fe400020004ff */
[----:B------:R-:W-:Y:S01]  /*15c790*/  F2FP.F16.E5M2.UNPACK_B R7, R7 ;  /* 0x00000007ff07723e */ /* 0x000fe200020004ff */
[----:B------:R-:W4:Y:S04]  /*15c7a0*/  LDL.LU R34, [R1+0x3328] ;  /* 0x0033280001227983 */ /* 0x000f280000300800 */
[----:B------:R-:W4:Y:S02]  /*15c7b0*/  LDL.LU R35, [R1+0x332c] ;  /* 0x00332c0001237983 */ /* 0x000f240000300800 */
[----:B------:R-:W-:Y:S02]  /*15c7c0*/  HMMA.16816.F32 R8, R4, R40, R16 ;  /* 0x000000280408723c */ /* 0x000fe40000001810 */
[----:B------:R-:W-:Y:S04]  /*15c7d0*/  STL.64 [R1+0x9f20], R58 ;  /* 0x009f203a01007387 */ /* 0x000fe80000100a00 */
[----:B------:R-:W-:Y:S04]  /*15c7e0*/  STL.64 [R1+0x9f18], R56 ;  /* 0x009f183801007387 */ /* 0x000fe80000100a00 */
[----:B------:R-:W-:Y:S04]  /*15c7f0*/  STL.64 [R1+0x9f38], R54 ;  /* 0x009f383601007387 */ /* 0x000fe80000100a00 */
[----:B------:R-:W-:Y:S01]  /*15c800*/  STL.64 [R1+0x9f30], R52 ;  /* 0x009f303401007387 */ /* 0x000fe20000100a00 */
[C---:B--2---:R-:W-:Y:S06]  /*15c810*/  HMMA.16816.F32 R44, R28.reuse, R38, R44 ;  /* 0x000000261c2c723c */ /* 0x044fec000000182c */
[----:B---3--:R-:W-:Y:S01]  /*15c820*/  HMMA.16816.F32 R48, R28, R2, R48 ;  /* 0x000000021c30723c */ /* 0x008fe20000001830 */
[----:B----4-:R-:W-:-:S02]  /*15c830*/  F2FP.F16.E5M2.UNPACK_B R38, R32.H1 ;  /* 0x00000020ff26723e */ /* 0x010fc400030004ff */
[----:B------:R-:W-:-:S15]  /*15c840*/  F2FP.F16.E5M2.UNPACK_B R39, R33.H1 ;  /* 0x00000021ff27723e */ /* 0x000fde00030004ff */
[----:B------:R-:W-:-:S05]  /*15c850*/  NOP ;  /* 0x0000000000007918 */ /* 0x000fca0000000000 */
        /* <DEDUP_REMOVED lines=10> */
[----:B------:R-:W-:-:S15]  /*15c900*/  F2FP.F16.E5M2.UNPACK_B R37, R37.H1 ;  /* 0x00000025ff25723e */ /* 0x000fde00030004ff */
[----:B------:R-:W-:-:S05]  /*15c910*/  NOP ;  /* 0x0000000000007918 */ /* 0x000fca0000000000 */
        /* <DEDUP_REMOVED lines=58> */
[----:B------:R-:W-:-:S02]  /*15ccc0*/  F2FP.F16.E5M2.UNPACK_B R34, R34.H1 ;  /* 0x00000022ff22723e */ /* 0x000fc400030004ff */
[----:B------:R-:W-:Y:S02]  /*15ccd0*/  F2FP.F16.E5M2.UNPACK_B R35, R35.H1 ;  /* 0x00000023ff23723e */ /* 0x000fe400030004ff */
[----:B---3--:R-:W-:Y:S02]  /*15cce0*/  F2FP.F16.E5M2.UNPACK_B R32, R32.H1 ;  /* 0x00000020ff20723e */ /* 0x008fe400030004ff */
[----:B----4-:R-:W-:Y:S02]  /*15ccf0*/  F2FP.F16.E5M2.UNPACK_B R33, R33.H1 ;  /* 0x00000021ff21723e */ /* 0x010fe400030004ff */
[----:B--2---:R-:W-:Y:S02]  /*15cd00*/  F2FP.F16.E5M2.UNPACK_B R26, R26.H1 ;  /* 0x0000001aff1a723e */ /* 0x004fe400030004ff */
[----:B------:R-:W-:Y:S02]  /*15cd10*/  F2FP.F16.E5M2.UNPACK_B R27, R27.H1 ;  /* 0x0000001bff1b723e */ /* 0x000fe400030004ff */
[----:B------:R-:W-:-:S02]  /*15cd20*/  F2FP.F16.E5M2.UNPACK_B R24, R24.H1 ;  /* 0x00000018ff18723e */ /* 0x000fc400030004ff */
[----:B------:R-:W-:-:S07]  /*15cd30*/  F2FP.F16.E5M2.UNPACK_B R25, R25.H1 ;  /* 0x00000019ff19723e */ /* 0x000fce00030004ff */
[C---:B------:R-:W-:Y:S06]  /*15cd40*/  HMMA.16816.F32 R28, R4.reuse, R24, R28 ;  /* 0x00000018041c723c */ /* 0x040fec000000181c */
[----:B------:R-:W-:-:S15]  /*15cd50*/  HMMA.16816.F32 R36, R4, R34, R36 ;  /* 0x000000220424723c */ /* 0x000fde0000001824 */
[----:B------:R-:W-:-:S08]  /*15cd60*/  NOP ;  /* 0x0000000000007918 */ /* 0x000fd00000000000 */
[----:B------:R-:W-:Y:S04]  /*15cd70*/  STL.64 [R1+0x1f90], R36 ;  /* 0x001f902401007387 */ /* 0x000fe80000100a00 */
[----:B------:R0:W-:Y:S04]  /*15cd80*/  STL.64 [R1+0x1f98], R38 ;  /* 0x001f982601007387 */ /* 0x0001e80000100a00 */
[----:B------:R-:W-:Y:S04]  /*15cd90*/  STL.64 [R1+0xadc8], R34 ;  /* 0x00adc82201007387 */ /* 0x000fe80000100a00 */
[----:B------:R1:W-:Y:S01]  /*15cda0*/  STL.64 [R1+0xadc0], R32 ;  /* 0x00adc02001007387 */ /* 0x0003e20000100a00 */
[C---:B0-----:R-:W-:Y:S06]  /*15cdb0*/  HMMA.16816.F32 R36, R4.reuse, R32, R40 ;  /* 0x000000200424723c */ /* 0x041fec0000001828 */
[----:B-1----:R-:W-:Y:S01]  /*15cdc0*/  HMMA.16816.F32 R32, R4, R26, R44 ;  /* 0x0000001a0420723c */ /* 0x002fe2000000182c */
[----:B------:R-:W-:-:S02]  /*15cdd0*/  F2FP.F16.E5M2.UNPACK_B R22, R22.H1 ;  /* 0x00000016ff16723e */ /* 0x000fc400030004ff */
[----:B------:R-:W-:-:S14]  /*15cde0*/  F2FP.F16.E5M2.UNPACK_B R23, R23.H1 ;  /* 0x00000017ff17723e */ /* 0x000fdc00030004ff */
        /* <DEDUP_REMOVED lines=83> */
[----:B----4-:R-:W-:-:S02]  /*15d320*/  F2FP.F16.E5M2.UNPACK_B R12, R12.H1 ;  /* 0x0000000cff0c723e */ /* 0x010fc400030004ff */
[----:B---3--:R-:W-:-:S07]  /*15d330*/  F2FP.F16.E5M2.UNPACK_B R13, R13.H1 ;  /* 0x0000000dff0d723e */ /* 0x008fce00030004ff */
[----:B------:R-:W-:Y:S01]  /*15d340*/  HMMA.16816.F32 R36, R4, R12, R36 ;  /* 0x0000000c0424723c */ /* 0x000fe20000001824 */
[----:B------:R-:W-:Y:S02]  /*15d350*/  F2FP.F16.E5M2.UNPACK_B R10, R10.H1 ;  /* 0x0000000aff0a723e */ /* 0x000fe400030004ff */
[----:B------:R-:W-:-:S10]  /*15d360*/  F2FP.F16.E5M2.UNPACK_B R11, R11.H1 ;  /* 0x0000000bff0b723e */ /* 0x000fd400030004ff */
[----:B------:R-:W-:Y:S04]  /*15d370*/  STL.64 [R1+0x1f40], R32 ;  /* 0x001f402001007387 */ /* 0x000fe80000100a00 */
[----:B------:R0:W-:Y:S04]  /*15d380*/  STL.64 [R1+0x1f48], R34 ;  /* 0x001f482201007387 */ /* 0x0001e80000100a00 */
[----:B0-----:R-:W2:Y:S04]  /*15d390*/  LDL.LU.64 R34, [R1+0xadc8] ;  /* 0x00adc80001227983 */ /* 0x001ea80000300a00 */
[----:B------:R-:W3:Y:S04]  /*15d3a0*/  LDL.LU.64 R32, [R1+0xadc0] ;  /* 0x00adc00001207983 */ /* 0x000ee80000300a00 */
[----:B------:R-:W-:Y:S04]  /*15d3b0*/  STL.64 [R1+0x1ef0], R36 ;  /* 0x001ef02401007387 */ /* 0x000fe80000100a00 */
[----:B------:R0:W-:Y:S01]  /*15d3c0*/  STL.64 [R1+0x1ef8], R38 ;  /* 0x001ef82601007387 */ /* 0x0001e20000100a00 */
[----:B------:R-:W-:Y:S03]  /*15d3d0*/  HMMA.16816.F32 R40, R4, R10, R40 ;  /* 0x0000000a0428723c */ /* 0x000fe60000001828 */
        /* <DEDUP_REMOVED lines=11> */
[----:B------:R-:W2:Y:S01]  /*15d490*/  LDL.LU.64 R40, [R1+0xada0] ;  /* 0x00ada00001287983 */ /* 0x000ea20000300a00 */
[----:B------:R-:W-:-:S02]  /*15d4a0*/  IMAD R29, R30, 0x100, R29 ;  /* 0x000001001e1d7824 */ /* 0x000fc400078e021d */
[----:B------:R-:W-:Y:S02]  /*15d4b0*/  IMAD R30, R2, 0x100, R31 ;  /* 0x00000100021e7824 */ /* 0x000fe400078e021f */
[----:B------:R-:W-:Y:S01]  /*15d4c0*/  IMAD R31, R8, 0x100, R3 ;  /* 0x00000100081f7824 */ /* 0x000fe200078e0203 */
[----:B------:R-:W-:Y:S02]  /*15d4d0*/  F2FP.F16.E5M2.UNPACK_B R8, R9.H1 ;  /* 0x00000009ff08723e */ /* 0x000fe400030004ff */
[----:B------:R-:W-:Y:S02]  /*15d4e0*/  F2FP.F16.E5M2.UNPACK_B R9, R0.H1 ;  /* 0x00000000ff09723e */ /* 0x000fe400030004ff */
[----:B------:R-:W-:Y:S02]  /*15d4f0*/  F2FP.F16.E5M2.UNPACK_B R2, R61.H1 ;  /* 0x0000003dff02723e */ /* 0x000fe400030004ff */
[----:B------:R-:W-:Y:S02]  /*15d500*/  F2FP.F16.E5M2.UNPACK_B R3, R60.H1 ;  /* 0x0000003cff03723e */ /* 0x000fe400030004ff */
[----:B------:R-:W-:-:S02]  /*15d510*/  F2FP.F16.E5M2.UNPACK_B R28, R28 ;  /* 0x0000001cff1c723e */ /* 0x000fc400020004ff */
[----:B------:R-:W-:Y:S02]  /*15d520*/  F2FP.F16.E5M2.UNPACK_B R29, R29 ;  /* 0x0000001dff1d723e */ /* 0x000fe400020004ff */
[----:B------:R-:W-:Y:S02]  /*15d530*/  F2FP.F16.E5M2.UNPACK_B R30, R30 ;  /* 0x0000001eff1e723e */ /* 0x000fe400020004ff */
[----:B------:R-:W-:Y:S01]  /*15d540*/  F2FP.F16.E5M2.UNPACK_B R31, R31 ;  /* 0x0000001fff1f723e */ /* 0x000fe200020004ff */
[----:B------:R-:W-:Y:S04]  /*15d550*/  STL.64 [R1+0xad98], R10 ;  /* 0x00ad980a01007387 */ /* 0x000fe80000100a00 */
[----:B------:R4:W-:Y:S01]  /*15d560*/  STL.64 [R1+0xad90], R8 ;  /* 0x00ad900801007387 */ /* 0x0009e20000100a00 */
[C---:B---3--:R-:W-:Y:S06]  /*15d570*/  HMMA.16816.F32 R12, R4.reuse, R8, R12 ;  /* 0x00000008040c723c */ /* 0x048fec000000180c */
[----:B------:R-:W-:Y:S06]  /*15d580*/  HMMA.16816.F32 R4, R4, R2, R16 ;  /* 0x000000020404723c */ /* 0x000fec0000001810 */
[C---:B----4-:R-:W-:Y:S11]  /*15d590*/  HMMA.16816.F32 R8, R28.reuse, R38, R44 ;  /* 0x000000261c08723c */ /* 0x050ff6000000182c */
[----:B------:R-:W-:Y:S04]  /*15d5a0*/  STL.64 [R1+0x1ee0], R12 ;  /* 0x001ee00c01007387 */ /* 0x000fe80000100a00 */
[----:B------:R2:W-:Y:S04]  /*15d5b0*/  STL.64 [R1+0x1ee8], R14 ;  /* 0x001ee80e01007387 */ /* 0x0005e80000100a00 */
[----:B------:R-:W-:Y:S04]  /*15d5c0*/  STL.64 [R1+0x1ed0], R4 ;  /* 0x001ed00401007387 */ /* 0x000fe80000100a00 */
[----:B------:R0:W-:Y:S01]  /*15d5d0*/  STL.64 [R1+0x1ed8], R6 ;  /* 0x001ed80601007387 */ /* 0x0001e20000100a00 */
[C---:B--2---:R-:W-:Y:S06]  /*15d5e0*/  HMMA.16816.F32 R12, R28.reuse, R40, R20 ;  /* 0x000000281c0c723c */ /* 0x044fec0000001814 */
[----:B0-----:R-:W-:-:S15]  /*15d5f0*/  HMMA.16816.F32 R4, R28, R36, R48 ;  /* 0x000000241c04723c */ /* 0x001fde0000001830 */
[----:B------:R-:W-:-:S02]  /*15d600*/  NOP ;  /* 0x0000000000007918 */ /* 0x000fc40000000000 */
        /* <DEDUP_REMOVED lines=118> */
[----:B------:R-:W-:-:S15]  /*15dd70*/  HMMA.16816.F32 R12, R28, R8, R52 ;  /* 0x000000081c0c723c */ /* 0x000fde0000001834 */
[----:B------:R-:W-:-:S02]  /*15dd80*/  NOP ;  /* 0x0000000000007918 */ /* 0x000fc40000000000 */
        /* <DEDUP_REMOVED lines=22> */
[----:B------:R-:W2:Y:S04]  /*15def0*/  LDL.LU R20, [R1+0x1d60] ;  /* 0x001d600001147983 */ /* 0x000ea80000300800 */
[----:B------:R-:W2:Y:S01]  /*15df00*/  LDL.LU R21, [R1+0x1d64] ;  /* 0x001d640001157983 */ /* 0x000ea20000300800 */
[----:B------:R-:W-:Y:S02]  /*15df10*/  F2FP.F16.E5M2.UNPACK_B R4, R4 ;  /* 0x00000004ff04723e */ /* 0x000fe400020004ff */
[----:B------:R-:W-:Y:S02]  /*15df20*/  F2FP.F16.E5M2.UNPACK_B R5, R5 ;  /* 0x00000005ff05723e */ /* 0x000fe400020004ff */
[----:B------:R-:W-:Y:S02]  /*15df30*/  F2FP.F16.E5M2.UNPACK_B R6, R6 ;  /* 0x00000006ff06723e */ /* 0x000fe400020004ff */
[----:B------:R-:W-:Y:S01]  /*15df40*/  F2FP.F16.E5M2.UNPACK_B R7, R7 ;  /* 0x00000007ff07723e */ /* 0x000fe200020004ff */
        /* <DEDUP_REMOVED lines=35> */
[----:B------:R-:W3:Y:S04]  /*15e180*/  LDL.LU.64 R36, [R1+0xad50] ;  /* 0x00ad500001247983 */ /* 0x000ee80000300a00 */
        /* <DEDUP_REMOVED lines=79> */
[----:B0-----:R-:W-:Y:S06]  /*15e680*/  HMMA.16816.F32 R16, R4, R12, R52 ;  /* 0x0000000c0410723c */ /* 0x001fec0000001834 */
[----:B------:R-:W-:Y:S04]  /*15e690*/  STL [R1+0xac78], R13 ;  /* 0x00ac780d01007387 */ /* 0x000fe80000100800 */
[----:B------:R-:W-:-:S13]  /*15e6a0*/  STL.64 [R1+0xace8], R14 ;  /* 0x00ace80e01007387 */ /* 0x000fda0000100a00 */
[----:B------:R0:W-:Y:S04]  /*15e6b0*/  STL.64 [R1+0x30e0], R16 ;  /* 0x0030e01001007387 */ /* 0x0001e80000100a00 */
[----:B------:R1:W-:Y:S04]  /*15e6c0*/  STL.64 [R1+0x30e8], R18 ;  /* 0x0030e81201007387 */ /* 0x0003e80000100a00 */
[----:B------:R2:W-:Y:S04]  /*15e6d0*/  STL [R1+0xace0], R12 ;  /* 0x00ace00c01007387 */ /* 0x0005e80000100800 */
        /* <DEDUP_REMOVED lines=51> */
[----:B------:R0:W-:Y:S01]  /*15ea10*/  STL.64 [R1+0x30c8], R14 ;  /* 0x0030c80e01007387 */ /* 0x0001e20000100a00 */
[----:B----4-:R-:W-:Y:S03]  /*15ea20*/  HMMA.16816.F32 R4, R4, R2, R40 ;  /* 0x000000020404723c */ /* 0x010fe60000001828 */
[----:B0-----:R-:W2:Y:S04]  /*15ea30*/  LDL.LU.64 R14, [R1+0xace8] ;  /* 0x00ace800010e7983 */ /* 0x001ea80000300a00 */
        /* <DEDUP_REMOVED lines=11> */
[----:B------:R-:W4:Y:S04]  /*15eaf0*/  LDL.LU.64 R42, [R1+0xacc8] ;  /* 0x00acc800012a7983 */ /* 0x000f280000300a00 */
[----:B------:R-:W2:Y:S01]  /*15eb00*/  LDL.LU.64 R40, [R1+0xacc0] ;  /* 0x00acc00001287983 */ /* 0x000ea20000300a00 */
[----:B------:R-:W-:Y:S01]  /*15eb10*/  IMAD R31, R60, 0x100, R61 ;  /* 0x000001003c1f7824 */ /* 0x000fe200078e023d */
[----:B------:R-:W-:-:S02]  /*15eb20*/  F2FP.F16.E5M2.UNPACK_B R28, R28 ;  /* 0x0000001cff1c723e */ /* 0x000fc400020004ff */
        /* <DEDUP_REMOVED lines=14> */
[----:B------:R-:W3:Y:S04]  /*15ec10*/  LDL.LU.64 R36, [R1+0xacb0] ;  /* 0x00acb00001247983 */ /* 0x000ee80000300a00 */
[----:B----4-:R-:W-:Y:S04]  /*15ec20*/  STL.64 [R1+0xac40], R42 ;  /* 0x00ac402a01007387 */ /* 0x010fe80000100a00 */
        /* <DEDUP_REMOVED lines=30> */
[----:B------:R4:W-:-:S15]  /*15ee10*/  STL.64 [R1+0xac48], R32 ;  /* 0x00ac482001007387 */ /* 0x0009de0000100a00 */
[----:B------:R-:W-:-:S01]  /*15ee20*/  NOP ;  /* 0x0000000000007918 */ /* 0x000fc20000000000 */
[----:B------:R-:W-:Y:S04]  /*15ee30*/  STL.64 [R1+0x3060], R36 ;  /* 0x0030602401007387 */ /* 0x000fe80000100a00 */
[----:B------:R-:W-:Y:S01]  /*15ee40*/  STL.64 [R1+0x3068], R38 ;  /* 0x0030682601007387 */ /* 0x000fe20000100a00 */
[C---:B----4-:R-:W-:Y:S06]  /*15ee50*/  HMMA.16816.F32 R32, R28.reuse, R26, R40 ;  /* 0x0000001a1c20723c */ /* 0x050fec0000001828 */
[----:B---3--:R-:W-:Y:S01]  /*15ee60*/  HMMA.16816.F32 R4, R28, R24, R4 ;  /* 0x000000181c04723c */ /* 0x008fe20000001804 */
        /* <DEDUP_REMOVED lines=12> */
[C---:B0-----:R-:W-:Y:S02]  /*15ef30*/  HMMA.16816.F32 R4, R28.reuse, R16, R52 ;  /* 0x000000101c04723c */ /* 0x041fe40000001834 */
        /* <DEDUP_REMOVED lines=25> */
[----:B0-----:R-:W2:Y:S04]  /*15f0d0*/  LDL.LU R4, [R1+0x9b8c] ;  /* 0x009b8c0001047983 */ /* 0x001ea80000300800 */
        /* <DEDUP_REMOVED lines=35> */
[----:B------:R-:W4:Y:S02]  /*15f310*/  LDL.LU R13, [R1+0xac78] ;  /* 0x00ac7800010d7983 */ /* 0x000f240000300800 */
[----:B----4-:R-:W-:-:S15]  /*15f320*/  HMMA.16816.F32 R8, R28, R12, R8 ;  /* 0x0000000c1c08723c */ /* 0x010fde0000001808 */
[----:B------:R-:W-:-:S08]  /*15f330*/  NOP ;  /* 0x0000000000007918 */ /* 0x000fd00000000000 */
[----:B------:R-:W-:Y:S04]  /*15f340*/  STL.64 [R1+0x2fe0], R8 ;  /* 0x002fe00801007387 */ /* 0x000fe80000100a00 */
[----:B------:R0:W-:Y:S04]  /*15f350*/  STL.64 [R1+0x2fe8], R10 ;  /* 0x002fe80a01007387 */ /* 0x0001e80000100a00 */
[----:B0-----:R-:W3:Y:S04]  /*15f360*/  LDL.LU.64 R10, [R1+0xac70] ;  /* 0x00ac7000010a7983 */ /* 0x001ee80000300a00 */
[----:B------:R-:W2:Y:S04]  /*15f370*/  LDL.LU.64 R8, [R1+0xac68] ;  /* 0x00ac680001087983 */ /* 0x000ea80000300a00 */
[----:B------:R-:W-:Y:S01]  /*15f380*/  STL [R1+0xabe0], R13 ;  /* 0x00abe00d01007387 */ /* 0x000fe20000100800 */
[C---:B---3--:R-:W-:Y:S06]  /*15f390*/  HMMA.16816.F32 R24, R28.reuse, R10, R24 ;  /* 0x0000000a1c18723c */ /* 0x048fec0000001818 */
[C---:B--2---:R-:W-:Y:S06]  /*15f3a0*/  HMMA.16816.F32 R32, R28.reuse, R8, R32 ;  /* 0x000000081c20723c */ /* 0x044fec0000001820 */
        /* <DEDUP_REMOVED lines=34> */
[----:B0-----:R-:W3:Y:S04]  /*15f5d0*/  LDL.LU.64 R38, [R1+0xac30] ;  /* 0x00ac300001267983 */ /* 0x001ee80000300a00 */
[----:B------:R-:W2:Y:S04]  /*15f5e0*/  LDL.LU.64 R36, [R1+0xac28] ;  /* 0x00ac280001247983 */ /* 0x000ea80000300a00 */
[----:B----4-:R-:W-:Y:S04]  /*15f5f0*/  STL.64 [R1+0xabc8], R42 ;  /* 0x00abc82a01007387 */ /* 0x010fe80000100a00 */
[----:B------:R-:W-:Y:S01]  /*15f600*/  STL.64 [R1+0xabc0], R40 ;  /* 0x00abc02801007387 */ /* 0x000fe20000100a00 */
[C---:B------:R-:W-:Y:S06]  /*15f610*/  HMMA.16816.F32 R16, R4.reuse, R34, R16 ;  /* 0x000000220410723c */ /* 0x040fec0000001810 */
        /* <DEDUP_REMOVED lines=82> */
[C---:B---3--:R-:W-:Y:S03]  /*15fb40*/  HMMA.16816.F32 R36, R4.reuse, R14, R36 ;  /* 0x0000000e0424723c */ /* 0x048fe60000001824 */
        /* <DEDUP_REMOVED lines=28> */
[----:B------:R-:W3:Y:S02]  /*15fd10*/  LDL.LU R13, [R1+0xabe0] ;  /* 0x00abe000010d7983 */ /* 0x000ee40000300800 */
[----:B---3--:R-:W-:-:S15]  /*15fd20*/  HMMA.16816.F32 R8, R4, R12, R8 ;  /* 0x0000000c0408723c */ /* 0x008fde0000001808 */
[----:B------:R-:W-:-:S08]  /*15fd30*/  NOP ;  /* 0x0000000000007918 */ /* 0x000fd00000000000 */
        /* <DEDUP_REMOVED lines=16> */
[C---:B--2---:R-:W-:Y:S06]  /*15fe40*/  HMMA.16816.F32 R12, R4.reuse, R8, R12 ;  /* 0x00000008040c723c */ /* 0x044fec000000180c */
[----:B------:R-:W-:Y:S01]  /*15fe50*/  HMMA.16816.F32 R4, R4, R2, R16 ;  /* 0x000000020404723c */ /* 0x000fe20000001810 */
        /* <DEDUP_REMOVED lines=8> */
[----:B------:R0:W-:Y:S04]  /*15fee0*/  STL.64 [R1+0xabb0], R8 ;  /* 0x00abb00801007387 */ /* 0x0001e80000100a00 */
[----:B------:R-:W-:Y:S04]  /*15fef0*/  STL.64 [R1+0x2eb0], R12 ;  /* 0x002eb00c01007387 */ /* 0x000fe80000100a00 */
[----:B------:R-:W-:Y:S01]  /*15ff00*/  STL.64 [R1+0x2eb8], R14 ;  /* 0x002eb80e01007387 */ /* 0x000fe20000100a00 */
[C---:B0-----:R-:W-:Y:S03]  /*15ff10*/  HMMA.16816.F32 R8, R28.reuse, R38, R44 ;  /* 0x000000261c08723c */ /* 0x041fe6000000182c */
[----:B------:R-:W-:Y:S04]  /*15ff20*/  STL.64 [R1+0x2dd0], R4 ;  /* 0x002dd00401007387 */ /* 0x000fe80000100a00 */
[----:B------:R4:W-:Y:S02]  /*15ff30*/  STL.64 [R1+0x2dd8], R6 ;  /* 0x002dd80601007387 */ /* 0x0009e40000100a00 */
[C---:B----4-:R-:W-:Y:S06]  /*15ff40*/  HMMA.16816.F32 R4, R28.reuse, R36, R48 ;  /* 0x000000241c04723c */ /* 0x050fec0000001830 */
[----:B---3--:R-:W-:-:S15]  /*15ff50*/  HMMA.16816.F32 R12, R28, R40, R20 ;  /* 0x000000281c0c723c */ /* 0x008fde0000001814 */
        /* <DEDUP_REMOVED lines=3456> */
[----:B------:R-:W-:-:S03]  /*16d760*/  IMAD R7, R60, 0x100, R61 ;  /* 0x000001003c077824 */ /* 0x000fc600078e023d */
[----:B------:R-:W3:Y:S04]  /*16d770*/  LDL.LU R32, [R1+0x260] ;  /* 0x0002600001207983 */ /* 0x000ee80000300800 */
[----:B------:R-:W3:Y:S01]  /*16d780*/  LDL.LU R33, [R1+0x264] ;  /* 0x0002640001217983 */ /* 0x000ee20000300800 */
[----:B------:R-:W-:Y:S02]  /*16d790*/  F2FP.F16.E5M2.UNPACK_B R4, R4 ;  /* 0x00000004ff04723e */ /* 0x000fe400020004ff */
[----:B------:R-:W-:Y:S02]  /*16d7a0*/  F2FP.F16.E5M2.UNPACK_B R5, R5 ;  /* 0x00000005ff05723e */ /* 0x000fe400020004ff */
[----:B------:R-:W-:Y:S02]  /*16d7b0*/  F2FP.F16.E5M2.UNPACK_B R6, R6 ;  /* 0x00000006ff06723e */ /* 0x000fe400020004ff */
[----:B------:R-:W-:Y:S01]  /*16d7c0*/  F2FP.F16.E5M2.UNPACK_B R7, R7 ;  /* 0x00000007ff07723e */ /* 0x000fe200020004ff */
        /* <DEDUP_REMOVED lines=170> */
[C---:B--2---:R-:W-:Y:S06]  /*16e270*/  HMMA.16816.F32 R20, R4.reuse, R10, R20 ;  /* 0x0000000a0414723c */ /* 0x044fec0000001814 */
[C---:B---3--:R-:W-:Y:S06]  /*16e280*/  HMMA.16816.F32 R56, R4.reuse, R8, R56 ;  /* 0x000000080438723c */ /* 0x048fec0000001838 */
[----:B----4-:R-:W-:Y:S11]  /*16e290*/  HMMA.16816.F32 R4, R4, R2, R40 ;  /* 0x000000020404723c */ /* 0x010ff60000001828 */
        /* <DEDUP_REMOVED lines=10> */
[----:B------:R-:W4:Y:S04]  /*16e340*/  LDL.LU.64 R42, [R1+0xa198] ;  /* 0x00a19800012a7983 */ /* 0x000f280000300a00 */
[----:B------:R-:W2:Y:S01]  /*16e350*/  LDL.LU.64 R40, [R1+0xa190] ;  /* 0x00a1900001287983 */ /* 0x000ea20000300a00 */
        /* <DEDUP_REMOVED lines=84> */
[----:B------:R0:W-:Y:S04]  /*16e8a0*/  STL.64 [R1+0x2020], R4 ;  /* 0x0020200401007387 */ /* 0x0001e80000100a00 */
[----:B------:R1:W-:-:S15]  /*16e8b0*/  STL.64 [R1+0x2028], R6 ;  /* 0x0020280601007387 */ /* 0x0003de0000100a00 */
[----:B------:R-:W-:-:S02]  /*16e8c0*/  NOP ;  /* 0x0000000000007918 */ /* 0x000fc40000000000 */
[----:B------:R-:W-:Y:S04]  /*16e8d0*/  STL.64 [R1+0x2030], R16 ;  /* 0x0020301001007387 */ /* 0x000fe80000100a00 */
[----:B------:R2:W-:Y:S01]  /*16e8e0*/  STL.64 [R1+0x2038], R18 ;  /* 0x0020381201007387 */ /* 0x0005e20000100a00 */
[----:B0-----:R-:W-:-:S03]  /*16e8f0*/  IMAD R4, R0, 0x100, R55 ;  /* 0x0000010000047824 */ /* 0x001fc600078e0237 */
[----:B-1----:R-:W3:Y:S04]  /*16e900*/  LDL.LU R7, [R1+0x9ea0] ;  /* 0x009ea00001077983 */ /* 0x002ee80000300800 */
[----:B------:R-:W3:Y:S01]  /*16e910*/  LDL.LU R0, [R1+0x9e9c] ;  /* 0x009e9c0001007983 */ /* 0x000ee20000300800 */
[----:B--2---:R-:W-:-:S15]  /*16e920*/  HMMA.16816.F32 R16, R28, R12, R56 ;  /* 0x0000000c1c10723c */ /* 0x004fde0000001838 */
[----:B------:R-:W-:-:S08]  /*16e930*/  NOP ;  /* 0x0000000000007918 */ /* 0x000fd00000000000 */
[----:B------:R0:W-:Y:S04]  /*16e940*/  STL.64 [R1+0x2040], R16 ;  /* 0x0020401001007387 */ /* 0x0001e80000100a00 */
[----:B------:R1:W-:Y:S04]  /*16e950*/  STL.64 [R1+0x2048], R18 ;  /* 0x0020481201007387 */ /* 0x0003e80000100a00 */
[----:B------:R-:W2:Y:S04]  /*16e960*/  LDL.LU R56, [R1+0x10] ;  /* 0x0000100001387983 */ /* 0x000ea80000300800 */
[----:B------:R-:W2:Y:S04]  /*16e970*/  LDL.LU R57, [R1+0x14] ;  /* 0x0000140001397983 */ /* 0x000ea80000300800 */
[----:B------:R-:W4:Y:S04]  /*16e980*/  LDL.LU R58, [R1+0x18] ;  /* 0x00001800013a7983 */ /* 0x000f280000300800 */
[----:B------:R-:W4:Y:S01]  /*16e990*/  LDL.LU R59, [R1+0x1c] ;  /* 0x00001c00013b7983 */ /* 0x000f220000300800 */
[----:B------:R-:W-:-:S03]  /*16e9a0*/  IMAD R5, R60, 0x100, R61 ;  /* 0x000001003c057824 */ /* 0x000fc600078e023d */
[----:B----4-:R-:W-:Y:S04]  /*16e9b0*/  STL.64 [R1+0xa128], R58 ;  /* 0x00a1283a01007387 */ /* 0x010fe80000100a00 */
[----:B--2---:R2:W-:Y:S04]  /*16e9c0*/  STL.64 [R1+0xa120], R56 ;  /* 0x00a1203801007387 */ /* 0x0045e80000100a00 */
        /* <DEDUP_REMOVED lines=80> */
[----:B------:R-:W2:Y:S04]  /*16eed0*/  LDL.LU.64 R36, [R1+0xa0f0] ;  /* 0x00a0f00001247983 */ /* 0x000ea80000300a00 */
[----:B---3--:R-:W-:Y:S04]  /*16eee0*/  STL.64 [R1+0xa080], R42 ;  /* 0x00a0802a01007387 */ /* 0x008fe80000100a00 */
        /* <DEDUP_REMOVED lines=47> */
[----:B------:R0:W-:Y:S04]  /*16f1e0*/  STL.64 [R1+0x1d68], R26 ;  /* 0x001d681a01007387 */ /* 0x0001e80000100a00 */
[----:B------:R-:W-:Y:S04]  /*16f1f0*/  STL.64 [R1+0x1d30], R8 ;  /* 0x001d300801007387 */ /* 0x000fe80000100a00 */
[----:B------:R1:W-:Y:S01]  /*16f200*/  STL.64 [R1+0x1d38], R10 ;  /* 0x001d380a01007387 */ /* 0x0003e20000100a00 */
[C---:B0-----:R-:W-:Y:S06]  /*16f210*/  HMMA.16816.F32 R24, R4.reuse, R16, R52 ;  /* 0x000000100418723c */ /* 0x041fec0000001834 */
[----:B-1----:R-:W-:Y:S01]  /*16f220*/  HMMA.16816.F32 R8, R4, R14, R56 ;  /* 0x0000000e0408723c */ /* 0x002fe20000001838 */
[----:B------:R0:W-:Y:S04]  /*16f230*/  STL.64 [R1+0x1d10], R28 ;  /* 0x001d101c01007387 */ /* 0x0001e80000100a00 */
        /* <DEDUP_REMOVED lines=14> */
[----:B0-----:R-:W2:Y:S04]  /*16f320*/  LDL.LU R28, [R1+0x9eac] ;  /* 0x009eac00011c7983 */ /* 0x001ea80000300800 */
        /* <DEDUP_REMOVED lines=35> */
[----:B------:R-:W3:Y:S01]  /*16f560*/  LDL.LU R13, [R1+0xa0bc] ;  /* 0x00a0bc00010d7983 */ /* 0x000ee20000300800 */
[----:B----4-:R-:W-:-:S03]  /*16f570*/  IMAD R29, R29, 0x100, R0 ;  /* 0x000001001d1d7824 */ /* 0x010fc600078e0200 */
[----:B------:R-:W2:Y:S01]  /*16f580*/  LDL.LU R0, [R1+0xa0b8] ;  /* 0x00a0b80001007983 */ /* 0x000ea20000300800 */
[----:B---3--:R-:W-:-:S15]  /*16f590*/  HMMA.16816.F32 R8, R4, R12, R8 ;  /* 0x0000000c0408723c */ /* 0x008fde0000001808 */
[----:B------:R-:W-:-:S08]  /*16f5a0*/  NOP ;  /* 0x0000000000007918 */ /* 0x000fd00000000000 */
        /* <DEDUP_REMOVED lines=11> */
[C---:B----4-:R-:W-:Y:S06]  /*16f660*/  HMMA.16816.F32 R32, R4.reuse, R8, R32 ;  /* 0x000000080420723c */ /* 0x050fec0000001820 */
[----:B------:R-:W-:Y:S11]  /*16f670*/  HMMA.16816.F32 R4, R4, R2, R40 ;  /* 0x000000020404723c */ /* 0x000ff60000001828 */
[----:B------:R-:W-:Y:S04]  /*16f680*/  STL.64 [R1+0x1780], R24 ;  /* 0x0017801801007387 */ /* 0x000fe80000100a00 */
[----:B------:R0:W-:Y:S04]  /*16f690*/  STL.64 [R1+0x1788], R26 ;  /* 0x0017881a01007387 */ /* 0x0001e80000100a00 */
[----:B0-----:R-:W3:Y:S04]  /*16f6a0*/  LDL.LU.64 R26, [R1+0xa0a0] ;  /* 0x00a0a000011a7983 */ /* 0x001ee80000300a00 */
        /* <DEDUP_REMOVED lines=33> */
[----:B0-----:R-:W2:Y:S04]  /*16f8c0*/  LDL.LU R40, [R1+0x1840] ;  /* 0x0018400001287983 */ /* 0x001ea80000300800 */
[----:B------:R-:W2:Y:S04]  /*16f8d0*/  LDL.LU R41, [R1+0x1844] ;  /* 0x0018440001297983 */ /* 0x000ea80000300800 */
[----:B------:R-:W2:Y:S04]  /*16f8e0*/  LDL.LU R42, [R1+0x1848] ;  /* 0x00184800012a7983 */ /* 0x000ea80000300800 */
[----:B------:R-:W2:Y:S01]  /*16f8f0*/  LDL.LU R43, [R1+0x184c] ;  /* 0x00184c00012b7983 */ /* 0x000ea20000300800 */
[C---:B------:R-:W-:Y:S06]  /*16f900*/  HMMA.16816.F32 R12, R28.reuse, R32, R12 ;  /* 0x000000201c0c723c */ /* 0x040fec000000180c */
[C---:B---3--:R-:W-:Y:S06]  /*16f910*/  HMMA.16816.F32 R4, R28.reuse, R36, R4 ;  /* 0x000000241c04723c */ /* 0x048fec0000001804 */
[----:B--2---:R-:W-:Y:S06]  /*16f920*/  HMMA.16816.F32 R40, R28, R38, R40 ;  /* 0x000000261c28723c */ /* 0x004fec0000001828 */
        /* <DEDUP_REMOVED lines=8> */
[----:B------:R-:W-:-:S15]  /*16f9b0*/  HMMA.16816.F32 R8, R28, R26, R44 ;  /* 0x0000001a1c08723c */ /* 0x000fde000000182c */
[----:B------:R-:W-:-:S02]  /*16f9c0*/  NOP ;  /* 0x0000000000007918 */ /* 0x000fc40000000000 */
[----:B------:R-:W-:Y:S04]  /*16f9d0*/  STL.64 [R1+0x1600], R4 ;  /* 0x0016000401007387 */ /* 0x000fe80000100a00 */
[----:B------:R0:W-:Y:S02]  /*16f9e0*/  STL.64 [R1+0x1608], R6 ;  /* 0x0016080601007387 */ /* 0x0001e40000100a00 */
[C---:B0-----:R-:W-:Y:S02]  /*16f9f0*/  HMMA.16816.F32 R4, R28.reuse, R24, R48 ;  /* 0x000000181c04723c */ /* 0x041fe40000001830 */
[----:B------:R-:W-:Y:S04]  /*16fa00*/  STL.64 [R1+0x15c0], R12 ;  /* 0x0015c00c01007387 */ /* 0x000fe80000100a00 */
[----:B------:R-:W-:Y:S04]  /*16fa10*/  STL.64 [R1+0x15c8], R14 ;  /* 0x0015c80e01007387 */ /* 0x000fe80000100a00 */
[----:B------:R-:W-:Y:S04]  /*16fa20*/  STL.64 [R1+0xa018], R26 ;  /* 0x00a0181a01007387 */ /* 0x000fe80000100a00 */
[----:B------:R-:W-:Y:S04]  /*16fa30*/  STL.64 [R1+0x15a0], R8 ;  /* 0x0015a00801007387 */ /* 0x000fe80000100a00 */
[----:B------:R0:W-:Y:S04]  /*16fa40*/  STL.64 [R1+0x15a8], R10 ;  /* 0x0015a80a01007387 */ /* 0x0001e80000100a00 */
[----:B------:R-:W-:Y:S01]  /*16fa50*/  STL.64 [R1+0xa010], R24 ;  /* 0x00a0101801007387 */ /* 0x000fe20000100a00 */
[C---:B0-----:R-:W-:Y:S03]  /*16fa60*/  HMMA.16816.F32 R8, R28.reuse, R22, R52 ;  /* 0x000000161c08723c */ /* 0x041fe60000001834 */
[----:B------:R-:W-:Y:S04]  /*16fa70*/  STL.64 [R1+0x1550], R4 ;  /* 0x0015500401007387 */ /* 0x000fe80000100a00 */
[----:B------:R0:W-:Y:S04]  /*16fa80*/  STL.64 [R1+0x1558], R6 ;  /* 0x0015580601007387 */ /* 0x0001e80000100a00 */
[----:B------:R-:W2:Y:S01]  /*16fa90*/  LDL.LU R52, [R1+0x19b0] ;  /* 0x0019b00001347983 */ /* 0x000ea20000300800 */
[C---:B0-----:R-:W-:Y:S11]  /*16faa0*/  HMMA.16816.F32 R4, R28.reuse, R20, R56 ;  /* 0x000000141c04723c */ /* 0x041ff60000001838 */
[----:B------:R0:W-:Y:S04]  /*16fab0*/  STL.64 [R1+0x14f0], R8 ;  /* 0x0014f00801007387 */ /* 0x0001e80000100a00 */
[----:B------:R1:W-:Y:S08]  /*16fac0*/  STL.64 [R1+0x14f8], R10 ;  /* 0x0014f80a01007387 */ /* 0x0003f00000100a00 */
        /* <DEDUP_REMOVED lines=61> */
[----:B------:R0:W-:Y:S01]  /*16fea0*/  STL.64 [R1+0x9fd0], R16 ;  /* 0x009fd01001007387 */ /* 0x0001e20000100a00 */
[----:B---3--:R-:W-:-:S02]  /*16feb0*/  IMAD R4, R4, 0x100, R60 ;  /* 0x0000010004047824 */ /* 0x008fc400078e023c */
[----:B------:R-:W-:Y:S01]  /*16fec0*/  IMAD R5, R5, 0x100, R61 ;  /* 0x0000010005057824 */ /* 0x000fe200078e023d */
        /* <DEDUP_REMOVED lines=11> */
[----:B------:R-:W2:Y:S04]  /*16ff80*/  LDL.LU R60, [R1+0xa034] ;  /* 0x00a03400013c7983 */ /* 0x000ea80000300800 */
[----:B------:R-:W2:Y:S04]  /*16ff90*/  LDL.LU R61, [R1+0xa030] ;  /* 0x00a03000013d7983 */ /* 0x000ea80000300800 */
[----:B------:R-:W-:Y:S04]  /*16ffa0*/  STL.64 [R1+0x13b0], R8 ;  /* 0x0013b00801007387 */ /* 0x000fe80000100a00 */
[----:B------:R0:W-:Y:S04]  /*16ffb0*/  STL.64 [R1+0x13b8], R10 ;  /* 0x0013b80a01007387 */ /* 0x0001e80000100a00 */
[----:B0-----:R-:W3:Y:S04]  /*16ffc0*/  LDL.LU.64 R10, [R1+0xa028] ;  /* 0x00a02800010a7983 */ /* 0x001ee80000300a00 */
[----:B------:R-:W4:Y:S04]  /*16ffd0*/  LDL.LU.64 R8, [R1+0xa020] ;  /* 0x00a0200001087983 */ /* 0x000f280000300a00 */
[----:B------:R0:W-:Y:S04]  /*16ffe0*/  STL.64 [R1+0x9fb8], R14 ;  /* 0x009fb80e01007387 */ /* 0x0001e80000100a00 */
[----:B0-----:R-:W2:Y:S04]  /*16fff0*/  LDL.LU R14, [R1+0x9ee0] ;  /* 0x009ee000010e7983 */ /* 0x001ea80000300800 */
[----:B------:R-:W4:Y:S04]  /*170000*/  LDL.LU R15, [R1+0x9ee8] ;  /* 0x009ee800010f7983 */ /* 0x000f280000300800 */
[----:B------:R0:W-:Y:S01]  /*170010*/  STL.64 [R1+0x9fb0], R12 ;  /* 0x009fb00c01007387 */ /* 0x0001e20000100a00 */
[----:B------:R-:W-:-:S02]  /*170020*/  F2FP.F16.E5M2.UNPACK_B R4, R4 ;  /* 0x00000004ff04723e */ /* 0x000fc400020004ff */
[----:B------:R-:W-:Y:S01]  /*170030*/  F2FP.F16.E5M2.UNPACK_B R5, R5 ;  /* 0x00000005ff05723e */ /* 0x000fe200020004ff */
[----:B---3--:R-:W-:Y:S01]  /*170040*/  HMMA.16816.F32 R16, R28, R10, R16 ;  /* 0x0000000a1c10723c */ /* 0x008fe20000001810 */
[----:B--2---:R-:W-:Y:S02]  /*170050*/  IMAD R6, R6, 0x100, R14 ;  /* 0x0000010006067824 */ /* 0x004fe400078e020e */
[----:B----4-:R-:W-:-:S03]  /*170060*/  IMAD R7, R7, 0x100, R15 ;  /* 0x0000010007077824 */ /* 0x010fc600078e020f */
[----:B0-----:R-:W-:Y:S01]  /*170070*/  HMMA.16816.F32 R12, R28, R8, R20 ;  /* 0x000000081c0c723c */ /* 0x001fe20000001814 */
[----:B------:R-:W-:Y:S02]  /*170080*/  F2FP.F16.E5M2.UNPACK_B R6, R6 ;  /* 0x00000006ff06723e */ /* 0x000fe400020004ff */
[----:B------:R-:W-:-:S14]  /*170090*/  F2FP.F16.E5M2.UNPACK_B R7, R7 ;  /* 0x00000007ff07723e */ /* 0x000fdc00020004ff */
[----:B------:R-:W-:Y:S04]  /*1700a0*/  STL.64 [R1+0x12e0], R16 ;  /* 0x0012e01001007387 */ /* 0x000fe80000100a00 */
[----:B------:R-:W-:Y:S04]  /*1700b0*/  STL.64 [R1+0x12e8], R18 ;  /* 0x0012e81201007387 */ /* 0x000fe80000100a00 */
[----:B------:R-:W-:Y:S04]  /*1700c0*/  STL.64 [R1+0x9fc8], R10 ;  /* 0x009fc80a01007387 */ /* 0x000fe80000100a00 */
[----:B------:R0:W-:Y:S04]  /*1700d0*/  STL.64 [R1+0x9fc0], R8 ;  /* 0x009fc00801007387 */ /* 0x0001e80000100a00 */
[----:B------:R-:W-:Y:S04]  /*1700e0*/  STL.64 [R1+0xf00], R12 ;  /* 0x000f000c01007387 */ /* 0x000fe80000100a00 */
[----:B------:R1:W-:Y:S01]  /*1700f0*/  STL.64 [R1+0xf08], R14 ;  /* 0x000f080e01007387 */ /* 0x0003e20000100a00 */
[----:B0-----:R-:W-:Y:S06]  /*170100*/  HMMA.16816.F32 R8, R4, R40, R44 ;  /* 0x000000280408723c */ /* 0x001fec000000182c */
[----:B-1----:R-:W-:Y:S01]  /*170110*/  HMMA.16816.F32 R12, R28, R2, R24 ;  /* 0x000000021c0c723c */ /* 0x002fe20000001818 */
[----:B------:R-:W-:-:S15]  /*170120*/  STL.64 [R1+0x9fe8], R42 ;  /* 0x009fe82a01007387 */ /* 0x000fde0000100a00 */
[----:B------:R-:W-:-:S07]  /*170130*/  NOP ;  /* 0x0000000000007918 */ /* 0x000fce0000000000 */
        /* <DEDUP_REMOVED lines=133> */
[----:B---3--:R-:W-:-:S15]  /*170990*/  HMMA.16816.F32 R16, R4, R14, R20 ;  /* 0x0000000e0410723c */ /* 0x008fde0000001814 */
        /* <DEDUP_REMOVED lines=9> */
[----:B------:R4:W-:Y:S04]  /*170a30*/  STL.64 [R1+0xf48], R18 ;  /* 0x000f481201007387 */ /* 0x0009e80000100a00 */
[----:B------:R-:W-:Y:S04]  /*170a40*/  STL.64 [R1+0xe70], R12 ;  /* 0x000e700c01007387 */ /* 0x000fe80000100a00 */
[----:B------:R0:W-:Y:S01]  /*170a50*/  STL.64 [R1+0xe78], R14 ;  /* 0x000e780e01007387 */ /* 0x0001e20000100a00 */
[C---:B----4-:R-:W-:Y:S06]  /*170a60*/  HMMA.16816.F32 R16, R4.reuse, R8, R48 ;  /* 0x000000080410723c */ /* 0x050fec0000001830 */
[----:B0-----:R-:W-:Y:S06]  /*170a70*/  HMMA.16816.F32 R12, R4, R2, R52 ;  /* 0x00000002040c723c */ /* 0x001fec0000001834 */
[----:B------:R-:W-:Y:S11]  /*170a80*/  HMMA.16816.F32 R4, R28, R40, R56 ;  /* 0x000000281c04723c */ /* 0x000ff60000001838 */
[----:B------:R-:W-:Y:S04]  /*170a90*/  STL.64 [R1+0xe40], R16 ;  /* 0x000e401001007387 */ /* 0x000fe80000100a00 */
[----:B------:R-:W-:Y:S04]  /*170aa0*/  STL.64 [R1+0xe48], R18 ;  /* 0x000e481201007387 */ /* 0x000fe80000100a00 */
[----:B------:R-:W2:Y:S04]  /*170ab0*/  LDL.LU R44, [R1+0x1880] ;  /* 0x00188000012c7983 */ /* 0x000ea80000300800 */
        /* <DEDUP_REMOVED lines=39> */
[----:B----4-:R-:W4:Y:S01]  /*170d30*/  LDL.LU R6, [R1+0x39ec] ;  /* 0x0039ec0001067983 */ /* 0x010f220000300800 */
[----:B------:R-:W-:-:S03]  /*170d40*/  IMAD.MOV.U32 R59, RZ, RZ, R42 ;  /* 0x000000ffff3b7224 */ /* 0x000fc600078e002a */
[----:B------:R-:W4:Y:S01]  /*170d50*/  LDL.LU R7, [R1+0x39b8] ;  /* 0x0039b80001077983 */ /* 0x000f220000300800 */
[----:B------:R-:W-:-:S03]  /*170d60*/  IMAD.MOV.U32 R58, RZ, RZ, R43 ;  /* 0x000000ffff3a7224 */ /* 0x000fc600078e002b */
[----:B------:R-:W4:Y:S01]  /*170d70*/  LDL.LU R42, [R1+0x39f4] ;  /* 0x0039f400012a7983 */ /* 0x000f220000300800 */
[----:B------:R-:W-:-:S03]  /*170d80*/  IMAD.MOV.U32 R57, RZ, RZ, R60 ;  /* 0x000000ffff397224 */ /* 0x000fc600078e003c */
[----:B------:R-:W4:Y:S01]  /*170d90*/  LDL.LU R43, [R1+0x39c0] ;  /* 0x0039c000012b7983 */ /* 0x000f220000300800 */
[----:B------:R-:W-:-:S03]  /*170da0*/  IMAD.MOV.U32 R56, RZ, RZ, R61 ;  /* 0x000000ffff387224 */ /* 0x000fc600078e003d */
        /* <DEDUP_REMOVED lines=8> */
[----:B------:R-:W4:Y:S04]  /*170e30*/  LDL.LU.64 R12, [R1+0x9fa0] ;  /* 0x009fa000010c7983 */ /* 0x000f280000300a00 */
[----:B------:R-:W3:Y:S04]  /*170e40*/  LDL.LU R38, [R1+0x39cc] ;  /* 0x0039cc0001267983 */ /* 0x000ee80000300800 */
[----:B------:R-:W4:Y:S04]  /*170e50*/  LDL.LU R39, [R1+0x39d4] ;  /* 0x0039d40001277983 */ /* 0x000f280000300800 */
[----:B------:R-:W-:Y:S04]  /*170e60*/  STL.64 [R1+0xd10], R32 ;  /* 0x000d102001007387 */ /* 0x000fe80000100a00 */
[----:B------:R0:W-:Y:S04]  /*170e70*/  STL.64 [R1+0xd18], R34 ;  /* 0x000d182201007387 */ /* 0x0001e80000100a00 */
[----:B0-----:R-:W2:Y:S04]  /*170e80*/  LDL.LU.64 R34, [R1+0x9f98] ;  /* 0x009f980001227983 */ /* 0x001ea80000300a00 */
[----:B------:R-:W3:Y:S04]  /*170e90*/  LDL.LU.64 R32, [R1+0x9f90] ;  /* 0x009f900001207983 */ /* 0x000ee80000300a00 */
        /* <DEDUP_REMOVED lines=9> */
[----:B------:R-:W4:Y:S04]  /*170f30*/  LDL.LU R34, [R1+0x39ac] ;  /* 0x0039ac0001227983 */ /* 0x000f280000300800 */
[----:B------:R-:W3:Y:S04]  /*170f40*/  LDL.LU R35, [R1+0x39b4] ;  /* 0x0039b40001237983 */ /* 0x000ee80000300800 */
        /* <DEDUP_REMOVED lines=8> */
[----:B0-----:R-:W2:Y:S04]  /*170fd0*/  LDL.LU.64 R22, [R1+0x9f68] ;  /* 0x009f680001167983 */ /* 0x001ea80000300a00 */
[----:B------:R-:W3:Y:S01]  /*170fe0*/  LDL.LU.64 R20, [R1+0x9f60] ;  /* 0x009f600001147983 */ /* 0x000ee20000300a00 */
[C---:B----4-:R-:W-:Y:S03]  /*170ff0*/  HMMA.16816.F32 R24, R28.reuse, R24, R44 ;  /* 0x000000181c18723c */ /* 0x050fe6000000182c */
[----:B------:R-:W4:Y:S04]  /*171000*/  LDL.LU.64 R46, [R1+0x9f58] ;  /* 0x009f5800012e7983 */ /* 0x000f280000300a00 */
[----:B------:R-:W4:Y:S01]  /*171010*/  LDL.LU.64 R44, [R1+0x9f50] ;  /* 0x009f5000012c7983 */ /* 0x000f220000300a00 */
[----:B------:R-:W-:-:S15]  /*171020*/  HMMA.16816.F32 R56, R28, R18, R56 ;  /* 0x000000121c38723c */ /* 0x000fde0000001838 */
[----:B------:R0:W-:Y:S04]  /*171030*/  STL.64 [R1+0xc10], R24 ;  /* 0x000c101801007387 */ /* 0x0001e80000100a00 */
[----:B------:R1:W-:Y:S04]  /*171040*/  STL.64 [R1+0xc18], R26 ;  /* 0x000c181a01007387 */ /* 0x0003e80000100a00 */
[----:B0-----:R-:W4:Y:S04]  /*171050*/  LDL.LU R24, [R1] ;  /* 0x0000000001187983 */ /* 0x001f280000300800 */
        /* <DEDUP_REMOVED lines=11> */
[----:B------:R-:W3:Y:S04]  /*171110*/  LDL.LU.64 R52, [R1+0x9f30] ;  /* 0x009f300001347983 */ /* 0x000ee80000300a00 */
[----:B------:R0:W-:Y:S04]  /*171120*/  STL.64 [R1+0xbd0], R20 ;  /* 0x000bd01401007387 */ /* 0x0001e80000100a00 */
[----:B------:R1:W-:Y:S04]  /*171130*/  STL.64 [R1+0xbd8], R22 ;  /* 0x000bd81601007387 */ /* 0x0003e80000100a00 */
[----:B0-----:R-:W2:Y:S04]  /*171140*/  LDL.LU R20, [R1+0x1440] ;  /* 0x0014400001147983 */ /* 0x001ea80000300800 */
[----:B------:R-:W2:Y:S04]  /*171150*/  LDL.LU R21, [R1+0x1444] ;  /* 0x0014440001157983 */ /* 0x000ea80000300800 */
[----:B-1----:R-:W2:Y:S01]  /*171160*/  LDL.LU R22, [R1+0x1448] ;  /* 0x0014480001167983 */ /* 0x002ea20000300800 */
[----:B------:R-:W-:-:S03]  /*171170*/  IMAD.MOV.U32 R23, RZ, RZ, R0 ;  /* 0x000000ffff177224 */ /* 0x000fc600078e0000 */
[----:B------:R0:W5:Y:S04]  /*171180*/  LDL.LU R0, [R1+0x9f28] ;  /* 0x009f280001007983 */ /* 0x0001680000300800 */
[----:B------:R-:W-:Y:S04]  /*171190*/  STL.64 [R1+0xb70], R56 ;  /* 0x000b703801007387 */ /* 0x000fe80000100a00 */
[----:B------:R1:W-:Y:S04]  /*1711a0*/  STL.64 [R1+0xb78], R58 ;  /* 0x000b783a01007387 */ /* 0x0003e80000100a00 */
[----:B-1----:R-:W3:Y:S04]  /*1711b0*/  LDL.LU.64 R58, [R1+0x9f20] ;  /* 0x009f2000013a7983 */ /* 0x002ee80000300a00 */
[----:B------:R-:W3:Y:S01]  /*1711c0*/  LDL.LU.64 R56, [R1+0x9f18] ;  /* 0x009f180001387983 */ /* 0x000ee20000300a00 */
[----:B----4-:R-:W-:Y:S01]  /*1711d0*/  HMMA.16816.F32 R24, R28, R14, R24 ;  /* 0x0000000e1c18723c */ /* 0x010fe20000001818 */
[----:B------:R-:W-:-:S02]  /*1711e0*/  IADD3 R34, P6, R34, UR21, RZ ;  /* 0x0000001522227c10 */ /* 0x000fc4000ffde0ff */
[----:B------:R-:W-:Y:S02]  /*1711f0*/  IADD3 R35, P5, R35, UR21, RZ ;  /* 0x0000001523237c10 */ /* 0x000fe4000ffbe0ff */
[----:B------:R-:W-:Y:S02]  /*171200*/  IADD3 R36, P4, R36, UR21, RZ ;  /* 0x0000001524247c10 */ /* 0x000fe4000ff9e0ff */
[----:B------:R-:W-:Y:S02]  /*171210*/  IADD3 R37, P3, R37, UR21, RZ ;  /* 0x0000001525257c10 */ /* 0x000fe4000ff7e0ff */
[----:B------:R-:W-:Y:S02]  /*171220*/  IADD3 R38, P2, R38, UR21, RZ ;  /* 0x0000001526267c10 */ /* 0x000fe4000ff5e0ff */
[----:B------:R-:W-:Y:S02]  /*171230*/  IADD3 R39, P1, R39, UR21, RZ ;  /* 0x0000001527277c10 */ /* 0x000fe4000ff3e0ff */
[----:B------:R-:W-:-:S02]  /*171240*/  IADD3 R40, P0, R40, UR21, RZ ;  /* 0x0000001528287c10 */ /* 0x000fc4000ff1e0ff */
[----:B------:R-:W-:Y:S02]  /*171250*/  IADD3.X R41, R41, UR31, RZ, P6, !PT ;  /* 0x0000001f29297c10 */ /* 0x000fe4000b7fe4ff */
[----:B------:R-:W-:Y:S02]  /*171260*/  IADD3 R4, P6, R4, UR21, RZ ;  /* 0x0000001504047c10 */ /* 0x000fe4000ffde0ff */
[----:B------:R-:W-:Y:S02]  /*171270*/  IADD3.X R5, R5, UR31, RZ, P5, !PT ;  /* 0x0000001f05057c10 */ /* 0x000fe4000affe4ff */
[----:B------:R-:W-:Y:S02]  /*171280*/  IADD3 R6, P5, R6, UR21, RZ ;  /* 0x0000001506067c10 */ /* 0x000fe4000ffbe0ff */
[----:B------:R-:W-:Y:S02]  /*171290*/  IADD3.X R7, R7, UR31, RZ, P4, !PT ;  /* 0x0000001f07077c10 */ /* 0x000fe4000a7fe4ff */
[----:B------:R-:W-:-:S02]  /*1712a0*/  IADD3 R42, P4, R42, UR21, RZ ;  /* 0x000000152a2a7c10 */ /* 0x000fc4000ff9e0ff */
[----:B------:R-:W-:Y:S02]  /*1712b0*/  IADD3.X R43, R43, UR31, RZ, P3, !PT ;  /* 0x0000001f2b2b7c10 */ /* 0x000fe40009ffe4ff */
[----:B------:R-:W-:Y:S02]  /*1712c0*/  IADD3 R60, P3, R60, UR21, RZ ;  /* 0x000000153c3c7c10 */ /* 0x000fe4000ff7e0ff */
[----:B------:R-:W-:Y:S01]  /*1712d0*/  IADD3.X R61, R61, UR31, RZ, P2, !PT ;  /* 0x0000001f3d3d7c10 */ /* 0x000fe200097fe4ff */
[C---:B--2---:R-:W-:Y:S06]  /*1712e0*/  HMMA.16816.F32 R16, R28.reuse, R16, R20 ;  /* 0x000000101c10723c */ /* 0x044fec0000001814 */
[C---:B---3--:R-:W-:Y:S06]  /*1712f0*/  HMMA.16816.F32 R20, R28.reuse, R12, R56 ;  /* 0x0000000c1c14723c */ /* 0x048fec0000001838 */
[C---:B------:R-:W-:Y:S11]  /*171300*/  HMMA.16816.F32 R12, R28.reuse, R8, R48 ;  /* 0x000000081c0c723c */ /* 0x040ff60000001830 */
[----:B------:R-:W-:Y:S04]  /*171310*/  STL.64 [R1+0xac0], R16 ;  /* 0x000ac01001007387 */ /* 0x000fe80000100a00 */
[----:B------:R1:W-:Y:S02]  /*171320*/  STL.64 [R1+0xac8], R18 ;  /* 0x000ac81201007387 */ /* 0x0003e40000100a00 */
[C---:B-1----:R-:W-:Y:S06]  /*171330*/  HMMA.16816.F32 R16, R28.reuse, R10, R52 ;  /* 0x0000000a1c10723c */ /* 0x042fec0000001834 */
[----:B------:R-:W-:Y:S01]  /*171340*/  HMMA.16816.F32 R8, R28, R2, R44 ;  /* 0x000000021c08723c */ /* 0x000fe2000000182c */
        /* <DEDUP_REMOVED lines=10> */
[----:B------:R2:W-:Y:S04]  /*1713f0*/  STL [R1+0x39ac], R34 ;  /* 0x0039ac2201007387 */ /* 0x0005e80000100800 */
        /* <DEDUP_REMOVED lines=12> */
[----:B-1----:R-:W4:Y:S04]  /*1714c0*/  LDL.LU R15, [R1+0x3a04] ;  /* 0x003a0400010f7983 */ /* 0x002f280000300800 */
[----:B------:R1:W-:Y:S04]  /*1714d0*/  STL [R1+0x39c0], R43 ;  /* 0x0039c02b01007387 */ /* 0x0003e80000100800 */
[----:B------:R-:W4:Y:S04]  /*1714e0*/  LDL.LU R16, [R1+0x39d0] ;  /* 0x0039d00001107983 */ /* 0x000f280000300800 */
[----:B------:R1:W-:Y:S04]  /*1714f0*/  STL [R1+0x39fc], R60 ;  /* 0x0039fc3c01007387 */ /* 0x0003e80000100800 */
[----:B------:R-:W4:Y:S04]  /*171500*/  LDL.LU R17, [R1+0x3a0c] ;  /* 0x003a0c0001117983 */ /* 0x000f280000300800 */
[----:B------:R1:W-:Y:S04]  /*171510*/  STL [R1+0x39c8], R61 ;  /* 0x0039c83d01007387 */ /* 0x0003e80000100800 */
        /* <DEDUP_REMOVED lines=12> */
[----:B--2---:R-:W2:Y:S04]  /*1715e0*/  LDL.LU R34, [R1+0x3a08] ;  /* 0x003a080001227983 */ /* 0x004ea80000300800 */
[----:B---3--:R-:W3:Y:S04]  /*1715f0*/  LDL.LU R35, [R1+0x839c] ;  /* 0x00839c0001237983 */ /* 0x008ee80000300800 */
[----:B----4-:R-:W4:Y:S04]  /*171600*/  LDL.LU R36, [R1+0x3a10] ;  /* 0x003a100001247983 */ /* 0x010f280000300800 */
        /* <DEDUP_REMOVED lines=12> */
[----:B------:R-:W4:Y:S01]  /*1716d0*/  LDL.LU R61, [R1+0x8364] ;  /* 0x00836400013d7983 */ /* 0x000f220000300800 */
[----:B------:R-:W-:-:S02]  /*1716e0*/  IADD3 R15, P2, R15, UR21, RZ ;  /* 0x000000150f0f7c10 */ /* 0x000fc4000ff5e0ff */
[----:B------:R-:W-:Y:S02]  /*1716f0*/  IADD3.X R16, R16, UR31, RZ, P1, !PT ;  /* 0x0000001f10107c10 */ /* 0x000fe40008ffe4ff */
[----:B------:R-:W-:Y:S02]  /*171700*/  IADD3 R17, P1, R17, UR21, RZ ;  /* 0x0000001511117c10 */ /* 0x000fe4000ff3e0ff */
[----:B------:R-:W-:Y:S02]  /*171710*/  IADD3.X R18, R18, UR31, RZ, P0, !PT ;  /* 0x0000001f12127c10 */ /* 0x000fe400087fe4ff */
[----:B------:R-:W-:Y:S01]  /*171720*/  IADD3 R19, P0, R19, UR21, RZ ;  /* 0x0000001513137c10 */ /* 0x000fe2000ff1e0ff */
[----:B------:R0:W-:Y:S01]  /*171730*/  STL [R1+0x3a04], R15 ;  /* 0x003a040f01007387 */ /* 0x0001e20000100800 */
[----:B------:R-:W-:-:S03]  /*171740*/  IADD3.X R20, R20, UR31, RZ, P6, !PT ;  /* 0x0000001f14147c10 */ /* 0x000fc6000b7fe4ff */
[----:B------:R1:W-:Y:S01]  /*171750*/  STL [R1+0x39d0], R16 ;  /* 0x0039d01001007387 */ /* 0x0003e20000100800 */
[----:B------:R-:W-:-:S03]  /*171760*/  IADD3 R21, P6, R21, UR21, RZ ;  /* 0x0000001515157c10 */ /* 0x000fc6000ffde0ff */
        /* <DEDUP_REMOVED lines=17> */
[----:B--2---:R-:W-:-:S03]  /*171880*/  IADD3.X R34, R34, UR31, RZ, P1, !PT ;  /* 0x0000001f22227c10 */ /* 0x004fc60008ffe4ff */
[----:B------:R2:W-:Y:S01]  /*171890*/  STL [R1+0x39f8], R26 ;  /* 0x0039f81a01007387 */ /* 0x0005e20000100800 */
[----:B---3--:R-:W-:-:S03]  /*1718a0*/  IADD3 R35, P1, R35, UR21, RZ ;  /* 0x0000001523237c10 */ /* 0x008fc6000ff3e0ff */
[----:B------:R3:W-:Y:S01]  /*1718b0*/  STL [R1+0x83ac], R27 ;  /* 0x0083ac1b01007387 */ /* 0x0007e20000100800 */
[----:B----4-:R-:W-:-:S03]  /*1718c0*/  IADD3.X R36, R36, UR31, RZ, P0, !PT ;  /* 0x0000001f24247c10 */ /* 0x010fc600087fe4ff */
        /* <DEDUP_REMOVED lines=20> */
[----:B------:R4:W-:Y:S04]  /*171a10*/  STL [R1+0x83b0], R4 ;  /* 0x0083b00401007387 */ /* 0x0009e80000100800 */
[----:B------:R4:W-:Y:S01]  /*171a20*/  STL [R1+0x837c], R5 ;  /* 0x00837c0501007387 */ /* 0x0009e20000100800 */
[----:B------:R-:W-:-:S03]  /*171a30*/  IADD3 R43, P2, R43, UR21, RZ ;  /* 0x000000152b2b7c10 */ /* 0x000fc6000ff5e0ff */
[----:B------:R4:W-:Y:S01]  /*171a40*/  STL [R1+0x83a8], R6 ;  /* 0x0083a80601007387 */ /* 0x0009e20000100800 */
[----:B------:R-:W-:-:S03]  /*171a50*/  IADD3.X R60, R60, UR31, RZ, P1, !PT ;  /* 0x0000001f3c3c7c10 */ /* 0x000fc60008ffe4ff */
[----:B------:R4:W-:Y:S04]  /*171a60*/  STL [R1+0x8374], R7 ;  /* 0x0083740701007387 */ /* 0x0009e80000100800 */
[----:B------:R4:W-:Y:S01]  /*171a70*/  STL [R1+0x83a0], R42 ;  /* 0x0083a02a01007387 */ /* 0x0009e20000100800 */
[----:B------:R-:W-:-:S03]  /*171a80*/  IADD3 R61, P1, R61, UR21, RZ ;  /* 0x000000153d3d7c10 */ /* 0x000fc6000ff3e0ff */
[----:B0-----:R-:W4:Y:S04]  /*171a90*/  LDL.LU R15, [R1+0x8390] ;  /* 0x00839000010f7983 */ /* 0x001f280000300800 */
[----:B------:R0:W-:Y:S04]  /*171aa0*/  STL [R1+0x836c], R43 ;  /* 0x00836c2b01007387 */ /* 0x0001e80000100800 */
[----:B-1----:R-:W4:Y:S04]  /*171ab0*/  LDL.LU R16, [R1+0x835c] ;  /* 0x00835c0001107983 */ /* 0x002f280000300800 */
        /* <DEDUP_REMOVED lines=29> */
[----:B-1----:R-:W4:Y:S04]  /*171c90*/  LDL.LU R60, [R1+0x82ec] ;  /* 0x0082ec00013c7983 */ /* 0x002f280000300800 */
[----:B------:R-:W4:Y:S01]  /*171ca0*/  LDL.LU R61, [R1+0x8318] ;  /* 0x00831800013d7983 */ /* 0x000f220000300800 */
[----:B------:R-:W-:-:S02]  /*171cb0*/  IADD3.X R15, R15, UR31, RZ, P0, !PT ;  /* 0x0000001f0f0f7c10 */ /* 0x000fc400087fe4ff */
[----:B------:R-:W-:Y:S02]  /*171cc0*/  IADD3 R16, P0, R16, UR21, RZ ;  /* 0x0000001510107c10 */ /* 0x000fe4000ff1e0ff */
[----:B------:R-:W-:Y:S02]  /*171cd0*/  IADD3.X R17, R17, UR31, RZ, P6, !PT ;  /* 0x0000001f11117c10 */ /* 0x000fe4000b7fe4ff */
[----:B------:R-:W-:Y:S02]  /*171ce0*/  IADD3 R18, P6, R18, UR21, RZ ;  /* 0x0000001512127c10 */ /* 0x000fe4000ffde0ff */
[----:B------:R-:W-:Y:S01]  /*171cf0*/  IADD3.X R19, R19, UR31, RZ, P5, !PT ;  /* 0x0000001f13137c10 */ /* 0x000fe2000affe4ff */
        /* <DEDUP_REMOVED lines=13> */
[----:B--2---:R-:W-:-:S03]  /*171dd0*/  IADD3 R26, P2, R26, UR21, RZ ;  /* 0x000000151a1a7c10 */ /* 0x004fc6000ff5e0ff */
[----:B------:R2:W-:Y:S01]  /*171de0*/  STL [R1+0x8344], R22 ;  /* 0x0083441601007387 */ /* 0x0005e20000100800 */
[----:B---3--:R-:W-:-:S03]  /*171df0*/  IADD3.X R27, R27, UR31, RZ, P1, !PT ;  /* 0x0000001f1b1b7c10 */ /* 0x008fc60008ffe4ff */
[----:B------:R3:W-:Y:S01]  /*171e00*/  STL [R1+0x8370], R23 ;  /* 0x0083701701007387 */ /* 0x0007e20000100800 */
[----:B----4-:R-:W-:-:S03]  /*171e10*/  IADD3 R32, P1, R32, UR21, RZ ;  /* 0x0000001520207c10 */ /* 0x010fc6000ff3e0ff */
        /* <DEDUP_REMOVED lines=28> */
[----:B------:R4:W-:Y:S04]  /*171fe0*/  STL [R1+0x8304], R4 ;  /* 0x0083040401007387 */ /* 0x0009e80000100800 */
[----:B------:R4:W-:Y:S01]  /*171ff0*/  STL [R1+0x8330], R5 ;  /* 0x0083300501007387 */ /* 0x0009e20000100800 */
[----:B------:R-:W-:-:S03]  /*172000*/  IADD3.X R43, R43, UR31, RZ, P0, !PT ;  /* 0x0000001f2b2b7c10 */ /* 0x000fc600087fe4ff */
[----:B------:R4:W-:Y:S01]  /*172010*/  STL [R1+0x82fc], R6 ;  /* 0x0082fc0601007387 */ /* 0x0009e20000100800 */
[----:B------:R-:W-:-:S03]  /*172020*/  IADD3 R60, P0, R60, UR21, RZ ;  /* 0x000000153c3c7c10 */ /* 0x000fc6000ff1e0ff */
[----:B------:R4:W-:Y:S04]  /*172030*/  STL [R1+0x8328], R7 ;  /* 0x0083280701007387 */ /* 0x0009e80000100800 */
[----:B------:R4:W-:Y:S01]  /*172040*/  STL [R1+0x82f4], R42 ;  /* 0x0082f42a01007387 */ /* 0x0009e20000100800 */
[----:B------:R-:W-:-:S03]  /*172050*/  IADD3.X R61, R61, UR31, RZ, P6, !PT ;  /* 0x0000001f3d3d7c10 */ /* 0x000fc6000b7fe4ff */
        /* <DEDUP_REMOVED lines=130> */
[----:B--2---:R-:W-:Y:S02]  /*172880*/  IADD3 R18, P3, R18, UR21, RZ ;  /* 0x0000001512127c10 */ /* 0x004fe4000ff7e0ff */
[----:B---3--:R-:W-:Y:S01]  /*172890*/  IADD3.X R19, R19, UR31, RZ, P2, !PT ;  /* 0x0000001f13137c10 */ /* 0x008fe200097fe4ff */
        /* <DEDUP_REMOVED lines=58> */
[----:B--2---:R-:W2:Y:S04]  /*172c40*/  LDL.LU R17, [R1+0x81e4] ;  /* 0x0081e40001117983 */ /* 0x004ea80000300800 */
[----:B------:R1:W-:Y:S04]  /*172c50*/  STL [R1+0x8220], R61 ;  /* 0x0082203d01007387 */ /* 0x0003e80000100800 */
        /* <DEDUP_REMOVED lines=30> */
[----:B--2---:R-:W-:Y:S02]  /*172e40*/  IADD3 R17, P2, R17, UR21, RZ ;  /* 0x0000001511117c10 */ /* 0x004fe4000ff5e0ff */
[----:B---3--:R-:W-:Y:S02]  /*172e50*/  IADD3.X R18, R18, UR31, RZ, P1, !PT ;  /* 0x0000001f12127c10 */ /* 0x008fe40008ffe4ff */
[----:B----4-:R-:W-:Y:S01]  /*172e60*/  IADD3 R19, P1, R19, UR21, RZ ;  /* 0x0000001513137c10 */ /* 0x010fe2000ff3e0ff */
        /* <DEDUP_REMOVED lines=90> */
[----:B--2---:R-:W-:Y:S02]  /*173410*/  IADD3.X R17, R17, UR31, RZ, P0, !PT ;  /* 0x0000001f11117c10 */ /* 0x004fe400087fe4ff */
[----:B---3--:R-:W-:Y:S02]  /*173420*/  IADD3 R18, P0, R18, UR21, RZ ;  /* 0x0000001512127c10 */ /* 0x008fe4000ff1e0ff */
[----:B----4-:R-:W-:Y:S01]  /*173430*/  IADD3.X R19, R19, UR31, RZ, P6, !PT ;  /* 0x0000001f13137c10 */ /* 0x010fe2000b7fe4ff */
        /* <DEDUP_REMOVED lines=2883> */
[----:B------:R-:W-:Y:S01]  /*17e870*/  STL [R1+0x726c], R15 ;  /* 0x00726c0f01007387 */ /* 0x000fe20000100800 */
[----:B------:R-:W-:-:S03]  /*17e880*/  IADD3.X R20, R20, UR31, RZ, P1, !PT ;  /* 0x0000001f14147c10 */ /* 0x000fc60008ffe4ff */
[----:B------:R-:W-:Y:S01]  /*17e890*/  STL [R1+0x7298], R16 ;  /* 0x0072981001007387 */ /* 0x000fe20000100800 */
[----:B------:R-:W-:-:S03]  /*17e8a0*/  IADD3 R21, P1, R21, UR21, RZ ;  /* 0x0000001515157c10 */ /* 0x000fc6000ff3e0ff */
        /* <DEDUP_REMOVED lines=48> */
[----:B------:R-:W-:Y:S04]  /*17ebb0*/  STL [R1+0x7230], R7 ;  /* 0x0072300701007387 */ /* 0x000fe80000100800 */
[----:B------:R-:W-:Y:S04]  /*17ebc0*/  STL [R1+0x7228], R42 ;  /* 0x0072282a01007387 */ /* 0x000fe80000100800 */
[----:B------:R-:W-:Y:S04]  /*17ebd0*/  STL [R1+0x7210], R61 ;  /* 0x0072103d01007387 */ /* 0x000fe80000100800 */
[----:B------:R4:W-:Y:S04]  /*17ebe0*/  STL [R1+0x7220], R43 ;  /* 0x0072202b01007387 */ /* 0x0009e80000100800 */
[----:B------:R4:W-:Y:S04]  /*17ebf0*/  STL [R1+0x7218], R60 ;  /* 0x0072183c01007387 */ /* 0x0009e80000100800 */
[----:B0-----:R-:W4:Y:S04]  /*17ec00*/  LDL.LU R24, [R1+0x7208] ;  /* 0x0072080001187983 */ /* 0x001f280000300800 */
[----:B-1----:R-:W4:Y:S04]  /*17ec10*/  LDL.LU R25, [R1+0x7204] ;  /* 0x0072040001197983 */ /* 0x002f280000300800 */
        /* <DEDUP_REMOVED lines=20> */
[----:B------:R-:W-:-:S02]  /*17ed60*/  IADD3.X R24, R24, UR31, RZ, P6, !PT ;  /* 0x0000001f18187c10 */ /* 0x000fc4000b7fe4ff */
[----:B------:R-:W-:-:S03]  /*17ed70*/  IADD3 R25, P5, R25, UR21, RZ ;  /* 0x0000001519197c10 */ /* 0x000fc6000ffbe0ff */
[----:B------:R-:W-:Y:S01]  /*17ed80*/  STL [R1+0x7208], R24 ;  /* 0x0072081801007387 */ /* 0x000fe20000100800 */
[----:B--2---:R-:W-:Y:S02]  /*17ed90*/  IADD3 R26, P0, R26, UR21, RZ ;  /* 0x000000151a1a7c10 */ /* 0x004fe4000ff1e0ff */
[----:B---3--:R-:W-:Y:S02]  /*17eda0*/  IADD3 R27, P4, R27, UR21, RZ ;  /* 0x000000151b1b7c10 */ /* 0x008fe4000ff9e0ff */
[----:B----4-:R-:W-:Y:S02]  /*17edb0*/  IADD3 R32, P3, R32, UR21, RZ ;  /* 0x0000001520207c10 */ /* 0x010fe4000ff7e0ff */
[----:B------:R-:W-:Y:S02]  /*17edc0*/  IADD3 R33, P2, R33, UR21, RZ ;  /* 0x0000001521217c10 */ /* 0x000fe4000ff5e0ff */
[----:B------:R-:W-:Y:S02]  /*17edd0*/  IADD3 R34, P1, R34, UR21, RZ ;  /* 0x0000001522227c10 */ /* 0x000fe4000ff3e0ff */
[----:B------:R-:W-:-:S02]  /*17ede0*/  IADD3 R43, P6, R43, UR21, RZ ;  /* 0x000000152b2b7c10 */ /* 0x000fc4000ffde0ff */
[----:B------:R-:W-:Y:S02]  /*17edf0*/  IADD3.X R60, R60, UR31, RZ, P5, !PT ;  /* 0x0000001f3c3c7c10 */ /* 0x000fe4000affe4ff */
[----:B------:R-:W-:Y:S02]  /*17ee00*/  IADD3 R35, P5, R35, UR21, RZ ;  /* 0x0000001523237c10 */ /* 0x000fe4000ffbe0ff */
[----:B------:R-:W-:Y:S02]  /*17ee10*/  IADD3.X R36, R36, UR31, RZ, P0, !PT ;  /* 0x0000001f24247c10 */ /* 0x000fe400087fe4ff */
[----:B------:R-:W-:Y:S02]  /*17ee20*/  IADD3 R37, P0, R37, UR21, RZ ;  /* 0x0000001525257c10 */ /* 0x000fe4000ff1e0ff */
[----:B------:R-:W-:Y:S01]  /*17ee30*/  IADD3.X R38, R38, UR31, RZ, P4, !PT ;  /* 0x0000001f26267c10 */ /* 0x000fe2000a7fe4ff */
[----:B------:R-:W-:-:S05]  /*17ee40*/  VIADD R5, R5, 0x1 ;  /* 0x0000000105057836 */ /* 0x000fca0000000000 */
[----:B------:R-:W-:Y:S04]  /*17ee50*/  STL [R1+0x4014], R5 ;  /* 0x0040140501007387 */ /* 0x000fe80000100800 */
[----:B------:R-:W-:Y:S04]  /*17ee60*/  STL [R1+0x7204], R25 ;  /* 0x0072041901007387 */ /* 0x000fe80000100800 */
[----:B------:R-:W-:Y:S04]  /*17ee70*/  STL [R1+0x71fc], R26 ;  /* 0x0071fc1a01007387 */ /* 0x000fe80000100800 */
[----:B------:R-:W-:Y:S04]  /*17ee80*/  STL [R1+0x71f4], R27 ;  /* 0x0071f41b01007387 */ /* 0x000fe80000100800 */
[----:B------:R-:W-:Y:S04]  /*17ee90*/  STL [R1+0x71ec], R32 ;  /* 0x0071ec2001007387 */ /* 0x000fe80000100800 */
[----:B------:R0:W-:Y:S04]  /*17eea0*/  STL [R1+0x71d4], R43 ;  /* 0x0071d42b01007387 */ /* 0x0001e80000100800 */
[----:B------:R-:W-:Y:S04]  /*17eeb0*/  STL [R1+0x71e4], R33 ;  /* 0x0071e42101007387 */ /* 0x000fe80000100800 */
[----:B0-----:R-:W2:Y:S04]  /*17eec0*/  LDL.LU R43, [R1+0x719c] ;  /* 0x00719c00012b7983 */ /* 0x001ea80000300800 */
[----:B------:R-:W-:Y:S04]  /*17eed0*/  STL [R1+0x71dc], R34 ;  /* 0x0071dc2201007387 */ /* 0x000fe80000100800 */
[----:B------:R0:W-:Y:S04]  /*17eee0*/  STL [R1+0x7200], R60 ;  /* 0x0072003c01007387 */ /* 0x0001e80000100800 */
[----:B0-----:R-:W3:Y:S01]  /*17eef0*/  LDL.LU R60, [R1+0x71c8] ;  /* 0x0071c800013c7983 */ /* 0x001ee20000300800 */
[----:B------:R-:W-:-:S02]  /*17ef00*/  IADD3 R39, P4, R39, UR21, RZ ;  /* 0x0000001527277c10 */ /* 0x000fc4000ff9e0ff */
[----:B------:R-:W-:Y:S01]  /*17ef10*/  IADD3.X R40, R40, UR31, RZ, P3, !PT ;  /* 0x0000001f28287c10 */ /* 0x000fe20009ffe4ff */
[----:B------:R-:W-:Y:S01]  /*17ef20*/  STL [R1+0x71cc], R35 ;  /* 0x0071cc2301007387 */ /* 0x000fe20000100800 */
[----:B------:R-:W-:Y:S02]  /*17ef30*/  IADD3 R41, P3, R41, UR21, RZ ;  /* 0x0000001529297c10 */ /* 0x000fe4000ff7e0ff */
[----:B------:R-:W-:Y:S01]  /*17ef40*/  IADD3.X R4, R4, UR31, RZ, P2, !PT ;  /* 0x0000001f04047c10 */ /* 0x000fe200097fe4ff */
[----:B------:R-:W-:Y:S01]  /*17ef50*/  STL [R1+0x71f8], R36 ;  /* 0x0071f82401007387 */ /* 0x000fe20000100800 */
[----:B------:R-:W-:Y:S02]  /*17ef60*/  IADD3.X R7, R7, UR31, RZ, P1, !PT ;  /* 0x0000001f07077c10 */ /* 0x000fe40008ffe4ff */
[----:B------:R-:W-:Y:S01]  /*17ef70*/  IADD3 R42, P1, R42, UR21, RZ ;  /* 0x000000152a2a7c10 */ /* 0x000fe2000ff3e0ff */
[----:B------:R-:W-:Y:S01]  /*17ef80*/  STL [R1+0x71c4], R37 ;  /* 0x0071c42501007387 */ /* 0x000fe20000100800 */
[----:B------:R-:W-:-:S03]  /*17ef90*/  IADD3 R6, P2, R6, UR21, RZ ;  /* 0x0000001506067c10 */ /* 0x000fc6000ff5e0ff */
[----:B------:R-:W-:Y:S04]  /*17efa0*/  STL [R1+0x71f0], R38 ;  /* 0x0071f02601007387 */ /* 0x000fe80000100800 */
[----:B------:R-:W-:Y:S04]  /*17efb0*/  STL [R1+0x71bc], R39 ;  /* 0x0071bc2701007387 */ /* 0x000fe80000100800 */
[----:B------:R-:W-:Y:S04]  /*17efc0*/  STL [R1+0x71e8], R40 ;  /* 0x0071e82801007387 */ /* 0x000fe80000100800 */
[----:B------:R-:W-:Y:S01]  /*17efd0*/  STL [R1+0x71b4], R41 ;  /* 0x0071b42901007387 */ /* 0x000fe20000100800 */
[----:B------:R-:W-:-:S03]  /*17efe0*/  IADD3.X R61, R61, UR31, RZ, P6, !PT ;  /* 0x0000001f3d3d7c10 */ /* 0x000fc6000b7fe4ff */
[----:B------:R-:W-:Y:S04]  /*17eff0*/  STL [R1+0x71e0], R4 ;  /* 0x0071e00401007387 */ /* 0x000fe80000100800 */
[----:B------:R0:W-:Y:S04]  /*17f000*/  STL [R1+0x71a4], R42 ;  /* 0x0071a42a01007387 */ /* 0x0001e80000100800 */
[----:B------:R-:W-:Y:S04]  /*17f010*/  STL [R1+0x71ac], R6 ;  /* 0x0071ac0601007387 */ /* 0x000fe80000100800 */
[----:B0-----:R-:W4:Y:S04]  /*17f020*/  LDL.LU R42, [R1+0x7194] ;  /* 0x00719400012a7983 */ /* 0x001f280000300800 */
[----:B------:R-:W-:Y:S04]  /*17f030*/  STL [R1+0x71d8], R7 ;  /* 0x0071d80701007387 */ /* 0x000fe80000100800 */
[----:B------:R-:W4:Y:S04]  /*17f040*/  LDL.LU R17, [R1+0x71c0] ;  /* 0x0071c00001117983 */ /* 0x000f280000300800 */
[----:B------:R-:W4:Y:S04]  /*17f050*/  LDL.LU R18, [R1+0x718c] ;  /* 0x00718c0001127983 */ /* 0x000f280000300800 */
        /* <DEDUP_REMOVED lines=13> */
[----:B0-----:R-:W4:Y:S01]  /*17f130*/  LDL.LU R61, [R1+0x7188] ;  /* 0x00718800013d7983 */ /* 0x001f220000300800 */
[----:B--2---:R-:W-:-:S05]  /*17f140*/  IADD3 R43, P6, R43, UR21, RZ ;  /* 0x000000152b2b7c10 */ /* 0x004fca000ffde0ff */
[----:B------:R0:W-:Y:S04]  /*17f150*/  STL [R1+0x719c], R43 ;  /* 0x00719c2b01007387 */ /* 0x0001e80000100800 */
[----:B0-----:R-:W2:Y:S01]  /*17f160*/  LDL.LU R43, [R1+0x7154] ;  /* 0x00715400012b7983 */ /* 0x001ea20000300800 */
[----:B---3--:R-:W-:-:S03]  /*17f170*/  IADD3.X R60, R60, UR31, RZ, P5, !PT ;  /* 0x0000001f3c3c7c10 */ /* 0x008fc6000affe4ff */
[----:B------:R-:W3:Y:S04]  /*17f180*/  LDL.LU R35, [R1+0x7180] ;  /* 0x0071800001237983 */ /* 0x000ee80000300800 */
[----:B------:R-:W3:Y:S04]  /*17f190*/  LDL.LU R36, [R1+0x714c] ;  /* 0x00714c0001247983 */ /* 0x000ee80000300800 */
[----:B------:R-:W3:Y:S04]  /*17f1a0*/  LDL.LU R37, [R1+0x7178] ;  /* 0x0071780001257983 */ /* 0x000ee80000300800 */
[----:B------:R0:W-:Y:S04]  /*17f1b0*/  STL [R1+0x71c8], R60 ;  /* 0x0071c83c01007387 */ /* 0x0001e80000100800 */
[----:B------:R-:W3:Y:S04]  /*17f1c0*/  LDL.LU R38, [R1+0x7144] ;  /* 0x0071440001267983 */ /* 0x000ee80000300800 */
[----:B------:R-:W3:Y:S04]  /*17f1d0*/  LDL.LU R39, [R1+0x7170] ;  /* 0x0071700001277983 */ /* 0x000ee80000300800 */
[----:B------:R-:W3:Y:S04]  /*17f1e0*/  LDL.LU R40, [R1+0x713c] ;  /* 0x00713c0001287983 */ /* 0x000ee80000300800 */
[----:B------:R-:W3:Y:S04]  /*17f1f0*/  LDL.LU R41, [R1+0x7168] ;  /* 0x0071680001297983 */ /* 0x000ee80000300800 */
[----:B------:R-:W3:Y:S04]  /*17f200*/  LDL.LU R4, [R1+0x7134] ;  /* 0x0071340001047983 */ /* 0x000ee80000300800 */
[----:B------:R-:W3:Y:S04]  /*17f210*/  LDL.LU R6, [R1+0x7160] ;  /* 0x0071600001067983 */ /* 0x000ee80000300800 */
[----:B------:R-:W3:Y:S04]  /*17f220*/  LDL.LU R7, [R1+0x712c] ;  /* 0x00712c0001077983 */ /* 0x000ee80000300800 */
[----:B0-----:R-:W3:Y:S01]  /*17f230*/  LDL.LU R60, [R1+0x7158] ;  /* 0x00715800013c7983 */ /* 0x001ee20000300800 */
[----:B----4-:R-:W-:-:S05]  /*17f240*/  IADD3 R42, P5, R42, UR21, RZ ;  /* 0x000000152a2a7c10 */ /* 0x010fca000ffbe0ff */
[----:B------:R0:W-:Y:S01]  /*17f250*/  STL [R1+0x7194], R42 ;  /* 0x0071942a01007387 */ /* 0x0001e20000100800 */
[----:B------:R-:W-:Y:S02]  /*17f260*/  IADD3.X R17, R17, UR31, RZ, P0, !PT ;  /* 0x0000001f11117c10 */ /* 0x000fe400087fe4ff */
[----:B------:R-:W-:Y:S01]  /*17f270*/  IADD3 R18, P0, R18, UR21, RZ ;  /* 0x0000001512127c10 */ /* 0x000fe2000ff1e0ff */
[----:B0-----:R-:W4:Y:S01]  /*17f280*/  LDL.LU R42, [R1+0x7124] ;  /* 0x00712400012a7983 */ /* 0x001f220000300800 */
[----:B------:R-:W-:-:S03]  /*17f290*/  IADD3.X R19, R19, UR31, RZ, P4, !PT ;  /* 0x0000001f13137c10 */ /* 0x000fc6000a7fe4ff */
[----:B------:R-:W-:Y:S04]  /*17f2a0*/  STL [R1+0x71c0], R17 ;  /* 0x0071c01101007387 */ /* 0x000fe80000100800 */
        /* <DEDUP_REMOVED lines=21> */
[----:B------:R-:W-:Y:S02]  /*17f400*/  IADD3 R34, P5, R34, UR21, RZ ;  /* 0x0000001522227c10 */ /* 0x000fe4000ffbe0ff */
[----:B------:R-:W-:-:S05]  /*17f410*/  IADD3.X R61, R61, UR31, RZ, P0, !PT ;  /* 0x0000001f3d3d7c10 */ /* 0x000fca00087fe4ff */
[----:B------:R0:W-:Y:S04]  /*17f420*/  STL [R1+0x7188], R61 ;  /* 0x0071883d01007387 */ /* 0x0001e80000100800 */
[----:B------:R-:W-:Y:S04]  /*17f430*/  STL [R1+0x7190], R33 ;  /* 0x0071902101007387 */ /* 0x000fe80000100800 */
[----:B0-----:R-:W4:Y:S04]  /*17f440*/  LDL.LU R61, [R1+0x7150] ;  /* 0x00715000013d7983 */ /* 0x001f280000300800 */
[----:B------:R-:W-:Y:S01]  /*17f450*/  STL [R1+0x715c], R34 ;  /* 0x00715c2201007387 */ /* 0x000fe20000100800 */
[----:B--2---:R-:W-:-:S02]  /*17f460*/  IADD3 R43, P0, R43, UR21, RZ ;  /* 0x000000152b2b7c10 */ /* 0x004fc4000ff1e0ff */
[----:B---3--:R-:W-:-:S03]  /*17f470*/  IADD3.X R35, R35, UR31, RZ, P4, !PT ;  /* 0x0000001f23237c10 */ /* 0x008fc6000a7fe4ff */
[----:B------:R0:W-:Y:S01]  /*17f480*/  STL [R1+0x7154], R43 ;  /* 0x0071542b01007387 */ /* 0x0001e20000100800 */
[----:B------:R-:W-:Y:S02]  /*17f490*/  IADD3 R36, P4, R36, UR21, RZ ;  /* 0x0000001524247c10 */ /* 0x000fe4000ff9e0ff */
[----:B------:R-:W-:Y:S01]  /*17f4a0*/  IADD3.X R37, R37, UR31, RZ, P3, !PT ;  /* 0x0000001f25257c10 */ /* 0x000fe20009ffe4ff */
[----:B0-----:R-:W2:Y:S04]  /*17f4b0*/  LDL.LU R43, [R1+0x711c] ;  /* 0x00711c00012b7983 */ /* 0x001ea80000300800 */
        /* <DEDUP_REMOVED lines=15> */
[----:B------:R-:W-:-:S05]  /*17f5b0*/  IADD3.X R60, R60, UR31, RZ, P5, !PT ;  /* 0x0000001f3c3c7c10 */ /* 0x000fca000affe4ff */
[----:B------:R0:W-:Y:S04]  /*17f5c0*/  STL [R1+0x7158], R60 ;  /* 0x0071583c01007387 */ /* 0x0001e80000100800 */
[----:B------:R-:W-:Y:S04]  /*17f5d0*/  STL [R1+0x7160], R6 ;  /* 0x0071600601007387 */ /* 0x000fe80000100800 */
[----:B0-----:R-:W3:Y:S01]  /*17f5e0*/  LDL.LU R60, [R1+0x7148] ;  /* 0x00714800013c7983 */ /* 0x001ee20000300800 */
[----:B----4-:R-:W-:-:S03]  /*17f5f0*/  IADD3 R42, P5, R42, UR21, RZ ;  /* 0x000000152a2a7c10 */ /* 0x010fc6000ffbe0ff */
        /* <DEDUP_REMOVED lines=17> */
[----:B------:R-:W-:-:S05]  /*17f710*/  IADD3.X R61, R61, UR31, RZ, P0, !PT ;  /* 0x0000001f3d3d7c10 */ /* 0x000fca00087fe4ff */
[----:B------:R0:W-:Y:S04]  /*17f720*/  STL [R1+0x7150], R61 ;  /* 0x0071503d01007387 */ /* 0x0001e80000100800 */
[----:B0-----:R-:W4:Y:S04]  /*17f730*/  LDL.LU R61, [R1+0x7108] ;  /* 0x00710800013d7983 */ /* 0x001f280000300800 */
[----:B------:R-:W4:Y:S04]  /*17f740*/  LDL.LU R35, [R1+0x70d4] ;  /* 0x0070d40001237983 */ /* 0x000f280000300800 */
[----:B------:R-:W4:Y:S04]  /*17f750*/  LDL.LU R36, [R1+0x7100] ;  /* 0x0071000001247983 */ /* 0x000f280000300800 */
[----:B------:R-:W4:Y:S01]  /*17f760*/  LDL.LU R37, [R1+0x70cc] ;  /* 0x0070cc0001257983 */ /* 0x000f220000300800 */
[----:B--2---:R-:W-:-:S05]  /*17f770*/  IADD3 R43, P0, R43, UR21, RZ ;  /* 0x000000152b2b7c10 */ /* 0x004fca000ff1e0ff */
[----:B------:R0:W-:Y:S04]  /*17f780*/  STL [R1+0x711c], R43 ;  /* 0x00711c2b01007387 */ /* 0x0001e80000100800 */
[----:B------:R-:W2:Y:S04]  /*17f790*/  LDL.LU R38, [R1+0x70f8] ;  /* 0x0070f80001267983 */ /* 0x000ea80000300800 */
[----:B------:R-:W2:Y:S04]  /*17f7a0*/  LDL.LU R39, [R1+0x70c4] ;  /* 0x0070c40001277983 */ /* 0x000ea80000300800 */
[----:B------:R-:W2:Y:S04]  /*17f7b0*/  LDL.LU R40, [R1+0x70f0] ;  /* 0x0070f00001287983 */ /* 0x000ea80000300800 */
[----:B------:R-:W2:Y:S04]  /*17f7c0*/  LDL.LU R41, [R1+0x70bc] ;  /* 0x0070bc0001297983 */ /* 0x000ea80000300800 */
[----:B------:R-:W2:Y:S04]  /*17f7d0*/  LDL.LU R4, [R1+0x70e8] ;  /* 0x0070e80001047983 */ /* 0x000ea80000300800 */
[----:B------:R-:W2:Y:S04]  /*17f7e0*/  LDL.LU R6, [R1+0x70b4] ;  /* 0x0070b40001067983 */ /* 0x000ea80000300800 */
[----:B------:R-:W2:Y:S04]  /*17f7f0*/  LDL.LU R7, [R1+0x70e0] ;  /* 0x0070e00001077983 */ /* 0x000ea80000300800 */
[----:B0-----:R-:W2:Y:S01]  /*17f800*/  LDL.LU R43, [R1+0x70ac] ;  /* 0x0070ac00012b7983 */ /* 0x001ea20000300800 */
[----:B---3--:R-:W-:-:S05]  /*17f810*/  IADD3.X R60, R60, UR31, RZ, P4, !PT ;  /* 0x0000001f3c3c7c10 */ /* 0x008fca000a7fe4ff */
[----:B------:R0:W-:Y:S04]  /*17f820*/  STL [R1+0x7148], R60 ;  /* 0x0071483c01007387 */ /* 0x0001e80000100800 */
[----:B0-----:R-:W3:Y:S01]  /*17f830*/  LDL.LU R60, [R1+0x70d8] ;  /* 0x0070d800013c7983 */ /* 0x001ee20000300800 */
[----:B----4-:R-:W-:Y:S02]  /*17f840*/  IADD3 R17, P4, R17, UR21, RZ ;  /* 0x0000001511117c10 */ /* 0x010fe4000ff9e0ff */
[----:B------:R-:W-:Y:S02]  /*17f850*/  IADD3.X R18, R18, UR31, RZ, P3, !PT ;  /* 0x0000001f12127c10 */ /* 0x000fe40009ffe4ff */
[----:B------:R-:W-:Y:S01]  /*17f860*/  IADD3 R19, P3, R19, UR21, RZ ;  /* 0x0000001513137c10 */ /* 0x000fe2000ff7e0ff */
        /* <DEDUP_REMOVED lines=20> */
[----:B------:R-:W-:Y:S01]  /*17f9b0*/  IADD3.X R34, R34, UR31, RZ, P4, !PT ;  /* 0x0000001f22227c10 */ /* 0x000fe2000a7fe4ff */
[----:B------:R-:W-:Y:S01]  /*17f9c0*/  STL [R1+0x70ec], R27 ;  /* 0x0070ec1b01007387 */ /* 0x000fe20000100800 */
[----:B------:R-:W-:-:S03]  /*17f9d0*/  IADD3 R42, P4, R42, UR21, RZ ;  /* 0x000000152a2a7c10 */ /* 0x000fc6000ff9e0ff */
[----:B------:R-:W-:Y:S04]  /*17f9e0*/  STL [R1+0x7118], R32 ;  /* 0x0071182001007387 */ /* 0x000fe80000100800 */
[----:B------:R0:W-:Y:S04]  /*17f9f0*/  STL [R1+0x70dc], R42 ;  /* 0x0070dc2a01007387 */ /* 0x0001e80000100800 */
[----:B------:R-:W-:Y:S04]  /*17fa00*/  STL [R1+0x70e4], R33 ;  /* 0x0070e42101007387 */ /* 0x000fe80000100800 */
[----:B0-----:R-:W4:Y:S01]  /*17fa10*/  LDL.LU R42, [R1+0x70a4] ;  /* 0x0070a400012a7983 */ /* 0x001f220000300800 */
[----:B------:R-:W-:-:S03]  /*17fa20*/  IADD3.X R61, R61, UR31, RZ, P3, !PT ;  /* 0x0000001f3d3d7c10 */ /* 0x000fc60009ffe4ff */
[----:B------:R-:W-:Y:S04]  /*17fa30*/  STL [R1+0x7110], R34 ;  /* 0x0071102201007387 */ /* 0x000fe80000100800 */
[----:B------:R0:W-:Y:S04]  /*17fa40*/  STL [R1+0x7108], R61 ;  /* 0x0071083d01007387 */ /* 0x0001e80000100800 */
[----:B0-----:R-:W4:Y:S01]  /*17fa50*/  LDL.LU R61, [R1+0x70d0] ;  /* 0x0070d000013d7983 */ /* 0x001f220000300800 */
[----:B------:R-:W-:Y:S02]  /*17fa60*/  IADD3 R35, P3, R35, UR21, RZ ;  /* 0x0000001523237c10 */ /* 0x000fe4000ff7e0ff */
[----:B------:R-:W-:-:S02]  /*17fa70*/  IADD3.X R36, R36, UR31, RZ, P2, !PT ;  /* 0x0000001f24247c10 */ /* 0x000fc400097fe4ff */
[----:B------:R-:W-:Y:S01]  /*17fa80*/  IADD3 R37, P2, R37, UR21, RZ ;  /* 0x0000001525257c10 */ /* 0x000fe2000ff5e0ff */
[----:B------:R-:W-:Y:S04]  /*17fa90*/  STL [R1+0x70d4], R35 ;  /* 0x0070d42301007387 */ /* 0x000fe80000100800 */
[----:B------:R-:W-:Y:S04]  /*17faa0*/  STL [R1+0x7100], R36 ;  /* 0x0071002401007387 */ /* 0x000fe80000100800 */
[----:B------:R-:W-:Y:S01]  /*17fab0*/  STL [R1+0x70cc], R37 ;  /* 0x0070cc2501007387 */ /* 0x000fe20000100800 */
[----:B--2---:R-:W-:-:S02]  /*17fac0*/  IADD3.X R38, R38, UR31, RZ, P1, !PT ;  /* 0x0000001f26267c10 */ /* 0x004fc40008ffe4ff */
        /* <DEDUP_REMOVED lines=9> */
[----:B------:R-:W-:Y:S02]  /*17fb60*/  IADD3.X R7, R7, UR31, RZ, P0, !PT ;  /* 0x0000001f07077c10 */ /* 0x000fe400087fe4ff */
[----:B------:R-:W-:Y:S01]  /*17fb70*/  IADD3 R43, P0, R43, UR21, RZ ;  /* 0x000000152b2b7c10 */ /* 0x000fe2000ff1e0ff */
[----:B------:R-:W-:Y:S04]  /*17fb80*/  STL [R1+0x70e8], R4 ;  /* 0x0070e80401007387 */ /* 0x000fe80000100800 */
[----:B------:R0:W-:Y:S04]  /*17fb90*/  STL [R1+0x70ac], R43 ;  /* 0x0070ac2b01007387 */ /* 0x0001e80000100800 */
[----:B------:R-:W-:Y:S04]  /*17fba0*/  STL [R1+0x70b4], R6 ;  /* 0x0070b40601007387 */ /* 0x000fe80000100800 */
[----:B0-----:R-:W2:Y:S04]  /*17fbb0*/  LDL.LU R43, [R1+0x709c] ;  /* 0x00709c00012b7983 */ /* 0x001ea80000300800 */
[----:B------:R-:W-:Y:S04]  /*17fbc0*/  STL [R1+0x70e0], R7 ;  /* 0x0070e00701007387 */ /* 0x000fe80000100800 */
[----:B------:R-:W2:Y:S01]  /*17fbd0*/  LDL.LU R17, [R1+0x70c8] ;  /* 0x0070c80001117983 */ /* 0x000ea20000300800 */
[----:B---3--:R-:W-:-:S03]  /*17fbe0*/  IADD3.X R60, R60, UR31, RZ, P4, !PT ;  /* 0x0000001f3c3c7c10 */ /* 0x008fc6000a7fe4ff */
        /* <DEDUP_REMOVED lines=16> */
[----:B------:R0:W-:Y:S04]  /*17fcf0*/  STL [R1+0x70a4], R42 ;  /* 0x0070a42a01007387 */ /* 0x0001e80000100800 */
[----:B0-----:R-:W4:Y:S01]  /*17fd00*/  LDL.LU R42, [R1+0x705c] ;  /* 0x00705c00012a7983 */ /* 0x001f220000300800 */
[----:B------:R-:W-:-:S03]  /*17fd10*/  IADD3.X R61, R61, UR31, RZ, P3, !PT ;  /* 0x0000001f3d3d7c10 */ /* 0x000fc60009ffe4ff */
        /* <DEDUP_REMOVED lines=13> */
[----:B------:R0:W-:Y:S01]  /*17fdf0*/  STL [R1+0x709c], R43 ;  /* 0x00709c2b01007387 */ /* 0x0001e20000100800 */
[----:B------:R-:W-:Y:S02]  /*17fe00*/  IADD3.X R17, R17, UR31, RZ, P2, !PT ;  /* 0x0000001f11117c10 */ /* 0x000fe400097fe4ff */
[----:B---3--:R-:W-:Y:S01]  /*17fe10*/  IADD3 R18, P2, R18, UR21, RZ ;  /* 0x0000001512127c10 */ /* 0x008fe2000ff5e0ff */
[----:B0-----:R-:W2:Y:S01]  /*17fe20*/  LDL.LU R43, [R1+0x702c] ;  /* 0x00702c00012b7983 */ /* 0x001ea20000300800 */
        /* <DEDUP_REMOVED lines=23> */
[----:B------:R-:W-:Y:S04]  /*17ffa0*/  STL [R1+0x706c], R32 ;  /* 0x00706c2001007387 */ /* 0x000fe80000100800 */
[----:B------:R0:W-:Y:S04]  /*17ffb0*/  STL [R1+0x7090], R60 ;  /* 0x0070903c01007387 */ /* 0x0001e80000100800 */
[----:B------:R-:W-:Y:S04]  /*17ffc0*/  STL [R1+0x7098], R33 ;  /* 0x0070982101007387 */ /* 0x000fe80000100800 */
[----:B0-----:R-:W3:Y:S01]  /*17ffd0*/  LDL.LU R60, [R1+0x7058] ;  /* 0x00705800013c7983 */ /* 0x001ee20000300800 */
[----:B------:R-:W-:-:S05]  /*17ffe0*/  IADD3 R34, P3, R34, UR21, RZ ;  /* 0x0000001522227c10 */ /* 0x000fca000ff7e0ff */
[----:B------:R-:W-:Y:S01]  /*17fff0*/  STL [R1+0x7064], R34 ;  /* 0x0070642201007387 */ /* 0x000fe20000100800 */
[----:B----4-:R-:W-:Y:S02]  /*180000*/  IADD3 R42, P2, R42, UR21, RZ ;  /* 0x000000152a2a7c10 */ /* 0x010fe4000ff5e0ff */
[----:B------:R-:W-:-:S03]  /*180010*/  IADD3.X R35, R35, UR31, RZ, P1, !PT ;  /* 0x0000001f23237c10 */ /* 0x000fc60008ffe4ff */
[----:B------:R0:W-:Y:S01]  /*180020*/  STL [R1+0x705c], R42 ;  /* 0x00705c2a01007387 */ /* 0x0001e20000100800 */
[----:B------:R-:W-:Y:S02]  /*180030*/  IADD3 R36, P1, R36, UR21, RZ ;  /* 0x0000001524247c10 */ /* 0x000fe4000ff3e0ff */
[----:B------:R-:W-:Y:S01]  /*180040*/  IADD3.X R37, R37, UR31, RZ, P6, !PT ;  /* 0x0000001f25257c10 */ /* 0x000fe2000b7fe4ff */
[----:B0-----:R-:W4:Y:S01]  /*180050*/  LDL.LU R42, [R1+0x7024] ;  /* 0x00702400012a7983 */ /* 0x001f220000300800 */
        /* <DEDUP_REMOVED lines=11> */
[----:B------:R-:W-:Y:S04]  /*180110*/  STL [R1+0x7044], R40 ;  /* 0x0070442801007387 */ /* 0x000fe80000100800 */
[----:B------:R-:W-:Y:S01]  /*180120*/  STL [R1+0x7070], R41 ;  /* 0x0070702901007387 */ /* 0x000fe20000100800 */
[----:B------:R-:W-:-:S03]  /*180130*/  IADD3.X R61, R61, UR31, RZ, P3, !PT ;  /* 0x0000001f3d3d7c10 */ /* 0x000fc60009ffe4ff */
[----:B------:R-:W-:Y:S04]  /*180140*/  STL [R1+0x703c], R4 ;  /* 0x00703c0401007387 */ /* 0x000fe80000100800 */
[----:B------:R0:W-:Y:S04]  /*180150*/  STL [R1+0x7060], R61 ;  /* 0x0070603d01007387 */ /* 0x0001e80000100800 */
[----:B------:R-:W-:Y:S04]  /*180160*/  STL [R1+0x7068], R6 ;  /* 0x0070680601007387 */ /* 0x000fe80000100800 */
[----:B0-----:R-:W4:Y:S01]  /*180170*/  LDL.LU R61, [R1+0x7050] ;  /* 0x00705000013d7983 */ /* 0x001f220000300800 */
[----:B------:R-:W-:-:S05]  /*180180*/  IADD3 R7, P4, R7, UR21, RZ ;  /* 0x0000001507077c10 */ /* 0x000fca000ff9e0ff */
[----:B------:R-:W-:Y:S04]  /*180190*/  STL [R1+0x7034], R7 ;  /* 0x0070340701007387 */ /* 0x000fe80000100800 */
        /* <DEDUP_REMOVED lines=19> */
[----:B0-----:R-:W3:Y:S04]  /*1802d0*/  LDL.LU R60, [R1+0x7010] ;  /* 0x00701000013c7983 */ /* 0x001ee80000300800 */
[----:B------:R-:W3:Y:S04]  /*1802e0*/  LDL.LU R35, [R1+0x6fdc] ;  /* 0x006fdc0001237983 */ /* 0x000ee80000300800 */
[----:B------:R-:W3:Y:S01]  /*1802f0*/  LDL.LU R36, [R1+0x7008] ;  /* 0x0070080001247983 */ /* 0x000ee20000300800 */
[----:B----4-:R-:W-:-:S03]  /*180300*/  IADD3 R42, P2, R42, UR21, RZ ;  /* 0x000000152a2a7c10 */ /* 0x010fc6000ff5e0ff */
        /* <DEDUP_REMOVED lines=12> */
[----:B0-----:R-:W4:Y:S01]  /*1803d0*/  LDL.LU R61, [R1+0x6fe0] ;  /* 0x006fe000013d7983 */ /* 0x001f220000300800 */
[----:B------:R-:W-:Y:S02]  /*1803e0*/  IADD3 R17, P1, R17, UR21, RZ ;  /* 0x0000001511117c10 */ /* 0x000fe4000ff3e0ff */
[----:B------:R-:W-:Y:S02]  /*1803f0*/  IADD3.X R18, R18, UR31, RZ, P6, !PT ;  /* 0x0000001f12127c10 */ /* 0x000fe4000b7fe4ff */
        /* <DEDUP_REMOVED lines=28> */
[----:B------:R-:W-:Y:S01]  /*1805c0*/  STL [R1+0x7018], R34 ;  /* 0x0070182201007387 */ /* 0x000fe20000100800 */
[----:B---3--:R-:W-:-:S05]  /*1805d0*/  IADD3.X R60, R60, UR31, RZ, P6, !PT ;  /* 0x0000001f3c3c7c10 */ /* 0x008fca000b7fe4ff */
[----:B------:R0:W-:Y:S04]  /*1805e0*/  STL [R1+0x7010], R60 ;  /* 0x0070103c01007387 */ /* 0x0001e80000100800 */
[----:B0-----:R-:W3:Y:S01]  /*1805f0*/  LDL.LU R60, [R1+0x6fd8] ;  /* 0x006fd800013c7983 */ /* 0x001ee20000300800 */
[----:B------:R-:W-:Y:S02]  /*180600*/  IADD3 R35, P6, R35, UR21, RZ ;  /* 0x0000001523237c10 */ /* 0x000fe4000ffde0ff */
[----:B------:R-:W-:Y:S02]  /*180610*/  IADD3.X R36, R36, UR31, RZ, P5, !PT ;  /* 0x0000001f24247c10 */ /* 0x000fe4000affe4ff */
[----:B----4-:R-:W-:Y:S02]  /*180620*/  IADD3 R37, P5, R37, UR21, RZ ;  /* 0x0000001525257c10 */ /* 0x010fe4000ffbe0ff */
[----:B------:R-:W-:Y:S01]  /*180630*/  IADD3.X R38, R38, UR31, RZ, P0, !PT ;  /* 0x0000001f26267c10 */ /* 0x000fe200087fe4ff */
        /* <DEDUP_REMOVED lines=14> */
[----:B------:R-:W-:Y:S04]  /*180720*/  STL [R1+0x6ff0], R4 ;  /* 0x006ff00401007387 */ /* 0x000fe80000100800 */
[----:B------:R0:W-:Y:S04]  /*180730*/  STL [R1+0x6fb4], R42 ;  /* 0x006fb42a01007387 */ /* 0x0001e80000100800 */
[----:B------:R-:W-:Y:S04]  /*180740*/  STL [R1+0x6fbc], R6 ;  /* 0x006fbc0601007387 */ /* 0x000fe80000100800 */
[----:B0-----:R-:W4:Y:S04]  /*180750*/  LDL.LU R42, [R1+0x6fa4] ;  /* 0x006fa400012a7983 */ /* 0x001f280000300800 */
[----:B------:R-:W-:Y:S01]  /*180760*/  STL [R1+0x6fe8], R7 ;  /* 0x006fe80701007387 */ /* 0x000fe20000100800 */
        /* <DEDUP_REMOVED lines=19> */
[----:B0-----:R-:W2:Y:S04]  /*1808a0*/  LDL.LU R43, [R1+0x6f64] ;  /* 0x006f6400012b7983 */ /* 0x001ea80000300800 */
[----:B------:R-:W2:Y:S04]  /*1808b0*/  LDL.LU R35, [R1+0x6f90] ;  /* 0x006f900001237983 */ /* 0x000ea80000300800 */
[----:B------:R-:W2:Y:S04]  /*1808c0*/  LDL.LU R36, [R1+0x6f5c] ;  /* 0x006f5c0001247983 */ /* 0x000ea80000300800 */
[----:B------:R-:W2:Y:S01]  /*1808d0*/  LDL.LU R37, [R1+0x6f88] ;  /* 0x006f880001257983 */ /* 0x000ea20000300800 */
[----:B---3--:R-:W-:-:S05]  /*1808e0*/  IADD3.X R60, R60, UR31, RZ, P6, !PT ;  /* 0x0000001f3c3c7c10 */ /* 0x008fca000b7fe4ff */
        /* <DEDUP_REMOVED lines=40> */
[----:B0-----:R-:W4:Y:S01]  /*180b70*/  LDL.LU R61, [R1+0x6f60] ;  /* 0x006f6000013d7983 */ /* 0x001f220000300800 */
[----:B------:R-:W-:-:S05]  /*180b80*/  IADD3 R34, P6, R34, UR21, RZ ;  /* 0x0000001522227c10 */ /* 0x000fca000ffde0ff */
[----:B------:R-:W-:Y:S01]  /*180b90*/  STL [R1+0x6f6c], R34 ;  /* 0x006f6c2201007387 */ /* 0x000fe20000100800 */
[----:B--2---:R-:W-:Y:S02]  /*180ba0*/  IADD3 R43, P5, R43, UR21, RZ ;  /* 0x000000152b2b7c10 */ /* 0x004fe4000ffbe0ff */
[----:B------:R-:W-:-:S03]  /*180bb0*/  IADD3.X R35, R35, UR31, RZ, P0, !PT ;  /* 0x0000001f23237c10 */ /* 0x000fc600087fe4ff */
[----:B------:R0:W-:Y:S01]  /*180bc0*/  STL [R1+0x6f64], R43 ;  /* 0x006f642b01007387 */ /* 0x0001e20000100800 */
[----:B------:R-:W-:Y:S02]  /*180bd0*/  IADD3 R36, P0, R36, UR21, RZ ;  /* 0x0000001524247c10 */ /* 0x000fe4000ff1e0ff */
[----:B------:R-:W-:Y:S01]  /*180be0*/  IADD3.X R37, R37, UR31, RZ, P4, !PT ;  /* 0x0000001f25257c10 */ /* 0x000fe2000a7fe4ff */
[----:B0-----:R-:W2:Y:S04]  /*180bf0*/  LDL.LU R43, [R1+0x6f2c] ;  /* 0x006f2c00012b7983 */ /* 0x001ea80000300800 */
[----:B------:R-:W-:Y:S01]  /*180c00*/  STL [R1+0x6f90], R35 ;  /* 0x006f902301007387 */ /* 0x000fe20000100800 */
[----:B---3--:R-:W-:-:S03]  /*180c10*/  IADD3 R38, P4, R38, UR21, RZ ;  /* 0x0000001526267c10 */ /* 0x008fc6000ff9e0ff */
        /* <DEDUP_REMOVED lines=17> */
[----:B------:R-:W-:Y:S04]  /*180d30*/  STL [R1+0x6f3c], R7 ;  /* 0x006f3c0701007387 */ /* 0x000fe80000100800 */
        /* <DEDUP_REMOVED lines=36> */
[----:B------:R-:W-:Y:S02]  /*180f80*/  IADD3 R17, P0, R17, UR21, RZ ;  /* 0x0000001511117c10 */ /* 0x000fe4000ff1e0ff */
[----:B------:R-:W-:Y:S02]  /*180f90*/  IADD3.X R18, R18, UR31, RZ, P4, !PT ;  /* 0x0000001f12127c10 */ /* 0x000fe4000a7fe4ff */
        /* <DEDUP_REMOVED lines=27> */
[----:B0-----:R-:W4:Y:S04]  /*181150*/  LDL.LU R42, [R1+0x6eb4] ;  /* 0x006eb400012a7983 */ /* 0x001f280000300800 */
[----:B------:R-:W-:Y:S01]  /*181160*/  STL [R1+0x6f20], R34 ;  /* 0x006f202201007387 */ /* 0x000fe20000100800 */
        /* <DEDUP_REMOVED lines=26> */
[----:B------:R-:W2:Y:S04]  /*181310*/  LDL.LU R17, [R1+0x6ed8] ;  /* 0x006ed80001117983 */ /* 0x000ea80000300800 */
[----:B------:R-:W2:Y:S01]  /*181320*/  LDL.LU R18, [R1+0x6ea4] ;  /* 0x006ea40001127983 */ /* 0x000ea20000300800 */
[----:B---3--:R-:W-:-:S03]  /*181330*/  IADD3.X R60, R60, UR31, RZ, P0, !PT ;  /* 0x0000001f3c3c7c10 */ /* 0x008fc600087fe4ff */
        /* <DEDUP_REMOVED lines=16> */
[----:B0-----:R-:W4:Y:S04]  /*181440*/  LDL.LU R42, [R1+0x6e6c] ;  /* 0x006e6c00012a7983 */ /* 0x001f280000300800 */
[----:B------:R-:W4:Y:S04]  /*181450*/  LDL.LU R35, [R1+0x6e98] ;  /* 0x006e980001237983 */ /* 0x000f280000300800 */
[----:B------:R-:W4:Y:S04]  /*181460*/  LDL.LU R36, [R1+0x6e64] ;  /* 0x006e640001247983 */ /* 0x000f280000300800 */
[----:B------:R-:W4:Y:S01]  /*181470*/  LDL.LU R37, [R1+0x6e90] ;  /* 0x006e900001257983 */ /* 0x000f220000300800 */
[----:B------:R-:W-:-:S05]  /*181480*/  IADD3.X R61, R61, UR31, RZ, P4, !PT ;  /* 0x0000001f3d3d7c10 */ /* 0x000fca000a7fe4ff */
        /* <DEDUP_REMOVED lines=12> */
[----:B------:R-:W-:Y:S01]  /*181550*/  IADD3 R18, P3, R18, UR21, RZ ;  /* 0x0000001512127c10 */ /* 0x000fe2000ff7e0ff */
[----:B0-----:R-:W2:Y:S01]  /*181560*/  LDL.LU R43, [R1+0x6e3c] ;  /* 0x006e3c00012b7983 */ /* 0x001ea20000300800 */
[----:B---3--:R-:W-:-:S03]  /*181570*/  IADD3.X R19, R19, UR31, RZ, P2, !PT ;  /* 0x0000001f13137c10 */ /* 0x008fc600097fe4ff */
        /* <DEDUP_REMOVED lines=33> */
[----:B0-----:R-:W4:Y:S04]  /*181790*/  LDL.LU R42, [R1+0x6e34] ;  /* 0x006e3400012a7983 */ /* 0x001f280000300800 */
        /* <DEDUP_REMOVED lines=41> */
[----:B------:R-:W3:Y:S04]  /*181a30*/  LDL.LU R36, [R1+0x6e18] ;  /* 0x006e180001247983 */ /* 0x000ee80000300800 */
[----:B------:R-:W3:Y:S01]  /*181a40*/  LDL.LU R37, [R1+0x6de4] ;  /* 0x006de40001257983 */ /* 0x000ee20000300800 */
[----:B----4-:R-:W-:-:S05]  /*181a50*/  IADD3 R42, P3, R42, UR21, RZ ;  /* 0x000000152a2a7c10 */ /* 0x010fca000ff7e0ff */
        /* <DEDUP_REMOVED lines=48> */
[----:B------:R-:W-:Y:S01]  /*181d60*/  IADD3 R37, P6, R37, UR21, RZ ;  /* 0x0000001525257c10 */ /* 0x000fe2000ffde0ff */
[----:B------:R-:W-:Y:S01]  /*181d70*/  STL [R1+0x6dec], R35 ;  /* 0x006dec2301007387 */ /* 0x000fe20000100800 */
[----:B----4-:R-:W-:-:S03]  /*181d80*/  IADD3.X R38, R38, UR31, RZ, P5, !PT ;  /* 0x0000001f26267c10 */ /* 0x010fc6000affe4ff */
        /* <DEDUP_REMOVED lines=17> */
[----:B------:R-:W-:Y:S04]  /*181ea0*/  STL [R1+0x6df8], R7 ;  /* 0x006df80701007387 */ /* 0x000fe80000100800 */
[----:B------:R-:W4:Y:S04]  /*181eb0*/  LDL.LU R17, [R1+0x6de0] ;  /* 0x006de00001117983 */ /* 0x000f280000300800 */
[----:B------:R-:W4:Y:S01]  /*181ec0*/  LDL.LU R18, [R1+0x6dac] ;  /* 0x006dac0001127983 */ /* 0x000f220000300800 */
[----:B------:R-:W-:-:S03]  /*181ed0*/  IADD3.X R61, R61, UR31, RZ, P2, !PT ;  /* 0x0000001f3d3d7c10 */ /* 0x000fc600097fe4ff */
        /* <DEDUP_REMOVED lines=7967> */
[----:B------:R-:W-:Y:S01]  /*1a10d0*/  STL [R1+0x4498], R34 ;  /* 0x0044982201007387 */ /* 0x000fe20000100800 */
[----:B0-----:R-:W0:Y:S01]  /*1a10e0*/  LDC R36, c[0x0][0x23c] ;  /* 0x00008f00ff247b82 */ /* 0x001e220000000800 */
[----:B------:R-:W-:-:S05]  /*1a10f0*/  IADD3.X R61, R61, UR31, RZ, P0, !PT ;  /* 0x0000001f3d3d7c10 */ /* 0x000fca00087fe4ff */
[----:B------:R1:W-:Y:S04]  /*1a1100*/  STL [R1+0x4490], R61 ;  /* 0x0044903d01007387 */ /* 0x0003e80000100800 */
[----:B-1----:R-:W4:Y:S01]  /*1a1110*/  LDL.LU R61, [R1+0x83e8] ;  /* 0x0083e800013d7983 */ /* 0x002f220000300800 */
[----:B0-----:R-:W-:Y:S01]  /*1a1120*/  IMAD.SHL.U32 R8, R36, 0x80, RZ ;  /* 0x0000008024087824 */ /* 0x001fe200078e00ff */
[----:B------:R-:W-:Y:S02]  /*1a1130*/  IADD3 R35, P0, R35, UR21, RZ ;  /* 0x0000001523237c10 */ /* 0x000fe4000ff1e0ff */
[----:B------:R-:W-:Y:S02]  /*1a1140*/  IADD3.X R37, R37, UR31, RZ, P4, !PT ;  /* 0x0000001f25257c10 */ /* 0x000fe4000a7fe4ff */
[----:B------:R-:W-:Y:S01]  /*1a1150*/  IADD3 R38, P4, R38, UR21, RZ ;  /* 0x0000001526267c10 */ /* 0x000fe2000ff9e0ff */
[----:B------:R0:W-:Y:S04]  /*1a1160*/  STL [R1+0x445c], R35 ;  /* 0x00445c2301007387 */ /* 0x0001e80000100800 */
[----:B------:R-:W-:Y:S04]  /*1a1170*/  STL [R1+0x4488], R37 ;  /* 0x0044882501007387 */ /* 0x000fe80000100800 */
[----:B------:R-:W-:Y:S01]  /*1a1180*/  STL [R1+0x4454], R38 ;  /* 0x0044542601007387 */ /* 0x000fe20000100800 */
[----:B--2---:R-:W-:-:S02]  /*1a1190*/  IADD3.X R39, R39, UR31, RZ, P3, !PT ;  /* 0x0000001f27277c10 */ /* 0x004fc40009ffe4ff */
[----:B------:R-:W-:-:S03]  /*1a11a0*/  IADD3 R40, P3, R8, R40, RZ ;  /* 0x0000002808287210 */ /* 0x000fc60007f7e0ff */
[----:B------:R-:W-:Y:S01]  /*1a11b0*/  STL [R1+0x4480], R39 ;  /* 0x0044802701007387 */ /* 0x000fe20000100800 */
[----:B------:R-:W-:-:S03]  /*1a11c0*/  IADD3.X R41, R41, UR31, RZ, P2, !PT ;  /* 0x0000001f29297c10 */ /* 0x000fc600097fe4ff */
[----:B------:R-:W-:Y:S01]  /*1a11d0*/  STL [R1+0x93b8], R40 ;  /* 0x0093b82801007387 */ /* 0x000fe20000100800 */
[----:B------:R-:W-:-:S03]  /*1a11e0*/  IADD3 R4, P2, R8, R4, RZ ;  /* 0x0000000408047210 */ /* 0x000fc60007f5e0ff */
[----:B------:R-:W-:Y:S01]  /*1a11f0*/  STL [R1+0x4478], R41 ;  /* 0x0044782901007387 */ /* 0x000fe20000100800 */
[----:B------:R-:W-:-:S03]  /*1a1200*/  IADD3.X R6, R6, UR31, RZ, P1, !PT ;  /* 0x0000001f06067c10 */ /* 0x000fc60008ffe4ff */
[----:B------:R-:W-:Y:S01]  /*1a1210*/  STL [R1+0x93c0], R4 ;  /* 0x0093c00401007387 */ /* 0x000fe20000100800 */
[----:B------:R-:W-:-:S03]  /*1a1220*/  IADD3 R7, P1, R8, R7, RZ ;  /* 0x0000000708077210 */ /* 0x000fc60007f3e0ff */
[----:B------:R-:W-:Y:S01]  /*1a1230*/  STL [R1+0x4470], R6 ;  /* 0x0044700601007387 */ /* 0x000fe20000100800 */
[----:B------:R-:W-:-:S03]  /*1a1240*/  IADD3.X R42, R42, UR31, RZ, P6, !PT ;  /* 0x0000001f2a2a7c10 */ /* 0x000fc6000b7fe4ff */
[----:B------:R-:W2:Y:S01]  /*1a1250*/  LDL.LU R16, [R1+0x4458] ;  /* 0x0044580001107983 */ /* 0x000ea20000300800 */
[----:B------:R-:W-:-:S03]  /*1a1260*/  IADD3 R43, P6, R8, R43, RZ ;  /* 0x0000002b082b7210 */ /* 0x000fc60007fde0ff */
[----:B------:R-:W-:Y:S04]  /*1a1270*/  STL [R1+0x93bc], R7 ;  /* 0x0093bc0701007387 */ /* 0x000fe80000100800 */
[----:B------:R-:W-:Y:S04]  /*1a1280*/  STL [R1+0x4468], R42 ;  /* 0x0044682a01007387 */ /* 0x000fe80000100800 */
[----:B------:R-:W2:Y:S04]  /*1a1290*/  LDL.LU R17, [R1+0x83f0] ;  /* 0x0083f00001117983 */ /* 0x000ea80000300800 */
[----:B------:R-:W-:Y:S04]  /*1a12a0*/  STL [R1+0x9488], R43 ;  /* 0x0094882b01007387 */ /* 0x000fe80000100800 */
        /* <DEDUP_REMOVED lines=19> */
[----:B------:R-:W3:Y:S01]  /*1a13e0*/  LDL.LU R38, [R1+0x8448] ;  /* 0x0084480001267983 */ /* 0x000ee20000300800 */
[----:B----4-:R-:W-:-:S05]  /*1a13f0*/  IADD3 R61, P5, R8, R61, RZ ;  /* 0x0000003d083d7210 */ /* 0x010fca0007fbe0ff */
        /* <DEDUP_REMOVED lines=10> */
[----:B------:R-:W-:-:S02]  /*1a14a0*/  SHF.R.S32.HI R2, RZ, 0x1f, R8 ;  /* 0x0000001fff027819 */ /* 0x000fc40000011408 */
[----:B--2---:R-:W-:-:S05]  /*1a14b0*/  IADD3.X R16, R16, UR31, RZ, P0, !PT ;  /* 0x0000001f10107c10 */ /* 0x004fca00087fe4ff */
[----:B------:R-:W-:Y:S01]  /*1a14c0*/  STL [R1+0x4458], R16 ;  /* 0x0044581001007387 */ /* 0x000fe20000100800 */
[----:B------:R-:W-:Y:S02]  /*1a14d0*/  IADD3 R17, P0, R8, R17, RZ ;  /* 0x0000001108117210 */ /* 0x000fe40007f1e0ff */
[----:B------:R-:W-:-:S03]  /*1a14e0*/  IADD3.X R18, R18, UR31, RZ, P4, !PT ;  /* 0x0000001f12127c10 */ /* 0x000fc6000a7fe4ff */
[----:B------:R-:W-:Y:S01]  /*1a14f0*/  STL [R1+0x83f0], R17 ;  /* 0x0083f01101007387 */ /* 0x000fe20000100800 */
[----:B------:R-:W-:-:S03]  /*1a1500*/  IADD3 R19, P4, R8, R19, RZ ;  /* 0x0000001308137210 */ /* 0x000fc60007f9e0ff */
[----:B------:R-:W-:Y:S04]  /*1a1510*/  STL [R1+0x4450], R18 ;  /* 0x0044501201007387 */ /* 0x000fe80000100800 */
[----:B------:R-:W-:Y:S01]  /*1a1520*/  STL [R1+0x83f8], R19 ;  /* 0x0083f81301007387 */ /* 0x000fe20000100800 */
[----:B---3--:R-:W-:Y:S01]  /*1a1530*/  IMAD.X R20, R2, 0x1, R20, P3 ;  /* 0x0000000102147824 */ /* 0x008fe200018e0614 */
[----:B------:R-:W-:-:S04]  /*1a1540*/  IADD3 R21, P3, R8, R21, RZ ;  /* 0x0000001508157210 */ /* 0x000fc80007f7e0ff */
[----:B------:R-:W-:Y:S01]  /*1a1550*/  STL [R1+0x9394], R20 ;  /* 0x0093941401007387 */ /* 0x000fe20000100800 */
[----:B------:R-:W-:-:S03]  /*1a1560*/  IMAD.X R22, R2, 0x1, R22, P2 ;  /* 0x0000000102167824 */ /* 0x000fc600010e0616 */
[----:B------:R-:W-:Y:S01]  /*1a1570*/  STL [R1+0x8400], R21 ;  /* 0x0084001501007387 */ /* 0x000fe20000100800 */
[----:B------:R-:W-:-:S03]  /*1a1580*/  IADD3 R23, P2, R8, R23, RZ ;  /* 0x0000001708177210 */ /* 0x000fc60007f5e0ff */
        /* <DEDUP_REMOVED lines=15> */
[----:B------:R-:W-:-:S05]  /*1a1680*/  IMAD.X R60, R2, 0x1, R60, P4 ;  /* 0x00000001023c7824 */ /* 0x000fca00020e063c */
[----:B------:R0:W-:Y:S04]  /*1a1690*/  STL [R1+0x83d4], R60 ;  /* 0x0083d43c01007387 */ /* 0x0001e80000100800 */
[----:B------:R1:W-:Y:S04]  /*1a16a0*/  STL [R1+0x83d0], R34 ;  /* 0x0083d02201007387 */ /* 0x0003e80000100800 */
[----:B0-----:R-:W2:Y:S01]  /*1a16b0*/  LDL.LU R60, [R1+0x8464] ;  /* 0x00846400013c7983 */ /* 0x001ea20000300800 */
[----:B------:R-:W-:Y:S01]  /*1a16c0*/  IADD3 R35, P0, R8, R35, RZ ;  /* 0x0000002308237210 */ /* 0x000fe20007f1e0ff */
[----:B------:R-:W-:Y:S01]  /*1a16d0*/  IMAD.X R37, R2, 0x1, R37, P3 ;  /* 0x0000000102257824 */ /* 0x000fe200018e0625 */
[----:B------:R-:W-:-:S02]  /*1a16e0*/  IADD3 R36, P4, R8, R36, RZ ;  /* 0x0000002408247210 */ /* 0x000fc40007f9e0ff */
[----:B------:R-:W-:Y:S01]  /*1a16f0*/  IADD3 R38, P3, R8, R38, RZ ;  /* 0x0000002608267210 */ /* 0x000fe20007f7e0ff */
[----:B------:R0:W-:Y:S04]  /*1a1700*/  STL [R1+0x8420], R35 ;  /* 0x0084202301007387 */ /* 0x0001e80000100800 */
[----:B------:R-:W-:Y:S04]  /*1a1710*/  STL [R1+0x8434], R36 ;  /* 0x0084342401007387 */ /* 0x000fe80000100800 */
[----:B------:R-:W-:Y:S04]  /*1a1720*/  STL [R1+0x83d8], R37 ;  /* 0x0083d82501007387 */ /* 0x000fe80000100800 */
[----:B------:R-:W-:Y:S01]  /*1a1730*/  STL [R1+0x8448], R38 ;  /* 0x0084482601007387 */ /* 0x000fe20000100800 */
[----:B----4-:R-:W-:Y:S01]  /*1a1740*/  IMAD.X R39, R2, 0x1, R39, P2 ;  /* 0x0000000102277824 */ /* 0x010fe200010e0627 */
        /* <DEDUP_REMOVED lines=13> */
[----:B------:R-:W3:Y:S01]  /*1a1820*/  LDL.LU R15, [R1+0x83fc] ;  /* 0x0083fc00010f7983 */ /* 0x000ee20000300800 */
[----:B------:R-:W-:-:S03]  /*1a1830*/  IMAD.X R61, R2, 0x1, R61, P0 ;  /* 0x00000001023d7824 */ /* 0x000fc600000e063d */
[----:B------:R-:W-:Y:S04]  /*1a1840*/  STL [R1+0x83ec], R42 ;  /* 0x0083ec2a01007387 */ /* 0x000fe80000100800 */
[----:B------:R-:W4:Y:S04]  /*1a1850*/  LDL.LU R16, [R1+0x8460] ;  /* 0x0084600001107983 */ /* 0x000f280000300800 */
[----:B------:R-:W-:Y:S04]  /*1a1860*/  STL [R1+0x8468], R43 ;  /* 0x0084682b01007387 */ /* 0x000fe80000100800 */
        /* <DEDUP_REMOVED lines=15> */
[----:B0-----:R-:W4:Y:S04]  /*1a1960*/  LDL.LU R35, [R1+0x843c] ;  /* 0x00843c0001237983 */ /* 0x001f280000300800 */
[----:B------:R-:W4:Y:S04]  /*1a1970*/  LDL.LU R61, [R1+0x84a0] ;  /* 0x0084a000013d7983 */ /* 0x000f280000300800 */
[----:B------:R-:W4:Y:S04]  /*1a1980*/  LDL.LU R36, [R1+0x8438] ;  /* 0x0084380001247983 */ /* 0x000f280000300800 */
[----:B------:R-:W4:Y:S04]  /*1a1990*/  LDL.LU R37, [R1+0x84b4] ;  /* 0x0084b40001257983 */ /* 0x000f280000300800 */
[----:B------:R-:W4:Y:S01]  /*1a19a0*/  LDL.LU R38, [R1+0x8450] ;  /* 0x0084500001267983 */ /* 0x000f220000300800 */
[----:B--2---:R-:W-:-:S05]  /*1a19b0*/  IADD3 R60, P0, R8, R60, RZ ;  /* 0x0000003c083c7210 */ /* 0x004fca0007f1e0ff */
        /* <DEDUP_REMOVED lines=10> */
[----:B---3--:R-:W-:Y:S01]  /*1a1a60*/  IMAD.X R15, R2, 0x1, R15, P4 ;  /* 0x00000001020f7824 */ /* 0x008fe200020e060f */
[----:B----4-:R-:W-:-:S04]  /*1a1a70*/  IADD3 R16, P4, R8, R16, RZ ;  /* 0x0000001008107210 */ /* 0x010fc80007f9e0ff */
        /* <DEDUP_REMOVED lines=27> */
[----:B------:R-:W-:Y:S01]  /*1a1c30*/  IADD3 R34, P4, R8, R34, RZ ;  /* 0x0000002208227210 */ /* 0x000fe20007f9e0ff */
[----:B------:R-:W-:Y:S01]  /*1a1c40*/  IMAD.X R35, R2, 0x1, R35, P3 ;  /* 0x0000000102237824 */ /* 0x000fe200018e0623 */
[----:B------:R-:W-:Y:S01]  /*1a1c50*/  IADD3 R61, P3, R8, R61, RZ ;  /* 0x0000003d083d7210 */ /* 0x000fe20007f7e0ff */
[----:B------:R-:W-:Y:S04]  /*1a1c60*/  STL [R1+0x842c], R33 ;  /* 0x00842c2101007387 */ /* 0x000fe80000100800 */
[----:B------:R0:W-:Y:S04]  /*1a1c70*/  STL [R1+0x84a0], R61 ;  /* 0x0084a03d01007387 */ /* 0x0001e80000100800 */
[----:B------:R1:W-:Y:S04]  /*1a1c80*/  STL [R1+0x84a4], R34 ;  /* 0x0084a42201007387 */ /* 0x0003e80000100800 */
[----:B0-----:R-:W3:Y:S01]  /*1a1c90*/  LDL.LU R61, [R1+0x846c] ;  /* 0x00846c00013d7983 */ /* 0x001ee20000300800 */
[----:B------:R-:W-:Y:S01]  /*1a1ca0*/  IMAD.X R36, R2, 0x1, R36, P2 ;  /* 0x0000000102247824 */ /* 0x000fe200010e0624 */
[----:B------:R-:W-:Y:S01]  /*1a1cb0*/  IADD3 R37, P2, R8, R37, RZ ;  /* 0x0000002508257210 */ /* 0x000fe20007f5e0ff */
[----:B------:R-:W-:Y:S01]  /*1a1cc0*/  IMAD.X R38, R2, 0x1, R38, P1 ;  /* 0x0000000102267824 */ /* 0x000fe200008e0626 */
[----:B------:R0:W-:Y:S04]  /*1a1cd0*/  STL [R1+0x843c], R35 ;  /* 0x00843c2301007387 */ /* 0x0001e80000100800 */
[----:B------:R-:W-:Y:S04]  /*1a1ce0*/  STL [R1+0x8438], R36 ;  /* 0x0084382401007387 */ /* 0x000fe80000100800 */
[----:B------:R-:W-:Y:S04]  /*1a1cf0*/  STL [R1+0x84b4], R37 ;  /* 0x0084b42501007387 */ /* 0x000fe80000100800 */
[----:B------:R-:W-:Y:S01]  /*1a1d00*/  STL [R1+0x8450], R38 ;  /* 0x0084502601007387 */ /* 0x000fe20000100800 */
[----:B--2---:R-:W-:Y:S01]  /*1a1d10*/  IADD3 R39, P1, R8, R39, RZ ;  /* 0x0000002708277210 */ /* 0x004fe20007f3e0ff */
[----:B------:R-:W-:-:S04]  /*1a1d20*/  IMAD.X R40, R2, 0x1, R40, P6 ;  /* 0x0000000102287824 */ /* 0x000fc800030e0628 */
        /* <DEDUP_REMOVED lines=12> */
[----:B------:R-:W2:Y:S01]  /*1a1df0*/  LDL.LU R15, [R1+0x84e4] ;  /* 0x0084e400010f7983 */ /* 0x000ea20000300800 */
[----:B------:R-:W-:-:S03]  /*1a1e00*/  IADD3 R60, P4, R8, R60, RZ ;  /* 0x0000003c083c7210 */ /* 0x000fc60007f9e0ff */
        /* <DEDUP_REMOVED lines=23> */
[----:B---3--:R-:W-:-:S05]  /*1a1f80*/  IMAD.X R61, R2, 0x1, R61, P3 ;  /* 0x00000001023d7824 */ /* 0x008fca00018e063d */
        /* <DEDUP_REMOVED lines=10> */
[----:B--2---:R-:W-:Y:S01]  /*1a2030*/  IADD3 R15, P3, R8, R15, RZ ;  /* 0x0000000f080f7210 */ /* 0x004fe20007f7e0ff */
[----:B----4-:R-:W-:-:S04]  /*1a2040*/  IMAD.X R16, R2, 0x1, R16, P2 ;  /* 0x0000000102107824 */ /* 0x010fc800010e0610 */
        /* <DEDUP_REMOVED lines=2740> */
[----:B------:R2:W-:Y:S01]  /*1acb90*/  STL [R1+0x9344], R39 ;  /* 0x0093442701007387 */ /* 0x0005e20000100800 */
[----:B------:R-:W-:-:S03]  /*1acba0*/  IADD3 R41, P4, R8, R41, RZ ;  /* 0x0000002908297210 */ /* 0x000fc60007f9e0ff */
[----:B------:R4:W-:Y:S01]  /*1acbb0*/  STL [R1+0x92dc], R40 ;  /* 0x0092dc2801007387 */ /* 0x0009e20000100800 */
[----:B------:R-:W-:-:S03]  /*1acbc0*/  IMAD.X R4, R2, 0x1, R4, P3 ;  /* 0x0000000102047824 */ /* 0x000fc600018e0604 */
        /* <DEDUP_REMOVED lines=8> */
[----:B------:R-:W4:Y:S01]  /*1acc50*/  LDL.LU R15, [R1+0x9360] ;  /* 0x00936000010f7983 */ /* 0x000f220000300800 */
[----:B------:R-:W-:-:S03]  /*1acc60*/  IADD3 R60, P1, R8, R60, RZ ;  /* 0x0000003c083c7210 */ /* 0x000fc60007f3e0ff */
        /* <DEDUP_REMOVED lines=19> */
[----:B--2---:R-:W2:Y:S04]  /*1acda0*/  LDL.LU R39, [R1+0x9338] ;  /* 0x0093380001277983 */ /* 0x004ea80000300800 */
[----:B------:R-:W2:Y:S04]  /*1acdb0*/  LDL.LU R36, [R1+0x93b4] ;  /* 0x0093b40001247983 */ /* 0x000ea80000300800 */
[----:B------:R-:W2:Y:S04]  /*1acdc0*/  LDL.LU R37, [R1+0x9350] ;  /* 0x0093500001257983 */ /* 0x000ea80000300800 */
[----:B------:R-:W2:Y:S01]  /*1acdd0*/  LDL.LU R38, [R1+0x93b0] ;  /* 0x0093b00001267983 */ /* 0x000ea20000300800 */
[----:B---3--:R-:W-:-:S05]  /*1acde0*/  IMAD.X R61, R2, 0x1, R61, P6 ;  /* 0x00000001023d7824 */ /* 0x008fca00030e063d */
[----:B------:R0:W-:Y:S04]  /*1acdf0*/  STL [R1+0x92fc], R61 ;  /* 0x0092fc3d01007387 */ /* 0x0001e80000100800 */
        /* <DEDUP_REMOVED lines=9> */
[----:B------:R-:W-:Y:S01]  /*1ace90*/  IADD3 R15, P6, R8, R15, RZ ;  /* 0x0000000f080f7210 */ /* 0x000fe20007fde0ff */
        /* <DEDUP_REMOVED lines=27> */
[----:B------:R-:W-:Y:S04]  /*1ad050*/  STL [R1+0x932c], R32 ;  /* 0x00932c2001007387 */ /* 0x000fe80000100800 */
[----:B------:R-:W-:Y:S01]  /*1ad060*/  STL [R1+0x939c], R33 ;  /* 0x00939c2101007387 */ /* 0x000fe20000100800 */
[----:B--2---:R-:W-:-:S05]  /*1ad070*/  IMAD.X R39, R2, 0x1, R39, P0 ;  /* 0x0000000102277824 */ /* 0x004fca00000e0627 */
[----:B------:R0:W-:Y:S02]  /*1ad080*/  STL [R1+0x9338], R39 ;  /* 0x0093382701007387 */ /* 0x0001e40000100800 */
[----:B0-----:R-:W0:Y:S01]  /*1ad090*/  LDC R39, c[0x0][0x230] ;  /* 0x00008c00ff277b82 */ /* 0x001e220000000800 */
[----:B------:R-:W-:Y:S01]  /*1ad0a0*/  IMAD.X R34, R2, 0x1, R34, P5 ;  /* 0x0000000102227824 */ /* 0x000fe200028e0622 */
[----:B------:R-:W-:Y:S01]  /*1ad0b0*/  IADD3 R35, P5, R8, R35, RZ ;  /* 0x0000002308237210 */ /* 0x000fe20007fbe0ff */
[----:B------:R-:W-:Y:S01]  /*1ad0c0*/  IMAD.X R37, R2, 0x1, R37, P4 ;  /* 0x0000000102257824 */ /* 0x000fe200020e0625 */
[C---:B------:R-:W-:Y:S02]  /*1ad0d0*/  IADD3 R36, P0, R8.reuse, R36, RZ ;  /* 0x0000002408247210 */ /* 0x040fe40007f1e0ff */
[----:B------:R-:W-:Y:S01]  /*1ad0e0*/  IADD3 R38, P4, R8, R38, RZ ;  /* 0x0000002608267210 */ /* 0x000fe20007f9e0ff */
[----:B------:R1:W-:Y:S04]  /*1ad0f0*/  STL [R1+0x933c], R34 ;  /* 0x00933c2201007387 */ /* 0x0003e80000100800 */
[----:B------:R1:W-:Y:S04]  /*1ad100*/  STL [R1+0x9398], R35 ;  /* 0x0093982301007387 */ /* 0x0003e80000100800 */
[----:B------:R1:W-:Y:S04]  /*1ad110*/  STL [R1+0x93b4], R36 ;  /* 0x0093b42401007387 */ /* 0x0003e80000100800 */
[----:B------:R1:W-:Y:S01]  /*1ad120*/  STL [R1+0x9350], R37 ;  /* 0x0093502501007387 */ /* 0x0003e20000100800 */
[----:B0-----:R-:W-:-:S03]  /*1ad130*/  VIADD R39, R39, 0x7f ;  /* 0x0000007f27277836 */ /* 0x001fc60000000000 */
[----:B------:R1:W-:Y:S02]  /*1ad140*/  STL [R1+0x93b0], R38 ;  /* 0x0093b02601007387 */ /* 0x0003e40000100800 */
[----:B------:R-:W-:Y:S01]  /*1ad150*/  SHF.R.S32.HI R3, RZ, 0x1f, R39 ;  /* 0x0000001fff037819 */ /* 0x000fe20000011427 */
[----:B---3--:R-:W-:Y:S01]  /*1ad160*/  IMAD.X R40, R2, 0x1, R40, P3 ;  /* 0x0000000102287824 */ /* 0x008fe200018e0628 */
[----:B----4-:R-:W-:-:S04]  /*1ad170*/  IADD3 R41, P3, R8, R41, RZ ;  /* 0x0000002908297210 */ /* 0x010fc80007f7e0ff */
[----:B------:R1:W-:Y:S01]  /*1ad180*/  STL [R1+0x934c], R40 ;  /* 0x00934c2801007387 */ /* 0x0003e20000100800 */
[----:B------:R-:W-:-:S03]  /*1ad190*/  IMAD.X R4, R2, 0x1, R4, P2 ;  /* 0x0000000102047824 */ /* 0x000fc600010e0604 */
[----:B------:R1:W-:Y:S01]  /*1ad1a0*/  STL [R1+0x93ac], R41 ;  /* 0x0093ac2901007387 */ /* 0x0003e20000100800 */
[----:B------:R-:W-:-:S03]  /*1ad1b0*/  IMAD.X R6, R2, 0x1, R6, P1 ;  /* 0x0000000102067824 */ /* 0x000fc600008e0606 */
[----:B------:R1:W-:Y:S01]  /*1ad1c0*/  STL [R1+0x935c], R4 ;  /* 0x00935c0401007387 */ /* 0x0003e20000100800 */
[----:B------:R-:W-:-:S03]  /*1ad1d0*/  IMAD.X R7, R2, 0x1, R7, P6 ;  /* 0x0000000102077824 */ /* 0x000fc600030e0607 */
[----:B------:R1:W-:Y:S01]  /*1ad1e0*/  STL [R1+0x9358], R6 ;  /* 0x0093580601007387 */ /* 0x0003e20000100800 */
[----:B------:R-:W-:-:S03]  /*1ad1f0*/  IMAD.X R42, R2, 0x1, R42, P5 ;  /* 0x00000001022a7824 */ /* 0x000fc600028e062a */
[----:B------:R1:W-:Y:S01]  /*1ad200*/  STL [R1+0x9370], R7 ;  /* 0x0093700701007387 */ /* 0x0003e20000100800 */
[C---:B------:R-:W-:Y:S01]  /*1ad210*/  IMAD.X R43, R2.reuse, 0x1, R43, P0 ;  /* 0x00000001022b7824 */ /* 0x040fe200000e062b */
[----:B------:R-:W-:Y:S02]  /*1ad220*/  LEA.HI R3, R3, R39, RZ, 0x7 ;  /* 0x0000002703037211 */ /* 0x000fe400078f38ff */
[----:B------:R1:W-:Y:S01]  /*1ad230*/  STL [R1+0x936c], R42 ;  /* 0x00936c2a01007387 */ /* 0x0003e20000100800 */
[C---:B------:R-:W-:Y:S02]  /*1ad240*/  IMAD.X R60, R2.reuse, 0x1, R60, P4 ;  /* 0x00000001023c7824 */ /* 0x040fe400020e063c */
[----:B------:R-:W-:Y:S01]  /*1ad250*/  IMAD.X R61, R2, 0x1, R61, P3 ;  /* 0x00000001023d7824 */ /* 0x000fe200018e063d */
[----:B------:R-:W-:-:S04]  /*1ad260*/  SHF.R.S32.HI R3, RZ, 0x7, R3 ;  /* 0x00000007ff037819 */ /* 0x000fc80000011403 */
[----:B------:R1:W-:Y:S04]  /*1ad270*/  STL [R1+0x938c], R61 ;  /* 0x00938c3d01007387 */ /* 0x0003e80000100800 */
[----:B------:R1:W-:Y:S04]  /*1ad280*/  STL [R1+0x937c], R43 ;  /* 0x00937c2b01007387 */ /* 0x0003e80000100800 */
[----:B------:R1:W-:Y:S01]  /*1ad290*/  STL [R1+0x9378], R60 ;  /* 0x0093783c01007387 */ /* 0x0003e20000100800 */
[----:B------:R-:W-:-:S13]  /*1ad2a0*/  ISETP.NE.U32.AND P2, PT, R5, R3, PT ;  /* 0x000000030500720c */ /* 0x000fda0003f45070 */
[----:B-1----:R-:W-:Y:S05]  /*1ad2b0*/  @P2 BRA `(.L_x_1) ;  /* 0xffffe99c00102947 */ /* 0x002fea000383ffff */
.L_x_0:
[----:B------:R-:W3:Y:S01]  /*1ad2c0*/  LDL.LU R21, [R1+0x1fd0] ;  /* 0x001fd00001157983 */ /* 0x000ee20000300800 */
[----:B------:R-:W-:Y:S01]  /*1ad2d0*/  ULDC UR4, c[0x0][0x248] ;  /* 0x0000920000047ab9 */ /* 0x000fe20000000800 */
[----:B------:R-:W-:Y:S01]  /*1ad2e0*/  ULDC UR6, c[0x0][0x244] ;  /* 0x0000910000067ab9 */ /* 0x000fe20000000800 */
[----:B------:R-:W-:Y:S01]  /*1ad2f0*/  ULDC UR5, c[0x0][0x248] ;  /* 0x0000920000057ab9 */ /* 0x000fe20000000800 */
[----:B------:R-:W3:Y:S01]  /*1ad300*/  LDL.LU R20, [R1+0x1fd4] ;  /* 0x001fd40001147983 */ /* 0x000ee20000300800 */
[----:B------:R-:W-:Y:S01]  /*1ad310*/  ULDC.64 UR30, c[0x0][0x228] ;  /* 0x00008a00001e7ab9 */ /* 0x000fe20000000a00 */
[----:B------:R-:W-:Y:S01]  /*1ad320*/  ULDC UR8, c[0x0][0x244] ;  /* 0x0000910000087ab9 */ /* 0x000fe20000000800 */
[----:B------:R-:W-:Y:S01]  /*1ad330*/  LOP3.LUT R19, R19, 0xffffffbf, RZ, 0xc0, !PT ;  /* 0xffffffbf13137812 */ /* 0x000fe200078ec0ff */
[----:B------:R-:W4:Y:S01]  /*1ad340*/  LDL.LU R18, [R1+0x1fd8] ;  /* 0x001fd80001127983 */ /* 0x000f220000300800 */
[----:B------:R-:W-:Y:S01]  /*1ad350*/  ULDC UR18, c[0x0][0x228] ;  /* 0x00008a0000127ab9 */ /* 0x000fe20000000800 */
[----:B------:R-:W-:Y:S01]  /*1ad360*/  ULDC UR19, c[0x0][0x228] ;  /* 0x00008a0000137ab9 */ /* 0x000fe20000000800 */
[----:B------:R-:W-:Y:S01]  /*1ad370*/  ULDC UR13, c[0x0][0x248] ;  /* 0x00009200000d7ab9 */ /* 0x000fe20000000800 */
        /* <DEDUP_REMOVED lines=12> */
[----:B--2---:R-:W2:Y:S01]  /*1ad440*/  LDL.LU R13, [R1+0x1fa8] ;  /* 0x001fa800010d7983 */ /* 0x004ea20000300800 */
[----:B------:R-:W-:Y:S01]  /*1ad450*/  ULDC UR55, c[0x0][0x228] ;  /* 0x00008a0000377ab9 */ /* 0x000fe20000000800 */
[----:B------:R-:W-:Y:S01]  /*1ad460*/  ULDC UR61, c[0x0][0x228] ;  /* 0x00008a00003d7ab9 */ /* 0x000fe20000000800 */
[----:B------:R-:W-:Y:S01]  /*1ad470*/  ULDC UR20, c[0x0][0x228] ;  /* 0x00008a0000147ab9 */ /* 0x000fe20000000800 */
[----:B------:R-:W2:Y:S01]  /*1ad480*/  LDL.LU R12, [R1+0x1fac] ;  /* 0x001fac00010c7983 */ /* 0x000ea20000300800 */
        /* <DEDUP_REMOVED lines=43> */
[----:B------:R-:W-:Y:S04]  /*1ad740*/  STL.64 [R1+0x9f80], R60 ;  /* 0x009f803c01007387 */ /* 0x000fe80000100a00 */
[----:B------:R-:W-:Y:S04]  /*1ad750*/  STL.64 [R1+0x9f78], R58 ;  /* 0x009f783a01007387 */ /* 0x000fe80000100a00 */
[----:B------:R-:W-:Y:S04]  /*1ad760*/  STL [R1+0x9f74], R56 ;  /* 0x009f743801007387 */ /* 0x000fe80000100800 */
[----:B------:R-:W-:Y:S04]  /*1ad770*/  STL [R1+0x9f70], R53 ;  /* 0x009f703501007387 */ /* 0x000fe80000100800 */
[----:B------:R-:W-:Y:S04]  /*1ad780*/  STL.64 [R1+0x9f68], R54 ;  /* 0x009f683601007387 */ /* 0x000fe80000100a00 */
[----:B------:R-:W-:Y:S04]  /*1ad790*/  STL [R1+0x9f60], R52 ;  /* 0x009f603401007387 */ /* 0x000fe80000100800 */
[----:B------:R-:W-:Y:S04]  /*1ad7a0*/  STL.64 [R1+0x9f58], R50 ;  /* 0x009f583201007387 */ /* 0x000fe80000100a00 */
[----:B------:R3:W-:Y:S02]  /*1ad7b0*/  STL [R1+0x9f18], R17 ;  /* 0x009f181101007387 */ /* 0x0007e40000100800 */
[----:B---3--:R-:W-:-:S05]  /*1ad7c0*/  F2FP.SATFINITE.E5M2.F32.PACK_AB_MERGE_C R17, R20, R21, RZ ;  /* 0x000000151411723e */ /* 0x008fca00048060ff */
[----:B------:R-:W-:Y:S01]  /*1ad7d0*/  STL [R1+0x53e8], R17 ;  /* 0x0053e81101007387 */ /* 0x000fe20000100800 */
[----:B----4-:R-:W-:-:S05]  /*1ad7e0*/  F2FP.SATFINITE.E5M2.F32.PACK_AB_MERGE_C R16, R16, R18, RZ ;  /* 0x000000121010723e */ /* 0x010fca00048060ff */
[----:B------:R-:W-:Y:S01]  /*1ad7f0*/  STL [R1+0x53f0], R16 ;  /* 0x0053f01001007387 */ /* 0x000fe20000100800 */
[----:B-----5:R-:W-:-:S05]  /*1ad800*/  F2FP.SATFINITE.E5M2.F32.PACK_AB_MERGE_C R0, R14, R15, RZ ;  /* 0x0000000f0e00723e */ /* 0x020fca00048060ff */
[----:B------:R0:W-:Y:S01]  /*1ad810*/  STL [R1+0x5320], R0 ;  /* 0x0053200001007387 */ /* 0x0001e20000100800 */
[----:B--2---:R-:W-:-:S05]  /*1ad820*/  F2FP.SATFINITE.E5M2.F32.PACK_AB_MERGE_C R12, R12, R13, RZ ;  /* 0x0000000d0c0c723e */ /* 0x004fca00048060ff */
[----:B------:R-:W-:Y:S01]  /*1ad830*/  STL [R1+0x532c], R12 ;  /* 0x00532c0c01007387 */ /* 0x000fe20000100800 */
[----:B------:R-:W-:-:S05]  /*1ad840*/  F2FP.SATFINITE.E5M2.F32.PACK_AB_MERGE_C R10, R10, R11, RZ ;  /* 0x0000000b0a0a723e */ /* 0x000fca00048060ff */
[----:B------:R-:W-:Y:S01]  /*1ad850*/  STL [R1+0x5284], R10 ;  /* 0x0052840a01007387 */ /* 0x000fe20000100800 */
[----:B0-----:R-:W-:-:S05]  /*1ad860*/  F2FP.SATFINITE.E5M2.F32.PACK_AB_MERGE_C R0, R8, R9, RZ ;  /* 0x000000090800723e */ /* 0x001fca00048060ff */
[----:B------:R0:W-:Y:S01]  /*1ad870*/  STL [R1+0x5288], R0 ;  /* 0x0052880001007387 */ /* 0x0001e20000100800 */
[----:B------:R-:W-:-:S05]  /*1ad880*/  F2FP.SATFINITE.E5M2.F32.PACK_AB_MERGE_C R6, R6, R7, RZ ;  /* 0x000000070606723e */ /* 0x000fca00048060ff */
[----:B------:R1:W-:Y:S01]  /*1ad890*/  STL [R1+0x5274], R6 ;  /* 0x0052740601007387 */ /* 0x0003e20000100800 */
[----:B------:R-:W-:-:S03]  /*1ad8a0*/  F2FP.SATFINITE.E5M2.F32.PACK_AB_MERGE_C R4, R4, R5, RZ ;  /* 0x000000050404723e */ /* 0x000fc600048060ff */
[----:B------:R-:W2:Y:S04]  /*1ad8b0*/  LDL.LU R47, [R1+0x1f58] ;  /* 0x001f5800012f7983 */ /* 0x000ea80000300800 */
[----:B------:R3:W-:Y:S01]  /*1ad8c0*/  STL [R1+0x5278], R4 ;  /* 0x0052780401007387 */ /* 0x0007e20000100800 */
[----:B0-----:R-:W-:-:S03]  /*1ad8d0*/  F2FP.SATFINITE.E5M2.F32.PACK_AB_MERGE_C R0, R2, R3, RZ ;  /* 0x000000030200723e */ /* 0x001fc600048060ff */
[----:B------:R-:W2:Y:S04]  /*1ad8e0*/  LDL.LU R46, [R1+0x1f5c] ;  /* 0x001f5c00012e7983 */ /* 0x000ea80000300800 */
        /* <DEDUP_REMOVED lines=42> */
[----:B------:R-:W3:Y:S01]  /*1adb90*/  LDL.LU R10, [R1+0x1ed4] ;  /* 0x001ed400010a7983 */ /* 0x000ee20000300800 */
[----:B--2---:R-:W-:-:S05]  /*1adba0*/  F2FP.SATFINITE.E5M2.F32.PACK_AB_MERGE_C R0, R46, R47, RZ ;  /* 0x0000002f2e00723e */ /* 0x004fca00048060ff */
[----:B------:R0:W-:Y:S01]  /*1adbb0*/  STL [R1+0x5268], R0 ;  /* 0x0052680001007387 */ /* 0x0001e20000100800 */
[----:B----4-:R-:W-:-:S05]  /*1adbc0*/  F2FP.SATFINITE.E5M2.F32.PACK_AB_MERGE_C R44, R44, R45, RZ ;  /* 0x0000002d2c2c723e */ /* 0x010fca00048060ff */
[----:B------:R-:W-:Y:S01]  /*1adbd0*/  STL [R1+0x5258], R44 ;  /* 0x0052582c01007387 */ /* 0x000fe20000100800 */
[----:B------:R-:W-:Y:S02]  /*1adbe0*/  F2FP.SATFINITE.E5M2.F32.PACK_AB_MERGE_C R17, R42, R43, RZ ;  /* 0x0000002b2a11723e */ /* 0x000fe400048060ff */
[----:B0-----:R-:W-:Y:S02]  /*1adbf0*/  F2FP.SATFINITE.E5M2.F32.PACK_AB_MERGE_C R0, R3, R8, RZ ;  /* 0x000000080300723e */ /* 0x001fe400048060ff */
[----:B------:R-:W2:Y:S04]  /*1adc00*/  LDL.LU R8, [R1+0x1ed8] ;  /* 0x001ed80001087983 */ /* 0x000ea80000300800 */
[----:B------:R-:W-:Y:S04]  /*1adc10*/  STL [R1+0x5254], R17 ;  /* 0x0052541101007387 */ /* 0x000fe80000100800 */
[----:B------:R-:W2:Y:S04]  /*1adc20*/  LDL.LU R3, [R1+0x1edc] ;  /* 0x001edc0001037983 */ /* 0x000ea80000300800 */
[----:B------:R0:W-:Y:S01]  /*1adc30*/  STL [R1+0x5244], R0 ;  /* 0x0052440001007387 */ /* 0x0001e20000100800 */
[----:B------:R-:W-:-:S02]  /*1adc40*/  F2FP.SATFINITE.E5M2.F32.PACK_AB_MERGE_C R38, R38, R39, RZ ;  /* 0x000000272626723e */ /* 0x000fc400048060ff */
[----:B0-----:R-:W-:Y:S02]  /*1adc50*/  F2FP.SATFINITE.E5M2.F32.PACK_AB_MERGE_C R0, R40, R41, RZ ;  /* 0x000000292800723e */ /* 0x001fe400048060ff */
[----:B------:R-:W-:-:S03]  /*1adc60*/  F2FP.SATFINITE.E5M2.F32.PACK_AB_MERGE_C R17, R36, R37, RZ ;  /* 0x000000252411723e */ /* 0x000fc600048060ff */
[----:B------:R0:W-:Y:S04]  /*1adc70*/  STL [R1+0x5248], R0 ;  /* 0x0052480001007387 */ /* 0x0001e80000100800 */
[----:B------:R-:W-:Y:S01]  /*1adc80*/  STL [R1+0x5234], R38 ;  /* 0x0052342601007387 */ /* 0x000fe20000100800 */
[----:B0-----:R-:W-:-:S03]  /*1adc90*/  F2FP.SATFINITE.E5M2.F32.PACK_AB_MERGE_C R0, R7, R9, RZ ;  /* 0x000000090700723e */ /* 0x001fc600048060ff */
[----:B------:R-:W4:Y:S01]  /*1adca0*/  LDL.LU R9, [R1+0x1ec0] ;  /* 0x001ec00001097983 */ /* 0x000f220000300800 */
[----:B------:R-:W-:-:S03]  /*1adcb0*/  F2FP.SATFINITE.E5M2.F32.PACK_AB_MERGE_C R34, R34, R35, RZ ;  /* 0x000000232222723e */ /* 0x000fc600048060ff */
[----:B------:R0:W-:Y:S04]  /*1adcc0*/  STL [R1+0x5238], R17 ;  /* 0x0052381101007387 */ /* 0x0001e80000100800 */
[----:B------:R-:W4:Y:S04]  /*1adcd0*/  LDL.LU R7, [R1+0x1ec4] ;  /* 0x001ec40001077983 */ /* 0x000f280000300800 */
[----:B------:R1:W-:Y:S01]  /*1adce0*/  STL [R1+0x5228], R0 ;  /* 0x0052280001007387 */ /* 0x0003e20000100800 */
[----:B0-----:R-:W-:-:S03]  /*1adcf0*/  F2FP.SATFINITE.E5M2.F32.PACK_AB_MERGE_C R17, R2, R6, RZ ;  /* 0x000000060211723e */ /* 0x001fc600048060ff */
[----:B-1----:R-:W4:Y:S04]  /*1add00*/  LDL R0, [R1+0x33f8] ;  /* 0x0033f80001007983 */ /* 0x002f280000100800 */
[----:B------:R-:W-:Y:S04]  /*1add10*/  STL [R1+0x4014], R34 ;  /* 0x0040142201007387 */ /* 0x000fe80000100800 */
[----:B------:R-:W4:Y:S04]  /*1add20*/  LDL.LU R6, [R1+0x1ec8] ;  /* 0x001ec80001067983 */ /* 0x000f280000300800 */
[----:B------:R-:W4:Y:S04]  /*1add30*/  LDL.LU R2, [R1+0x1ecc] ;  /* 0x001ecc0001027983 */ /* 0x000f280000300800 */
[----:B------:R0:W-:Y:S01]  /*1add40*/  STL [R1+0x80c], R17 ;  /* 0x00080c1101007387 */ /* 0x0001e20000100800 */
[----:B------:R-:W-:-:S02]  /*1add50*/  F2FP.SATFINITE.E5M2.F32.PACK_AB_MERGE_C R30, R30, R31, RZ ;  /* 0x0000001f1e1e723e */ /* 0x000fc400048060ff */
[----:B------:R-:W-:Y:S02]  /*1add60*/  F2FP.SATFINITE.E5M2.F32.PACK_AB_MERGE_C R28, R28, R29, RZ ;  /* 0x0000001d1c1c723e */ /* 0x000fe400048060ff */
[----:B0-----:R-:W-:-:S05]  /*1add70*/  F2FP.SATFINITE.E5M2.F32.PACK_AB_MERGE_C R17, R32, R33, RZ ;  /* 0x000000212011723e */ /* 0x001fca00048060ff */
[----:B------:R0:W-:Y:S01]  /*1add80*/  STL [R1+0x818], R17 ;  /* 0x0008181101007387 */ /* 0x0001e20000100800 */
[----:B------:R-:W-:-:S03]  /*1add90*/  F2FP.SATFINITE.E5M2.F32.PACK_AB_MERGE_C R24, R24, R25, RZ ;  /* 0x000000191818723e */ /* 0x000fc600048060ff */
[----:B------:R-:W-:Y:S01]  /*1adda0*/  STL [R1+0x774], R30 ;  /* 0x0007741e01007387 */ /* 0x000fe20000100800 */
[----:B------:R-:W-:Y:S02]  /*1addb0*/  F2FP.SATFINITE.E5M2.F32.PACK_AB_MERGE_C R22, R22, R23, RZ ;  /* 0x000000171616723e */ /* 0x000fe400048060ff */
[----:B0-----:R-:W-:Y:S01]  /*1addc0*/  F2FP.SATFINITE.E5M2.F32.PACK_AB_MERGE_C R17, R26, R27, RZ ;  /* 0x0000001b1a11723e */ /* 0x001fe200048060ff */
[----:B------:R-:W-:Y:S04]  /*1addd0*/  STL [R1+0x778], R28 ;  /* 0x0007781c01007387 */ /* 0x000fe80000100800 */
[----:B------:R0:W-:Y:S01]  /*1adde0*/  STL [R1+0x708], R17 ;  /* 0x0007081101007387 */ /* 0x0001e20000100800 */
[----:B------:R-:W-:-:S03]  /*1addf0*/  F2FP.SATFINITE.E5M2.F32.PACK_AB_MERGE_C R16, R16, R18, RZ ;  /* 0x000000121010723e */ /* 0x000fc600048060ff */
[----:B------:R1:W-:Y:S01]  /*1ade00*/  STL [R1+0x704], R24 ;  /* 0x0007041801007387 */ /* 0x0003e20000100800 */
[----:B0-----:R-:W-:-:S03]  /*1ade10*/  F2FP.SATFINITE.E5M2.F32.PACK_AB_MERGE_C R17, R20, R21, RZ ;  /* 0x000000151411723e */ /* 0x001fc600048060ff */
[----:B------:R0:W-:Y:S01]  /*1ade20*/  STL [R1+0x6e0], R22 ;  /* 0x0006e01601007387 */ /* 0x0001e20000100800 */
[----:B------:R-:W-:-:S03]  /*1ade30*/  F2FP.SATFINITE.E5M2.F32.PACK_AB_MERGE_C R15, R14, R15, RZ ;  /* 0x0000000f0e0f723e */ /* 0x000fc600048060ff */
[----:B------:R-:W-:Y:S01]  /*1ade40*/  STL [R1+0x6e4], R17 ;  /* 0x0006e41101007387 */ /* 0x000fe20000100800 */
[----:B---3--:R-:W-:-:S03]  /*1ade50*/  F2FP.SATFINITE.E5M2.F32.PACK_AB_MERGE_C R14, R4, R5, RZ ;  /* 0x00000005040e723e */ /* 0x008fc600048060ff */
[----:B------:R-:W-:Y:S04]  /*1ade60*/  STL [R1+0x6cc], R16 ;  /* 0x0006cc1001007387 */ /* 0x000fe80000100800 */
[----:B------:R-:W3:Y:S04]  /*1ade70*/  LDL.LU R5, [R1+0x1eb0] ;  /* 0x001eb00001057983 */ /* 0x000ee80000300800 */
[----:B------:R-:W-:Y:S04]  /*1ade80*/  STL [R1+0x6c8], R15 ;  /* 0x0006c80f01007387 */ /* 0x000fe80000100800 */
[----:B------:R-:W3:Y:S01]  /*1ade90*/  LDL.LU R4, [R1+0x1eb4] ;  /* 0x001eb40001047983 */ /* 0x000ee20000300800 */
[----:B------:R-:W-:-:S02]  /*1adea0*/  F2FP.SATFINITE.E5M2.F32.PACK_AB_MERGE_C R12, R12, R13, RZ ;  /* 0x0000000d0c0c723e */ /* 0x000fc400048060ff */
[----:B------:R-:W-:Y:S01]  /*1adeb0*/  F2FP.SATFINITE.E5M2.F32.PACK_AB_MERGE_C R10, R10, R11, RZ ;  /* 0x0000000b0a0a723e */ /* 0x000fe200048060ff */
[----:B------:R-:W-:Y:S04]  /*1adec0*/  STL [R1+0x6ac], R14 ;  /* 0x0006ac0e01007387 */ /* 0x000fe80000100800 */
[----:B------:R-:W3:Y:S04]  /*1aded0*/  LDL.LU R27, [R1+0x1eb8] ;  /* 0x001eb800011b7983 */ /* 0x000ee80000300800 */
[----:B------:R-:W-:Y:S04]  /*1adee0*/  STL [R1+0x6b4], R12 ;  /* 0x0006b40c01007387 */ /* 0x000fe80000100800 */
[----:B------:R-:W3:Y:S04]  /*1adef0*/  LDL.LU R26, [R1+0x1ebc] ;  /* 0x001ebc00011a7983 */ /* 0x000ee80000300800 */
[----:B------:R-:W-:Y:S04]  /*1adf00*/  STL [R1+0x684], R10 ;  /* 0x0006840a01007387 */ /* 0x000fe80000100800 */
[----:B------:R-:W3:Y:S04]  /*1adf10*/  LDL.LU R25, [R1+0x1ea0] ;  /* 0x001ea00001197983 */ /* 0x000ee80000300800 */
[----:B-1----:R-:W3:Y:S04]  /*1adf20*/  LDL.LU R24, [R1+0x1ea4] ;  /* 0x001ea40001187983 */ /* 0x002ee80000300800 */
[----:B------:R-:W3:Y:S04]  /*1adf30*/  LDL.LU R23, [R1+0x1ea8] ;  /* 0x001ea80001177983 */ /* 0x000ee80000300800 */
[----:B0-----:R-:W3:Y:S01]  /*1adf40*/  LDL.LU R22, [R1+0x1eac] ;  /* 0x001eac0001167983 */ /* 0x001ee20000300800 */
[----:B--2---:R-:W-:-:S05]  /*1adf50*/  F2FP.SATFINITE.E5M2.F32.PACK_AB_MERGE_C R3, R3, R8, RZ ;  /* 0x000000080303723e */ /* 0x004fca00048060ff */
[----:B------:R0:W-:Y:S04]  /*1adf60*/  STL [R1+0x688], R3 ;  /* 0x0006880301007387 */ /* 0x0001e80000100800 */
[----:B------:R-:W2:Y:S04]  /*1adf70*/  LDL.LU R8, [R1+0x1e90] ;  /* 0x001e900001087983 */ /* 0x000ea80000300800 */
[----:B0-----:R-:W2:Y:S04]  /*1adf80*/  LDL.LU R3, [R1+0x1e94] ;  /* 0x001e940001037983 */ /* 0x001ea80000300800 */
[----:B------:R-:W2:Y:S04]  /*1adf90*/  LDL.LU R21, [R1+0x1e98] ;  /* 0x001e980001157983 */ /* 0x000ea80000300800 */
[----:B------:R-:W2:Y:S01]  /*1adfa0*/  LDL.LU R20, [R1+0x1e9c] ;  /* 0x001e9c0001147983 */ /* 0x000ea20000300800 */
[----:B----4-:R-:W-:-:S05]  /*1adfb0*/  F2FP.SATFINITE.E5M2.F32.PACK_AB_MERGE_C R7, R7, R9, RZ ;  /* 0x000000090707723e */ /* 0x010fca00048060ff */
[----:B------:R0:W-:Y:S04]  /*1adfc0*/  STL [R1+0x53e4], R7 ;  /* 0x0053e40701007387 */ /* 0x0001e80000100800 */
[----:B------:R-:W4:Y:S04]  /*1adfd0*/  LDL.LU R18, [R1+0x1e80] ;  /* 0x001e800001127983 */ /* 0x000f280000300800 */
[----:B------:R-:W4:Y:S04]  /*1adfe0*/  LDL.LU R16, [R1+0x1e84] ;  /* 0x001e840001107983 */ /* 0x000f280000300800 */
[----:B------:R-:W4:Y:S04]  /*1adff0*/  LDL.LU R15, [R1+0x1e88] ;  /* 0x001e8800010f7983 */ /* 0x000f280000300800 */
[----:B------:R-:W4:Y:S01]  /*1ae000*/  LDL.LU R14, [R1+0x1e8c] ;  /* 0x001e8c00010e7983 */ /* 0x000f220000300800 */
[----:B------:R-:W-:-:S05]  /*1ae010*/  F2FP.SATFINITE.E5M2.F32.PACK_AB_MERGE_C R2, R2, R6, RZ ;  /* 0x000000060202723e */ /* 0x000fca00048060ff */
[----:B------:R1:W-:Y:S04]  /*1ae020*/  STL [R1+0x53dc], R2 ;  /* 0x0053dc0201007387 */ /* 0x0003e80000100800 */
[----:B------:R-:W4:Y:S04]  /*1ae030*/  LDL.LU R13, [R1+0x1e70] ;  /* 0x001e7000010d7983 */ /* 0x000f280000300800 */
[----:B------:R-:W4:Y:S04]  /*1ae040*/  LDL.LU R12, [R1+0x1e74] ;  /* 0x001e7400010c7983 */ /* 0x000f280000300800 */
[----:B------:R-:W4:Y:S04]  /*1ae050*/  LDL.LU R11, [R1+0x1e78] ;  /* 0x001e7800010b7983 */ /* 0x000f280000300800 */
[----:B------:R-:W4:Y:S04]  /*1ae060*/  LDL.LU R10, [R1+0x1e7c] ;  /* 0x001e7c00010a7983 */ /* 0x000f280000300800 */
[----:B------:R-:W4:Y:S04]  /*1ae070*/  LDL.LU R9, [R1+0x1e60] ;  /* 0x001e600001097983 */ /* 0x000f280000300800 */
[----:B0-----:R-:W4:Y:S04]  /*1ae080*/  LDL.LU R7, [R1+0x1e64] ;  /* 0x001e640001077983 */ /* 0x001f280000300800 */
[----:B------:R-:W4:Y:S04]  /*1ae090*/  LDL.LU R6, [R1+0x1e68] ;  /* 0x001e680001067983 */ /* 0x000f280000300800 */
[----:B-1----:R-:W4:Y:S01]  /*1ae0a0*/  LDL.LU R2, [R1+0x1e6c] ;  /* 0x001e6c0001027983 */ /* 0x002f220000300800 */
[----:B---3--:R-:W-:-:S03]  /*1ae0b0*/  F2FP.SATFINITE.E5M2.F32.PACK_AB_MERGE_C R17, R4, R5, RZ ;  /* 0x000000050411723e */ /* 0x008fc600048060ff */
[----:B------:R-:W3:Y:S04]  /*1ae0c0*/  LDL.LU R5, [R1+0x1e50] ;  /* 0x001e500001057983 */ /* 0x000ee80000300800 */
[----:B------:R-:W3:Y:S01]  /*1ae0d0*/  LDL.LU R4, [R1+0x1e54] ;  /* 0x001e540001047983 */ /* 0x000ee20000300800 */
[----:B------:R-:W-:Y:S01]  /*1ae0e0*/  IMAD R51, R0, UR4, RZ ;  /* 0x0000000400337c24 */ /* 0x000fe2000f8e02ff */
[----:B------:R-:W-:Y:S02]  /*1ae0f0*/  ULDC UR4, c[0x0][0x248] ;  /* 0x0000920000047ab9 */ /* 0x000fe40000000800 */
[----:B------:R0:W-:Y:S01]  /*1ae100*/  STL [R1+0x5308], R17 ;  /* 0x0053081101007387 */ /* 0x0001e20000100800 */
[----:B------:R-:W-:Y:S01]  /*1ae110*/  VIADD R56, R51, UR4 ;  /* 0x0000000433387c36 */ /* 0x000fe20008000000 */
[----:B------:R-:W-:Y:S01]  /*1ae120*/  ULDC UR4, c[0x0][0x248] ;  /* 0x0000920000047ab9 */ /* 0x000fe20000000800 */
[----:B------:R-:W-:Y:S01]  /*1ae130*/  F2FP.SATFINITE.E5M2.F32.PACK_AB_MERGE_C R26, R26, R27, RZ ;  /* 0x0000001b1a1a723e */ /* 0x000fe200048060ff */
[----:B------:R-:W-:Y:S04]  /*1ae140*/  STL [R1+0x9fb8], R51 ;  /* 0x009fb83301007387 */ /* 0x000fe80000100800 */
[----:B------:R-:W-:Y:S01]  /*1ae150*/  STL [R1+0x5314], R26 ;  /* 0x0053141a01007387 */ /* 0x000fe20000100800 */
[----:B0-----:R-:W-:-:S03]  /*1ae160*/  F2FP.SATFINITE.E5M2.F32.PACK_AB_MERGE_C R17, R24, R25, RZ ;  /* 0x000000191811723e */ /* 0x001fc600048060ff */
[----:B------:R-:W-:Y:S01]  /*1ae170*/  STL.64 [R1+0x9f88], R56 ;  /* 0x009f883801007387 */ /* 0x000fe20000100a00 */
[----:B------:R-:W-:Y:S01]  /*1ae180*/  VIADD R54, R56, UR4 ;  /* 0x0000000438367c36 */ /* 0x000fe20008000000 */
[----:B------:R-:W-:Y:S01]  /*1ae190*/  ULDC UR4, c[0x0][0x248] ;  /* 0x0000920000047ab9 */ /* 0x000fe20000000800 */
[----:B------:R-:W-:Y:S01]  /*1ae1a0*/  F2FP.SATFINITE.E5M2.F32.PACK_AB_MERGE_C R22, R22, R23, RZ ;  /* 0x000000171616723e */ /* 0x000fe200048060ff */
[----:B------:R2:W-:Y:S04]  /*1ae1b0*/  STL [R1+0x5280], R17 ;  /* 0x0052801101007387 */ /* 0x0005e80000100800 */
[----:B------:R-:W-:Y:S01]  /*1ae1c0*/  STL [R1+0x527c], R22 ;  /* 0x00527c1601007387 */ /* 0x000fe20000100800 */
[----:B------:R-:W-:Y:S01]  /*1ae1d0*/  VIADD R55, R54, UR4 ;  /* 0x0000000436377c36 */ /* 0x000fe20008000000 */
[----:B------:R-:W-:-:S03]  /*1ae1e0*/  ULDC UR4, c[0x0][0x248] ;  /* 0x0000920000047ab9 */ /* 0x000fc60000000800 */
[----:B------:R-:W-:Y:S01]  /*1ae1f0*/  VIADD R58, R55, UR4 ;  /* 0x00000004373a7c36 */ /* 0x000fe20008000000 */
[----:B------:R-:W-:-:S03]  /*1ae200*/  ULDC UR4, c[0x0][0x248] ;  /* 0x0000920000047ab9 */ /* 0x000fc60000000800 */
[----:B------:R-:W-:Y:S01]  /*1ae210*/  VIADD R59, R58, UR4 ;  /* 0x000000043a3b7c36 */ /* 0x000fe20008000000 */
[----:B------:R-:W-:Y:S01]  /*1ae220*/  ULDC UR4, c[0x0][0x248] ;  /* 0x0000920000047ab9 */ /* 0x000fe20000000800 */
[----:B--2---:R-:W-:Y:S02]  /*1ae230*/  F2FP.SATFINITE.E5M2.F32.PACK_AB_MERGE_C R17, R3, R8, RZ ;  /* 0x000000080311723e */ /* 0x004fe400048060ff */
[----:B------:R-:W2:Y:S04]  /*1ae240*/  LDL.LU R8, [R1+0x1e58] ;  /* 0x001e580001087983 */ /* 0x000ea80000300800 */
[----:B------:R-:W2:Y:S04]  /*1ae250*/  LDL.LU R3, [R1+0x1e5c] ;  /* 0x001e5c0001037983 */ /* 0x000ea80000300800 */
[----:B------:R0:W-:Y:S02]  /*1ae260*/  STL [R1+0x526c], R17 ;  /* 0x00526c1101007387 */ /* 0x0001e40000100800 */
[----:B0-----:R-:W-:-:S05]  /*1ae270*/  F2FP.SATFINITE.E5M2.F32.PACK_AB_MERGE_C R17, R20, R21, RZ ;  /* 0x000000151411723e */ /* 0x001fca00048060ff */
[----:B------:R-:W-:Y:S04]  /*1ae280*/  STL [R1+0x5270], R17 ;  /* 0x0052701101007387 */ /* 0x000fe80000100800 */
[----:B------:R-:W-:Y:S01]  /*1ae290*/  STL.64 [R1+0x9f90], R54 ;  /* 0x009f903601007387 */ /* 0x000fe20000100a00 */
[----:B----4-:R-:W-:Y:S02]  /*1ae2a0*/  F2FP.SATFINITE.E5M2.F32.PACK_AB_MERGE_C R16, R16, R18, RZ ;  /* 0x000000121010723e */ /* 0x010fe400048060ff */
[----:B------:R-:W-:-:S03]  /*1ae2b0*/  F2FP.SATFINITE.E5M2.F32.PACK_AB_MERGE_C R14, R14, R15, RZ ;  /* 0x0000000f0e0e723e */ /* 0x000fc600048060ff */
[----:B------:R-:W-:Y:S04]  /*1ae2c0*/  STL [R1+0x525c], R16 ;  /* 0x00525c1001007387 */ /* 0x000fe80000100800 */
[----:B------:R-:W-:Y:S01]  /*1ae2d0*/  STL [R1+0x5260], R14 ;  /* 0x0052600e01007387 */ /* 0x000fe20000100800 */
[----:B------:R-:W-:Y:S02]  /*1ae2e0*/  F2FP.SATFINITE.E5M2.F32.PACK_AB_MERGE_C R12, R12, R13, RZ ;  /* 0x0000000d0c0c723e */ /* 0x000fe400048060ff */
[----:B------:R-:W-:-:S03]  /*1ae2f0*/  F2FP.SATFINITE.E5M2.F32.PACK_AB_MERGE_C R10, R10, R11, RZ ;  /* 0x0000000b0a0a723e */ /* 0x000fc600048060ff */
[----:B------:R-:W-:Y:S04]  /*1ae300*/  STL [R1+0x5250], R12 ;  /* 0x0052500c01007387 */ /* 0x000fe80000100800 */
[----:B------:R-:W-:Y:S01]  /*1ae310*/  STL [R1+0x524c], R10 ;  /* 0x00524c0a01007387 */ /* 0x000fe20000100800 */
[----:B------:R-:W-:-:S03]  /*1ae320*/  F2FP.SATFINITE.E5M2.F32.PACK_AB_MERGE_C R7, R7, R9, RZ ;  /* 0x000000090707723e */ /* 0x000fc600048060ff */
[----:B------:R-:W-:Y:S04]  /*1ae330*/  STL.64 [R1+0x9f98], R58 ;  /* 0x009f983a01007387 */ /* 0x000fe80000100a00 */
[----:B------:R0:W-:Y:S01]  /*1ae340*/  STL [R1+0x5240], R7 ;  /* 0x0052400701007387 */ /* 0x0001e20000100800 */
[----:B------:R-:W-:-:S03]  /*1ae350*/  F2FP.SATFINITE.E5M2.F32.PACK_AB_MERGE_C R6, R2, R6, RZ ;  /* 0x000000060206723e */ /* 0x000fc600048060ff */
[----:B0-----:R-:W4:Y:S04]  /*1ae360*/  LDL.LU R7, [R1+0x1e40] ;  /* 0x001e400001077983 */ /* 0x001f280000300800 */
[----:B------:R-:W4:Y:S04]  /*1ae370*/  LDL.LU R2, [R1+0x1e44] ;  /* 0x001e440001027983 */ /* 0x000f280000300800 */
[----:B------:R0:W-:Y:S04]  /*1ae380*/  STL [R1+0x523c], R6 ;  /* 0x00523c0601007387 */ /* 0x0001e80000100800 */
[----:B0-----:R-:W4:Y:S01]  /*1ae390*/  LDL.LU R6, [R1+0x1e48] ;  /* 0x001e480001067983 */ /* 0x001f220000300800 */
[----:B---3--:R-:W-:-:S03]  /*1ae3a0*/  F2FP.SATFINITE.E5M2.F32.PACK_AB_MERGE_C R5, R4, R5, RZ ;  /* 0x000000050405723e */ /* 0x008fc600048060ff */
[----:B------:R-:W3:Y:S04]  /*1ae3b0*/  LDL.LU R4, [R1+0x1e4c] ;  /* 0x001e4c0001047983 */ /* 0x000ee80000300800 */
[----:B------:R0:W-:Y:S04]  /*1ae3c0*/  STL [R1+0x5230], R5 ;  /* 0x0052300501007387 */ /* 0x0001e80000100800 */
[----:B------:R-:W3:Y:S04]  /*1ae3d0*/  LDL.LU R29, [R1+0x1e30] ;  /* 0x001e3000011d7983 */ /* 0x000ee80000300800 */
[----:B------:R-:W3:Y:S04]  /*1ae3e0*/  LDL.LU R28, [R1+0x1e34] ;  /* 0x001e3400011c7983 */ /* 0x000ee80000300800 */
[----:B------:R-:W3:Y:S04]  /*1ae3f0*/  LDL.LU R27, [R1+0x1e38] ;  /* 0x001e3800011b7983 */ /* 0x000ee80000300800 */
[----:B------:R-:W3:Y:S04]  /*1ae400*/  LDL.LU R26, [R1+0x1e3c] ;  /* 0x001e3c00011a7983 */ /* 0x000ee80000300800 */
[----:B------:R-:W3:Y:S04]  /*1ae410*/  LDL.LU R25, [R1+0x1e20] ;  /* 0x001e200001197983 */ /* 0x000ee80000300800 */
[----:B0-----:R-:W3:Y:S01]  /*1ae420*/  LDL.LU R5, [R1+0x1e24] ;  /* 0x001e240001057983 */ /* 0x001ee20000300800 */
[----:B------:R-:W-:Y:S01]  /*1ae430*/  VIADD R60, R59, UR4 ;  /* 0x000000043b3c7c36 */ /* 0x000fe20008000000 */
[----:B------:R-:W-:-:S04]  /*1ae440*/  ULDC UR4, c[0x0][0x248] ;  /* 0x0000920000047ab9 */ /* 0x000fc80000000800 */
[----:B------:R-:W-:Y:S04]  /*1ae450*/  STL [R1+0x9fa0], R60 ;  /* 0x009fa03c01007387 */ /* 0x000fe80000100800 */
[----:B------:R-:W3:Y:S04]  /*1ae460*/  LDL.LU R24, [R1+0x1e28] ;  /* 0x001e280001187983 */ /* 0x000ee80000300800 */
[----:B------:R-:W3:Y:S01]  /*1ae470*/  LDL.LU R23, [R1+0x1e2c] ;  /* 0x001e2c0001177983 */ /* 0x000ee20000300800 */
[----:B--2---:R-:W-:-:S05]  /*1ae480*/  F2FP.SATFINITE.E5M2.F32.PACK_AB_MERGE_C R3, R3, R8, RZ ;  /* 0x000000080303723e */ /* 0x004fca00048060ff */
        /* <DEDUP_REMOVED lines=15> */
[----:B----4-:R-:W-:-:S03]  /*1ae580*/  F2FP.SATFINITE.E5M2.F32.PACK_AB_MERGE_C R17, R2, R7, RZ ;  /* 0x000000070211723e */ /* 0x010fc600048060ff */
[----:B------:R-:W4:Y:S04]  /*1ae590*/  LDL.LU R7, [R1+0x1de8] ;  /* 0x001de80001077983 */ /* 0x000f280000300800 */
[----:B------:R-:W4:Y:S04]  /*1ae5a0*/  LDL.LU R2, [R1+0x1dec] ;  /* 0x001dec0001027983 */ /* 0x000f280000300800 */
[----:B------:R3:W-:Y:S02]  /*1ae5b0*/  STL [R1+0x3fd0], R17 ;  /* 0x003fd01101007387 */ /* 0x0007e40000100800 */
[----:B---3--:R-:W-:-:S02]  /*1ae5c0*/  F2FP.SATFINITE.E5M2.F32.PACK_AB_MERGE_C R17, R4, R6, RZ ;  /* 0x000000060411723e */ /* 0x008fc400048060ff */
[----:B------:R-:W3:Y:S04]  /*1ae5d0*/  LDL.LU R6, [R1+0x30d0] ;  /* 0x0030d00001067983 */ /* 0x000ee80000300800 */
[----:B------:R-:W3:Y:S04]  /*1ae5e0*/  LDL.LU R4, [R1+0x30d4] ;  /* 0x0030d40001047983 */ /* 0x000ee80000300800 */
[----:B------:R0:W-:Y:S02]  /*1ae5f0*/  STL [R1+0x33fc], R17 ;  /* 0x0033fc1101007387 */ /* 0x0001e40000100800 */
[----:B0-----:R-:W-:-:S02]  /*1ae600*/  F2FP.SATFINITE.E5M2.F32.PACK_AB_MERGE_C R17, R28, R29, RZ ;  /* 0x0000001d1c11723e */ /* 0x001fc400048060ff */
[----:B------:R-:W-:-:S03]  /*1ae610*/  F2FP.SATFINITE.E5M2.F32.PACK_AB_MERGE_C R26, R26, R27, RZ ;  /* 0x0000001b1a1a723e */ /* 0x000fc600048060ff */
[----:B------:R0:W-:Y:S04]  /*1ae620*/  STL [R1+0x7f4], R17 ;  /* 0x0007f41101007387 */ /* 0x0001e80000100800 */
[----:B------:R-:W-:Y:S01]  /*1ae630*/  STL [R1+0x7f8], R26 ;  /* 0x0007f81a01007387 */ /* 0x000fe20000100800 */
[----:B0-----:R-:W-:-:S03]  /*1ae640*/  F2FP.SATFINITE.E5M2.F32.PACK_AB_MERGE_C R17, R5, R25, RZ ;  /* 0x000000190511723e */ /* 0x001fc600048060ff */
[----:B------:R-:W3:Y:S01]  /*1ae650*/  LDL R5, [R1+0x3fd8] ;  /* 0x003fd80001057983 */ /* 0x000ee20000100800 */
[----:B------:R-:W-:Y:S01]  /*1ae660*/  VIADD R56, R60, UR4 ;  /* 0x000000043c387c36 */ /* 0x000fe20008000000 */
[----:B------:R-:W-:-:S03]  /*1ae670*/  ULDC UR4, c[0x0][0x248] ;  /* 0x0000920000047ab9 */ /* 0x000fc60000000800 */
[----:B------:R-:W-:Y:S01]  /*1ae680*/  VIADD R54, R56, UR4 ;  /* 0x0000000438367c36 */ /* 0x000fe20008000000 */
[----:B------:R-:W-:-:S03]  /*1ae690*/  ULDC UR4, c[0x0][0x248] ;  /* 0x0000920000047ab9 */ /* 0x000fc60000000800 */
[----:B------:R-:W-:Y:S01]  /*1ae6a0*/  VIADD R55, R54, UR4 ;  /* 0x0000000436377c36 */ /* 0x000fe20008000000 */
[----:B------:R-:W-:Y:S01]  /*1ae6b0*/  ULDC UR4, c[0x0][0x248] ;  /* 0x0000920000047ab9 */ /* 0x000fe20000000800 */
[----:B------:R0:W-:Y:S02]  /*1ae6c0*/  STL [R1+0x760], R17 ;  /* 0x0007601101007387 */ /* 0x0001e40000100800 */
[----:B------:R-:W-:Y:S01]  /*1ae6d0*/  VIADD R58, R55, UR4 ;  /* 0x00000004373a7c36 */ /* 0x000fe20008000000 */
[----:B------:R-:W-:Y:S01]  /*1ae6e0*/  ULDC UR4, c[0x0][0x248] ;  /* 0x0000920000047ab9 */ /* 0x000fe20000000800 */
[----:B------:R1:W-:Y:S02]  /*1ae6f0*/  STL.64 [R1+0x9fa8], R54 ;  /* 0x009fa83601007387 */ /* 0x0003e40000100a00 */
[----:B------:R-:W-:Y:S01]  /*1ae700*/  VIADD R60, R58, UR4 ;  /* 0x000000043a3c7c36 */ /* 0x000fe20008000000 */
[----:B------:R-:W-:Y:S01]  /*1ae710*/  ULDC UR4, c[0x0][0x248] ;  /* 0x0000920000047ab9 */ /* 0x000fe20000000800 */
[----:B0-----:R-:W-:-:S05]  /*1ae720*/  F2FP.SATFINITE.E5M2.F32.PACK_AB_MERGE_C R17, R23, R24, RZ ;  /* 0x000000181711723e */ /* 0x001fca00048060ff */
[----:B------:R0:W-:Y:S01]  /*1ae730*/  STL [R1+0x748], R17 ;  /* 0x0007481101007387 */ /* 0x0001e20000100800 */
[----:B-1----:R-:W-:Y:S01]  /*1ae740*/  VIADD R54, R60, UR4 ;  /* 0x000000043c367c36 */ /* 0x002fe20008000000 */
[----:B------:R-:W-:-:S03]  /*1ae750*/  ULDC UR4, c[0x0][0x248] ;  /* 0x0000920000047ab9 */ /* 0x000fc60000000800 */
[----:B------:R-:W-:Y:S01]  /*1ae760*/  VIADD R51, R54, UR4 ;  /* 0x0000000436337c36 */ /* 0x000fe20008000000 */
[----:B------:R-:W-:Y:S01]  /*1ae770*/  ULDC UR4, c[0x0][0x248] ;  /* 0x0000920000047ab9 */ /* 0x000fe20000000800 */
[----:B--2---:R-:W-:Y:S02]  /*1ae780*/  F2FP.SATFINITE.E5M2.F32.PACK_AB_MERGE_C R21, R21, R22, RZ ;  /* 0x000000161515723e */ /* 0x004fe400048060ff */
[----:B0-----:R-:W-:-:S03]  /*1ae790*/  F2FP.SATFINITE.E5M2.F32.PACK_AB_MERGE_C R17, R18, R20, RZ ;  /* 0x000000141211723e */ /* 0x001fc600048060ff */
[----:B------:R-:W-:Y:S01]  /*1ae7a0*/  STL [R1+0x6fc], R21 ;  /* 0x0006fc1501007387 */ /* 0x000fe20000100800 */
[----:B------:R-:W-:-:S03]  /*1ae7b0*/  F2FP.SATFINITE.E5M2.F32.PACK_AB_MERGE_C R15, R15, R16, RZ ;  /* 0x000000100f0f723e */ /* 0x000fc600048060ff */
[----:B------:R-:W-:Y:S01]  /*1ae7c0*/  STL [R1+0x700], R17 ;  /* 0x0007001101007387 */ /* 0x000fe20000100800 */
[----:B------:R-:W-:-:S03]  /*1ae7d0*/  F2FP.SATFINITE.E5M2.F32.PACK_AB_MERGE_C R13, R13, R14, RZ ;  /* 0x0000000e0d0d723e */ /* 0x000fc600048060ff */
[----:B------:R-:W-:Y:S01]  /*1ae7e0*/  STL [R1+0x6d4], R15 ;  /* 0x0006d40f01007387 */ /* 0x000fe20000100800 */
[----:B------:R-:W-:-:S03]  /*1ae7f0*/  F2FP.SATFINITE.E5M2.F32.PACK_AB_MERGE_C R11, R11, R12, RZ ;  /* 0x0000000c0b0b723e */ /* 0x000fc600048060ff */
[----:B------:R0:W-:Y:S01]  /*1ae800*/  STL [R1+0x6d0], R13 ;  /* 0x0006d00d01007387 */ /* 0x0001e20000100800 */
[----:B------:R-:W-:Y:S01]  /*1ae810*/  VIADD R0, R0, 0x6a ;  /* 0x0000006a00007836 */ /* 0x000fe20000000000 */
[----:B------:R-:W1:Y:S01]  /*1ae820*/  LDC R12, c[0x0][0x244] ;  /* 0x00009100ff0c7b82 */ /* 0x000e620000000800 */
[----:B------:R-:W-:Y:S01]  /*1ae830*/  F2FP.SATFINITE.E5M2.F32.PACK_AB_MERGE_C R9, R9, R10, RZ ;  /* 0x0000000a0909723e */ /* 0x000fe200048060ff */
[----:B------:R2:W-:Y:S06]  /*1ae840*/  STL [R1+0x6b8], R11 ;  /* 0x0006b80b01007387 */ /* 0x0005ec0000100800 */
[----:B0-----:R-:W0:Y:S01]  /*1ae850*/  LDC R13, c[0x0][0x244] ;  /* 0x00009100ff0d7b82 */ /* 0x001e220000000800 */
[----:B------:R2:W-:Y:S01]  /*1ae860*/  STL [R1+0x6b0], R9 ;  /* 0x0006b00901007387 */ /* 0x0005e20000100800 */
[----:B------:R-:W-:-:S03]  /*1ae870*/  F2FP.SATFINITE.E5M2.F32.PACK_AB_MERGE_C R8, R3, R8, RZ ;  /* 0x000000080308723e */ /* 0x000fc600048060ff */
[----:B------:R1:W-:Y:S01]  /*1ae880*/  STL [R1+0xe4], R51 ;  /* 0x0000e43301007387 */ /* 0x0003e20000100800 */
[----:B----4-:R-:W-:-:S03]  /*1ae890*/  F2FP.SATFINITE.E5M2.F32.PACK_AB_MERGE_C R7, R2, R7, RZ ;  /* 0x000000070207723e */ /* 0x010fc600048060ff */
[----:B------:R-:W-:Y:S01]  /*1ae8a0*/  STL [R1+0x690], R8 ;  /* 0x0006900801007387 */ /* 0x000fe20000100800 */
[----:B------:R-:W-:Y:S01]  /*1ae8b0*/  VIADD R3, R51, UR4 ;  /* 0x0000000433037c36 */ /* 0x000fe20008000000 */
[----:B------:R-:W-:Y:S01]  /*1ae8c0*/  ULDC UR4, c[0x0][0x248] ;  /* 0x0000920000047ab9 */ /* 0x000fe20000000800 */
[----:B---3--:R-:W-:Y:S01]  /*1ae8d0*/  F2FP.SATFINITE.E5M2.F32.PACK_AB_MERGE_C R4, R4, R6, RZ ;  /* 0x000000060404723e */ /* 0x008fe200048060ff */
[----:B------:R-:W3:Y:S01]  /*1ae8e0*/  LDL R2, [R1+0x3fdc] ;  /* 0x003fdc0001027983 */ /* 0x000ee20000100800 */
[----:B------:R-:W-:Y:S01]  /*1ae8f0*/  VIADD R17, R3, UR4 ;  /* 0x0000000403117c36 */ /* 0x000fe20008000000 */
[----:B------:R-:W-:Y:S01]  /*1ae900*/  ULDC UR4, c[0x0][0x248] ;  /* 0x0000920000047ab9 */ /* 0x000fe20000000800 */
[----:B------:R-:W-:Y:S01]  /*1ae910*/  ISETP.GE.AND P0, PT, R0, UR31, PT ;  /* 0x0000001f00007c0c */ /* 0x000fe2000bf06270 */
[----:B------:R-:W-:Y:S01]  /*1ae920*/  STL [R1+0x68c], R7 ;  /* 0x00068c0701007387 */ /* 0x000fe20000100800 */
[----:B--2---:R-:W2:Y:S01]  /*1ae930*/  LDC R11, c[0x0][0x244] ;  /* 0x00009100ff0b7b82 */ /* 0x004ea20000000800 */
[----:B------:R-:W-:-:S02]  /*1ae940*/  IMAD R9, R5, UR6, RZ ;  /* 0x0000000605097c24 */ /* 0x000fc4000f8e02ff */
[----:B------:R4:W-:Y:S01]  /*1ae950*/  STL [R1+0xe0], R3 ;  /* 0x0000e00301007387 */ /* 0x0009e20000100800 */
[----:B------:R-:W-:Y:S01]  /*1ae960*/  ULDC.64 UR6, c[0x0][0x220] ;  /* 0x0000880000067ab9 */ /* 0x000fe20000000a00 */
[----:B-1----:R-:W-:Y:S01]  /*1ae970*/  SHF.R.S32.HI R51, RZ, 0x1f, R51 ;  /* 0x0000001fff337819 */ /* 0x002fe20000011433 */
[----:B------:R-:W-:Y:S01]  /*1ae980*/  ULDC UR31, c[0x0][0x228] ;  /* 0x00008a00001f7ab9 */ /* 0x000fe20000000800 */
[----:B----4-:R-:W4:Y:S04]  /*1ae990*/  LDL R3, [R1+0x3fe0] ;  /* 0x003fe00001037983 */ /* 0x010f280000100800 */
[----:B------:R1:W-:Y:S01]  /*1ae9a0*/  STL [R1+0x65c], R4 ;  /* 0x00065c0401007387 */ /* 0x0003e20000100800 */
[----:B------:R-:W-:-:S03]  /*1ae9b0*/  IADD3 R10, P1, R9, UR6, RZ ;  /* 0x00000006090a7c10 */ /* 0x000fc6000ff3e0ff */
[----:B------:R-:W-:Y:S01]  /*1ae9c0*/  STL [R1+0xdc], R17 ;  /* 0x0000dc1101007387 */ /* 0x000fe20000100800 */
[----:B-1----:R-:W-:Y:S01]  /*1ae9d0*/  VIADD R4, R17, UR4 ;  /* 0x0000000411047c36 */ /* 0x002fe20008000000 */
[----:B------:R-:W-:-:S04]  /*1ae9e0*/  ULDC UR4, c[0x0][0x248] ;  /* 0x0000920000047ab9 */ /* 0x000fc80000000800 */
[----:B------:R1:W-:Y:S02]  /*1ae9f0*/  STL [R1+0xd8], R4 ;  /* 0x0000d80401007387 */ /* 0x0003e40000100800 */
[----:B-1----:R-:W-:Y:S01]  /*1aea00*/  VIADD R4, R4, UR5 ;  /* 0x0000000504047c36 */ /* 0x002fe20008000000 */
[----:B------:R-:W-:Y:S01]  /*1aea10*/  LEA.HI.X.SX32 R9, R9, UR7, 0x1, P1 ;  /* 0x0000000709097c11 */ /* 0x000fe200088f0eff */
[----:B------:R-:W-:Y:S01]  /*1aea20*/  ULDC UR5, c[0x0][0x244] ;  /* 0x0000910000057ab9 */ /* 0x000fe20000000800 */
[----:B------:R-:W-:Y:S01]  /*1aea30*/  ULDC.64 UR6, c[0x0][0x220] ;  /* 0x0000880000067ab9 */ /* 0x000fe20000000a00 */
[----:B------:R-:W-:Y:S01]  /*1aea40*/  VIADD R5, R4, UR4 ;  /* 0x0000000404057c36 */ /* 0x000fe20008000000 */
[----:B------:R1:W-:Y:S01]  /*1aea50*/  STL [R1+0xd4], R4 ;  /* 0x0000d40401007387 */ /* 0x0003e20000100800 */
[----:B------:R-:W-:-:S03]  /*1aea60*/  ULDC UR4, c[0x0][0x248] ;  /* 0x0000920000047ab9 */ /* 0x000fc60000000800 */
[----:B------:R-:W-:Y:S04]  /*1aea70*/  STL [R1+0xa158], R10 ;  /* 0x00a1580a01007387 */ /* 0x000fe80000100800 */
[----:B-1----:R-:W2:Y:S01]  /*1aea80*/  LDL R4, [R1+0x3fd4] ;  /* 0x003fd40001047983 */ /* 0x002ea20000100800 */
[----:B------:R-:W-:Y:S01]  /*1aea90*/  VIADD R61, R5, UR4 ;  /* 0x00000004053d7c36 */ /* 0x000fe20008000000 */
[----:B------:R-:W-:-:S03]  /*1aeaa0*/  ULDC UR4, c[0x0][0x248] ;  /* 0x0000920000047ab9 */ /* 0x000fc60000000800 */
[----:B------:R-:W-:Y:S01]  /*1aeab0*/  VIADD R59, R61, UR4 ;  /* 0x000000043d3b7c36 */ /* 0x000fe20008000000 */
[----:B------:R-:W-:Y:S01]  /*1aeac0*/  ULDC UR4, c[0x0][0x248] ;  /* 0x0000920000047ab9 */ /* 0x000fe20000000800 */
[----:B------:R-:W-:Y:S02]  /*1aead0*/  STL [R1+0xd0], R5 ;  /* 0x0000d00501007387 */ /* 0x000fe40000100800 */
[----:B------:R-:W-:Y:S01]  /*1aeae0*/  VIADD R0, R59, UR4 ;  /* 0x000000043b007c36 */ /* 0x000fe20008000000 */
[----:B------:R-:W-:Y:S01]  /*1aeaf0*/  ULDC UR4, c[0x0][0x248] ;  /* 0x0000920000047ab9 */ /* 0x000fe20000000800 */
[----:B------:R-:W-:Y:S04]  /*1aeb00*/  STL [R1+0xa15c], R9 ;  /* 0x00a15c0901007387 */ /* 0x000fe80000100800 */
[----:B------:R-:W-:Y:S04]  /*1aeb10*/  STL [R1+0xcc], R61 ;  /* 0x0000cc3d01007387 */ /* 0x000fe80000100800 */
[----:B------:R-:W-:Y:S04]  /*1aeb20*/  STL [R1+0xc8], R59 ;  /* 0x0000c83b01007387 */ /* 0x000fe80000100800 */
[----:B------:R1:W-:Y:S01]  /*1aeb30*/  STL [R1+0xc4], R0 ;  /* 0x0000c40001007387 */ /* 0x0003e20000100800 */
[----:B---3--:R-:W-:Y:S01]  /*1aeb40*/  IMAD R7, R2, UR5, RZ ;  /* 0x0000000502077c24 */ /* 0x008fe2000f8e02ff */
[----:B------:R-:W-:Y:S01]  /*1aeb50*/  ULDC UR5, c[0x0][0x248] ;  /* 0x0000920000057ab9 */ /* 0x000fe20000000800 */
[----:B------:R-:W3:Y:S01]  /*1aeb60*/  LDC R2, c[0x0][0x244] ;  /* 0x00009100ff027b82 */ /* 0x000ee20000000800 */
[----:B-1----:R-:W-:Y:S01]  /*1aeb70*/  VIADD R0, R0, UR5 ;  /* 0x0000000500007c36 */ /* 0x002fe20008000000 */
[----:B------:R-:W-:-:S03]  /*1aeb80*/  ULDC UR5, c[0x0][0x248] ;  /* 0x0000920000057ab9 */ /* 0x000fc60000000800 */
[----:B------:R-:W-:Y:S01]  /*1aeb90*/  VIADD R9, R0, UR4 ;  /* 0x0000000400097c36 */ /* 0x000fe20008000000 */
[----:B------:R-:W-:Y:S01]  /*1aeba0*/  ULDC UR4, c[0x0][0x248] ;  /* 0x0000920000047ab9 */ /* 0x000fe20000000800 */
[----:B------:R1:W-:Y:S01]  /*1aebb0*/  STL [R1+0xc0], R0 ;  /* 0x0000c00001007387 */ /* 0x0003e20000100800 */
[----:B------:R-:W-:Y:S01]  /*1aebc0*/  IADD3 R8, P1, R7, UR6, RZ ;  /* 0x0000000607087c10 */ /* 0x000fe2000ff3e0ff */
[----:B-1----:R-:W-:Y:S01]  /*1aebd0*/  VIADD R0, R9, UR4 ;  /* 0x0000000409007c36 */ /* 0x002fe20008000000 */
[----:B------:R-:W-:Y:S02]  /*1aebe0*/  ULDC UR4, c[0x0][0x248] ;  /* 0x0000920000047ab9 */ /* 0x000fe40000000800 */
[----:B------:R-:W-:Y:S01]  /*1aebf0*/  LEA.HI.X.SX32 R7, R7, UR7, 0x1, P1 ;  /* 0x0000000707077c11 */ /* 0x000fe200088f0eff */
[----:B------:R-:W-:Y:S01]  /*1aec00*/  ULDC.64 UR6, c[0x0][0x220] ;  /* 0x0000880000067ab9 */ /* 0x000fe20000000a00 */
[----:B------:R-:W-:Y:S01]  /*1aec10*/  STL [R1+0xb8], R0 ;  /* 0x0000b80001007387 */ /* 0x000fe20000100800 */
[----:B----4-:R-:W-:Y:S01]  /*1aec20*/  IMAD R5, R3, UR8, RZ ;  /* 0x0000000803057c24 */ /* 0x010fe2000f8e02ff */
[----:B------:R-:W-:Y:S01]  /*1aec30*/  ULDC.64 UR8, c[0x0][0x220] ;  /* 0x0000880000087ab9 */ /* 0x000fe20000000a00 */
[----:B------:R-:W-:Y:S01]  /*1aec40*/  VIADD R3, R0, UR4 ;  /* 0x0000000400037c36 */ /* 0x000fe20008000000 */
[----:B------:R-:W-:-:S04]  /*1aec50*/  ULDC UR4, c[0x0][0x244] ;  /* 0x0000910000047ab9 */ /* 0x000fc80000000800 */
[----:B------:R1:W-:Y:S01]  /*1aec60*/  STL [R1+0xb4], R3 ;  /* 0x0000b40301007387 */ /* 0x0003e20000100800 */
[----:B------:R-:W-:Y:S01]  /*1aec70*/  IADD3 R6, P1, R5, UR6, RZ ;  /* 0x0000000605067c10 */ /* 0x000fe2000ff3e0ff */
[----:B-1----:R-:W-:-:S03]  /*1aec80*/  VIADD R3, R3, UR5 ;  /* 0x0000000503037c36 */ /* 0x002fc60008000000 */
[----:B------:R-:W-:Y:S01]  /*1aec90*/  LEA.HI.X.SX32 R5, R5, UR7, 0x1, P1 ;  /* 0x0000000705057c11 */ /* 0x000fe200088f0eff */
[----:B------:R-:W-:Y:S01]  /*1aeca0*/  ULDC.64 UR6, c[0x0][0x220] ;  /* 0x0000880000067ab9 */ /* 0x000fe20000000a00 */
[----:B------:R-:W-:Y:S01]  /*1aecb0*/  ULDC UR5, c[0x0][0x248] ;  /* 0x0000920000057ab9 */ /* 0x000fe20000000800 */
[----:B------:R1:W-:Y:S01]  /*1aecc0*/  STL [R1+0xb0], R3 ;  /* 0x0000b00301007387 */ /* 0x0003e20000100800 */
[----:B--2---:R-:W-:Y:S01]  /*1aecd0*/  IMAD R0, R4, UR4, RZ ;  /* 0x0000000404007c24 */ /* 0x004fe2000f8e02ff */
[----:B------:R-:W-:Y:S02]  /*1aece0*/  ULDC UR4, c[0x0][0x248] ;  /* 0x0000920000047ab9 */ /* 0x000fe40000000800 */
[----:B-1----:R-:W-:Y:S01]  /*1aecf0*/  VIADD R3, R3, UR4 ;  /* 0x0000000403037c36 */ /* 0x002fe20008000000 */
[----:B------:R-:W-:Y:S01]  /*1aed00*/  ULDC UR4, c[0x0][0x248] ;  /* 0x0000920000047ab9 */ /* 0x000fe20000000800 */
[C---:B------:R-:W-:Y:S02]  /*1aed10*/  IADD3 R4, P1, R0.reuse, UR6, RZ ;  /* 0x0000000600047c10 */ /* 0x040fe4000ff3e0ff */
[----:B------:R-:W-:Y:S01]  /*1aed20*/  VIADD R10, R3, UR4 ;  /* 0x00000004030a7c36 */ /* 0x000fe20008000000 */
[----:B------:R-:W-:Y:S01]  /*1aed30*/  ULDC UR4, c[0x0][0x248] ;  /* 0x0000920000047ab9 */ /* 0x000fe20000000800 */
[----:B------:R-:W-:Y:S01]  /*1aed40*/  LEA.HI.X.SX32 R52, R0, UR7, 0x1, P1 ;  /* 0x0000000700347c11 */ /* 0x000fe200088f0eff */
[----:B---3--:R-:W-:Y:S01]  /*1aed50*/  IMAD R2, R2, 0x80, R0 ;  /* 0x0000008002027824 */ /* 0x008fe200078e0200 */
[----:B------:R1:W-:Y:S01]  /*1aed60*/  STL [R1+0xac], R3 ;  /* 0x0000ac0301007387 */ /* 0x0003e20000100800 */
[----:B------:R-:W-:Y:S01]  /*1aed70*/  VIADD R14, R10, UR4 ;  /* 0x000000040a0e7c36 */ /* 0x000fe20008000000 */
[----:B------:R-:W-:Y:S01]  /*1aed80*/  ULDC.64 UR6, c[0x0][0x220] ;  /* 0x0000880000067ab9 */ /* 0x000fe20000000a00 */
[----:B------:R-:W-:Y:S01]  /*1aed90*/  ULDC UR4, c[0x0][0x248] ;  /* 0x0000920000047ab9 */ /* 0x000fe20000000800 */
[----:B------:R-:W-:Y:S04]  /*1aeda0*/  STL [R1+0x3c], R52 ;  /* 0x00003c3401007387 */ /* 0x000fe80000100800 */
[----:B------:R2:W-:Y:S01]  /*1aedb0*/  STL [R1+0xa4], R14 ;  /* 0x0000a40e01007387 */ /* 0x0005e20000100800 */
[----:B-1----:R-:W-:Y:S01]  /*1aedc0*/  IADD3 R3, P1, R2, UR6, RZ ;  /* 0x0000000602037c10 */ /* 0x002fe2000ff3e0ff */
[----:B------:R-:W-:Y:S01]  /*1aedd0*/  IMAD R0, R11, 0x20, R2 ;  /* 0x000000200b007824 */ /* 0x000fe200078e0202 */
[----:B------:R-:W-:-:S02]  /*1aede0*/  ULDC UR6, c[0x0][0x248] ;  /* 0x0000920000067ab9 */ /* 0x000fc40000000800 */
[----:B------:R-:W-:Y:S01]  /*1aedf0*/  LEA.HI.X.SX32 R53, R2, UR7, 0x1, P1 ;  /* 0x0000000702357c11 */ /* 0x000fe200088f0eff */
[----:B--2---:R-:W-:-:S04]  /*1aee00*/  VIADD R14, R14, UR5 ;  /* 0x000000050e0e7c36 */ /* 0x004fc80008000000 */
[----:B------:R-:W-:Y:S01]  /*1aee10*/  VIADD R15, R14, UR4 ;  /* 0x000000040e0f7c36 */ /* 0x000fe20008000000 */
[----:B------:R1:W-:Y:S01]  /*1aee20*/  STL [R1+0xa0], R14 ;  /* 0x0000a00e01007387 */ /* 0x0003e20000100800 */
[----:B------:R-:W-:-:S03]  /*1aee30*/  ULDC.64 UR4, c[0x0][0x220] ;  /* 0x0000880000047ab9 */ /* 0x000fc60000000a00 */
[----:B------:R-:W-:Y:S04]  /*1aee40*/  STL [R1+0x38], R53 ;  /* 0x0000383501007387 */ /* 0x000fe80000100800 */
[----:B------:R2:W-:Y:S01]  /*1aee50*/  STL [R1+0x9c], R15 ;  /* 0x00009c0f01007387 */ /* 0x0005e20000100800 */
[----:B------:R-:W-:Y:S01]  /*1aee60*/  IADD3 R2, P1, R0, UR4, RZ ;  /* 0x0000000400027c10 */ /* 0x000fe2000ff3e0ff */
[----:B------:R-:W-:Y:S01]  /*1aee70*/  ULDC UR4, c[0x0][0x248] ;  /* 0x0000920000047ab9 */ /* 0x000fe20000000800 */
[----:B-1----:R-:W1:Y:S01]  /*1aee80*/  LDC R14, c[0x0][0x244] ;  /* 0x00009100ff0e7b82 */ /* 0x002e620000000800 */
[----:B--2---:R-:W-:Y:S01]  /*1aee90*/  VIADD R15, R15, UR6 ;  /* 0x000000060f0f7c36 */ /* 0x004fe20008000000 */
[----:B------:R-:W-:Y:S01]  /*1aeea0*/  ULDC.64 UR6, c[0x0][0x220] ;  /* 0x0000880000067ab9 */ /* 0x000fe20000000a00 */
[----:B------:R-:W-:-:S03]  /*1aeeb0*/  IMAD R11, R12, 0x20, R0 ;  /* 0x000000200c0b7824 */ /* 0x000fc600078e0200 */
[----:B------:R2:W-:Y:S01]  /*1aeec0*/  STL [R1+0x98], R15 ;  /* 0x0000980f01007387 */ /* 0x0005e20000100800 */
[----:B------:R-:W-:Y:S01]  /*1aeed0*/  LEA.HI.X.SX32 R0, R0, UR5, 0x1, P1 ;  /* 0x0000000500007c11 */ /* 0x000fe200088f0eff */
[----:B------:R-:W-:Y:S01]  /*1aeee0*/  ULDC UR5, c[0x0][0x248] ;  /* 0x0000920000057ab9 */ /* 0x000fe20000000800 */
[----:B------:R-:W-:Y:S01]  /*1aeef0*/  IADD3 R50, P1, R11, UR6, RZ ;  /* 0x000000060b327c10 */ /* 0x000fe2000ff3e0ff */
[----:B--2---:R-:W-:Y:S01]  /*1aef00*/  VIADD R15, R15, UR4 ;  /* 0x000000040f0f7c36 */ /* 0x004fe20008000000 */
[----:B------:R-:W-:-:S03]  /*1aef10*/  ULDC UR4, c[0x0][0x248] ;  /* 0x0000920000047ab9 */ /* 0x000fc60000000800 */
[----:B------:R-:W-:Y:S01]  /*1aef20*/  VIADD R12, R15, UR4 ;  /* 0x000000040f0c7c36 */ /* 0x000fe20008000000 */
[----:B------:R2:W-:Y:S01]  /*1aef30*/  STL [R1+0x94], R15 ;  /* 0x0000940f01007387 */ /* 0x0005e20000100800 */
[----:B------:R-:W-:Y:S02]  /*1aef40*/  ULDC UR4, c[0x0][0x248] ;  /* 0x0000920000047ab9 */ /* 0x000fe40000000800 */
[----:B------:R-:W-:Y:S01]  /*1aef50*/  VIADD R16, R12, UR5 ;  /* 0x000000050c107c36 */ /* 0x000fe20008000000 */
[----:B------:R0:W-:Y:S01]  /*1aef60*/  STL [R1+0x90], R12 ;  /* 0x0000900c01007387 */ /* 0x0001e20000100800 */
[----:B------:R-:W-:-:S03]  /*1aef70*/  ULDC UR5, c[0x0][0x248] ;  /* 0x0000920000057ab9 */ /* 0x000fc60000000800 */
[----:B------:R-:W-:Y:S01]  /*1aef80*/  STL [R1+0x34], R50 ;  /* 0x0000343201007387 */ /* 0x000fe20000100800 */
[----:B--2---:R-:W2:Y:S03]  /*1aef90*/  LDC R15, c[0x0][0x244] ;  /* 0x00009100ff0f7b82 */ /* 0x004ea60000000800 */
[----:B------:R3:W-:Y:S01]  /*1aefa0*/  STL [R1+0x8c], R16 ;  /* 0x00008c1001007387 */ /* 0x0007e20000100800 */
[----:B0-----:R-:W-:Y:S01]  /*1aefb0*/  IMAD R12, R13, 0x20, R11 ;  /* 0x000000200d0c7824 */ /* 0x001fe200078e020b */
[----:B------:R-:W-:Y:S01]  /*1aefc0*/  LEA.HI.X.SX32 R11, R11, UR7, 0x1, P1 ;  /* 0x000000070b0b7c11 */ /* 0x000fe200088f0eff */
[----:B------:R-:W-:Y:S02]  /*1aefd0*/  ULDC.64 UR6, c[0x0][0x220] ;  /* 0x0000880000067ab9 */ /* 0x000fe40000000a00 */
[----:B------:R-:W0:Y:S01]  /*1aefe0*/  LDC R13, c[0x0][0x244] ;  /* 0x00009100ff0d7b82 */ /* 0x000e220000000800 */
[----:B---3--:R-:W-:Y:S01]  /*1aeff0*/  VIADD R16, R16, UR4 ;  /* 0x0000000410107c36 */ /* 0x008fe20008000000 */
[----:B------:R-:W-:Y:S01]  /*1af000*/  ULDC UR4, c[0x0][0x248] ;  /* 0x0000920000047ab9 */ /* 0x000fe20000000800 */
[----:B------:R1:W-:Y:S01]  /*1af010*/  STL [R1+0x30], R11 ;  /* 0x0000300b01007387 */ /* 0x0003e20000100800 */
[----:B------:R-:W-:-:S03]  /*1af020*/  IADD3 R18, P1, R12, UR6, RZ ;  /* 0x000000060c127c10 */ /* 0x000fc6000ff3e0ff */
[----:B------:R3:W-:Y:S04]  /*1af030*/  STL [R1+0x88], R16 ;  /* 0x0000881001007387 */ /* 0x0007e80000100800 */
[----:B------:R-:W-:Y:S01]  /*1af040*/  STL [R1+0x2c], R18 ;  /* 0x00002c1201007387 */ /* 0x000fe20000100800 */
[----:B-1----:R-:W-:Y:S02]  /*1af050*/  IMAD R11, R14, 0x20, R12 ;  /* 0x000000200e0b7824 */ /* 0x002fe400078e020c */
[----:B---3--:R-:W-:Y:S01]  /*1af060*/  VIADD R16, R16, UR4 ;  /* 0x0000000410107c36 */ /* 0x008fe20008000000 */
[----:B------:R-:W-:Y:S01]  /*1af070*/  ULDC UR4, c[0x0][0x248] ;  /* 0x0000920000047ab9 */ /* 0x000fe20000000800 */
[----:B------:R-:W-:Y:S01]  /*1af080*/  LEA.HI.X.SX32 R12, R12, UR7, 0x1, P1 ;  /* 0x000000070c0c7c11 */ /* 0x000fe200088f0eff */
[----:B------:R-:W-:Y:S01]  /*1af090*/  ULDC.64 UR6, c[0x0][0x220] ;  /* 0x0000880000067ab9 */ /* 0x000fe20000000a00 */
[----:B------:R-:W1:Y:S01]  /*1af0a0*/  LDC R14, c[0x0][0x244] ;  /* 0x00009100ff0e7b82 */ /* 0x000e620000000800 */
[----:B------:R3:W-:Y:S04]  /*1af0b0*/  STL [R1+0x84], R16 ;  /* 0x0000841001007387 */ /* 0x0007e80000100800 */
[----:B------:R4:W-:Y:S01]  /*1af0c0*/  STL [R1+0x28], R12 ;  /* 0x0000280c01007387 */ /* 0x0009e20000100800 */
[----:B---3--:R-:W-:Y:S01]  /*1af0d0*/  VIADD R16, R16, UR4 ;  /* 0x0000000410107c36 */ /* 0x008fe20008000000 */
[----:B------:R-:W-:-:S04]  /*1af0e0*/  ULDC UR4, c[0x0][0x248] ;  /* 0x0000920000047ab9 */ /* 0x000fc80000000800 */
[----:B------:R3:W-:Y:S01]  /*1af0f0*/  STL [R1+0x80], R16 ;  /* 0x0000801001007387 */ /* 0x0007e20000100800 */
[----:B----4-:R-:W-:Y:S01]  /*1af100*/  IADD3 R12, P1, R11, UR6, RZ ;  /* 0x000000060b0c7c10 */ /* 0x010fe2000ff3e0ff */
[----:B---3--:R-:W-:Y:S01]  /*1af110*/  VIADD R16, R16, UR4 ;  /* 0x0000000410107c36 */ /* 0x008fe20008000000 */
[----:B------:R-:W-:-:S04]  /*1af120*/  ULDC UR4, c[0x0][0x248] ;  /* 0x0000920000047ab9 */ /* 0x000fc80000000800 */
[----:B------:R3:W-:Y:S01]  /*1af130*/  STL [R1+0x7c], R16 ;  /* 0x00007c1001007387 */ /* 0x0007e20000100800 */
[----:B------:R-:W-:Y:S01]  /*1af140*/  LEA.HI.X.SX32 R55, R11, UR7, 0x1, P1 ;  /* 0x000000070b377c11 */ /* 0x000fe200088f0eff */
[----:B------:R-:W-:Y:S02]  /*1af150*/  ULDC.64 UR6, c[0x0][0x220] ;  /* 0x0000880000067ab9 */ /* 0x000fe40000000a00 */
[----:B------:R2:W-:Y:S01]  /*1af160*/  STL [R1+0x24], R12 ;  /* 0x0000240c01007387 */ /* 0x0005e20000100800 */
[----:B---3--:R-:W-:Y:S01]  /*1af170*/  VIADD R16, R16, UR5 ;  /* 0x0000000510107c36 */ /* 0x008fe20008000000 */
[----:B------:R-:W-:Y:S01]  /*1af180*/  ULDC UR5, c[0x0][0x248] ;  /* 0x0000920000057ab9 */ /* 0x000fe20000000800 */
[----:B--2---:R-:W-:-:S03]  /*1af190*/  IMAD R12, R15, 0x20, R11 ;  /* 0x000000200f0c7824 */ /* 0x004fc600078e020b */
[----:B------:R2:W-:Y:S01]  /*1af1a0*/  STL [R1+0x78], R16 ;  /* 0x0000781001007387 */ /* 0x0005e20000100800 */
[----:B------:R-:W3:Y:S03]  /*1af1b0*/  LDC R15, c[0x0][0x244] ;  /* 0x00009100ff0f7b82 */ /* 0x000ee60000000800 */
[----:B------:R-:W-:Y:S01]  /*1af1c0*/  STL [R1+0x20], R55 ;  /* 0x0000203701007387 */ /* 0x000fe20000100800 */
[----:B------:R-:W-:Y:S01]  /*1af1d0*/  IADD3 R18, P1, R12, UR6, RZ ;  /* 0x000000060c127c10 */ /* 0x000fe2000ff3e0ff */
[----:B--2---:R-:W-:Y:S01]  /*1af1e0*/  VIADD R16, R16, UR4 ;  /* 0x0000000410107c36 */ /* 0x004fe20008000000 */
[----:B------:R-:W-:-:S04]  /*1af1f0*/  ULDC UR4, c[0x0][0x248] ;  /* 0x0000920000047ab9 */ /* 0x000fc80000000800 */
[----:B------:R2:W-:Y:S01]  /*1af200*/  STL [R1+0x74], R16 ;  /* 0x0000741001007387 */ /* 0x0005e20000100800 */
[----:B0-----:R-:W-:Y:S01]  /*1af210*/  IMAD R11, R13, 0x20, R12 ;  /* 0x000000200d0b7824 */ /* 0x001fe200078e020c */
[----:B------:R-:W-:Y:S01]  /*1af220*/  LEA.HI.X.SX32 R12, R12, UR7, 0x1, P1 ;  /* 0x000000070c0c7c11 */ /* 0x000fe200088f0eff */
[----:B------:R-:W-:Y:S01]  /*1af230*/  ULDC.64 UR6, c[0x0][0x220] ;  /* 0x0000880000067ab9 */ /* 0x000fe20000000a00 */
[----:B------:R-:W-:Y:S01]  /*1af240*/  STL [R1+0x1c], R18 ;  /* 0x00001c1201007387 */ /* 0x000fe20000100800 */
[----:B------:R-:W0:Y:S01]  /*1af250*/  LDC R13, c[0x0][0x244] ;  /* 0x00009100ff0d7b82 */ /* 0x000e220000000800 */
[----:B--2---:R-:W-:Y:S01]  /*1af260*/  VIADD R16, R16, UR4 ;  /* 0x0000000410107c36 */ /* 0x004fe20008000000 */
[----:B------:R-:W-:-:S04]  /*1af270*/  ULDC UR4, c[0x0][0x248] ;  /* 0x0000920000047ab9 */ /* 0x000fc80000000800 */
[----:B------:R2:W-:Y:S04]  /*1af280*/  STL [R1+0x70], R16 ;  /* 0x0000701001007387 */ /* 0x0005e80000100800 */
[----:B------:R4:W-:Y:S01]  /*1af290*/  STL [R1+0x18], R12 ;  /* 0x0000180c01007387 */ /* 0x0009e20000100800 */
[----:B--2---:R-:W-:Y:S01]  /*1af2a0*/  VIADD R16, R16, UR5 ;  /* 0x0000000510107c36 */ /* 0x004fe20008000000 */
[----:B------:R-:W-:-:S04]  /*1af2b0*/  ULDC UR5, c[0x0][0x248] ;  /* 0x0000920000057ab9 */ /* 0x000fc80000000800 */
[----:B------:R2:W-:Y:S01]  /*1af2c0*/  STL [R1+0x6c], R16 ;  /* 0x00006c1001007387 */ /* 0x0005e20000100800 */
[----:B----4-:R-:W-:Y:S01]  /*1af2d0*/  IADD3 R12, P1, R11, UR6, RZ ;  /* 0x000000060b0c7c10 */ /* 0x010fe2000ff3e0ff */
[----:B--2---:R-:W-:Y:S01]  /*1af2e0*/  VIADD R16, R16, UR4 ;  /* 0x0000000410107c36 */ /* 0x004fe20008000000 */
[----:B------:R-:W-:-:S04]  /*1af2f0*/  ULDC UR4, c[0x0][0x248] ;  /* 0x0000920000047ab9 */ /* 0x000fc80000000800 */
[----:B------:R2:W-:Y:S04]  /*1af300*/  STL [R1+0x68], R16 ;  /* 0x0000681001007387 */ /* 0x0005e80000100800 */
[----:B------:R1:W-:Y:S01]  /*1af310*/  STL [R1+0x14], R12 ;  /* 0x0000140c01007387 */ /* 0x0003e20000100800 */
[----:B--2---:R-:W-:Y:S01]  /*1af320*/  VIADD R16, R16, UR5 ;  /* 0x0000000510107c36 */ /* 0x004fe20008000000 */
[----:B------:R-:W-:Y:S01]  /*1af330*/  ULDC UR5, c[0x0][0x248] ;  /* 0x0000920000057ab9 */ /* 0x000fe20000000800 */
[----:B-1----:R-:W-:Y:S01]  /*1af340*/  IMAD R12, R14, 0x20, R11 ;  /* 0x000000200e0c7824 */ /* 0x002fe200078e020b */
[----:B------:R-:W-:Y:S02]  /*1af350*/  LEA.HI.X.SX32 R11, R11, UR7, 0x1, P1 ;  /* 0x000000070b0b7c11 */ /* 0x000fe400088f0eff */
[----:B------:R1:W-:Y:S01]  /*1af360*/  STL [R1+0x64], R16 ;  /* 0x0000641001007387 */ /* 0x0003e20000100800 */
[----:B------:R-:W-:Y:S01]  /*1af370*/  ULDC.64 UR6, c[0x0][0x220] ;  /* 0x0000880000067ab9 */ /* 0x000fe20000000a00 */
[----:B------:R-:W2:Y:S02]  /*1af380*/  LDC R14, c[0x0][0x244] ;  /* 0x00009100ff0e7b82 */ /* 0x000ea40000000800 */
[----:B------:R4:W-:Y:S01]  /*1af390*/  STL [R1+0x10], R11 ;  /* 0x0000100b01007387 */ /* 0x0009e20000100800 */
[----:B-1----:R-:W-:Y:S01]  /*1af3a0*/  VIADD R16, R16, UR4 ;  /* 0x0000000410107c36 */ /* 0x002fe20008000000 */
[----:B------:R-:W-:-:S03]  /*1af3b0*/  ULDC UR4, c[0x0][0x248] ;  /* 0x0000920000047ab9 */ /* 0x000fc60000000800 */
[----:B----4-:R-:W-:Y:S01]  /*1af3c0*/  VIADD R11, R16, UR4 ;  /* 0x00000004100b7c36 */ /* 0x010fe20008000000 */
[----:B------:R1:W-:Y:S01]  /*1af3d0*/  STL [R1+0x60], R16 ;  /* 0x0000601001007387 */ /* 0x0003e20000100800 */
[----:B------:R-:W-:Y:S02]  /*1af3e0*/  ULDC UR4, c[0x0][0x248] ;  /* 0x0000920000047ab9 */ /* 0x000fe40000000800 */
[----:B------:R-:W-:Y:S01]  /*1af3f0*/  VIADD R18, R11, UR5 ;  /* 0x000000050b127c36 */ /* 0x000fe20008000000 */
[----:B------:R3:W-:Y:S01]  /*1af400*/  STL [R1+0x5c], R11 ;  /* 0x00005c0b01007387 */ /* 0x0007e20000100800 */
[----:B------:R-:W-:Y:S01]  /*1af410*/  ULDC UR5, c[0x0][0x248] ;  /* 0x0000920000057ab9 */ /* 0x000fe20000000800 */
[----:B-1----:R-:W-:Y:S01]  /*1af420*/  IADD3 R16, P1, R12, UR6, RZ ;  /* 0x000000060c107c10 */ /* 0x002fe2000ff3e0ff */
[----:B---3--:R-:W-:-:S03]  /*1af430*/  IMAD R11, R15, 0x20, R12 ;  /* 0x000000200f0b7824 */ /* 0x008fc600078e020c */
[----:B------:R-:W-:Y:S01]  /*1af440*/  LEA.HI.X.SX32 R12, R12, UR7, 0x1, P1 ;  /* 0x000000070c0c7c11 */ /* 0x000fe200088f0eff */
[----:B------:R1:W-:Y:S01]  /*1af450*/  STL [R1+0xc], R16 ;  /* 0x00000c1001007387 */ /* 0x0003e20000100800 */
[----:B------:R-:W-:Y:S01]  /*1af460*/  VIADD R15, R18, UR4 ;  /* 0x00000004120f7c36 */ /* 0x000fe20008000000 */
[----:B------:R-:W-:Y:S01]  /*1af470*/  ULDC.64 UR6, c[0x0][0x220] ;  /* 0x0000880000067ab9 */ /* 0x000fe20000000a00 */
[----:B------:R-:W-:Y:S01]  /*1af480*/  ULDC UR4, c[0x0][0x248] ;  /* 0x0000920000047ab9 */ /* 0x000fe20000000800 */
[----:B------:R-:W-:Y:S04]  /*1af490*/  STL [R1+0x58], R18 ;  /* 0x0000581201007387 */ /* 0x000fe80000100800 */
[----:B------:R3:W-:Y:S01]  /*1af4a0*/  STL [R1+0x8], R12 ;  /* 0x0000080c01007387 */ /* 0x0007e20000100800 */
[----:B-1----:R-:W1:Y:S03]  /*1af4b0*/  LDC R16, c[0x0][0x244] ;  /* 0x00009100ff107b82 */ /* 0x002e660000000800 */
[----:B------:R4:W-:Y:S01]  /*1af4c0*/  STL [R1+0x54], R15 ;  /* 0x0000540f01007387 */ /* 0x0009e20000100800 */
[----:B---3--:R-:W-:Y:S01]  /*1af4d0*/  IADD3 R12, P1, R11, UR6, RZ ;  /* 0x000000060b0c7c10 */ /* 0x008fe2000ff3e0ff */
[----:B----4-:R-:W-:-:S04]  /*1af4e0*/  VIADD R15, R15, UR4 ;  /* 0x000000040f0f7c36 */ /* 0x010fc80008000000 */
[----:B------:R0:W-:Y:S01]  /*1af4f0*/  STL [R1+0x4], R12 ;  /* 0x0000040c01007387 */ /* 0x0001e20000100800 */
[----:B------:R-:W-:-:S03]  /*1af500*/  ULDC UR4, c[0x0][0x248] ;  /* 0x0000920000047ab9 */ /* 0x000fc60000000800 */
[----:B------:R2:W-:Y:S01]  /*1af510*/  STL [R1+0x50], R15 ;  /* 0x0000500f01007387 */ /* 0x0005e20000100800 */
[----:B0-----:R-:W-:Y:S01]  /*1af520*/  IMAD R12, R13, 0x20, R11 ;  /* 0x000000200d0c7824 */ /* 0x001fe200078e020b */
[----:B------:R-:W-:Y:S01]  /*1af530*/  LEA.HI.X.SX32 R11, R11, UR7, 0x1, P1 ;  /* 0x000000070b0b7c11 */ /* 0x000fe200088f0eff */
[----:B------:R-:W-:Y:S01]  /*1af540*/  VIADD R13, R15, UR4 ;  /* 0x000000040f0d7c36 */ /* 0x000fe20008000000 */
[----:B------:R-:W-:Y:S01]  /*1af550*/  ULDC UR4, c[0x0][0x248] ;  /* 0x0000920000047ab9 */ /* 0x000fe20000000800 */
[----:B------:R-:W-:Y:S02]  /*1af560*/  ULDC.64 UR6, c[0x0][0x220] ;  /* 0x0000880000067ab9 */ /* 0x000fe40000000a00 */
[----:B------:R-:W-:Y:S04]  /*1af570*/  STL [R1], R11 ;  /* 0x0000000b01007387 */ /* 0x000fe80000100800 */
[----:B------:R0:W-:Y:S01]  /*1af580*/  STL [R1+0x4c], R13 ;  /* 0x00004c0d01007387 */ /* 0x0001e20000100800 */
[----:B--2---:R-:W-:-:S02]  /*1af590*/  IMAD R15, R14, 0x20, R12 ;  /* 0x000000200e0f7824 */ /* 0x004fc400078e020c */
[----:B0-----:R-:W-:Y:S01]  /*1af5a0*/  VIADD R13, R13, UR4 ;  /* 0x000000040d0d7c36 */ /* 0x001fe20008000000 */
[----:B------:R-:W-:-:S04]  /*1af5b0*/  ULDC UR4, c[0x0][0x248] ;  /* 0x0000920000047ab9 */ /* 0x000fc80000000800 */
[----:B------:R0:W-:Y:S02]  /*1af5c0*/  STL [R1+0x48], R13 ;  /* 0x0000480d01007387 */ /* 0x0001e40000100800 */
[----:B0-----:R-:W-:Y:S01]  /*1af5d0*/  VIADD R13, R13, UR4 ;  /* 0x000000040d0d7c36 */ /* 0x001fe20008000000 */
[----:B------:R-:W-:-:S03]  /*1af5e0*/  ULDC UR4, c[0x0][0x248] ;  /* 0x0000920000047ab9 */ /* 0x000fc60000000800 */
[----:B------:R-:W-:Y:S01]  /*1af5f0*/  VIADD R14, R13, UR4 ;  /* 0x000000040d0e7c36 */ /* 0x000fe20008000000 */
[----:B------:R0:W-:Y:S01]  /*1af600*/  STL [R1+0x44], R13 ;  /* 0x0000440d01007387 */ /* 0x0001e20000100800 */
[----:B------:R-:W-:-:S03]  /*1af610*/  ULDC UR4, c[0x0][0x248] ;  /* 0x0000920000047ab9 */ /* 0x000fc60000000800 */
[----:B------:R2:W-:Y:S04]  /*1af620*/  STL [R1+0x40], R14 ;  /* 0x0000400e01007387 */ /* 0x0005e80000100800 */
[----:B------:R-:W3:Y:S04]  /*1af630*/  LDL R20, [R1+0x3ff8] ;  /* 0x003ff80001147983 */ /* 0x000ee80000100800 */
[----:B------:R-:W4:Y:S04]  /*1af640*/  LDL R18, [R1+0x3fe4] ;  /* 0x003fe40001127983 */ /* 0x000f280000100800 */
[----:B------:R-:W4:Y:S01]  /*1af650*/  LDL R57, [R1+0x3fe8] ;  /* 0x003fe80001397983 */ /* 0x000f220000100800 */
[----:B------:R-:W-:Y:S01]  /*1af660*/  VIADD R49, R14, UR5 ;  /* 0x000000050e317c36 */ /* 0x000fe20008000000 */
[----:B------:R-:W-:Y:S01]  /*1af670*/  IADD3 R11, P1, R12, UR6, RZ ;  /* 0x000000060c0b7c10 */ /* 0x000fe2000ff3e0ff */
[----:B-1----:R-:W-:Y:S01]  /*1af680*/  IMAD R16, R16, 0x20, R15 ;  /* 0x0000002010107824 */ /* 0x002fe200078e020f */
[----:B0-----:R-:W-:Y:S01]  /*1af690*/  IADD3 R13, P2, R15, UR8, RZ ;  /* 0x000000080f0d7c10 */ /* 0x001fe2000ff5e0ff */
[----:B------:R-:W-:Y:S01]  /*1af6a0*/  VIADD R48, R49, UR4 ;  /* 0x0000000431307c36 */ /* 0x000fe20008000000 */
[----:B------:R-:W-:Y:S01]  /*1af6b0*/  ULDC UR4, c[0x0][0x248] ;  /* 0x0000920000047ab9 */ /* 0x000fe20000000800 */
[----:B------:R-:W-:Y:S01]  /*1af6c0*/  LEA.HI.X.SX32 R12, R12, UR7, 0x1, P1 ;  /* 0x000000070c0c7c11 */ /* 0x000fe200088f0eff */
[----:B------:R-:W-:Y:S01]  /*1af6d0*/  ULDC.64 UR6, c[0x0][0x220] ;  /* 0x0000880000067ab9 */ /* 0x000fe20000000a00 */
[----:B------:R-:W-:Y:S01]  /*1af6e0*/  VIADD R47, R48, UR4 ;  /* 0x00000004302f7c36 */ /* 0x000fe20008000000 */
[----:B------:R-:W-:Y:S01]  /*1af6f0*/  ULDC UR4, c[0x0][0x248] ;  /* 0x0000920000047ab9 */ /* 0x000fe20000000800 */
[----:B------:R-:W-:Y:S01]  /*1af700*/  ULDC UR8, c[0x0][0x248] ;  /* 0x0000920000087ab9 */ /* 0x000fe20000000800 */
[----:B------:R-:W-:Y:S01]  /*1af710*/  ULDC UR5, c[0x0][0x228] ;  /* 0x00008a0000057ab9 */ /* 0x000fe20000000800 */
[----:B------:R-:W-:Y:S01]  /*1af720*/  VIADD R46, R47, UR4 ;  /* 0x000000042f2e7c36 */ /* 0x000fe20008000000 */
[----:B------:R-:W-:-:S03]  /*1af730*/  ULDC UR4, c[0x0][0x248] ;  /* 0x0000920000047ab9 */ /* 0x000fc60000000800 */
        /* <DEDUP_REMOVED lines=41> */
[----:B------:R-:W-:Y:S01]  /*1af9d0*/  ULDC UR4, c[0x0][0x248] ;  /* 0x0000920000047ab9 */ /* 0x000fe20000000800 */
[----:B--2---:R-:W-:Y:S01]  /*1af9e0*/  IADD3 R14, P1, R16, UR6, RZ ;  /* 0x00000006100e7c10 */ /* 0x004fe2000ff3e0ff */
[----:B------:R-:W-:Y:S01]  /*1af9f0*/  ULDC UR6, c[0x0][0x248] ;  /* 0x0000920000067ab9 */ /* 0x000fe20000000800 */
[----:B------:R-:W-:Y:S01]  /*1afa00*/  VIADD R24, R25, UR4 ;  /* 0x0000000419187c36 */ /* 0x000fe20008000000 */
[----:B------:R-:W-:Y:S01]  /*1afa10*/  LEA.HI.X.SX32 R15, R15, UR9, 0x1, P2 ;  /* 0x000000090f0f7c11 */ /* 0x000fe200090f0eff */
[----:B------:R-:W-:Y:S02]  /*1afa20*/  ULDC UR4, c[0x0][0x228] ;  /* 0x00008a0000047ab9 */ /* 0x000fe40000000800 */
[----:B------:R-:W-:Y:S01]  /*1afa30*/  VIADD R23, R24, UR6 ;  /* 0x0000000618177c36 */ /* 0x000fe20008000000 */
[----:B------:R-:W-:Y:S01]  /*1afa40*/  LEA.HI.X.SX32 R16, R16, UR7, 0x1, P1 ;  /* 0x0000000710107c11 */ /* 0x000fe200088f0eff */
[----:B------:R-:W-:Y:S01]  /*1afa50*/  ULDC UR6, c[0x0][0x228] ;  /* 0x00008a0000067ab9 */ /* 0x000fe20000000800 */
[----:B------:R-:W-:Y:S01]  /*1afa60*/  ULDC UR7, c[0x0][0x228] ;  /* 0x00008a0000077ab9 */ /* 0x000fe20000000800 */
[----:B------:R-:W-:Y:S01]  /*1afa70*/  VIADD R22, R23, UR8 ;  /* 0x0000000817167c36 */ /* 0x000fe20008000000 */
[----:B------:R-:W-:-:S03]  /*1afa80*/  ULDC.64 UR8, c[0x0][0x228] ;  /* 0x00008a0000087ab9 */ /* 0x000fc60000000a00 */
[----:B------:R-:W-:Y:S01]  /*1afa90*/  VIADD R21, R22, UR13 ;  /* 0x0000000d16157c36 */ /* 0x000fe20008000000 */
[----:B------:R-:W-:Y:S01]  /*1afaa0*/  ULDC UR13, c[0x0][0x228] ;  /* 0x00008a00000d7ab9 */ /* 0x000fe20000000800 */
[----:B---3--:R-:W-:Y:S01]  /*1afab0*/  ISETP.LT.AND P1, PT, R20, UR8, !P0 ;  /* 0x0000000814007c0c */ /* 0x008fe2000c721270 */
[----:B------:R-:W-:-:S12]  /*1afac0*/  ULDC UR8, c[0x0][0x248] ;  /* 0x0000920000087ab9 */ /* 0x000fd80000000800 */
[----:B------:R-:W-:Y:S02]  /*1afad0*/  @P1 LOP3.LUT R19, R19, 0x40, RZ, 0xfc, !PT ;  /* 0x0000004013131812 */ /* 0x000fe400078efcff */
[----:B----4-:R-:W-:Y:S01]  /*1afae0*/  ISETP.LT.AND P1, PT, R18, UR18, !P0 ;  /* 0x0000001212007c0c */ /* 0x010fe2000c721270 */
[----:B------:R-:W-:Y:S01]  /*1afaf0*/  VIADD R20, R21, UR8 ;  /* 0x0000000815147c36 */ /* 0x000fe20008000000 */
[----:B------:R-:W-:Y:S01]  /*1afb00*/  LOP3.LUT R19, R19, 0xfffff7ff, RZ, 0xc0, !PT ;  /* 0xfffff7ff13137812 */ /* 0x000fe200078ec0ff */
[----:B------:R-:W-:Y:S01]  /*1afb10*/  ULDC UR8, c[0x0][0x248] ;  /* 0x0000920000087ab9 */ /* 0x000fe20000000800 */
[----:B------:R-:W-:-:S09]  /*1afb20*/  ULDC UR18, c[0x0][0x228] ;  /* 0x00008a0000127ab9 */ /* 0x000fd20000000800 */
[----:B------:R-:W-:Y:S02]  /*1afb30*/  @P1 LOP3.LUT R19, R19, 0x800, RZ, 0xfc, !PT ;  /* 0x0000080013131812 */ /* 0x000fe400078efcff */
[----:B------:R-:W-:Y:S01]  /*1afb40*/  ISETP.LT.AND P1, PT, R57, UR19, !P0 ;  /* 0x0000001339007c0c */ /* 0x000fe2000c721270 */
[----:B------:R-:W-:Y:S01]  /*1afb50*/  VIADD R18, R20, UR8 ;  /* 0x0000000814127c36 */ /* 0x000fe20008000000 */
[----:B------:R-:W-:Y:S01]  /*1afb60*/  LOP3.LUT R19, R19, 0xfffffbff, RZ, 0xc0, !PT ;  /* 0xfffffbff13137812 */ /* 0x000fe200078ec0ff */
[----:B------:R-:W-:Y:S01]  /*1afb70*/  ULDC UR8, c[0x0][0x248] ;  /* 0x0000920000087ab9 */ /* 0x000fe20000000800 */
[----:B------:R-:W-:Y:S01]  /*1afb80*/  SHF.R.S32.HI R57, RZ, 0x1f, R58 ;  /* 0x0000001fff397819 */ /* 0x000fe2000001143a */
[----:B------:R-:W-:-:S08]  /*1afb90*/  ULDC UR19, c[0x0][0x228] ;  /* 0x00008a0000137ab9 */ /* 0x000fd00000000800 */
[----:B------:R-:W-:-:S05]  /*1afba0*/  @P1 LOP3.LUT R19, R19, 0x400, RZ, 0xfc, !PT ;  /* 0x0000040013131812 */ /* 0x000fca00078efcff */
[----:B------:R0:W-:Y:S04]  /*1afbb0*/  STL [R1+0x9fd0], R19 ;  /* 0x009fd01301007387 */ /* 0x0001e80000100800 */
[----:B------:R1:W-:Y:S01]  /*1afbc0*/  STL.64 [R1+0x9fb0], R56 ;  /* 0x009fb03801007387 */ /* 0x0003e20000100a00 */
[----:B0-----:R-:W-:Y:S02]  /*1afbd0*/  IMAD.MOV.U32 R19, RZ, RZ, R17 ;  /* 0x000000ffff137224 */ /* 0x001fe400078e0011 */
[----:B------:R-:W-:Y:S02]  /*1afbe0*/  VIADD R17, R18, UR8 ;  /* 0x0000000812117c36 */ /* 0x000fe40008000000 */
[----:B-1----:R-:W-:Y:S01]  /*1afbf0*/  IMAD.MOV.U32 R56, RZ, RZ, R59 ;  /* 0x000000ffff387224 */ /* 0x002fe200078e003b */
[----:B------:R-:W2:Y:S01]  /*1afc00*/  LDL.LU R57, [R1+0xe0] ;  /* 0x0000e00001397983 */ /* 0x000ea20000300800 */
[----:B------:R-:W-:-:S05]  /*1afc10*/  SHF.R.S32.HI R59, RZ, 0x1f, R60 ;  /* 0x0000001fff3b7819 */ /* 0x000fca000001143c */
[----:B------:R0:W-:Y:S04]  /*1afc20*/  STL.64 [R1+0x9fc0], R58 ;  /* 0x009fc03a01007387 */ /* 0x0001e80000100a00 */
[----:B0-----:R-:W3:Y:S04]  /*1afc30*/  LDL.LU R59, [R1+0xd4] ;  /* 0x0000d400013b7983 */ /* 0x001ee80000300800 */
[----:B------:R-:W-:Y:S04]  /*1afc40*/  STL [R1+0xfc], R17 ;  /* 0x0000fc1101007387 */ /* 0x000fe80000100800 */
[----:B------:R0:W-:Y:S04]  /*1afc50*/  STL [R1+0x9fd4], R17 ;  /* 0x009fd41101007387 */ /* 0x0001e80000100800 */
[----:B0-----:R-:W4:Y:S01]  /*1afc60*/  LDL.LU R17, [R1+0xd8] ;  /* 0x0000d80001117983 */ /* 0x001f220000300800 */
[----:B------:R-:W-:Y:S01]  /*1afc70*/  IMAD.MOV.U32 R58, RZ, RZ, R61 ;  /* 0x000000ffff3a7224 */ /* 0x000fe200078e003d */
[----:B------:R-:W-:-:S02]  /*1afc80*/  SHF.R.S32.HI R61, RZ, 0x1f, R54 ;  /* 0x0000001fff3d7819 */ /* 0x000fc40000011436 */
[----:B------:R0:W-:Y:S04]  /*1afc90*/  STL [R1+0xa010], R54 ;  /* 0x00a0103601007387 */ /* 0x0001e80000100800 */
[----:B0-----:R-:W4:Y:S04]  /*1afca0*/  LDL.LU R54, [R1+0xb4] ;  /* 0x0000b40001367983 */ /* 0x001f280000300800 */
[----:B------:R0:W-:Y:S04]  /*1afcb0*/  STL.64 [R1+0x9fc8], R60 ;  /* 0x009fc83c01007387 */ /* 0x0001e80000100a00 */
[----:B0-----:R-:W4:Y:S01]  /*1afcc0*/  LDL.LU R61, [R1+0xd0] ;  /* 0x0000d000013d7983 */ /* 0x001f220000300800 */
[----:B------:R-:W-:-:S03]  /*1afcd0*/  IMAD.MOV.U32 R60, RZ, RZ, R56 ;  /* 0x000000ffff3c7224 */ /* 0x000fc600078e0038 */
[----:B------:R0:W-:Y:S04]  /*1afce0*/  STL [R1+0xa014], R51 ;  /* 0x00a0143301007387 */ /* 0x0001e80000100800 */
[----:B0-----:R-:W4:Y:S01]  /*1afcf0*/  LDL.LU R51, [R1+0xb0] ;  /* 0x0000b00001337983 */ /* 0x001f220000300800 */
[----:B--2---:R-:W-:-:S05]  /*1afd00*/  SHF.R.S32.HI R56, RZ, 0x1f, R57 ;  /* 0x0000001fff387819 */ /* 0x004fca0000011439 */
[----:B------:R0:W-:Y:S02]  /*1afd10*/  STL.64 [R1+0x9fd8], R56 ;  /* 0x009fd83801007387 */ /* 0x0001e40000100a00 */
[----:B0-----:R-:W-:Y:S01]  /*1afd20*/  IMAD.MOV.U32 R57, RZ, RZ, R58 ;  /* 0x000000ffff397224 */ /* 0x001fe200078e003a */
[----:B------:R-:W-:Y:S02]  /*1afd30*/  SHF.R.S32.HI R58, RZ, 0x1f, R19 ;  /* 0x0000001fff3a7819 */ /* 0x000fe40000011413 */
[----:B---3--:R-:W-:Y:S02]  /*1afd40*/  SHF.R.S32.HI R56, RZ, 0x1f, R59 ;  /* 0x0000001fff387819 */ /* 0x008fe4000001143b */
[----:B----4-:R-:W-:Y:S01]  /*1afd50*/  SHF.R.S32.HI R19, RZ, 0x1f, R17 ;  /* 0x0000001fff137819 */ /* 0x010fe20000011411 */
[----:B------:R0:W-:Y:S04]  /*1afd60*/  STL [R1+0xa028], R17 ;  /* 0x00a0281101007387 */ /* 0x0001e80000100800 */
[----:B0-----:R-:W2:Y:S04]  /*1afd70*/  LDL.LU R17, [R1+0xa4] ;  /* 0x0000a40001117983 */ /* 0x001ea80000300800 */
[----:B------:R0:W-:Y:S04]  /*1afd80*/  STL.64 [R1+0x9fe0], R58 ;  /* 0x009fe03a01007387 */ /* 0x0001e80000100a00 */
[----:B0-----:R-:W3:Y:S01]  /*1afd90*/  LDL.LU R59, [R1+0xc4] ;  /* 0x0000c400013b7983 */ /* 0x001ee20000300800 */
[----:B------:R-:W-:Y:S01]  /*1afda0*/  IMAD.MOV.U32 R58, RZ, RZ, R60 ;  /* 0x000000ffff3a7224 */ /* 0x000fe200078e003c */
[----:B------:R-:W-:-:S05]  /*1afdb0*/  SHF.R.S32.HI R60, RZ, 0x1f, R61 ;  /* 0x0000001fff3c7819 */ /* 0x000fca000001143d */
[----:B------:R0:W-:Y:S02]  /*1afdc0*/  STL.64 [R1+0x9fe8], R60 ;  /* 0x009fe83c01007387 */ /* 0x0001e40000100a00 */
[----:B0-----:R-:W-:Y:S02]  /*1afdd0*/  IMAD.MOV.U32 R60, RZ, RZ, R9 ;  /* 0x000000ffff3c7224 */ /* 0x001fe400078e0009 */
[----:B------:R-:W4:Y:S04]  /*1afde0*/  LDL.LU R9, [R1+0xa15c] ;  /* 0x00a15c0001097983 */ /* 0x000f280000300800 */
[----:B------:R-:W2:Y:S01]  /*1afdf0*/  LDL.LU R61, [R1+0xc0] ;  /* 0x0000c000013d7983 */ /* 0x000ea20000300800 */
[----:B------:R-:W-:Y:S02]  /*1afe00*/  SHF.R.S32.HI R57, RZ, 0x1f, R57 ;  /* 0x0000001fff397819 */ /* 0x000fe40000011439 */
[----:B------:R-:W-:-:S03]  /*1afe10*/  SHF.R.S32.HI R58, RZ, 0x1f, R58 ;  /* 0x0000001fff3a7819 */ /* 0x000fc6000001143a */
[----:B------:R0:W-:Y:S02]  /*1afe20*/  STL.64 [R1+0x9ff0], R56 ;  /* 0x009ff03801007387 */ /* 0x0001e40000100a00 */
[----:B0-----:R-:W-:Y:S02]  /*1afe30*/  IMAD.MOV.U32 R57, RZ, RZ, R10 ;  /* 0x000000ffff397224 */ /* 0x001fe400078e000a */
[----:B------:R-:W4:Y:S01]  /*1afe40*/  LDL.LU R10, [R1+0xa158] ;  /* 0x00a15800010a7983 */ /* 0x000f220000300800 */
[----:B---3--:R-:W-:-:S03]  /*1afe50*/  SHF.R.S32.HI R56, RZ, 0x1f, R59 ;  /* 0x0000001fff387819 */ /* 0x008fc6000001143b */
[----:B------:R0:W-:Y:S04]  /*1afe60*/  STL.64 [R1+0xa000], R58 ;  /* 0x00a0003a01007387 */ /* 0x0001e80000100a00 */
[----:B0-----:R-:W3:Y:S01]  /*1afe70*/  LDL.LU R59, [R1+0xb8] ;  /* 0x0000b800013b7983 */ /* 0x001ee20000300800 */
[----:B------:R-:W-:Y:S01]  /*1afe80*/  IMAD.MOV.U32 R58, RZ, RZ, R57 ;  /* 0x000000ffff3a7224 */ /* 0x000fe200078e0039 */
[----:B------:R-:W-:-:S05]  /*1afe90*/  SHF.R.S32.HI R57, RZ, 0x1f, R60 ;  /* 0x0000001fff397819 */ /* 0x000fca000001143c */
[----:B------:R-:W-:Y:S04]  /*1afea0*/  STL.64 [R1+0xa018], R56 ;  /* 0x00a0183801007387 */ /* 0x000fe80000100a00 */
[----:B--2---:R0:W-:Y:S04]  /*1afeb0*/  STL.64 [R1+0xa008], R60 ;  /* 0x00a0083c01007387 */ /* 0x0041e80000100a00 */
[----:B0-----:R-:W2:Y:S01]  /*1afec0*/  LDL.LU R61, [R1+0xac] ;  /* 0x0000ac00013d7983 */ /* 0x001ea20000300800 */
[----:B------:R-:W-:Y:S01]  /*1afed0*/  IMAD.MOV.U32 R60, RZ, RZ, R58 ;  /* 0x000000ffff3c7224 */ /* 0x000fe200078e003a */
[----:B------:R-:W-:-:S02]  /*1afee0*/  SHF.R.S32.HI R58, RZ, 0x1f, R54 ;  /* 0x0000001fff3a7819 */ /* 0x000fc40000011436 */
[----:B------:R0:W-:Y:S04]  /*1afef0*/  STL [R1+0xa038], R54 ;  /* 0x00a0383601007387 */ /* 0x0001e80000100800 */
[----:B0-----:R-:W4:Y:S04]  /*1aff00*/  LDL.LU R54, [R1+0x9c] ;  /* 0x00009c0001367983 */ /* 0x001f280000300800 */
[----:B---3--:R0:W-:Y:S04]  /*1aff10*/  STL.64 [R1+0xa020], R58 ;  /* 0x00a0203a01007387 */ /* 0x0081e80000100a00 */
[----:B0-----:R-:W3:Y:S01]  /*1aff20*/  LDL.LU R59, [R1+0xa0] ;  /* 0x0000a000013b7983 */ /* 0x001ee20000300800 */
[----:B------:R-:W-:-:S02]  /*1aff30*/  SHF.R.S32.HI R56, RZ, 0x1f, R51 ;  /* 0x0000001fff387819 */ /* 0x000fc40000011433 */
[----:B------:R-:W-:-:S03]  /*1aff40*/  SHF.R.S32.HI R57, RZ, 0x1f, R60 ;  /* 0x0000001fff397819 */ /* 0x000fc6000001143c */
[----:B------:R0:W-:Y:S04]  /*1aff50*/  STL [R1+0xa040], R56 ;  /* 0x00a0403801007387 */ /* 0x0001e80000100800 */
[----:B0-----:R-:W4:Y:S04]  /*1aff60*/  LDL.LU R56, [R1+0x98] ;  /* 0x0000980001387983 */ /* 0x001f280000300800 */
[----:B------:R-:W-:Y:S04]  /*1aff70*/  STL [R1+0xa03c], R51 ;  /* 0x00a03c3301007387 */ /* 0x000fe80000100800 */
[----:B------:R0:W-:Y:S04]  /*1aff80*/  STL [R1+0xa050], R57 ;  /* 0x00a0503901007387 */ /* 0x0001e80000100800 */
[----:B0-----:R-:W4:Y:S04]  /*1aff90*/  LDL.LU R57, [R1+0x90] ;  /* 0x0000900001397983 */ /* 0x001f280000300800 */
[----:B--2---:R0:W-:Y:S04]  /*1affa0*/  STL.64 [R1+0xa030], R60 ;  /* 0x00a0303c01007387 */ /* 0x0041e80000100a00 */
[----:B0-----:R-:W2:Y:S01]  /*1affb0*/  LDL.LU R61, [R1+0x94] ;  /* 0x00009400013d7983 */ /* 0x001ea20000300800 */
[----:B------:R-:W-:-:S03]  /*1affc0*/  SHF.R.S32.HI R58, RZ, 0x1f, R17 ;  /* 0x0000001fff3a7819 */ /* 0x000fc60000011411 */
[----:B------:R0:W-:Y:S04]  /*1affd0*/  STL [R1+0xa054], R17 ;  /* 0x00a0541101007387 */ /* 0x0001e80000100800 */
[----:B0-----:R-:W2:Y:S04]  /*1affe0*/  LDL.LU R17, [R1+0x8c] ;  /* 0x00008c0001117983 */ /* 0x001ea80000300800 */
[----:B---3--:R0:W-:Y:S04]  /*1afff0*/  STL.64 [R1+0xa048], R58 ;  /* 0x00a0483a01007387 */ /* 0x0081e80000100a00 */
[----:B0-----:R-:W3:Y:S01]  /*1b0000*/  LDL.LU R59, [R1+0x88] ;  /* 0x00008800013b7983 */ /* 0x001ee20000300800 */
[----:B----4-:R-:W-:-:S03]  /*1b0010*/  SHF.R.S32.HI R51, RZ, 0x1f, R56 ;  /* 0x0000001fff337819 */ /* 0x010fc60000011438 */
[----:B------:R0:W-:Y:S04]  /*1b0020*/  STL [R1+0xa060], R54 ;  /* 0x00a0603601007387 */ /* 0x0001e80000100800 */
[----:B0-----:R-:W4:Y:S04]  /*1b0030*/  LDL.LU R54, [R1+0x84] ;  /* 0x0000840001367983 */ /* 0x001f280000300800 */
[----:B------:R-:W-:Y:S01]  /*1b0040*/  STL [R1+0xa064], R51 ;  /* 0x00a0643301007387 */ /* 0x000fe20000100800 */
[----:B------:R-:W-:-:S03]  /*1b0050*/  SHF.R.S32.HI R60, RZ, 0x1f, R57 ;  /* 0x0000001fff3c7819 */ /* 0x000fc60000011439 */
[----:B--2---:R0:W-:Y:S04]  /*1b0060*/  STL [R1+0xa068], R61 ;  /* 0x00a0683d01007387 */ /* 0x0041e80000100800 */
[----:B0-----:R-:W2:Y:S04]  /*1b0070*/  LDL.LU R61, [R1+0x80] ;  /* 0x00008000013d7983 */ /* 0x001ea80000300800 */
[----:B------:R0:W-:Y:S04]  /*1b0080*/  STL [R1+0xa078], R60 ;  /* 0x00a0783c01007387 */ /* 0x0001e80000100800 */
[----:B0-----:R-:W2:Y:S04]  /*1b0090*/  LDL.LU R60, [R1+0x78] ;  /* 0x00007800013c7983 */ /* 0x001ea80000300800 */
[----:B------:R0:W-:Y:S01]  /*1b00a0*/  STL.64 [R1+0xa058], R56 ;  /* 0x00a0583801007387 */ /* 0x0001e20000100a00 */
[----:B------:R-:W-:-:S03]  /*1b00b0*/  SHF.R.S32.HI R58, RZ, 0x1f, R17 ;  /* 0x0000001fff3a7819 */ /* 0x000fc60000011411 */
[----:B0-----:R-:W2:Y:S04]  /*1b00c0*/  LDL.LU R57, [R1+0x7c] ;  /* 0x00007c0001397983 */ /* 0x001ea80000300800 */
[----:B------:R0:W-:Y:S04]  /*1b00d0*/  STL [R1+0xa07c], R17 ;  /* 0x00a07c1101007387 */ /* 0x0001e80000100800 */
[----:B0-----:R-:W2:Y:S04]  /*1b00e0*/  LDL.LU R17, [R1+0x74] ;  /* 0x0000740001117983 */ /* 0x001ea80000300800 */
[----:B---3--:R0:W-:Y:S04]  /*1b00f0*/  STL.64 [R1+0xa070], R58 ;  /* 0x00a0703a01007387 */ /* 0x0081e80000100a00 */
[----:B0-----:R-:W3:Y:S04]  /*1b0100*/  LDL.LU R59, [R1+0x70] ;  /* 0x00007000013b7983 */ /* 0x001ee80000300800 */
[----:B----4-:R0:W-:Y:S04]  /*1b0110*/  STL [R1+0xa088], R54 ;  /* 0x00a0883601007387 */ /* 0x0101e80000100800 */
[----:B0-----:R-:W4:Y:S01]  /*1b0120*/  LDL.LU R54, [R1+0x6c] ;  /* 0x00006c0001367983 */ /* 0x001f220000300800 */
[----:B--2---:R-:W-:-:S05]  /*1b0130*/  SHF.R.S32.HI R51, RZ, 0x1f, R61 ;  /* 0x0000001fff337819 */ /* 0x004fca000001143d */
[----:B------:R-:W-:Y:S01]  /*1b0140*/  STL [R1+0xa08c], R51 ;  /* 0x00a08c3301007387 */ /* 0x000fe20000100800 */
[----:B------:R-:W-:-:S03]  /*1b0150*/  SHF.R.S32.HI R56, RZ, 0x1f, R60 ;  /* 0x0000001fff387819 */ /* 0x000fc6000001143c */
[----:B------:R0:W-:Y:S04]  /*1b0160*/  STL [R1+0xa090], R57 ;  /* 0x00a0903901007387 */ /* 0x0001e80000100800 */
[----:B0-----:R-:W2:Y:S04]  /*1b0170*/  LDL.LU R57, [R1+0x68] ;  /* 0x0000680001397983 */ /* 0x001ea80000300800 */
[----:B------:R0:W-:Y:S01]  /*1b0180*/  STL [R1+0xa0a0], R56 ;  /* 0x00a0a03801007387 */ /* 0x0001e20000100800 */
[----:B------:R-:W-:-:S03]  /*1b0190*/  SHF.R.S32.HI R58, RZ, 0x1f, R17 ;  /* 0x0000001fff3a7819 */ /* 0x000fc60000011411 */
[----:B0-----:R-:W2:Y:S04]  /*1b01a0*/  LDL.LU R56, [R1+0x60] ;  /* 0x0000600001387983 */ /* 0x001ea80000300800 */
[----:B------:R0:W-:Y:S04]  /*1b01b0*/  STL.64 [R1+0xa080], R60 ;  /* 0x00a0803c01007387 */ /* 0x0001e80000100a00 */
        /* <DEDUP_REMOVED lines=21> */
[----:B----4-:R0:W-:Y:S02]  /*1b0310*/  STL [R1+0xa0e4], R54 ;  /* 0x00a0e43601007387 */ /* 0x0101e40000100800 */
[----:B0-----:R-:W-:-:S02]  /*1b0320*/  SHF.R.S32.HI R54, RZ, 0x1f, R33 ;  /* 0x0000001fff367819 */ /* 0x001fc40000011421 */
[----:B--2---:R-:W-:-:S05]  /*1b0330*/  SHF.R.S32.HI R51, RZ, 0x1f, R61 ;  /* 0x0000001fff337819 */ /* 0x004fca000001143d */
[----:B------:R-:W-:Y:S01]  /*1b0340*/  STL [R1+0xa0e8], R51 ;  /* 0x00a0e83301007387 */ /* 0x000fe20000100800 */
[----:B------:R-:W-:-:S05]  /*1b0350*/  SHF.R.S32.HI R56, RZ, 0x1f, R60 ;  /* 0x0000001fff387819 */ /* 0x000fca000001143c */
[----:B------:R-:W-:Y:S04]  /*1b0360*/  STL.64 [R1+0xa0d8], R56 ;  /* 0x00a0d83801007387 */ /* 0x000fe80000100a00 */
[----:B------:R-:W-:Y:S04]  /*1b0370*/  STL [R1+0xa0e0], R57 ;  /* 0x00a0e03901007387 */ /* 0x000fe80000100800 */
[----:B------:R0:W-:Y:S01]  /*1b0380*/  STL.64 [R1+0xa0d0], R60 ;  /* 0x00a0d03c01007387 */ /* 0x0001e20000100a00 */
[----:B------:R-:W-:-:S05]  /*1b0390*/  SHF.R.S32.HI R58, RZ, 0x1f, R17 ;  /* 0x0000001fff3a7819 */ /* 0x000fca0000011411 */
[----:B------:R-:W-:Y:S01]  /*1b03a0*/  STL [R1+0xa0f0], R58 ;  /* 0x00a0f03a01007387 */ /* 0x000fe20000100800 */
[----:B0-----:R-:W-:Y:S02]  /*1b03b0*/  SHF.R.S32.HI R60, RZ, 0x1f, R47 ;  /* 0x0000001fff3c7819 */ /* 0x001fe4000001142f */
[----:B------:R-:W-:Y:S01]  /*1b03c0*/  SHF.R.S32.HI R61, RZ, 0x1f, R46 ;  /* 0x0000001fff3d7819 */ /* 0x000fe2000001142e */
[----:B------:R-:W-:Y:S04]  /*1b03d0*/  STL [R1+0xa0ec], R17 ;  /* 0x00a0ec1101007387 */ /* 0x000fe80000100800 */
[----:B---3--:R-:W-:Y:S04]  /*1b03e0*/  STL [R1+0xa0f4], R59 ;  /* 0x00a0f43b01007387 */ /* 0x008fe80000100800 */
        /* <DEDUP_REMOVED lines=11> */
[----:B0-----:R-:W2:Y:S04]  /*1b04a0*/  LDL R49, [R1+0x14] ;  /* 0x0000140001317983 */ /* 0x001ea80000100800 */
[----:B------:R-:W-:Y:S04]  /*1b04b0*/  STL [R1+0xa124], R40 ;  /* 0x00a1242801007387 */ /* 0x000fe80000100800 */
[----:B------:R-:W-:Y:S04]  /*1b04c0*/  STL [R1+0xa128], R39 ;  /* 0x00a1282701007387 */ /* 0x000fe80000100800 */
[----:B------:R-:W-:Y:S04]  /*1b04d0*/  STL [R1+0xa12c], R38 ;  /* 0x00a12c2601007387 */ /* 0x000fe80000100800 */
[----:B-1----:R-:W3:Y:S04]  /*1b04e0*/  LDL R41, [R1] ;  /* 0x0000000001297983 */ /* 0x002ee80000100800 */
[----:B------:R-:W4:Y:S04]  /*1b04f0*/  LDL R45, [R1+0x1c] ;  /* 0x00001c00012d7983 */ /* 0x000f280000100800 */
[----:B------:R-:W4:Y:S04]  /*1b0500*/  LDL R58, [R1+0x24] ;  /* 0x00002400013a7983 */ /* 0x000f280000100800 */
[----:B------:R0:W-:Y:S04]  /*1b0510*/  STL [R1+0xa130], R37 ;  /* 0x00a1302501007387 */ /* 0x0001e80000100800 */
[----:B------:R-:W4:Y:S04]  /*1b0520*/  LDL R43, [R1+0x8] ;  /* 0x00000800012b7983 */ /* 0x000f280000100800 */
[----:B0-----:R-:W3:Y:S04]  /*1b0530*/  LDL R37, [R1+0xc] ;  /* 0x00000c0001257983 */ /* 0x001ee80000100800 */
[----:B------:R-:W-:Y:S04]  /*1b0540*/  STL [R1+0xa134], R36 ;  /* 0x00a1342401007387 */ /* 0x000fe80000100800 */
[----:B------:R-:W4:Y:S04]  /*1b0550*/  LDL R47, [R1+0x2c] ;  /* 0x00002c00012f7983 */ /* 0x000f280000100800 */
[----:B------:R0:W-:Y:S04]  /*1b0560*/  STL [R1+0xa138], R35 ;  /* 0x00a1382301007387 */ /* 0x0001e80000100800 */
[----:B0-----:R-:W4:Y:S04]  /*1b0570*/  LDL R35, [R1+0x10] ;  /* 0x0000100001237983 */ /* 0x001f280000100800 */
[----:B------:R-:W-:Y:S04]  /*1b0580*/  STL [R1+0xa13c], R34 ;  /* 0x00a13c2201007387 */ /* 0x000fe80000100800 */
[----:B------:R-:W4:Y:S04]  /*1b0590*/  LDL R39, [R1+0x18] ;  /* 0x0000180001277983 */ /* 0x000f280000100800 */
[----:B------:R-:W4:Y:S04]  /*1b05a0*/  LDL R46, [R1+0x28] ;  /* 0x00002800012e7983 */ /* 0x000f280000100800 */
[----:B------:R-:W4:Y:S04]  /*1b05b0*/  LDL R51, [R1+0x30] ;  /* 0x0000300001337983 */ /* 0x000f280000100800 */
[----:B------:R0:W-:Y:S04]  /*1b05c0*/  STL [R1+0xa140], R33 ;  /* 0x00a1402101007387 */ /* 0x0001e80000100800 */
[----:B0-----:R-:W4:Y:S01]  /*1b05d0*/  LDL R33, [R1+0x4] ;  /* 0x0000040001217983 */ /* 0x001f220000100800 */
[----:B------:R-:W-:-:S02]  /*1b05e0*/  SHF.R.S32.HI R17, RZ, 0x1f, R32 ;  /* 0x0000001fff117819 */ /* 0x000fc40000011420 */
[----:B------:R-:W-:-:S03]  /*1b05f0*/  SHF.R.S32.HI R59, RZ, 0x1f, R31 ;  /* 0x0000001fff3b7819 */ /* 0x000fc6000001141f */
[----:B------:R0:W-:Y:S04]  /*1b0600*/  STL.64 [R1+0xa150], R16 ;  /* 0x00a1501001007387 */ /* 0x0001e80000100a00 */
[----:B------:R1:W-:Y:S01]  /*1b0610*/  STL.64 [R1+0xa148], R30 ;  /* 0x00a1481e01007387 */ /* 0x0003e20000100a00 */
[C---:B------:R-:W-:Y:S02]  /*1b0620*/  IADD3 R56, P2, R18.reuse, R11, RZ ;  /* 0x0000000b12387210 */ /* 0x040fe40007f5e0ff */
[----:B0-----:R-:W-:Y:S01]  /*1b0630*/  IADD3 R16, P3, R18, R13, RZ ;  /* 0x0000000d12107210 */ /* 0x001fe20007f7e0ff */
[----:B-1----:R-:W-:Y:S01]  /*1b0640*/  IMAD.MOV.U32 R31, RZ, RZ, R55 ;  /* 0x000000ffff1f7224 */ /* 0x002fe200078e0037 */
[----:B------:R-:W-:-:S03]  /*1b0650*/  SHF.R.S32.HI R55, RZ, 0x1f, R18 ;  /* 0x0000001fff377819 */ /* 0x000fc60000011412 */
[----:B------:R-:W-:Y:S02]  /*1b0660*/  IMAD.MOV.U32 R57, RZ, RZ, R31 ;  /* 0x000000ffff397224 */ /* 0x000fe400078e001f */
[----:B------:R-:W-:Y:S01]  /*1b0670*/  IMAD.X R17, R55, 0x1, R15, P3 ;  /* 0x0000000137117824 */ /* 0x000fe200018e060f */
[----:B------:R-:W-:-:S04]  /*1b0680*/  SHF.R.S32.HI R48, RZ, 0x1f, R30 ;  /* 0x0000001fff307819 */ /* 0x000fc8000001141e */
[----:B------:R0:W-:Y:S02]  /*1b0690*/  STL.64 [R1+0x5218], R16 ;  /* 0x0052181001007387 */ /* 0x0001e40000100a00 */
[----:B0-----:R-:W-:Y:S02]  /*1b06a0*/  IMAD.MOV.U32 R17, RZ, RZ, R57 ;  /* 0x000000ffff117224 */ /* 0x001fe400078e0039 */
[----:B------:R-:W-:-:S05]  /*1b06b0*/  IMAD.X R57, R55, 0x1, R12, P2 ;  /* 0x0000000137397824 */ /* 0x000fca00010e060c */
[----:B------:R2:W-:Y:S02]  /*1b06c0*/  STL.64 [R1+0x5210], R56 ;  /* 0x0052103801007387 */ /* 0x0005e40000100a00 */
[C---:B--2---:R-:W-:Y:S02]  /*1b06d0*/  IADD3 R56, P2, R18.reuse, R49, RZ ;  /* 0x0000003112387210 */ /* 0x044fe40007f5e0ff */
[----:B---3--:R-:W-:-:S03]  /*1b06e0*/  IADD3 R16, P3, R18, R37, RZ ;  /* 0x0000002512107210 */ /* 0x008fc60007f7e0ff */
[----:B----4-:R-:W-:Y:S01]  /*1b06f0*/  IMAD.X R57, R55, 0x1, R35, P2 ;  /* 0x0000000137397824 */ /* 0x010fe200010e0623 */
[----:B------:R-:W-:-:S05]  /*1b0700*/  IADD3 R30, P1, R18, R33, RZ ;  /* 0x00000021121e7210 */ /* 0x000fca0007f3e0ff */
[----:B------:R-:W-:-:S05]  /*1b0710*/  IMAD.X R31, R55, 0x1, R41, P1 ;  /* 0x00000001371f7824 */ /* 0x000fca00008e0629 */
[----:B------:R0:W-:Y:S02]  /*1b0720*/  STL.64 [R1+0x5208], R30 ;  /* 0x0052081e01007387 */ /* 0x0001e40000100a00 */
[----:B0-----:R-:W-:Y:S02]  /*1b0730*/  IMAD.MOV.U32 R31, RZ, RZ, R17 ;  /* 0x000000ffff1f7224 */ /* 0x001fe400078e0011 */
[----:B------:R-:W-:Y:S01]  /*1b0740*/  IMAD.X R17, R55, 0x1, R43, P3 ;  /* 0x0000000137117824 */ /* 0x000fe200018e062b */
[----:B------:R-:W-:-:S04]  /*1b0750*/  IADD3 R30, P1, R18, R45, RZ ;  /* 0x0000002d121e7210 */ /* 0x000fc80007f3e0ff */
[----:B------:R0:W-:Y:S04]  /*1b0760*/  STL.64 [R1+0x5200], R16 ;  /* 0x0052001001007387 */ /* 0x0001e80000100a00 */
[----:B------:R1:W-:Y:S01]  /*1b0770*/  STL.64 [R1+0x51f8], R56 ;  /* 0x0051f83801007387 */ /* 0x0003e20000100a00 */
[C---:B0-----:R-:W-:Y:S01]  /*1b0780*/  IADD3 R16, P3, R18.reuse, R58, RZ ;  /* 0x0000003a12107210 */ /* 0x041fe20007f7e0ff */
[----:B-1----:R-:W-:Y:S02]  /*1b0790*/  IMAD.MOV.U32 R57, RZ, RZ, R31 ;  /* 0x000000ffff397224 */ /* 0x002fe400078e001f */
[C---:B------:R-:W-:Y:S02]  /*1b07a0*/  IMAD.X R31, R55.reuse, 0x1, R39, P1 ;  /* 0x00000001371f7824 */ /* 0x040fe400008e0627 */
[----:B------:R-:W-:Y:S01]  /*1b07b0*/  IMAD.X R17, R55, 0x1, R57, P3 ;  /* 0x0000000137117824 */ /* 0x000fe200018e0639 */
[----:B------:R-:W-:-:S02]  /*1b07c0*/  IADD3 R56, P2, R18, R47, RZ ;  /* 0x0000002f12387210 */ /* 0x000fc40007f5e0ff */
        /* <DEDUP_REMOVED lines=16> */
[----:B0-----:R-:W-:Y:S01]  /*1b08d0*/  IADD3 R16, P3, R18, R8, RZ ;  /* 0x0000000812107210 */ /* 0x001fe20007f7e0ff */
[----:B-1----:R-:W-:Y:S02]  /*1b08e0*/  IMAD.MOV.U32 R57, RZ, RZ, R31 ;  /* 0x000000ffff397224 */ /* 0x002fe400078e001f */
[C---:B------:R-:W-:Y:S02]  /*1b08f0*/  IMAD.X R31, R55.reuse, 0x1, R9, P1 ;  /* 0x00000001371f7824 */ /* 0x040fe400008e0609 */
[----:B------:R-:W-:-:S03]  /*1b0900*/  IMAD.X R17, R55, 0x1, R7, P3 ;  /* 0x0000000137117824 */ /* 0x000fc600018e0607 */
[----:B------:R-:W-:Y:S04]  /*1b0910*/  STL.64 [R1+0x51c0], R30 ;  /* 0x0051c01e01007387 */ /* 0x000fe80000100a00 */
[----:B------:R-:W-:Y:S04]  /*1b0920*/  STL.64 [R1+0x9ff8], R18 ;  /* 0x009ff81201007387 */ /* 0x000fe80000100a00 */
[----:B------:R0:W-:Y:S04]  /*1b0930*/  STL.64 [R1+0x51b8], R16 ;  /* 0x0051b81001007387 */ /* 0x0001e80000100a00 */
[----:B0-----:R-:W2:Y:S01]  /*1b0940*/  LDL.LU.64 R16, [R1+0xa150] ;  /* 0x00a1500001107983 */ /* 0x001ea20000300a00 */
[C---:B------:R-:W-:Y:S01]  /*1b0950*/  IADD3 R56, P2, R18.reuse, R6, RZ ;  /* 0x0000000612387210 */ /* 0x040fe20007f5e0ff */
[----:B------:R-:W-:Y:S01]  /*1b0960*/  IMAD.MOV.U32 R19, RZ, RZ, R57 ;  /* 0x000000ffff137224 */ /* 0x000fe200078e0039 */
[----:B------:R-:W-:-:S03]  /*1b0970*/  IADD3 R30, P1, R18, R4, RZ ;  /* 0x00000004121e7210 */ /* 0x000fc60007f3e0ff */
[C---:B------:R-:W-:Y:S02]  /*1b0980*/  IMAD.X R57, R55.reuse, 0x1, R5, P2 ;  /* 0x0000000137397824 */ /* 0x040fe400010e0605 */
[----:B------:R-:W-:Y:S01]  /*1b0990*/  IMAD.X R31, R55, 0x1, R52, P1 ;  /* 0x00000001371f7824 */ /* 0x000fe200008e0634 */
[----:B------:R-:W-:Y:S02]  /*1b09a0*/  IADD3 R18, P3, R20, R14, RZ ;  /* 0x0000000e14127210 */ /* 0x000fe40007f7e0ff */
[----:B------:R0:W-:Y:S04]  /*1b09b0*/  STL.64 [R1+0x51b0], R56 ;  /* 0x0051b03801007387 */ /* 0x0001e80000100a00 */
[----:B------:R1:W-:Y:S01]  /*1b09c0*/  STL.64 [R1+0x51a8], R30 ;  /* 0x0051a81e01007387 */ /* 0x0003e20000100a00 */
[----:B0-----:R-:W-:-:S02]  /*1b09d0*/  SHF.R.S32.HI R57, RZ, 0x1f, R20 ;  /* 0x0000001fff397819 */ /* 0x001fc40000011414 */
[C---:B------:R-:W-:Y:S01]  /*1b09e0*/  IADD3 R56, P2, R20.reuse, R13, RZ ;  /* 0x0000000d14387210 */ /* 0x040fe20007f5e0ff */
[----:B-1----:R-:W-:Y:S01]  /*1b09f0*/  IMAD.MOV.U32 R31, RZ, RZ, R19 ;  /* 0x000000ffff1f7224 */ /* 0x002fe200078e0013 */
[----:B------:R-:W-:Y:S02]  /*1b0a00*/  IADD3 R30, P1, R20, R11, RZ ;  /* 0x0000000b141e7210 */ /* 0x000fe40007f3e0ff */
[----:B------:R-:W-:Y:S01]  /*1b0a10*/  SHF.R.S32.HI R34, RZ, 0x1f, R22 ;  /* 0x0000001fff227819 */ /* 0x000fe20000011416 */
[C---:B--2---:R-:W-:Y:S02]  /*1b0a20*/  IMAD.X R19, R57.reuse, 0x1, R16, P3 ;  /* 0x0000000139137824 */ /* 0x044fe400018e0610 */
[----:B------:R-:W-:-:S03]  /*1b0a30*/  IMAD.X R57, R57, 0x1, R15, P2 ;  /* 0x0000000139397824 */ /* 0x000fc600010e060f */
[----:B------:R0:W-:Y:S04]  /*1b0a40*/  STL.64 [R1+0x51a0], R18 ;  /* 0x0051a01201007387 */ /* 0x0001e80000100a00 */
[----:B------:R1:W-:Y:S01]  /*1b0a50*/  STL.64 [R1+0x5198], R56 ;  /* 0x0051983801007387 */ /* 0x0003e20000100a00 */
[----:B0-----:R-:W-:Y:S01]  /*1b0a60*/  IMAD.MOV.U32 R19, RZ, RZ, R31 ;  /* 0x000000ffff137224 */ /* 0x001fe200078e001f */
[----:B-1----:R-:W-:Y:S02]  /*1b0a70*/  SHF.R.S32.HI R57, RZ, 0x1f, R20 ;  /* 0x0000001fff397819 */ /* 0x002fe40000011414 */
[----:B------:R-:W-:-:S03]  /*1b0a80*/  IADD3 R18, P3, R20, R33, RZ ;  /* 0x0000002114127210 */ /* 0x000fc60007f7e0ff */
[----:B------:R-:W-:Y:S01]  /*1b0a90*/  IMAD.X R31, R57, 0x1, R12, P1 ;  /* 0x00000001391f7824 */ /* 0x000fe200008e060c */
[----:B------:R-:W-:-:S04]  /*1b0aa0*/  IADD3 R56, P2, R20, R37, RZ ;  /* 0x0000002514387210 */ /* 0x000fc80007f5e0ff */
[----:B------:R0:W-:Y:S02]  /*1b0ab0*/  STL.64 [R1+0x5190], R30 ;  /* 0x0051901e01007387 */ /* 0x0001e40000100a00 */
[----:B0-----:R-:W-:Y:S02]  /*1b0ac0*/  IMAD.MOV.U32 R31, RZ, RZ, R19 ;  /* 0x000000ffff1f7224 */ /* 0x001fe400078e0013 */
[C---:B------:R-:W-:Y:S02]  /*1b0ad0*/  IMAD.X R19, R57.reuse, 0x1, R41, P3 ;  /* 0x0000000139137824 */ /* 0x040fe400018e0629 */
[----:B------:R-:W-:Y:S01]  /*1b0ae0*/  IMAD.X R57, R57, 0x1, R43, P2 ;  /* 0x0000000139397824 */ /* 0x000fe200010e062b */
[----:B------:R-:W-:Y:S02]  /*1b0af0*/  IADD3 R30, P1, R20, R49, RZ ;  /* 0x00000031141e7210 */ /* 0x000fe40007f3e0ff */
[----:B------:R0:W-:Y:S04]  /*1b0b00*/  STL.64 [R1+0x5188], R18 ;  /* 0x0051881201007387 */ /* 0x0001e80000100a00 */
[----:B------:R1:W-:Y:S01]  /*1b0b10*/  STL.64 [R1+0x5180], R56 ;  /* 0x0051803801007387 */ /* 0x0003e20000100a00 */
[----:B0-----:R-:W-:Y:S01]  /*1b0b20*/  IMAD.MOV.U32 R19, RZ, RZ, R31 ;  /* 0x000000ffff137224 */ /* 0x001fe200078e001f */
[----:B-1----:R-:W-:-:S02]  /*1b0b30*/  SHF.R.S32.HI R57, RZ, 0x1f, R20 ;  /* 0x0000001fff397819 */ /* 0x002fc40000011414 */
[----:B------:R-:W-:-:S03]  /*1b0b40*/  IADD3 R18, P3, R20, R45, RZ ;  /* 0x0000002d14127210 */ /* 0x000fc60007f7e0ff */
[----:B------:R-:W-:-:S05]  /*1b0b50*/  IMAD.X R31, R57, 0x1, R35, P1 ;  /* 0x00000001391f7824 */ /* 0x000fca00008e0623 */
[----:B------:R0:W-:Y:S01]  /*1b0b60*/  STL.64 [R1+0x5178], R30 ;  /* 0x0051781e01007387 */ /* 0x0001e20000100a00 */
[----:B------:R-:W-:Y:S01]  /*1b0b70*/  IADD3 R56, P2, R20, R58, RZ ;  /* 0x0000003a14387210 */ /* 0x000fe20007f5e0ff */
[----:B0-----:R-:W-:Y:S02]  /*1b0b80*/  IMAD.MOV.U32 R31, RZ, RZ, R19 ;  /* 0x000000ffff1f7224 */ /* 0x001fe400078e0013 */
[----:B------:R-:W-:-:S05]  /*1b0b90*/  IMAD.X R19, R57, 0x1, R39, P3 ;  /* 0x0000000139137824 */ /* 0x000fca00018e0627 */
[----:B------:R0:W-:Y:S01]  /*1b0ba0*/  STL.64 [R1+0x5170], R18 ;  /* 0x0051701201007387 */ /* 0x0001e20000100a00 */
[----:B------:R-:W-:Y:S01]  /*1b0bb0*/  IADD3 R30, P1, R20, R47, RZ ;  /* 0x0000002f141e7210 */ /* 0x000fe20007f3e0ff */
[----:B0-----:R-:W-:-:S04]  /*1b0bc0*/  IMAD.MOV.U32 R19, RZ, RZ, R31 ;  /* 0x000000ffff137224 */ /* 0x001fc800078e001f */
[----:B------:R-:W-:-:S05]  /*1b0bd0*/  IMAD.X R57, R57, 0x1, R19, P2 ;  /* 0x0000000139397824 */ /* 0x000fca00010e0613 */
[----:B------:R0:W-:Y:S01]  /*1b0be0*/  STL.64 [R1+0x5168], R56 ;  /* 0x0051683801007387 */ /* 0x0001e20000100a00 */
[C---:B------:R-:W-:Y:S02]  /*1b0bf0*/  IADD3 R18, P3, R20.reuse, R50, RZ ;  /* 0x0000003214127210 */ /* 0x040fe40007f7e0ff */
[----:B0-----:R-:W-:Y:S02]  /*1b0c00*/  SHF.R.S32.HI R57, RZ, 0x1f, R20 ;  /* 0x0000001fff397819 */ /* 0x001fe40000011414 */
[----:B------:R-:W-:-:S03]  /*1b0c10*/  IADD3 R56, P2, R20, R2, RZ ;  /* 0x0000000214387210 */ /* 0x000fc60007f5e0ff */
[----:B------:R-:W-:-:S05]  /*1b0c20*/  IMAD.X R31, R57, 0x1, R46, P1 ;  /* 0x00000001391f7824 */ /* 0x000fca00008e062e */
        /* <DEDUP_REMOVED lines=18> */
[----:B------:R-:W-:Y:S01]  /*1b0d50*/  IMAD.X R57, R19, 0x1, R7, P2 ;  /* 0x0000000113397824 */ /* 0x000fe200010e0607 */
[----:B------:R-:W-:-:S04]  /*1b0d60*/  IADD3 R18, P3, R20, R4, RZ ;  /* 0x0000000414127210 */ /* 0x000fc80007f7e0ff */
[----:B------:R0:W-:Y:S01]  /*1b0d70*/  STL.64 [R1+0x5138], R56 ;  /* 0x0051383801007387 */ /* 0x0001e20000100a00 */
[----:B------:R-:W-:Y:S01]  /*1b0d80*/  SHF.R.S32.HI R20, RZ, 0x1f, R21 ;  /* 0x0000001fff147819 */ /* 0x000fe20000011415 */
[----:B0-----:R-:W-:Y:S02]  /*1b0d90*/  IMAD.MOV.U32 R57, RZ, RZ, R31 ;  /* 0x000000ffff397224 */ /* 0x001fe400078e001f */
[C---:B------:R-:W-:Y:S02]  /*1b0da0*/  IMAD.X R31, R19.reuse, 0x1, R5, P1 ;  /* 0x00000001131f7824 */ /* 0x040fe400008e0605 */
[----:B------:R-:W-:Y:S01]  /*1b0db0*/  IMAD.X R19, R19, 0x1, R52, P3 ;  /* 0x0000000113137824 */ /* 0x000fe200018e0634 */
[C---:B------:R-:W-:Y:S02]  /*1b0dc0*/  IADD3 R56, P2, R21.reuse, R14, RZ ;  /* 0x0000000e15387210 */ /* 0x040fe40007f5e0ff */
[----:B------:R0:W-:Y:S04]  /*1b0dd0*/  STL.64 [R1+0x5130], R30 ;  /* 0x0051301e01007387 */ /* 0x0001e80000100a00 */
[----:B------:R1:W-:Y:S01]  /*1b0de0*/  STL.64 [R1+0x5128], R18 ;  /* 0x0051281201007387 */ /* 0x0003e20000100a00 */
[----:B0-----:R-:W-:Y:S01]  /*1b0df0*/  IADD3 R30, P1, R21, R13, RZ ;  /* 0x0000000d151e7210 */ /* 0x001fe20007f3e0ff */
[----:B-1----:R-:W-:-:S02]  /*1b0e00*/  IMAD.MOV.U32 R19, RZ, RZ, R57 ;  /* 0x000000ffff137224 */ /* 0x002fc400078e0039 */
        /* <DEDUP_REMOVED lines=22> */
[--C-:B------:R-:W-:Y:S01]  /*1b0f70*/  IMAD.X R31, R20, 0x1, R19.reuse, P1 ;  /* 0x00000001141f7824 */ /* 0x100fe200008e0613 */
        /* <DEDUP_REMOVED lines=14> */
[----:B------:R-:W-:Y:S02]  /*1b1060*/  IADD3 R56, P2, R21, R10, RZ ;  /* 0x0000000a15387210 */ /* 0x000fe40007f5e0ff */
[----:B------:R-:W-:Y:S04]  /*1b1070*/  STL.64 [R1+0x50d0], R30 ;  /* 0x0050d01e01007387 */ /* 0x000fe80000100a00 */
[----:B------:R0:W-:Y:S02]  /*1b1080*/  STL.64 [R1+0x50c8], R18 ;  /* 0x0050c81201007387 */ /* 0x0001e40000100a00 */
[----:B0-----:R-:W-:-:S02]  /*1b1090*/  IMAD.MOV.U32 R19, RZ, RZ, R57 ;  /* 0x000000ffff137224 */ /* 0x001fc400078e0039 */
[----:B------:R-:W-:Y:S01]  /*1b10a0*/  IMAD.X R57, R20, 0x1, R9, P2 ;  /* 0x0000000114397824 */ /* 0x000fe200010e0609 */
[C---:B------:R-:W-:Y:S02]  /*1b10b0*/  IADD3 R30, P1, R21.reuse, R8, RZ ;  /* 0x00000008151e7210 */ /* 0x040fe40007f3e0ff */
[C---:B------:R-:W-:Y:S02]  /*1b10c0*/  IADD3 R18, P3, R21.reuse, R6, RZ ;  /* 0x0000000615127210 */ /* 0x040fe40007f7e0ff */
[----:B------:R0:W-:Y:S02]  /*1b10d0*/  STL.64 [R1+0x50c0], R56 ;  /* 0x0050c03801007387 */ /* 0x0001e40000100a00 */
[----:B0-----:R-:W-:Y:S01]  /*1b10e0*/  IMAD.MOV.U32 R57, RZ, RZ, R20 ;  /* 0x000000ffff397224 */ /* 0x001fe200078e0014 */
[----:B------:R-:W-:Y:S01]  /*1b10f0*/  IADD3 R56, P2, R21, R4, RZ ;  /* 0x0000000415387210 */ /* 0x000fe20007f5e0ff */
[----:B------:R-:W-:Y:S02]  /*1b1100*/  IMAD.MOV.U32 R21, RZ, RZ, R19 ;  /* 0x000000ffff157224 */ /* 0x000fe400078e0013 */
[----:B------:R-:W-:-:S02]  /*1b1110*/  IMAD.X R31, R57, 0x1, R7, P1 ;  /* 0x00000001391f7824 */ /* 0x000fc400008e0607 */
[C---:B------:R-:W-:Y:S02]  /*1b1120*/  IMAD.X R19, R57.reuse, 0x1, R5, P3 ;  /* 0x0000000139137824 */ /* 0x040fe400018e0605 */
[----:B------:R-:W-:Y:S01]  /*1b1130*/  IMAD.X R57, R57, 0x1, R52, P2 ;  /* 0x0000000139397824 */ /* 0x000fe200010e0634 */
[----:B------:R0:W-:Y:S01]  /*1b1140*/  STL.64 [R1+0x50b8], R30 ;  /* 0x0050b81e01007387 */ /* 0x0001e20000100a00 */
[----:B------:R-:W-:-:S03]  /*1b1150*/  IADD3 R20, P1, R22, R14, RZ ;  /* 0x0000000e16147210 */ /* 0x000fc60007f3e0ff */
[----:B0-----:R-:W2:Y:S04]  /*1b1160*/  LDL.LU.64 R30, [R1+0xa148] ;  /* 0x00a14800011e7983 */ /* 0x001ea80000300a00 */
[----:B------:R0:W-:Y:S02]  /*1b1170*/  STL.64 [R1+0x50b0], R18 ;  /* 0x0050b01201007387 */ /* 0x0001e40000100a00 */
[----:B0-----:R-:W-:Y:S02]  /*1b1180*/  IMAD.MOV.U32 R19, RZ, RZ, R33 ;  /* 0x000000ffff137224 */ /* 0x001fe400078e0021 */
[----:B------:R-:W3:Y:S04]  /*1b1190*/  LDL.LU R33, [R1+0xa140] ;  /* 0x00a1400001217983 */ /* 0x000ee80000300800 */
[----:B------:R0:W-:Y:S01]  /*1b11a0*/  STL.64 [R1+0x50a8], R56 ;  /* 0x0050a83801007387 */ /* 0x0001e20000100a00 */
[----:B------:R-:W-:Y:S01]  /*1b11b0*/  IADD3 R18, P3, R22, R13, RZ ;  /* 0x0000000d16127210 */ /* 0x000fe20007f7e0ff */
[----:B0-----:R-:W-:-:S02]  /*1b11c0*/  IMAD.MOV.U32 R57, RZ, RZ, R21 ;  /* 0x000000ffff397224 */ /* 0x001fc400078e0015 */
[----:B------:R-:W-:Y:S01]  /*1b11d0*/  IMAD.X R21, R34, 0x1, R16, P1 ;  /* 0x0000000122157824 */ /* 0x000fe200008e0610 */
[----:B------:R-:W-:-:S04]  /*1b11e0*/  IADD3 R56, P2, R22, R11, RZ ;  /* 0x0000000b16387210 */ /* 0x000fc80007f5e0ff */
[----:B------:R0:W-:Y:S02]  /*1b11f0*/  STL.64 [R1+0x50a0], R20 ;  /* 0x0050a01401007387 */ /* 0x0001e40000100a00 */
[----:B0-----:R-:W-:Y:S01]  /*1b1200*/  IADD3 R20, P1, R22, R19, RZ ;  /* 0x0000001316147210 */ /* 0x001fe20007f3e0ff */
[----:B------:R-:W-:Y:S02]  /*1b1210*/  IMAD.MOV.U32 R21, RZ, RZ, R19 ;  /* 0x000000ffff157224 */ /* 0x000fe400078e0013 */
[----:B------:R-:W-:-:S05]  /*1b1220*/  IMAD.X R19, R34, 0x1, R15, P3 ;  /* 0x0000000122137824 */ /* 0x000fca00018e060f */
[----:B------:R0:W-:Y:S02]  /*1b1230*/  STL.64 [R1+0x5098], R18 ;  /* 0x0050981201007387 */ /* 0x0001e40000100a00 */
[----:B0-----:R-:W-:Y:S02]  /*1b1240*/  IMAD.MOV.U32 R19, RZ, RZ, R57 ;  /* 0x000000ffff137224 */ /* 0x001fe400078e0039 */
[----:B------:R-:W-:Y:S01]  /*1b1250*/  IMAD.X R57, R34, 0x1, R12, P2 ;  /* 0x0000000122397824 */ /* 0x000fe200010e060c */
[----:B------:R-:W-:-:S04]  /*1b1260*/  IADD3 R18, P3, R22, R37, RZ ;  /* 0x0000002516127210 */ /* 0x000fc80007f7e0ff */
        /* <DEDUP_REMOVED lines=34> */
[----:B------:R-:W-:-:S05]  /*1b1490*/  IMAD.X R57, R34, 0x1, R53, P2 ;  /* 0x0000000122397824 */ /* 0x000fca00010e0635 */
[----:B------:R0:W-:Y:S01]  /*1b14a0*/  STL.64 [R1+0x5048], R56 ;  /* 0x0050483801007387 */ /* 0x0001e20000100a00 */
[----:B------:R-:W-:Y:S01]  /*1b14b0*/  IADD3 R18, P3, R22, R8, RZ ;  /* 0x0000000816127210 */ /* 0x000fe20007f7e0ff */
[----:B0-----:R-:W-:Y:S02]  /*1b14c0*/  IMAD.MOV.U32 R57, RZ, RZ, R21 ;  /* 0x000000ffff397224 */ /* 0x001fe400078e0015 */
[----:B------:R-:W-:Y:S01]  /*1b14d0*/  IMAD.X R21, R34, 0x1, R9, P1 ;  /* 0x0000000122157824 */ /* 0x000fe200008e0609 */
[----:B------:R-:W-:-:S04]  /*1b14e0*/  IADD3 R56, P2, R22, R6, RZ ;  /* 0x0000000616387210 */ /* 0x000fc80007f5e0ff */
[----:B------:R0:W-:Y:S02]  /*1b14f0*/  STL.64 [R1+0x5040], R20 ;  /* 0x0050401401007387 */ /* 0x0001e40000100a00 */
[----:B0-----:R-:W-:Y:S01]  /*1b1500*/  IMAD.MOV.U32 R21, RZ, RZ, R34 ;  /* 0x000000ffff157224 */ /* 0x001fe200078e0022 */
[----:B------:R-:W-:Y:S01]  /*1b1510*/  IADD3 R20, P1, R22, R4, RZ ;  /* 0x0000000416147210 */ /* 0x000fe20007f3e0ff */
[----:B------:R-:W4:Y:S04]  /*1b1520*/  LDL.LU R34, [R1+0xa13c] ;  /* 0x00a13c0001227983 */ /* 0x000f280000300800 */
[----:B------:R0:W-:Y:S02]  /*1b1530*/  STL [R1+0x9f14], R22 ;  /* 0x009f141601007387 */ /* 0x0001e40000100800 */
[----:B0-----:R-:W-:-:S02]  /*1b1540*/  IMAD.MOV.U32 R22, RZ, RZ, R19 ;  /* 0x000000ffff167224 */ /* 0x001fc400078e0013 */
[----:B------:R-:W-:-:S05]  /*1b1550*/  IMAD.X R19, R21, 0x1, R7, P3 ;  /* 0x0000000115137824 */ /* 0x000fca00018e0607 */
[----:B------:R0:W-:Y:S01]  /*1b1560*/  STL.64 [R1+0x5038], R18 ;  /* 0x0050381201007387 */ /* 0x0001e20000100a00 */
[----:B------:R-:W-:Y:S01]  /*1b1570*/  SHF.R.S32.HI R36, RZ, 0x1f, R23 ;  /* 0x0000001fff247819 */ /* 0x000fe20000011417 */
[----:B0-----:R-:W-:Y:S02]  /*1b1580*/  IMAD.MOV.U32 R19, RZ, RZ, R57 ;  /* 0x000000ffff137224 */ /* 0x001fe400078e0039 */
[C---:B------:R-:W-:Y:S02]  /*1b1590*/  IMAD.X R57, R21.reuse, 0x1, R5, P2 ;  /* 0x0000000115397824 */ /* 0x040fe400010e0605 */
[----:B------:R-:W-:Y:S01]  /*1b15a0*/  IMAD.X R21, R21, 0x1, R52, P1 ;  /* 0x0000000115157824 */ /* 0x000fe200008e0634 */
[----:B------:R-:W-:Y:S02]  /*1b15b0*/  IADD3 R18, P3, R23, R14, RZ ;  /* 0x0000000e17127210 */ /* 0x000fe40007f7e0ff */
[----:B------:R0:W-:Y:S02]  /*1b15c0*/  STL.64 [R1+0x5030], R56 ;  /* 0x0050303801007387 */ /* 0x0001e40000100a00 */
[----:B0-----:R-:W-:-:S02]  /*1b15d0*/  IMAD.MOV.U32 R57, RZ, RZ, R35 ;  /* 0x000000ffff397224 */ /* 0x001fc400078e0023 */
[----:B------:R-:W4:Y:S04]  /*1b15e0*/  LDL.LU R35, [R1+0xa138] ;  /* 0x00a1380001237983 */ /* 0x000f280000300800 */
[----:B------:R0:W-:Y:S01]  /*1b15f0*/  STL.64 [R1+0x5028], R20 ;  /* 0x0050281401007387 */ /* 0x0001e20000100a00 */
[C---:B------:R-:W-:Y:S01]  /*1b1600*/  IADD3 R56, P2, R23.reuse, R13, RZ ;  /* 0x0000000d17387210 */ /* 0x040fe20007f5e0ff */
        /* <DEDUP_REMOVED lines=47> */
[C---:B------:R-:W-:Y:S01]  /*1b1900*/  IADD3 R56, P2, R23.reuse, R8, RZ ;  /* 0x0000000817387210 */ /* 0x040fe20007f5e0ff */
        /* <DEDUP_REMOVED lines=20> */
[----:B------:R-:W-:Y:S01]  /*1b1a50*/  IADD3 R20, P1, R24, R13, RZ ;  /* 0x0000000d18147210 */ /* 0x000fe20007f3e0ff */
        /* <DEDUP_REMOVED lines=403> */
[----:B------:R0:W-:Y:S02]  /*1b3390*/  STL.64 [R1+0x4c30], R56 ;  /* 0x004c303801007387 */ /* 0x0001e40000100a00 */
[----:B0-----:R-:W-:Y:S02]  /*1b33a0*/  IMAD.MOV.U32 R57, RZ, RZ, R21 ;  /* 0x000000ffff397224 */ /* 0x001fe400078e0015 */
[C---:B------:R-:W-:Y:S02]  /*1b33b0*/  IMAD.X R21, R19.reuse, 0x1, R5, P1 ;  /* 0x0000000113157824 */ /* 0x040fe400008e0605 */
[----:B------:R-:W-:Y:S01]  /*1b33c0*/  IMAD.X R19, R19, 0x1, R52, P3 ;  /* 0x0000000113137824 */ /* 0x000fe200018e0634 */
[----:B--2---:R-:W-:Y:S02]  /*1b33d0*/  IADD3 R56, P2, R30, R14, RZ ;  /* 0x0000000e1e387210 */ /* 0x004fe40007f5e0ff */
[----:B------:R0:W-:Y:S02]  /*1b33e0*/  STL.64 [R1+0x4c28], R20 ;  /* 0x004c281401007387 */ /* 0x0001e40000100a00 */
[----:B0-----:R-:W-:-:S02]  /*1b33f0*/  IMAD.MOV.U32 R21, RZ, RZ, R47 ;  /* 0x000000ffff157224 */ /* 0x001fc400078e002f */
[----:B------:R-:W2:Y:S04]  /*1b3400*/  LDL.LU R47, [R1+0xa100] ;  /* 0x00a10000012f7983 */ /* 0x000ea80000300800 */
        /* <DEDUP_REMOVED lines=56> */
[----:B------:R-:W2:Y:S04]  /*1b3790*/  LDL.LU R48, [R1+0xa0fc] ;  /* 0x00a0fc0001307983 */ /* 0x000ea80000300800 */
[----:B------:R0:W-:Y:S02]  /*1b37a0*/  STL [R1+0x9f38], R30 ;  /* 0x009f381e01007387 */ /* 0x0001e40000100800 */
[----:B0-----:R-:W-:-:S02]  /*1b37b0*/  IMAD.MOV.U32 R30, RZ, RZ, R21 ;  /* 0x000000ffff1e7224 */ /* 0x001fc400078e0015 */
[----:B------:R-:W-:-:S05]  /*1b37c0*/  IMAD.X R21, R57, 0x1, R7, P1 ;  /* 0x0000000139157824 */ /* 0x000fca00008e0607 */
[----:B------:R0:W-:Y:S02]  /*1b37d0*/  STL.64 [R1+0x4bb0], R20 ;  /* 0x004bb01401007387 */ /* 0x0001e40000100a00 */
[----:B0-----:R-:W-:Y:S02]  /*1b37e0*/  IMAD.MOV.U32 R21, RZ, RZ, R19 ;  /* 0x000000ffff157224 */ /* 0x001fe400078e0013 */
[C---:B------:R-:W-:Y:S02]  /*1b37f0*/  IMAD.X R19, R57.reuse, 0x1, R5, P3 ;  /* 0x0000000139137824 */ /* 0x040fe400018e0605 */
[----:B------:R-:W-:Y:S01]  /*1b3800*/  IMAD.X R57, R57, 0x1, R52, P2 ;  /* 0x0000000139397824 */ /* 0x000fe200010e0634 */
[----:B------:R-:W-:Y:S02]  /*1b3810*/  IADD3 R20, P1, R31, R14, RZ ;  /* 0x0000000e1f147210 */ /* 0x000fe40007f3e0ff */
        /* <DEDUP_REMOVED lines=135> */
[----:B---3--:R-:W-:Y:S02]  /*1b4090*/  IADD3 R56, P2, R33, R14, RZ ;  /* 0x0000000e21387210 */ /* 0x008fe40007f5e0ff */
[----:B------:R0:W-:Y:S02]  /*1b40a0*/  STL.64 [R1+0x4aa8], R20 ;  /* 0x004aa81401007387 */ /* 0x0001e40000100a00 */
[----:B0-----:R-:W-:-:S02]  /*1b40b0*/  IMAD.MOV.U32 R21, RZ, RZ, R51 ;  /* 0x000000ffff157224 */ /* 0x001fc400078e0033 */
[----:B------:R-:W3:Y:S04]  /*1b40c0*/  LDL.LU R51, [R1+0xa0e8] ;  /* 0x00a0e80001337983 */ /* 0x000ee80000300800 */
        /* <DEDUP_REMOVED lines=56> */
[----:B------:R-:W3:Y:S04]  /*1b4450*/  LDL.LU R54, [R1+0xa0e4] ;  /* 0x00a0e40001367983 */ /* 0x000ee80000300800 */
[----:B------:R0:W-:Y:S02]  /*1b4460*/  STL [R1+0x9f44], R33 ;  /* 0x009f442101007387 */ /* 0x0001e40000100800 */
[----:B0-----:R-:W-:-:S02]  /*1b4470*/  IMAD.MOV.U32 R33, RZ, RZ, R21 ;  /* 0x000000ffff217224 */ /* 0x001fc400078e0015 */
[----:B------:R-:W-:-:S05]  /*1b4480*/  IMAD.X R21, R57, 0x1, R7, P1 ;  /* 0x0000000139157824 */ /* 0x000fca00008e0607 */
[----:B------:R0:W-:Y:S02]  /*1b4490*/  STL.64 [R1+0x4a30], R20 ;  /* 0x004a301401007387 */ /* 0x0001e40000100a00 */
[----:B0-----:R-:W-:Y:S02]  /*1b44a0*/  IMAD.MOV.U32 R21, RZ, RZ, R19 ;  /* 0x000000ffff157224 */ /* 0x001fe400078e0013 */
[C---:B------:R-:W-:Y:S02]  /*1b44b0*/  IMAD.X R19, R57.reuse, 0x1, R5, P3 ;  /* 0x0000000139137824 */ /* 0x040fe400018e0605 */
[----:B------:R-:W-:Y:S01]  /*1b44c0*/  IMAD.X R57, R57, 0x1, R52, P2 ;  /* 0x0000000139397824 */ /* 0x000fe200010e0634 */
[----:B----4-:R-:W-:Y:S02]  /*1b44d0*/  IADD3 R20, P1, R34, R14, RZ ;  /* 0x0000000e22147210 */ /* 0x010fe40007f3e0ff */
[----:B------:R0:W-:Y:S04]  /*1b44e0*/  STL.64 [R1+0x4a28], R18 ;  /* 0x004a281201007387 */ /* 0x0001e80000100a00 */
[----:B------:R1:W-:Y:S01]  /*1b44f0*/  STL.64 [R1+0x4a20], R56 ;  /* 0x004a203801007387 */ /* 0x0003e20000100a00 */
[----:B0-----:R-:W-:Y:S01]  /*1b4500*/  IMAD.MOV.U32 R19, RZ, RZ, R21 ;  /* 0x000000ffff137224 */ /* 0x001fe200078e0015 */
[----:B-1----:R-:W-:-:S02]  /*1b4510*/  SHF.R.S32.HI R57, RZ, 0x1f, R34 ;  /* 0x0000001fff397819 */ /* 0x002fc40000011422 */
        /* <DEDUP_REMOVED lines=23> */
[----:B-1----:R-:W-:-:S05]  /*1b4690*/  SHF.R.S32.HI R57, RZ, 0x1f, R34 ;  /* 0x0000001fff397819 */ /* 0x002fca0000011422 */
[----:B------:R-:W-:Y:S01]  /*1b46a0*/  IMAD.X R21, R57, 0x1, R25, P1 ;  /* 0x0000000139157824 */ /* 0x000fe200008e0619 */
[C---:B------:R-:W-:Y:S02]  /*1b46b0*/  IADD3 R18, P3, R34.reuse, R32, RZ ;  /* 0x0000002022127210 */ /* 0x040fe40007f7e0ff */
[----:B------:R-:W-:Y:S02]  /*1b46c0*/  IADD3 R56, P2, R34, R30, RZ ;  /* 0x0000001e22387210 */ /* 0x000fe40007f5e0ff */
[----:B------:R0:W-:Y:S02]  /*1b46d0*/  STL.64 [R1+0x49e8], R20 ;  /* 0x0049e81401007387 */ /* 0x0001e40000100a00 */
[----:B0-----:R-:W-:-:S04]  /*1b46e0*/  IMAD.MOV.U32 R21, RZ, RZ, R19 ;  /* 0x000000ffff157224 */ /* 0x001fc800078e0013 */
        /* <DEDUP_REMOVED lines=21> */
[C---:B------:R-:W-:Y:S02]  /*1b4840*/  IADD3 R56, P2, R34.reuse, R6, RZ ;  /* 0x0000000622387210 */ /* 0x040fe40007f5e0ff */
[----:B------:R0:W-:Y:S04]  /*1b4850*/  STL.64 [R1+0x49b8], R20 ;  /* 0x0049b81401007387 */ /* 0x0001e80000100a00 */
[----:B------:R1:W-:Y:S01]  /*1b4860*/  STL [R1+0x9f48], R34 ;  /* 0x009f482201007387 */ /* 0x0003e20000100800 */
[----:B0-----:R-:W-:Y:S01]  /*1b4870*/  IMAD.MOV.U32 R21, RZ, RZ, R57 ;  /* 0x000000ffff157224 */ /* 0x001fe200078e0039 */
[----:B------:R-:W-:Y:S01]  /*1b4880*/  IADD3 R20, P1, R34, R4, RZ ;  /* 0x0000000422147210 */ /* 0x000fe20007f3e0ff */
[----:B-1----:R-:W-:-:S02]  /*1b4890*/  IMAD.MOV.U32 R34, RZ, RZ, R19 ;  /* 0x000000ffff227224 */ /* 0x002fc400078e0013 */
[C---:B------:R-:W-:Y:S02]  /*1b48a0*/  IMAD.X R19, R21.reuse, 0x1, R7, P3 ;  /* 0x0000000115137824 */ /* 0x040fe400018e0607 */
[----:B------:R-:W-:-:S03]  /*1b48b0*/  IMAD.X R57, R21, 0x1, R5, P2 ;  /* 0x0000000115397824 */ /* 0x000fc600010e0605 */
[----:B------:R0:W-:Y:S04]  /*1b48c0*/  STL.64 [R1+0x49b0], R18 ;  /* 0x0049b01201007387 */ /* 0x0001e80000100a00 */
[----:B------:R1:W-:Y:S01]  /*1b48d0*/  STL.64 [R1+0x49a8], R56 ;  /* 0x0049a83801007387 */ /* 0x0003e20000100a00 */
[----:B------:R-:W-:Y:S01]  /*1b48e0*/  IMAD.X R21, R21, 0x1, R52, P1 ;  /* 0x0000000115157824 */ /* 0x000fe200008e0634 */
[C---:B0-----:R-:W-:Y:S02]  /*1b48f0*/  IADD3 R18, P3, R35.reuse, R14, RZ ;  /* 0x0000000e23127210 */ /* 0x041fe40007f7e0ff */
[----:B-1----:R-:W-:Y:S02]  /*1b4900*/  SHF.R.S32.HI R57, RZ, 0x1f, R35 ;  /* 0x0000001fff397819 */ /* 0x002fe40000011423 */
[----:B------:R-:W-:-:S03]  /*1b4910*/  IADD3 R56, P2, R35, R13, RZ ;  /* 0x0000000d23387210 */ /* 0x000fc60007f5e0ff */
[C---:B------:R-:W-:Y:S02]  /*1b4920*/  IMAD.X R19, R57.reuse, 0x1, R16, P3 ;  /* 0x0000000139137824 */ /* 0x040fe400018e0610 */
[----:B------:R-:W-:Y:S01]  /*1b4930*/  IMAD.X R57, R57, 0x1, R15, P2 ;  /* 0x0000000139397824 */ /* 0x000fe200010e060f */
[----:B------:R0:W-:Y:S04]  /*1b4940*/  STL.64 [R1+0x49a0], R20 ;  /* 0x0049a01401007387 */ /* 0x0001e80000100a00 */
[----:B------:R1:W-:Y:S04]  /*1b4950*/  STL.64 [R1+0x4998], R18 ;  /* 0x0049981201007387 */ /* 0x0003e80000100a00 */
[----:B------:R4:W-:Y:S01]  /*1b4960*/  STL.64 [R1+0x4990], R56 ;  /* 0x0049903801007387 */ /* 0x0009e20000100a00 */
[----:B0-----:R-:W-:-:S02]  /*1b4970*/  IADD3 R20, P1, R35, R11, RZ ;  /* 0x0000000b23147210 */ /* 0x001fc40007f3e0ff */
[C---:B-1----:R-:W-:Y:S02]  /*1b4980*/  IADD3 R18, P3, R35.reuse, R22, RZ ;  /* 0x0000001623127210 */ /* 0x042fe40007f7e0ff */
[----:B----4-:R-:W-:Y:S02]  /*1b4990*/  SHF.R.S32.HI R57, RZ, 0x1f, R35 ;  /* 0x0000001fff397819 */ /* 0x010fe40000011423 */
[----:B------:R-:W-:-:S03]  /*1b49a0*/  IADD3 R56, P2, R35, R24, RZ ;  /* 0x0000001823387210 */ /* 0x000fc60007f5e0ff */
[C---:B------:R-:W-:Y:S02]  /*1b49b0*/  IMAD.X R21, R57.reuse, 0x1, R12, P1 ;  /* 0x0000000139157824 */ /* 0x040fe400008e060c */
        /* <DEDUP_REMOVED lines=26> */
[----:B-1----:R-:W-:Y:S02]  /*1b4b60*/  IADD3 R18, P3, R35, R10, RZ ;  /* 0x0000000a23127210 */ /* 0x002fe40007f7e0ff */
[----:B----4-:R-:W-:-:S05]  /*1b4b70*/  SHF.R.S32.HI R57, RZ, 0x1f, R35 ;  /* 0x0000001fff397819 */ /* 0x010fca0000011423 */
[C---:B------:R-:W-:Y:S02]  /*1b4b80*/  IMAD.X R21, R57.reuse, 0x1, R53, P1 ;  /* 0x0000000139157824 */ /* 0x040fe400008e0635 */
[----:B------:R-:W-:Y:S01]  /*1b4b90*/  IMAD.X R19, R57, 0x1, R9, P3 ;  /* 0x0000000139137824 */ /* 0x000fe200018e0609 */
[----:B------:R-:W-:Y:S02]  /*1b4ba0*/  IADD3 R56, P2, R35, R8, RZ ;  /* 0x0000000823387210 */ /* 0x000fe40007f5e0ff */
[----:B------:R-:W-:Y:S04]  /*1b4bb0*/  STL.64 [R1+0x4940], R20 ;  /* 0x0049401401007387 */ /* 0x000fe80000100a00 */
[----:B------:R0:W-:Y:S04]  /*1b4bc0*/  STL.64 [R1+0x4938], R18 ;  /* 0x0049381201007387 */ /* 0x0001e80000100a00 */
[----:B------:R1:W-:Y:S01]  /*1b4bd0*/  STL [R1+0x9f4c], R35 ;  /* 0x009f4c2301007387 */ /* 0x0003e20000100800 */
[----:B0-----:R-:W-:-:S04]  /*1b4be0*/  IMAD.MOV.U32 R19, RZ, RZ, R57 ;  /* 0x000000ffff137224 */ /* 0x001fc800078e0039 */
[----:B------:R-:W-:Y:S01]  /*1b4bf0*/  IMAD.X R57, R19, 0x1, R7, P2 ;  /* 0x0000000113397824 */ /* 0x000fe200010e0607 */
[C---:B------:R-:W-:Y:S02]  /*1b4c00*/  IADD3 R20, P1, R35.reuse, R6, RZ ;  /* 0x0000000623147210 */ /* 0x040fe40007f3e0ff */
[----:B------:R-:W-:Y:S01]  /*1b4c10*/  IADD3 R18, P3, R35, R4, RZ ;  /* 0x0000000423127210 */ /* 0x000fe20007f7e0ff */
[----:B-1----:R-:W-:Y:S01]  /*1b4c20*/  IMAD.MOV.U32 R35, RZ, RZ, R30 ;  /* 0x000000ffff237224 */ /* 0x002fe200078e001e */
[----:B------:R0:W-:Y:S01]  /*1b4c30*/  STL.64 [R1+0x4930], R56 ;  /* 0x0049303801007387 */ /* 0x0001e20000100a00 */
[----:B------:R-:W-:Y:S01]  /*1b4c40*/  SHF.R.S32.HI R30, RZ, 0x1f, R36 ;  /* 0x0000001fff1e7819 */ /* 0x000fe20000011424 */
[C---:B------:R-:W-:Y:S02]  /*1b4c50*/  IMAD.X R21, R19.reuse, 0x1, R5, P1 ;  /* 0x0000000113157824 */ /* 0x040fe400008e0605 */
[----:B------:R-:W-:Y:S01]  /*1b4c60*/  IMAD.X R19, R19, 0x1, R52, P3 ;  /* 0x0000000113137824 */ /* 0x000fe200018e0634 */
[----:B0-----:R-:W-:-:S02]  /*1b4c70*/  IADD3 R56, P2, R36, R14, RZ ;  /* 0x0000000e24387210 */ /* 0x001fc40007f5e0ff */
[----:B------:R0:W-:Y:S03]  /*1b4c80*/  STL.64 [R1+0x4928], R20 ;  /* 0x0049281401007387 */ /* 0x0001e60000100a00 */
[----:B------:R-:W-:Y:S01]  /*1b4c90*/  IMAD.X R57, R30, 0x1, R16, P2 ;  /* 0x000000011e397824 */ /* 0x000fe200010e0610 */
[----:B------:R1:W-:Y:S04]  /*1b4ca0*/  STL.64 [R1+0x4920], R18 ;  /* 0x0049201201007387 */ /* 0x0003e80000100a00 */
[----:B------:R4:W-:Y:S01]  /*1b4cb0*/  STL.64 [R1+0x4918], R56 ;  /* 0x0049183801007387 */ /* 0x0009e20000100a00 */
[C---:B0-----:R-:W-:Y:S02]  /*1b4cc0*/  IADD3 R20, P1, R36.reuse, R13, RZ ;  /* 0x0000000d24147210 */ /* 0x041fe40007f3e0ff */
[----:B-1----:R-:W-:-:S03]  /*1b4cd0*/  IADD3 R18, P3, R36, R11, RZ ;  /* 0x0000000b24127210 */ /* 0x002fc60007f7e0ff */
[----:B------:R-:W-:Y:S01]  /*1b4ce0*/  IMAD.X R21, R30, 0x1, R15, P1 ;  /* 0x000000011e157824 */ /* 0x000fe200008e060f */
[----:B----4-:R-:W-:Y:S01]  /*1b4cf0*/  IADD3 R56, P2, R36, R22, RZ ;  /* 0x0000001624387210 */ /* 0x010fe20007f5e0ff */
[----:B------:R-:W-:-:S03]  /*1b4d00*/  IMAD.X R19, R30, 0x1, R12, P3 ;  /* 0x000000011e137824 */ /* 0x000fc600018e060c */
[----:B------:R0:W-:Y:S01]  /*1b4d10*/  STL.64 [R1+0x4910], R20 ;  /* 0x0049101401007387 */ /* 0x0001e20000100a00 */
[----:B------:R-:W-:-:S03]  /*1b4d20*/  IMAD.X R57, R30, 0x1, R26, P2 ;  /* 0x000000011e397824 */ /* 0x000fc600010e061a */
        /* <DEDUP_REMOVED lines=30> */
[C---:B-1----:R-:W-:Y:S01]  /*1b4f10*/  IADD3 R18, P3, R36.reuse, R6, RZ ;  /* 0x0000000624127210 */ /* 0x042fe20007f7e0ff */
[----:B----4-:R-:W-:Y:S01]  /*1b4f20*/  IMAD.MOV.U32 R57, RZ, RZ, R30 ;  /* 0x000000ffff397224 */ /* 0x010fe200078e001e */
[----:B------:R-:W-:-:S03]  /*1b4f30*/  IADD3 R56, P2, R36, R4, RZ ;  /* 0x0000000424387210 */ /* 0x000fc60007f5e0ff */
[C---:B------:R-:W-:Y:S02]  /*1b4f40*/  IMAD.X R21, R57.reuse, 0x1, R7, P1 ;  /* 0x0000000139157824 */ /* 0x040fe400008e0607 */
[C---:B------:R-:W-:Y:S02]  /*1b4f50*/  IMAD.X R19, R57.reuse, 0x1, R5, P3 ;  /* 0x0000000139137824 */ /* 0x040fe400018e0605 */
[----:B------:R-:W-:Y:S01]  /*1b4f60*/  IMAD.X R57, R57, 0x1, R52, P2 ;  /* 0x0000000139397824 */ /* 0x000fe200010e0634 */
[----:B------:R-:W-:Y:S01]  /*1b4f70*/  STL [R1+0x9f50], R36 ;  /* 0x009f502401007387 */ /* 0x000fe20000100800 */
[----:B------:R-:W-:-:S03]  /*1b4f80*/  SHF.R.S32.HI R30, RZ, 0x1f, R37 ;  /* 0x0000001fff1e7819 */ /* 0x000fc60000011425 */
[----:B------:R0:W-:Y:S04]  /*1b4f90*/  STL.64 [R1+0x48b0], R20 ;  /* 0x0048b01401007387 */ /* 0x0001e80000100a00 */
[----:B------:R1:W-:Y:S04]  /*1b4fa0*/  STL.64 [R1+0x48a8], R18 ;  /* 0x0048a81201007387 */ /* 0x0003e80000100a00 */
[----:B------:R4:W-:Y:S01]  /*1b4fb0*/  STL.64 [R1+0x48a0], R56 ;  /* 0x0048a03801007387 */ /* 0x0009e20000100a00 */
[C---:B0-----:R-:W-:Y:S02]  /*1b4fc0*/  IADD3 R20, P1, R37.reuse, R14, RZ ;  /* 0x0000000e25147210 */ /* 0x041fe40007f3e0ff */
[----:B-1----:R-:W-:-:S03]  /*1b4fd0*/  IADD3 R18, P3, R37, R13, RZ ;  /* 0x0000000d25127210 */ /* 0x002fc60007f7e0ff */
[C---:B------:R-:W-:Y:S01]  /*1b4fe0*/  IMAD.X R21, R30.reuse, 0x1, R16, P1 ;  /* 0x000000011e157824 */ /* 0x040fe200008e0610 */
        /* <DEDUP_REMOVED lines=29> */
[----:B------:R-:W-:Y:S01]  /*1b51c0*/  STL.64 [R1+0x4850], R20 ;  /* 0x0048501401007387 */ /* 0x000fe20000100a00 */
[----:B------:R-:W-:-:S03]  /*1b51d0*/  IMAD.X R57, R30, 0x1, R53, P2 ;  /* 0x000000011e397824 */ /* 0x000fc600010e0635 */
[----:B------:R-:W-:Y:S04]  /*1b51e0*/  STL.64 [R1+0x4848], R18 ;  /* 0x0048481201007387 */ /* 0x000fe80000100a00 */
[----:B------:R0:W-:Y:S04]  /*1b51f0*/  STL.64 [R1+0x4840], R56 ;  /* 0x0048403801007387 */ /* 0x0001e80000100a00 */
[----:B0-----:R-:W4:Y:S01]  /*1b5200*/  LDL.LU R57, [R1+0xa0e0] ;  /* 0x00a0e00001397983 */ /* 0x001f220000300800 */
[----:B------:R-:W-:-:S05]  /*1b5210*/  IADD3 R20, P1, R37, R10, RZ ;  /* 0x0000000a25147210 */ /* 0x000fca0007f3e0ff */
[----:B------:R-:W-:Y:S01]  /*1b5220*/  IMAD.X R21, R30, 0x1, R9, P1 ;  /* 0x000000011e157824 */ /* 0x000fe200008e0609 */
[C---:B------:R-:W-:Y:S02]  /*1b5230*/  IADD3 R18, P3, R37.reuse, R8, RZ ;  /* 0x0000000825127210 */ /* 0x040fe40007f7e0ff */
[----:B------:R-:W-:Y:S02]  /*1b5240*/  IADD3 R56, P2, R37, R6, RZ ;  /* 0x0000000625387210 */ /* 0x000fe40007f5e0ff */
[----:B------:R0:W-:Y:S04]  /*1b5250*/  STL.64 [R1+0x4838], R20 ;  /* 0x0048381401007387 */ /* 0x0001e80000100a00 */
[----:B------:R-:W-:Y:S01]  /*1b5260*/  STL [R1+0x4828], R56 ;  /* 0x0048283801007387 */ /* 0x000fe20000100800 */
[----:B------:R-:W-:-:S02]  /*1b5270*/  IMAD.MOV.U32 R36, RZ, RZ, R56 ;  /* 0x000000ffff247224 */ /* 0x000fc400078e0038 */
[----:B0-----:R-:W-:Y:S01]  /*1b5280*/  IMAD.MOV.U32 R21, RZ, RZ, R30 ;  /* 0x000000ffff157224 */ /* 0x001fe200078e001e */
[----:B------:R-:W-:Y:S01]  /*1b5290*/  IADD3 R20, P1, R37, R4, RZ ;  /* 0x0000000425147210 */ /* 0x000fe20007f3e0ff */
[----:B------:R4:W-:Y:S02]  /*1b52a0*/  STL [R1+0x9f54], R37 ;  /* 0x009f542501007387 */ /* 0x0009e40000100800 */
[C---:B------:R-:W-:Y:S01]  /*1b52b0*/  IMAD.X R19, R21.reuse, 0x1, R7, P3 ;  /* 0x0000000115137824 */ /* 0x040fe200018e0607 */
[----:B------:R-:W-:Y:S01]  /*1b52c0*/  SHF.R.S32.HI R30, RZ, 0x1f, R38 ;  /* 0x0000001fff1e7819 */ /* 0x000fe20000011426 */
[----:B----4-:R-:W-:Y:S02]  /*1b52d0*/  IMAD.MOV.U32 R37, RZ, RZ, R57 ;  /* 0x000000ffff257224 */ /* 0x010fe400078e0039 */
[----:B------:R-:W4:Y:S04]  /*1b52e0*/  LDL.LU.64 R56, [R1+0xa0d8] ;  /* 0x00a0d80001387983 */ /* 0x000f280000300a00 */
[----:B------:R0:W-:Y:S01]  /*1b52f0*/  STL.64 [R1+0x4830], R18 ;  /* 0x0048301201007387 */ /* 0x0001e20000100a00 */
[----:B------:R-:W-:-:S02]  /*1b5300*/  IMAD.X R37, R21, 0x1, R5, P2 ;  /* 0x0000000115257824 */ /* 0x000fc400010e0605 */
[----:B------:R-:W-:Y:S01]  /*1b5310*/  IMAD.X R21, R21, 0x1, R52, P1 ;  /* 0x0000000115157824 */ /* 0x000fe200008e0634 */
[----:B0-----:R-:W-:Y:S02]  /*1b5320*/  IADD3 R18, P3, R38, R14, RZ ;  /* 0x0000000e26127210 */ /* 0x001fe40007f7e0ff */
[----:B------:R0:W-:Y:S03]  /*1b5330*/  STL [R1+0x482c], R37 ;  /* 0x00482c2501007387 */ /* 0x0001e60000100800 */
[----:B------:R-:W-:Y:S01]  /*1b5340*/  IMAD.X R19, R30, 0x1, R16, P3 ;  /* 0x000000011e137824 */ /* 0x000fe200018e0610 */
[----:B------:R-:W-:Y:S01]  /*1b5350*/  IADD3 R36, P2, R38, R13, RZ ;  /* 0x0000000d26247210 */ /* 0x000fe20007f5e0ff */
[----:B------:R1:W-:Y:S04]  /*1b5360*/  STL.64 [R1+0x4820], R20 ;  /* 0x0048201401007387 */ /* 0x0003e80000100a00 */
[----:B------:R2:W-:Y:S01]  /*1b5370*/  STL.64 [R1+0x4818], R18 ;  /* 0x0048181201007387 */ /* 0x0005e20000100a00 */
[----:B0-----:R-:W-:Y:S01]  /*1b5380*/  IMAD.X R37, R30, 0x1, R15, P2 ;  /* 0x000000011e257824 */ /* 0x001fe200010e060f */
[----:B-1----:R-:W-:-:S02]  /*1b5390*/  IADD3 R20, P1, R38, R11, RZ ;  /* 0x0000000b26147210 */ /* 0x002fc40007f3e0ff */
[----:B--2---:R-:W-:-:S03]  /*1b53a0*/  IADD3 R18, P3, R38, R22, RZ ;  /* 0x0000001626127210 */ /* 0x004fc60007f7e0ff */
[C---:B------:R-:W-:Y:S01]  /*1b53b0*/  IMAD.X R21, R30.reuse, 0x1, R12, P1 ;  /* 0x000000011e157824 */ /* 0x040fe200008e060c */
[----:B------:R0:W-:Y:S01]  /*1b53c0*/  STL.64 [R1+0x4810], R36 ;  /* 0x0048102401007387 */ /* 0x0001e20000100a00 */
[----:B------:R-:W-:-:S03]  /*1b53d0*/  IMAD.X R19, R30, 0x1, R26, P3 ;  /* 0x000000011e137824 */ /* 0x000fc600018e061a */
[----:B------:R1:W-:Y:S04]  /*1b53e0*/  STL.64 [R1+0x4808], R20 ;  /* 0x0048081401007387 */ /* 0x0003e80000100a00 */
[----:B------:R2:W-:Y:S01]  /*1b53f0*/  STL.64 [R1+0x4800], R18 ;  /* 0x0048001201007387 */ /* 0x0005e20000100a00 */
[C---:B0-----:R-:W-:Y:S02]  /*1b5400*/  IADD3 R36, P2, R38.reuse, R24, RZ ;  /* 0x0000001826247210 */ /* 0x041fe40007f5e0ff */
[----:B-1----:R-:W-:-:S03]  /*1b5410*/  IADD3 R20, P1, R38, R31, RZ ;  /* 0x0000001f26147210 */ /* 0x002fc60007f3e0ff */
[----:B------:R-:W-:Y:S01]  /*1b5420*/  IMAD.X R37, R30, 0x1, R27, P2 ;  /* 0x000000011e257824 */ /* 0x000fe200010e061b */
[----:B--2---:R-:W-:Y:S01]  /*1b5430*/  IADD3 R18, P3, R38, R28, RZ ;  /* 0x0000001c26127210 */ /* 0x004fe20007f7e0ff */
        /* <DEDUP_REMOVED lines=21> */
[----:B------:R-:W-:Y:S04]  /*1b5590*/  STL.64 [R1+0x47c0], R20 ;  /* 0x0047c01401007387 */ /* 0x000fe80000100a00 */
[----:B------:R1:W-:Y:S01]  /*1b55a0*/  STL.64 [R1+0x47b8], R18 ;  /* 0x0047b81201007387 */ /* 0x0003e20000100a00 */
[----:B0-----:R-:W-:Y:S01]  /*1b55b0*/  IADD3 R36, P2, R38, R8, RZ ;  /* 0x0000000826247210 */ /* 0x001fe20007f5e0ff */
[----:B-1----:R-:W-:-:S04]  /*1b55c0*/  IMAD.MOV.U32 R19, RZ, RZ, R30 ;  /* 0x000000ffff137224 */ /* 0x002fc800078e001e */
[C---:B------:R-:W-:Y:S01]  /*1b55d0*/  IMAD.X R37, R19.reuse, 0x1, R7, P2 ;  /* 0x0000000113257824 */ /* 0x040fe200010e0607 */
[C---:B------:R-:W-:Y:S02]  /*1b55e0*/  IADD3 R20, P1, R38.reuse, R6, RZ ;  /* 0x0000000626147210 */ /* 0x040fe40007f3e0ff */
[----:B------:R-:W-:Y:S02]  /*1b55f0*/  IADD3 R18, P3, R38, R4, RZ ;  /* 0x0000000426127210 */ /* 0x000fe40007f7e0ff */
        /* <DEDUP_REMOVED lines=11> */
[C---:B------:R-:W-:Y:S01]  /*1b56b0*/  IMAD.X R21, R30.reuse, 0x1, R15, P1 ;  /* 0x000000011e157824 */ /* 0x040fe200008e060f */
        /* <DEDUP_REMOVED lines=35> */
[----:B------:R-:W-:Y:S01]  /*1b58f0*/  IMAD.X R21, R37, 0x1, R7, P1 ;  /* 0x0000000125157824 */ /* 0x000fe200008e0607 */
        /* <DEDUP_REMOVED lines=248> */
[C---:B-1----:R-:W-:Y:S01]  /*1b6880*/  IADD3 R20, P1, R44.reuse, R6, RZ ;  /* 0x000000062c147210 */ /* 0x042fe20007f3e0ff */
[----:B--2---:R-:W-:Y:S01]  /*1b6890*/  IMAD.MOV.U32 R19, RZ, RZ, R30 ;  /* 0x000000ffff137224 */ /* 0x004fe200078e001e */
[----:B------:R-:W-:-:S03]  /*1b68a0*/  IADD3 R18, P3, R44, R4, RZ ;  /* 0x000000042c127210 */ /* 0x000fc60007f7e0ff */
[C---:B------:R-:W-:Y:S02]  /*1b68b0*/  IMAD.X R37, R19.reuse, 0x1, R7, P2 ;  /* 0x0000000113257824 */ /* 0x040fe400010e0607 */
[C---:B------:R-:W-:Y:S02]  /*1b68c0*/  IMAD.X R21, R19.reuse, 0x1, R5, P1 ;  /* 0x0000000113157824 */ /* 0x040fe400008e0605 */
[----:B------:R-:W-:Y:S01]  /*1b68d0*/  IMAD.X R19, R19, 0x1, R52, P3 ;  /* 0x0000000113137824 */ /* 0x000fe200018e0634 */
[----:B------:R0:W-:Y:S01]  /*1b68e0*/  STL.64 [R1+0x44b0], R36 ;  /* 0x0044b02401007387 */ /* 0x0001e20000100a00 */
[----:B------:R-:W-:-:S03]  /*1b68f0*/  SHF.R.S32.HI R30, RZ, 0x1f, R45 ;  /* 0x0000001fff1e7819 */ /* 0x000fc6000001142d */
        /* <DEDUP_REMOVED lines=47> */
[----:B0-----:R-:W-:Y:S02]  /*1b6bf0*/  IADD3 R36, P2, R45, R4, RZ ;  /* 0x000000042d247210 */ /* 0x001fe40007f5e0ff */
        /* <DEDUP_REMOVED lines=95> */
[----:B------:R-:W-:Y:S01]  /*1b71f0*/  IMAD.X R19, R60, 0x1, R52, P3 ;  /* 0x000000013c137824 */ /* 0x000fe200018e0634 */
[----:B------:R-:W-:Y:S02]  /*1b7200*/  SHF.R.S32.HI R30, RZ, 0x1f, R48 ;  /* 0x0000001fff1e7819 */ /* 0x000fe40000011430 */
        /* <DEDUP_REMOVED lines=45> */
[----:B------:R1:W-:Y:S01]  /*1b74e0*/  STL.64 [R1+0x42b0], R20 ;  /* 0x0042b01401007387 */ /* 0x0003e20000100a00 */
[----:B------:R-:W-:-:S03]  /*1b74f0*/  IADD3 R60, P3, R49, R13, RZ ;  /* 0x0000000d313c7210 */ /* 0x000fc60007f7e0ff */
[----:B------:R2:W-:Y:S01]  /*1b7500*/  STL.64 [R1+0x42a8], R18 ;  /* 0x0042a81201007387 */ /* 0x0005e20000100a00 */
[----:B0-----:R-:W-:Y:S02]  /*1b7510*/  IADD3 R36, P2, R48, R4, RZ ;  /* 0x0000000430247210 */ /* 0x001fe40007f5e0ff */
[----:B-1----:R-:W-:Y:S02]  /*1b7520*/  IADD3 R20, P1, R49, R14, RZ ;  /* 0x0000000e31147210 */ /* 0x002fe40007f3e0ff */
[----:B--2---:R-:W-:Y:S01]  /*1b7530*/  SHF.R.S32.HI R18, RZ, 0x1f, R49 ;  /* 0x0000001fff127819 */ /* 0x004fe20000011431 */
[----:B------:R-:W-:-:S04]  /*1b7540*/  IMAD.X R37, R30, 0x1, R52, P2 ;  /* 0x000000011e257824 */ /* 0x000fc800010e0634 */
[C---:B------:R-:W-:Y:S02]  /*1b7550*/  IMAD.X R21, R18.reuse, 0x1, R16, P1 ;  /* 0x0000000112157824 */ /* 0x040fe400008e0610 */
[----:B------:R-:W-:Y:S01]  /*1b7560*/  IMAD.X R61, R18, 0x1, R15, P3 ;  /* 0x00000001123d7824 */ /* 0x000fe200018e060f */
[----:B------:R0:W-:Y:S04]  /*1b7570*/  STL.64 [R1+0x42a0], R36 ;  /* 0x0042a02401007387 */ /* 0x0001e80000100a00 */
[----:B------:R1:W-:Y:S04]  /*1b7580*/  STL.64 [R1+0x4298], R20 ;  /* 0x0042981401007387 */ /* 0x0003e80000100a00 */
[----:B------:R2:W-:Y:S01]  /*1b7590*/  STL.64 [R1+0x4290], R60 ;  /* 0x0042903c01007387 */ /* 0x0005e20000100a00 */
[----:B0-----:R-:W-:-:S02]  /*1b75a0*/  IADD3 R36, P2, R49, R11, RZ ;  /* 0x0000000b31247210 */ /* 0x001fc40007f5e0ff */
        /* <DEDUP_REMOVED lines=33> */
[----:B------:R1:W-:Y:S01]  /*1b77c0*/  STL.64 [R1+0x4238], R20 ;  /* 0x0042381401007387 */ /* 0x0003e20000100a00 */
[----:B------:R-:W-:-:S03]  /*1b77d0*/  SHF.R.S32.HI R19, RZ, 0x1f, R59 ;  /* 0x0000001fff137819 */ /* 0x000fc6000001143b */
        /* <DEDUP_REMOVED lines=42> */
[----:B------:R-:W-:Y:S01]  /*1b7a80*/  STL.64 [R1+0x41c8], R36 ;  /* 0x0041c82401007387 */ /* 0x000fe20000100a00 */
[----:B------:R-:W-:-:S03]  /*1b7a90*/  IMAD.X R61, R19, 0x1, R9, P3 ;  /* 0x00000001133d7824 */ /* 0x000fc600018e0609 */
[----:B------:R-:W-:Y:S04]  /*1b7aa0*/  STL.64 [R1+0x41c0], R20 ;  /* 0x0041c01401007387 */ /* 0x000fe80000100a00 */
[----:B------:R0:W-:Y:S04]  /*1b7ab0*/  STL.64 [R1+0x41b8], R60 ;  /* 0x0041b83c01007387 */ /* 0x0001e80000100a00 */
[----:B0-----:R-:W2:Y:S01]  /*1b7ac0*/  LDL.LU.64 R60, [R1+0xa0d0] ;  /* 0x00a0d000013c7983 */ /* 0x001ea20000300a00 */
[C---:B------:R-:W-:Y:S02]  /*1b7ad0*/  IADD3 R36, P2, R59.reuse, R8, RZ ;  /* 0x000000083b247210 */ /* 0x040fe40007f5e0ff */
[C---:B------:R-:W-:Y:S01]  /*1b7ae0*/  IADD3 R20, P1, R59.reuse, R6, RZ ;  /* 0x000000063b147210 */ /* 0x040fe20007f3e0ff */
[----:B------:R-:W-:Y:S01]  /*1b7af0*/  IMAD.MOV.U32 R18, RZ, RZ, R58 ;  /* 0x000000ffff127224 */ /* 0x000fe200078e003a */
[----:B------:R-:W-:Y:S01]  /*1b7b00*/  IADD3 R58, P3, R59, R4, RZ ;  /* 0x000000043b3a7210 */ /* 0x000fe20007f7e0ff */
[----:B------:R-:W-:-:S02]  /*1b7b10*/  IMAD.X R37, R19, 0x1, R7, P2 ;  /* 0x0000000113257824 */ /* 0x000fc400010e0607 */
[C---:B------:R-:W-:Y:S02]  /*1b7b20*/  IMAD.X R21, R19.reuse, 0x1, R5, P1 ;  /* 0x0000000113157824 */ /* 0x040fe400008e0605 */
[----:B------:R-:W-:Y:S01]  /*1b7b30*/  IMAD.X R59, R19, 0x1, R52, P3 ;  /* 0x00000001133b7824 */ /* 0x000fe200018e0634 */
[----:B------:R0:W-:Y:S04]  /*1b7b40*/  STL.64 [R1+0x41b0], R36 ;  /* 0x0041b02401007387 */ /* 0x0001e80000100a00 */
[----:B------:R1:W-:Y:S01]  /*1b7b50*/  STL.64 [R1+0x41a8], R20 ;  /* 0x0041a81401007387 */ /* 0x0003e20000100a00 */
[----:B0-----:R-:W-:-:S03]  /*1b7b60*/  IADD3 R36, P2, R17, R14, RZ ;  /* 0x0000000e11247210 */ /* 0x001fc60007f5e0ff */
[----:B------:R0:W-:Y:S01]  /*1b7b70*/  STL.64 [R1+0x41a0], R58 ;  /* 0x0041a03a01007387 */ /* 0x0001e20000100a00 */
[----:B-1----:R-:W-:Y:S01]  /*1b7b80*/  IADD3 R20, P1, R17, R13, RZ ;  /* 0x0000000d11147210 */ /* 0x002fe20007f3e0ff */
[----:B------:R-:W-:-:S04]  /*1b7b90*/  IMAD.X R37, R18, 0x1, R16, P2 ;  /* 0x0000000112257824 */ /* 0x000fc800010e0610 */
[C---:B------:R-:W-:Y:S01]  /*1b7ba0*/  IMAD.X R21, R18.reuse, 0x1, R15, P1 ;  /* 0x0000000112157824 */ /* 0x040fe200008e060f */
[C---:B0-----:R-:W-:Y:S01]  /*1b7bb0*/  IADD3 R58, P3, R17.reuse, R11, RZ ;  /* 0x0000000b113a7210 */ /* 0x041fe20007f7e0ff */
[----:B------:R0:W-:Y:S04]  /*1b7bc0*/  STL.64 [R1+0x4198], R36 ;  /* 0x0041982401007387 */ /* 0x0001e80000100a00 */
[----:B------:R-:W-:Y:S01]  /*1b7bd0*/  IMAD.X R59, R18, 0x1, R12, P3 ;  /* 0x00000001123b7824 */ /* 0x000fe200018e060c */
        /* <DEDUP_REMOVED lines=35> */
[C---:B------:R-:W-:Y:S01]  /*1b7e10*/  IMAD.X R59, R18.reuse, 0x1, R5, P3 ;  /* 0x00000001123b7824 */ /* 0x040fe200018e0605 */
[----:B0-----:R-:W-:Y:S02]  /*1b7e20*/  IADD3 R36, P2, R17, R4, RZ ;  /* 0x0000000411247210 */ /* 0x001fe40007f5e0ff */
[----:B------:R-:W3:Y:S04]  /*1b7e30*/  LDL.LU R17, [R1+0xa0cc] ;  /* 0x00a0cc0001117983 */ /* 0x000ee80000300800 */
[----:B------:R2:W-:Y:S01]  /*1b7e40*/  STL.64 [R1+0x4130], R20 ;  /* 0x0041301401007387 */ /* 0x0005e20000100a00 */
[----:B------:R-:W-:-:S03]  /*1b7e50*/  IMAD.X R37, R18, 0x1, R52, P2 ;  /* 0x0000000112257824 */ /* 0x000fc600010e0634 */
[----:B------:R0:W-:Y:S04]  /*1b7e60*/  STL.64 [R1+0x4128], R58 ;  /* 0x0041283a01007387 */ /* 0x0001e80000100a00 */
[----:B------:R1:W-:Y:S01]  /*1b7e70*/  STL.64 [R1+0x4120], R36 ;  /* 0x0041202401007387 */ /* 0x0003e20000100a00 */
[----:B----4-:R-:W-:-:S05]  /*1b7e80*/  SHF.R.S32.HI R19, RZ, 0x1f, R57 ;  /* 0x0000001fff137819 */ /* 0x010fca0000011439 */
[----:B------:R-:W-:Y:S01]  /*1b7e90*/  IMAD.MOV.U32 R18, RZ, RZ, R19 ;  /* 0x000000ffff127224 */ /* 0x000fe200078e0013 */
[C---:B--2---:R-:W-:Y:S02]  /*1b7ea0*/  IADD3 R20, P1, R60.reuse, R14, RZ ;  /* 0x0000000e3c147210 */ /* 0x044fe40007f3e0ff */
[----:B0-----:R-:W-:-:S03]  /*1b7eb0*/  IADD3 R58, P3, R60, R13, RZ ;  /* 0x0000000d3c3a7210 */ /* 0x001fc60007f7e0ff */
[C---:B------:R-:W-:Y:S02]  /*1b7ec0*/  IMAD.X R21, R56.reuse, 0x1, R16, P1 ;  /* 0x0000000138157824 */ /* 0x040fe400008e0610 */
[----:B------:R-:W-:Y:S01]  /*1b7ed0*/  IMAD.X R59, R56, 0x1, R15, P3 ;  /* 0x00000001383b7824 */ /* 0x000fe200018e060f */
[----:B-1----:R-:W-:Y:S02]  /*1b7ee0*/  IADD3 R36, P2, R60, R11, RZ ;  /* 0x0000000b3c247210 */ /* 0x002fe40007f5e0ff */
[----:B------:R0:W-:Y:S04]  /*1b7ef0*/  STL.64 [R1+0x4118], R20 ;  /* 0x0041181401007387 */ /* 0x0001e80000100a00 */
[----:B------:R1:W-:Y:S01]  /*1b7f00*/  STL.64 [R1+0x4110], R58 ;  /* 0x0041103a01007387 */ /* 0x0003e20000100a00 */
[----:B------:R-:W-:Y:S01]  /*1b7f10*/  IMAD.X R37, R56, 0x1, R12, P2 ;  /* 0x0000000138257824 */ /* 0x000fe200010e060c */
[----:B0-----:R-:W-:-:S02]  /*1b7f20*/  IADD3 R20, P1, R60, R22, RZ ;  /* 0x000000163c147210 */ /* 0x001fc40007f3e0ff */
[----:B-1----:R-:W-:-:S03]  /*1b7f30*/  IADD3 R58, P3, R60, R24, RZ ;  /* 0x000000183c3a7210 */ /* 0x002fc60007f7e0ff */
        /* <DEDUP_REMOVED lines=31> */
[C---:B0-----:R-:W-:Y:S02]  /*1b8130*/  IADD3 R36, P2, R60.reuse, R6, RZ ;  /* 0x000000063c247210 */ /* 0x041fe40007f5e0ff */
[----:B-1----:R-:W-:Y:S02]  /*1b8140*/  IADD3 R20, P1, R60, R4, RZ ;  /* 0x000000043c147210 */ /* 0x002fe40007f3e0ff */
[----:B------:R-:W2:Y:S04]  /*1b8150*/  LDL.LU R60, [R1+0xa0c8] ;  /* 0x00a0c800013c7983 */ /* 0x000ea80000300800 */
[----:B------:R0:W-:Y:S01]  /*1b8160*/  STL.64 [R1+0x40b0], R58 ;  /* 0x0040b03a01007387 */ /* 0x0001e20000100a00 */
[----:B------:R-:W-:-:S02]  /*1b8170*/  IMAD.X R37, R56, 0x1, R5, P2 ;  /* 0x0000000138257824 */ /* 0x000fc400010e0605 */
[----:B------:R-:W-:Y:S01]  /*1b8180*/  IMAD.X R21, R56, 0x1, R52, P1 ;  /* 0x0000000138157824 */ /* 0x000fe200008e0634 */
[C---:B0-----:R-:W-:Y:S02]  /*1b8190*/  IADD3 R58, P3, R57.reuse, R14, RZ ;  /* 0x0000000e393a7210 */ /* 0x041fe40007f7e0ff */
[----:B------:R0:W-:Y:S03]  /*1b81a0*/  STL.64 [R1+0x40a8], R36 ;  /* 0x0040a82401007387 */ /* 0x0001e60000100a00 */
[----:B------:R-:W-:Y:S01]  /*1b81b0*/  IMAD.X R59, R18, 0x1, R16, P3 ;  /* 0x00000001123b7824 */ /* 0x000fe200018e0610 */
[----:B------:R1:W-:Y:S04]  /*1b81c0*/  STL.64 [R1+0x40a0], R20 ;  /* 0x0040a01401007387 */ /* 0x0003e80000100a00 */
[----:B------:R4:W-:Y:S01]  /*1b81d0*/  STL.64 [R1+0x4098], R58 ;  /* 0x0040983a01007387 */ /* 0x0009e20000100a00 */
[----:B0-----:R-:W-:-:S02]  /*1b81e0*/  IADD3 R36, P2, R57, R13, RZ ;  /* 0x0000000d39247210 */ /* 0x001fc40007f5e0ff */
        /* <DEDUP_REMOVED lines=35> */
[----:B0-----:R-:W4:Y:S01]  /*1b8420*/  LDL.LU.64 R58, [R1+0xa0c0] ;  /* 0x00a0c000013a7983 */ /* 0x001f220000300a00 */
[C---:B------:R-:W-:Y:S02]  /*1b8430*/  IADD3 R36, P2, R57.reuse, R8, RZ ;  /* 0x0000000839247210 */ /* 0x040fe40007f5e0ff */
[----:B------:R-:W-:-:S02]  /*1b8440*/  IADD3 R20, P1, R57, R6, RZ ;  /* 0x0000000639147210 */ /* 0x000fc40007f3e0ff */
[----:B------:R-:W-:Y:S01]  /*1b8450*/  IADD3 R56, P3, R57, R4, RZ ;  /* 0x0000000439387210 */ /* 0x000fe20007f7e0ff */
[C---:B------:R-:W-:Y:S02]  /*1b8460*/  IMAD.X R37, R18.reuse, 0x1, R7, P2 ;  /* 0x0000000112257824 */ /* 0x040fe400010e0607 */
[C---:B------:R-:W-:Y:S02]  /*1b8470*/  IMAD.X R21, R18.reuse, 0x1, R5, P1 ;  /* 0x0000000112157824 */ /* 0x040fe400008e0605 */
[----:B------:R-:W-:Y:S01]  /*1b8480*/  IMAD.X R57, R18, 0x1, R52, P3 ;  /* 0x0000000112397824 */ /* 0x000fe200018e0634 */
[----:B------:R0:W-:Y:S04]  /*1b8490*/  STL.64 [R1+0x4030], R36 ;  /* 0x0040302401007387 */ /* 0x0001e80000100a00 */
[----:B------:R1:W-:Y:S01]  /*1b84a0*/  STL.64 [R1+0x4028], R20 ;  /* 0x0040281401007387 */ /* 0x0003e20000100a00 */
[----:B0-----:R-:W-:-:S03]  /*1b84b0*/  IADD3 R36, P2, R61, R14, RZ ;  /* 0x0000000e3d247210 */ /* 0x001fc60007f5e0ff */
[----:B------:R0:W-:Y:S01]  /*1b84c0*/  STL.64 [R1+0x4020], R56 ;  /* 0x0040203801007387 */ /* 0x0001e20000100a00 */
[----:B-1----:R-:W-:Y:S01]  /*1b84d0*/  IADD3 R20, P1, R61, R13, RZ ;  /* 0x0000000d3d147210 */ /* 0x002fe20007f3e0ff */
[----:B---3--:R-:W-:-:S04]  /*1b84e0*/  IMAD.X R37, R51, 0x1, R16, P2 ;  /* 0x0000000133257824 */ /* 0x008fc800010e0610 */
[----:B------:R-:W-:Y:S01]  /*1b84f0*/  IMAD.X R21, R51, 0x1, R15, P1 ;  /* 0x0000000133157824 */ /* 0x000fe200008e060f */
[----:B0-----:R-:W-:Y:S01]  /*1b8500*/  IADD3 R56, P3, R61, R11, RZ ;  /* 0x0000000b3d387210 */ /* 0x001fe20007f7e0ff */
[----:B------:R0:W-:Y:S04]  /*1b8510*/  STL.64 [R1+0x4018], R36 ;  /* 0x0040182401007387 */ /* 0x0001e80000100a00 */
[----:B------:R-:W-:Y:S01]  /*1b8520*/  IMAD.X R57, R51, 0x1, R12, P3 ;  /* 0x0000000133397824 */ /* 0x000fe200018e060c */
[----:B------:R1:W-:Y:S01]  /*1b8530*/  STL.64 [R1+0x3fc8], R20 ;  /* 0x003fc81401007387 */ /* 0x0003e20000100a00 */
[----:B0-----:R-:W-:-:S03]  /*1b8540*/  IADD3 R36, P2, R61, R22, RZ ;  /* 0x000000163d247210 */ /* 0x001fc60007f5e0ff */
[----:B------:R0:W-:Y:S01]  /*1b8550*/  STL.64 [R1+0x3fc0], R56 ;  /* 0x003fc03801007387 */ /* 0x0001e20000100a00 */
[----:B-1----:R-:W-:Y:S01]  /*1b8560*/  IADD3 R20, P1, R61, R24, RZ ;  /* 0x000000183d147210 */ /* 0x002fe20007f3e0ff */
[----:B------:R-:W-:-:S04]  /*1b8570*/  IMAD.X R37, R51, 0x1, R26, P2 ;  /* 0x0000000133257824 */ /* 0x000fc800010e061a */
        /* <DEDUP_REMOVED lines=26> */
[----:B------:R-:W-:Y:S01]  /*1b8720*/  IMAD.X R37, R51, 0x1, R9, P2 ;  /* 0x0000000133257824 */ /* 0x000fe200010e0609 */
[----:B------:R-:W-:-:S03]  /*1b8730*/  SHF.R.S32.HI R19, RZ, 0x1f, R54 ;  /* 0x0000001fff137819 */ /* 0x000fc60000011436 */
[----:B------:R-:W-:Y:S01]  /*1b8740*/  IMAD.X R21, R51, 0x1, R7, P1 ;  /* 0x0000000133157824 */ /* 0x000fe200008e0607 */
[----:B0-----:R-:W-:Y:S01]  /*1b8750*/  IADD3 R56, P3, R61, R6, RZ ;  /* 0x000000063d387210 */ /* 0x001fe20007f7e0ff */
[----:B------:R0:W-:Y:S04]  /*1b8760*/  STL.64 [R1+0x3f70], R36 ;  /* 0x003f702401007387 */ /* 0x0001e80000100a00 */
[----:B------:R-:W-:Y:S02]  /*1b8770*/  IMAD.X R57, R51, 0x1, R5, P3 ;  /* 0x0000000133397824 */ /* 0x000fe400018e0605 */
[----:B------:R-:W-:Y:S01]  /*1b8780*/  IMAD.MOV.U32 R18, RZ, RZ, R19 ;  /* 0x000000ffff127224 */ /* 0x000fe200078e0013 */
[----:B0-----:R-:W-:Y:S02]  /*1b8790*/  IADD3 R36, P2, R61, R4, RZ ;  /* 0x000000043d247210 */ /* 0x001fe40007f5e0ff */
[----:B------:R-:W3:Y:S04]  /*1b87a0*/  LDL.LU R61, [R1+0xa0b8] ;  /* 0x00a0b800013d7983 */ /* 0x000ee80000300800 */
[----:B------:R0:W-:Y:S01]  /*1b87b0*/  STL.64 [R1+0x3f68], R20 ;  /* 0x003f681401007387 */ /* 0x0001e20000100a00 */
[----:B------:R-:W-:-:S03]  /*1b87c0*/  IMAD.X R37, R51, 0x1, R52, P2 ;  /* 0x0000000133257824 */ /* 0x000fc600010e0634 */
[----:B------:R1:W-:Y:S04]  /*1b87d0*/  STL.64 [R1+0x3f60], R56 ;  /* 0x003f603801007387 */ /* 0x0003e80000100a00 */
[----:B------:R-:W2:Y:S01]  /*1b87e0*/  LDL.LU R51, [R1+0xa0b4] ;  /* 0x00a0b40001337983 */ /* 0x000ea20000300800 */
[C---:B0-----:R-:W-:Y:S02]  /*1b87f0*/  IADD3 R20, P1, R54.reuse, R14, RZ ;  /* 0x0000000e36147210 */ /* 0x041fe40007f3e0ff */
        /* <DEDUP_REMOVED lines=9> */
[----:B------:R-:W-:Y:S01]  /*1b8890*/  IADD3 R56, P3, R54, R24, RZ ;  /* 0x0000001836387210 */ /* 0x000fe20007f7e0ff */
        /* <DEDUP_REMOVED lines=37> */
[----:B----4-:R-:W-:Y:S02]  /*1b8af0*/  SHF.R.S32.HI R19, RZ, 0x1f, R59 ;  /* 0x0000001fff137819 */ /* 0x010fe4000001143b */
[----:B0-----:R-:W-:Y:S01]  /*1b8b00*/  IADD3 R56, P3, R59, R14, RZ ;  /* 0x0000000e3b387210 */ /* 0x001fe20007f7e0ff */
[----:B------:R0:W-:Y:S04]  /*1b8b10*/  STL.64 [R1+0x3ee0], R36 ;  /* 0x003ee02401007387 */ /* 0x0001e80000100a00 */
[----:B------:R-:W-:Y:S01]  /*1b8b20*/  IMAD.X R57, R19, 0x1, R16, P3 ;  /* 0x0000000113397824 */ /* 0x000fe200018e0610 */
[----:B------:R1:W-:Y:S04]  /*1b8b30*/  STL.64 [R1+0x3ed8], R20 ;  /* 0x003ed81401007387 */ /* 0x0003e80000100a00 */
[----:B------:R4:W-:Y:S01]  /*1b8b40*/  STL.64 [R1+0x3ed0], R56 ;  /* 0x003ed03801007387 */ /* 0x0009e20000100a00 */
[----:B0-----:R-:W-:-:S02]  /*1b8b50*/  IADD3 R36, P2, R59, R13, RZ ;  /* 0x0000000d3b247210 */ /* 0x001fc40007f5e0ff */
        /* <DEDUP_REMOVED lines=90> */
[----:B------:R-:W2:Y:S04]  /*1b9100*/  LDL.LU R17, [R1+0xa0a4] ;  /* 0x00a0a40001117983 */ /* 0x000ea80000300800 */
[----:B------:R4:W-:Y:S01]  /*1b9110*/  STL.64 [R1+0x3de8], R20 ;  /* 0x003de81401007387 */ /* 0x0009e20000100a00 */
[----:B------:R-:W-:-:S03]  /*1b9120*/  IMAD.X R37, R18, 0x1, R52, P2 ;  /* 0x0000000112257824 */ /* 0x000fc600010e0634 */
[----:B------:R0:W-:Y:S04]  /*1b9130*/  STL.64 [R1+0x3de0], R58 ;  /* 0x003de03a01007387 */ /* 0x0001e80000100a00 */
[----:B------:R1:W-:Y:S01]  /*1b9140*/  STL.64 [R1+0x3dd8], R36 ;  /* 0x003dd82401007387 */ /* 0x0003e20000100a00 */
[----:B---3--:R-:W-:-:S05]  /*1b9150*/  SHF.R.S32.HI R19, RZ, 0x1f, R61 ;  /* 0x0000001fff137819 */ /* 0x008fca000001143d */
[----:B------:R-:W-:Y:S01]  /*1b9160*/  IMAD.MOV.U32 R18, RZ, RZ, R19 ;  /* 0x000000ffff127224 */ /* 0x000fe200078e0013 */
[C---:B----4-:R-:W-:Y:S02]  /*1b9170*/  IADD3 R20, P1, R56.reuse, R14, RZ ;  /* 0x0000000e38147210 */ /* 0x050fe40007f3e0ff */
[----:B0-----:R-:W-:-:S03]  /*1b9180*/  IADD3 R58, P3, R56, R13, RZ ;  /* 0x0000000d383a7210 */ /* 0x001fc60007f7e0ff */
[C---:B--2---:R-:W-:Y:S02]  /*1b9190*/  IMAD.X R21, R60.reuse, 0x1, R16, P1 ;  /* 0x000000013c157824 */ /* 0x044fe400008e0610 */
        /* <DEDUP_REMOVED lines=52> */
[----:B---3--:R-:W-:Y:S01]  /*1b94e0*/  IADD3 R58, P3, R61, R22, RZ ;  /* 0x000000163d3a7210 */ /* 0x008fe20007f7e0ff */
        /* <DEDUP_REMOVED lines=28> */
[----:B------:R-:W-:Y:S01]  /*1b96b0*/  STL.64 [R1+0x3d00], R36 ;  /* 0x003d002401007387 */ /* 0x000fe20000100a00 */
[----:B------:R-:W-:-:S03]  /*1b96c0*/  IMAD.X R59, R18, 0x1, R9, P3 ;  /* 0x00000001123b7824 */ /* 0x000fc600018e0609 */
[----:B------:R-:W-:Y:S04]  /*1b96d0*/  STL.64 [R1+0x3cf8], R20 ;  /* 0x003cf81401007387 */ /* 0x000fe80000100a00 */
[----:B------:R0:W-:Y:S04]  /*1b96e0*/  STL.64 [R1+0x3cf0], R58 ;  /* 0x003cf03a01007387 */ /* 0x0001e80000100a00 */
[----:B0-----:R-:W3:Y:S01]  /*1b96f0*/  LDL.LU.64 R58, [R1+0xa098] ;  /* 0x00a09800013a7983 */ /* 0x001ee20000300a00 */
        /* <DEDUP_REMOVED lines=55> */
[----:B------:R-:W4:Y:S04]  /*1b9a70*/  LDL.LU R57, [R1+0xa090] ;  /* 0x00a0900001397983 */ /* 0x000f280000300800 */
        /* <DEDUP_REMOVED lines=52> */
[----:B---3--:R-:W-:Y:S02]  /*1b9dc0*/  SHF.R.S32.HI R19, RZ, 0x1f, R59 ;  /* 0x0000001fff137819 */ /* 0x008fe4000001143b */
        /* <DEDUP_REMOVED lines=101> */
[----:B----4-:R-:W-:-:S05]  /*1ba420*/  SHF.R.S32.HI R19, RZ, 0x1f, R57 ;  /* 0x0000001fff137819 */ /* 0x010fca0000011439 */
[----:B------:R-:W-:Y:S01]  /*1ba430*/  IMAD.MOV.U32 R18, RZ, RZ, R19 ;  /* 0x000000ffff127224 */ /* 0x000fe200078e0013 */
[C---:B---3--:R-:W-:Y:S02]  /*1ba440*/  IADD3 R20, P1, R60.reuse, R14, RZ ;  /* 0x0000000e3c147210 */ /* 0x048fe40007f3e0ff */
        /* <DEDUP_REMOVED lines=303> */
[C---:B------:R-:W-:Y:S01]  /*1bb740*/  IMAD.X R59, R60.reuse, 0x1, R15, P3 ;  /* 0x000000013c3b7824 */ /* 0x040fe200018e060f */
[C---:B-1----:R-:W-:Y:S02]  /*1bb750*/  IADD3 R36, P2, R57.reuse, R11, RZ ;  /* 0x0000000b39247210 */ /* 0x042fe40007f5e0ff */
        /* <DEDUP_REMOVED lines=133> */
[C---:B------:R-:W-:Y:S01]  /*1bbfb0*/  IMAD.X R21, R51.reuse, 0x1, R7, P1 ;  /* 0x0000000133157824 */ /* 0x040fe200008e0607 */
[C---:B0-----:R-:W-:Y:S01]  /*1bbfc0*/  IADD3 R60, P3, R56.reuse, R6, RZ ;  /* 0x00000006383c7210 */ /* 0x041fe20007f7e0ff */
[----:B------:R0:W-:Y:S04]  /*1bbfd0*/  STL.64 [R1+0x3668], R36 ;  /* 0x0036682401007387 */ /* 0x0001e80000100a00 */
[C---:B------:R-:W-:Y:S02]  /*1bbfe0*/  IMAD.X R61, R51.reuse, 0x1, R5, P3 ;  /* 0x00000001333d7824 */ /* 0x040fe400018e0605 */
[----:B------:R-:W-:Y:S01]  /*1bbff0*/  IMAD.MOV.U32 R18, RZ, RZ, R19 ;  /* 0x000000ffff127224 */ /* 0x000fe200078e0013 */
[----:B0-----:R-:W-:Y:S02]  /*1bc000*/  IADD3 R36, P2, R56, R4, RZ ;  /* 0x0000000438247210 */ /* 0x001fe40007f5e0ff */
[----:B------:R-:W4:Y:S04]  /*1bc010*/  LDL.LU R56, [R1+0xa040] ;  /* 0x00a0400001387983 */ /* 0x000f280000300800 */
[----:B------:R0:W-:Y:S01]  /*1bc020*/  STL.64 [R1+0x3670], R20 ;  /* 0x0036701401007387 */ /* 0x0001e20000100a00 */
[----:B------:R-:W-:-:S03]  /*1bc030*/  IMAD.X R37, R51, 0x1, R52, P2 ;  /* 0x0000000133257824 */ /* 0x000fc600010e0634 */
[----:B------:R1:W-:Y:S04]  /*1bc040*/  STL.64 [R1+0x3678], R60 ;  /* 0x0036783c01007387 */ /* 0x0003e80000100a00 */
[----:B------:R-:W4:Y:S01]  /*1bc050*/  LDL.LU R51, [R1+0xa03c] ;  /* 0x00a03c0001337983 */ /* 0x000f220000300800 */
        /* <DEDUP_REMOVED lines=91> */
[C---:B------:R-:W-:Y:S01]  /*1bc610*/  IADD3 R36, P2, R59.reuse, R8, RZ ;  /* 0x000000083b247210 */ /* 0x040fe20007f5e0ff */
[----:B------:R-:W-:Y:S01]  /*1bc620*/  IMAD.MOV.U32 R18, RZ, RZ, R58 ;  /* 0x000000ffff127224 */ /* 0x000fe200078e003a */
[----:B------:R-:W-:-:S02]  /*1bc630*/  IADD3 R20, P1, R59, R6, RZ ;  /* 0x000000063b147210 */ /* 0x000fc40007f3e0ff */
[----:B------:R-:W-:Y:S01]  /*1bc640*/  IADD3 R58, P3, R59, R4, RZ ;  /* 0x000000043b3a7210 */ /* 0x000fe20007f7e0ff */
[C---:B------:R-:W-:Y:S02]  /*1bc650*/  IMAD.X R37, R19.reuse, 0x1, R7, P2 ;  /* 0x0000000113257824 */ /* 0x040fe400010e0607 */
        /* <DEDUP_REMOVED lines=47> */
[C---:B------:R-:W-:Y:S01]  /*1bc950*/  IMAD.X R59, R18.reuse, 0x1, R5, P3 ;  /* 0x00000001123b7824 */ /* 0x040fe200018e0605 */
[----:B0-----:R-:W-:Y:S02]  /*1bc960*/  IADD3 R36, P2, R17, R4, RZ ;  /* 0x0000000411247210 */ /* 0x001fe40007f5e0ff */
[----:B------:R-:W4:Y:S04]  /*1bc970*/  LDL.LU R17, [R1+0xa028] ;  /* 0x00a0280001117983 */ /* 0x000f280000300800 */
[----:B------:R3:W-:Y:S04]  /*1bc980*/  STL.64 [R1+0x3538], R20 ;  /* 0x0035381401007387 */ /* 0x0007e80000100a00 */
[----:B------:R0:W-:Y:S01]  /*1bc990*/  STL.64 [R1+0x3540], R58 ;  /* 0x0035403a01007387 */ /* 0x0001e20000100a00 */
[----:B------:R-:W-:-:S05]  /*1bc9a0*/  IMAD.X R37, R18, 0x1, R52, P2 ;  /* 0x0000000112257824 */ /* 0x000fca00010e0634 */
[----:B------:R1:W-:Y:S01]  /*1bc9b0*/  STL.64 [R1+0x34c8], R36 ;  /* 0x0034c82401007387 */ /* 0x0003e20000100a00 */
[C---:B---3--:R-:W-:Y:S02]  /*1bc9c0*/  IADD3 R20, P1, R60.reuse, R14, RZ ;  /* 0x0000000e3c147210 */ /* 0x048fe40007f3e0ff */
[----:B0-----:R-:W-:-:S03]  /*1bc9d0*/  IADD3 R58, P3, R60, R13, RZ ;  /* 0x0000000d3c3a7210 */ /* 0x001fc60007f7e0ff */
[C---:B------:R-:W-:Y:S02]  /*1bc9e0*/  IMAD.X R21, R57.reuse, 0x1, R16, P1 ;  /* 0x0000000139157824 */ /* 0x040fe400008e0610 */
        /* <DEDUP_REMOVED lines=51> */
[----:B------:R-:W-:-:S03]  /*1bcd20*/  IADD3 R20, P1, R61, R11, RZ ;  /* 0x0000000b3d147210 */ /* 0x000fc60007f3e0ff */
[----:B------:R-:W-:Y:S02]  /*1bcd30*/  IMAD.X R37, R19, 0x1, R15, P2 ;  /* 0x0000000113257824 */ /* 0x000fe400010e060f */
[----:B------:R-:W-:Y:S01]  /*1bcd40*/  IMAD.MOV.U32 R18, RZ, RZ, R56 ;  /* 0x000000ffff127224 */ /* 0x000fe200078e0038 */
[----:B------:R-:W-:Y:S01]  /*1bcd50*/  IADD3 R56, P3, R61, R22, RZ ;  /* 0x000000163d387210 */ /* 0x000fe20007f7e0ff */
[C---:B------:R-:W-:Y:S01]  /*1bcd60*/  IMAD.X R21, R19.reuse, 0x1, R12, P1 ;  /* 0x0000000113157824 */ /* 0x040fe200008e060c */
[----:B------:R0:W-:Y:S03]  /*1bcd70*/  STL.64 [R1+0x3458], R36 ;  /* 0x0034582401007387 */ /* 0x0001e60000100a00 */
[----:B------:R-:W-:Y:S01]  /*1bcd80*/  IMAD.X R57, R19, 0x1, R26, P3 ;  /* 0x0000000113397824 */ /* 0x000fe200018e061a */
[----:B------:R1:W-:Y:S01]  /*1bcd90*/  STL.64 [R1+0x3420], R20 ;  /* 0x0034201401007387 */ /* 0x0003e20000100a00 */
        /* <DEDUP_REMOVED lines=28> */
[C---:B------:R-:W-:Y:S02]  /*1bcf60*/  IADD3 R60, P3, R61.reuse, R4, RZ ;  /* 0x000000043d3c7210 */ /* 0x040fe40007f7e0ff */
[----:B--2---:R-:W-:Y:S01]  /*1bcf70*/  IADD3 R20, P1, R61, R6, RZ ;  /* 0x000000063d147210 */ /* 0x004fe20007f3e0ff */
[C---:B------:R-:W-:Y:S01]  /*1bcf80*/  IMAD.X R37, R19.reuse, 0x1, R7, P2 ;  /* 0x0000000113257824 */ /* 0x040fe200010e0607 */
[----:B------:R0:W-:Y:S01]  /*1bcf90*/  STL.64 [R1+0x3408], R56 ;  /* 0x0034083801007387 */ /* 0x0001e20000100a00 */
[C---:B------:R-:W-:Y:S02]  /*1bcfa0*/  IMAD.X R61, R19.reuse, 0x1, R52, P3 ;  /* 0x00000001133d7824 */ /* 0x040fe400018e0634 */
[----:B------:R-:W-:Y:S01]  /*1bcfb0*/  IMAD.X R21, R19, 0x1, R5, P1 ;  /* 0x0000000113157824 */ /* 0x000fe200008e0605 */
[----:B0-----:R-:W2:Y:S04]  /*1bcfc0*/  LDL.LU.64 R56, [R1+0xa018] ;  /* 0x00a0180001387983 */ /* 0x001ea80000300a00 */
[----:B------:R0:W-:Y:S04]  /*1bcfd0*/  STL.64 [R1+0x3410], R36 ;  /* 0x0034102401007387 */ /* 0x0001e80000100a00 */
        /* <DEDUP_REMOVED lines=47> */
[----:B------:R0:W-:Y:S01]  /*1bd2d0*/  STL.64 [R1+0x33b0], R20 ;  /* 0x0033b01401007387 */ /* 0x0001e20000100a00 */
[----:B------:R-:W-:-:S03]  /*1bd2e0*/  IMAD.X R37, R18, 0x1, R52, P2 ;  /* 0x0000000112257824 */ /* 0x000fc600010e0634 */
[----:B------:R1:W-:Y:S01]  /*1bd2f0*/  STL.64 [R1+0x33b8], R60 ;  /* 0x0033b83c01007387 */ /* 0x0003e20000100a00 */
[C---:B0-----:R-:W-:Y:S02]  /*1bd300*/  IADD3 R20, P1, R54.reuse, R14, RZ ;  /* 0x0000000e36147210 */ /* 0x041fe40007f3e0ff */
[C---:B-1----:R-:W-:Y:S01]  /*1bd310*/  IADD3 R60, P3, R54.reuse, R13, RZ ;  /* 0x0000000d363c7210 */ /* 0x042fe20007f7e0ff */
[----:B------:R0:W-:Y:S02]  /*1bd320*/  STL.64 [R1+0x3340], R36 ;  /* 0x0033402401007387 */ /* 0x0001e40000100a00 */
[----:B0-----:R-:W-:Y:S01]  /*1bd330*/  IADD3 R36, P2, R54, R11, RZ ;  /* 0x0000000b36247210 */ /* 0x001fe20007f5e0ff */
[C---:B---3--:R-:W-:Y:S02]  /*1bd340*/  IMAD.X R21, R58.reuse, 0x1, R16, P1 ;  /* 0x000000013a157824 */ /* 0x048fe400008e0610 */
[----:B------:R-:W-:Y:S01]  /*1bd350*/  IMAD.X R61, R58, 0x1, R15, P3 ;  /* 0x000000013a3d7824 */ /* 0x000fe200018e060f */
[----:B------:R-:W-:-:S02]  /*1bd360*/  SHF.R.S32.HI R19, RZ, 0x1f, R59 ;  /* 0x0000001fff137819 */ /* 0x000fc4000001143b */
[----:B------:R-:W-:Y:S01]  /*1bd370*/  IADD3 R18, P1, R54, R22, RZ ;  /* 0x0000001636127210 */ /* 0x000fe20007f3e0ff */
[----:B------:R0:W-:Y:S01]  /*1bd380*/  STL.64 [R1+0x3348], R20 ;  /* 0x0033481401007387 */ /* 0x0001e20000100a00 */
[----:B------:R-:W-:-:S03]  /*1bd390*/  IMAD.X R37, R58, 0x1, R12, P2 ;  /* 0x000000013a257824 */ /* 0x000fc600010e060c */
[----:B------:R1:W-:Y:S01]  /*1bd3a0*/  STL.64 [R1+0x3350], R60 ;  /* 0x0033503c01007387 */ /* 0x0003e20000100a00 */
[----:B0-----:R-:W-:Y:S02]  /*1bd3b0*/  IMAD.MOV.U32 R21, RZ, RZ, R19 ;  /* 0x000000ffff157224 */ /* 0x001fe400078e0013 */
[----:B------:R-:W-:Y:S01]  /*1bd3c0*/  IMAD.X R19, R58, 0x1, R26, P1 ;  /* 0x000000013a137824 */ /* 0x000fe200008e061a */
[----:B-1----:R-:W-:Y:S01]  /*1bd3d0*/  IADD3 R60, P3, R54, R24, RZ ;  /* 0x00000018363c7210 */ /* 0x002fe20007f7e0ff */
        /* <DEDUP_REMOVED lines=29> */
[----:B------:R1:W-:Y:S01]  /*1bd5b0*/  STL.64 [R1+0x3328], R18 ;  /* 0x0033281201007387 */ /* 0x0003e20000100a00 */
[C---:B0-----:R-:W-:Y:S02]  /*1bd5c0*/  IADD3 R36, P2, R54.reuse, R6, RZ ;  /* 0x0000000636247210 */ /* 0x041fe40007f5e0ff */
[----:B-1----:R-:W-:Y:S02]  /*1bd5d0*/  IADD3 R18, P1, R54, R4, RZ ;  /* 0x0000000436127210 */ /* 0x002fe40007f3e0ff */
[----:B------:R-:W3:Y:S04]  /*1bd5e0*/  LDL.LU R54, [R1+0xa010] ;  /* 0x00a0100001367983 */ /* 0x000ee80000300800 */
[----:B------:R0:W-:Y:S01]  /*1bd5f0*/  STL.64 [R1+0x3330], R60 ;  /* 0x0033303c01007387 */ /* 0x0001e20000100a00 */
[----:B------:R-:W-:-:S02]  /*1bd600*/  IMAD.X R37, R58, 0x1, R5, P2 ;  /* 0x000000013a257824 */ /* 0x000fc400010e0605 */
[----:B------:R-:W-:Y:S01]  /*1bd610*/  IMAD.X R19, R58, 0x1, R52, P1 ;  /* 0x000000013a137824 */ /* 0x000fe200008e0634 */
[----:B0-----:R-:W-:Y:S02]  /*1bd620*/  IADD3 R60, P3, R59, R14, RZ ;  /* 0x0000000e3b3c7210 */ /* 0x001fe40007f7e0ff */
[----:B------:R0:W-:Y:S03]  /*1bd630*/  STL.64 [R1+0x3338], R36 ;  /* 0x0033382401007387 */ /* 0x0001e60000100a00 */
[----:B------:R-:W-:Y:S01]  /*1bd640*/  IMAD.X R61, R21, 0x1, R16, P3 ;  /* 0x00000001153d7824 */ /* 0x000fe200018e0610 */
[----:B------:R1:W-:Y:S04]  /*1bd650*/  STL.64 [R1+0x32c0], R18 ;  /* 0x0032c01201007387 */ /* 0x0003e80000100a00 */
[----:B------:R2:W-:Y:S01]  /*1bd660*/  STL.64 [R1+0x32c8], R60 ;  /* 0x0032c83c01007387 */ /* 0x0005e20000100a00 */
[----:B0-----:R-:W-:-:S02]  /*1bd670*/  IADD3 R36, P2, R59, R13, RZ ;  /* 0x0000000d3b247210 */ /* 0x001fc40007f5e0ff */
        /* <DEDUP_REMOVED lines=45> */
[----:B--2---:R-:W-:-:S02]  /*1bd950*/  IADD3 R36, P2, R60, R14, RZ ;  /* 0x0000000e3c247210 */ /* 0x004fc40007f5e0ff */
[C---:B0-----:R-:W-:Y:S02]  /*1bd960*/  IADD3 R18, P1, R60.reuse, R13, RZ ;  /* 0x0000000d3c127210 */ /* 0x041fe40007f3e0ff */
[C---:B-1----:R-:W-:Y:S01]  /*1bd970*/  IADD3 R58, P3, R60.reuse, R11, RZ ;  /* 0x0000000b3c3a7210 */ /* 0x042fe20007f7e0ff */
        /* <DEDUP_REMOVED lines=37> */
[----:B------:R-:W-:Y:S01]  /*1bdbd0*/  IMAD.X R19, R57, 0x1, R7, P1 ;  /* 0x0000000139137824 */ /* 0x000fe200008e0607 */
[----:B------:R-:W-:-:S03]  /*1bdbe0*/  SHF.R.S32.HI R20, RZ, 0x1f, R61 ;  /* 0x0000001fff147819 */ /* 0x000fc6000001143d */
[----:B------:R-:W-:Y:S01]  /*1bdbf0*/  IMAD.X R59, R57, 0x1, R5, P3 ;  /* 0x00000001393b7824 */ /* 0x000fe200018e0605 */
[----:B------:R0:W-:Y:S01]  /*1bdc00*/  STL.64 [R1+0x3228], R36 ;  /* 0x0032282401007387 */ /* 0x0001e20000100a00 */
[----:B------:R-:W-:-:S03]  /*1bdc10*/  IMAD.MOV.U32 R21, RZ, RZ, R20 ;  /* 0x000000ffff157224 */ /* 0x000fc600078e0014 */
[----:B------:R1:W-:Y:S04]  /*1bdc20*/  STL.64 [R1+0x3230], R18 ;  /* 0x0032301201007387 */ /* 0x0003e80000100a00 */
[----:B------:R2:W-:Y:S01]  /*1bdc30*/  STL.64 [R1+0x3238], R58 ;  /* 0x0032383a01007387 */ /* 0x0005e20000100a00 */
[----:B0-----:R-:W-:Y:S02]  /*1bdc40*/  IADD3 R36, P2, R60, R4, RZ ;  /* 0x000000043c247210 */ /* 0x001fe40007f5e0ff */
        /* <DEDUP_REMOVED lines=41> */
[C---:B0-----:R-:W-:Y:S01]  /*1bdee0*/  IADD3 R56, P3, R61.reuse, R8, RZ ;  /* 0x000000083d387210 */ /* 0x041fe20007f7e0ff */
[----:B------:R0:W-:Y:S01]  /*1bdef0*/  STL.64 [R1+0x2900], R36 ;  /* 0x0029002401007387 */ /* 0x0001e20000100a00 */
[----:B------:R-:W-:-:S03]  /*1bdf00*/  IADD3 R60, P1, R61, R4, RZ ;  /* 0x000000043d3c7210 */ /* 0x000fc60007f3e0ff */
[----:B------:R-:W-:Y:S01]  /*1bdf10*/  IMAD.X R57, R21, 0x1, R7, P3 ;  /* 0x0000000115397824 */ /* 0x000fe200018e0607 */
[----:B------:R1:W-:Y:S01]  /*1bdf20*/  STL.64 [R1+0x2908], R18 ;  /* 0x0029081201007387 */ /* 0x0003e20000100a00 */
[----:B0-----:R-:W-:Y:S01]  /*1bdf30*/  IADD3 R36, P2, R61, R6, RZ ;  /* 0x000000063d247210 */ /* 0x001fe20007f5e0ff */
[C---:B------:R-:W-:Y:S02]  /*1bdf40*/  IMAD.X R61, R21.reuse, 0x1, R52, P1 ;  /* 0x00000001153d7824 */ /* 0x040fe400008e0634 */
[----:B-1----:R-:W4:Y:S02]  /*1bdf50*/  LDL.LU.64 R18, [R1+0x9ff8] ;  /* 0x009ff80001127983 */ /* 0x002f240000300a00 */
[----:B------:R-:W-:Y:S02]  /*1bdf60*/  IMAD.X R37, R21, 0x1, R5, P2 ;  /* 0x0000000115257824 */ /* 0x000fe400010e0605 */
[----:B------:R2:W-:Y:S04]  /*1bdf70*/  STL.64 [R1+0x30d0], R56 ;  /* 0x0030d03801007387 */ /* 0x0005e80000100a00 */
[----:B------:R-:W3:Y:S04]  /*1bdf80*/  LDL.LU R30, [R1+0xc8] ;  /* 0x0000c800011e7983 */ /* 0x000ee80000300800 */
        /* <DEDUP_REMOVED lines=21> */
[C---:B-1----:R-:W-:Y:S01]  /*1be0e0*/  IADD3 R36, P2, R59.reuse, R32, RZ ;  /* 0x000000203b247210 */ /* 0x042fe20007f5e0ff */
[----:B------:R-:W-:Y:S01]  /*1be0f0*/  IMAD.X R57, R20, 0x1, R25, P3 ;  /* 0x0000000114397824 */ /* 0x000fe200018e0619 */
[----:B0-----:R-:W-:-:S04]  /*1be100*/  IADD3 R60, P1, R59, R35, RZ ;  /* 0x000000233b3c7210 */ /* 0x001fc80007f3e0ff */
[----:B------:R0:W-:Y:S01]  /*1be110*/  STL.64 [R1+0x2860], R56 ;  /* 0x0028603801007387 */ /* 0x0001e20000100a00 */
[C---:B------:R-:W-:Y:S02]  /*1be120*/  IMAD.X R37, R20.reuse, 0x1, R34, P2 ;  /* 0x0000000114257824 */ /* 0x040fe400010e0622 */
[----:B------:R-:W-:-:S03]  /*1be130*/  IMAD.X R61, R20, 0x1, R29, P1 ;  /* 0x00000001143d7824 */ /* 0x000fc600008e061d */
[----:B------:R1:W-:Y:S01]  /*1be140*/  STL.64 [R1+0x2868], R36 ;  /* 0x0028682401007387 */ /* 0x0003e20000100a00 */
[----:B0-----:R-:W-:-:S03]  /*1be150*/  IADD3 R56, P3, R59, R50, RZ ;  /* 0x000000323b387210 */ /* 0x001fc60007f7e0ff */
[----:B------:R0:W-:Y:S02]  /*1be160*/  STL.64 [R1+0x2870], R60 ;  /* 0x0028703c01007387 */ /* 0x0001e40000100a00 */
[C---:B------:R-:W-:Y:S01]  /*1be170*/  IMAD.X R57, R20.reuse, 0x1, R33, P3 ;  /* 0x0000000114397824 */ /* 0x040fe200018e0621 */
[C---:B-1----:R-:W-:Y:S02]  /*1be180*/  IADD3 R36, P2, R59.reuse, R2, RZ ;  /* 0x000000023b247210 */ /* 0x042fe40007f5e0ff */
[----:B0-----:R-:W-:Y:S02]  /*1be190*/  IADD3 R60, P1, R59, R3, RZ ;  /* 0x000000033b3c7210 */ /* 0x001fe40007f3e0ff */
[----:B------:R0:W-:Y:S01]  /*1be1a0*/  STL.64 [R1+0x2878], R56 ;  /* 0x0028783801007387 */ /* 0x0001e20000100a00 */
[C---:B------:R-:W-:Y:S02]  /*1be1b0*/  IMAD.X R37, R20.reuse, 0x1, R0, P2 ;  /* 0x0000000114257824 */ /* 0x040fe400010e0600 */
[----:B------:R-:W-:-:S03]  /*1be1c0*/  IMAD.X R61, R20, 0x1, R53, P1 ;  /* 0x00000001143d7824 */ /* 0x000fc600008e0635 */
[----:B------:R1:W-:Y:S01]  /*1be1d0*/  STL.64 [R1+0x2880], R36 ;  /* 0x0028802401007387 */ /* 0x0003e20000100a00 */
[----:B------:R-:W-:Y:S01]  /*1be1e0*/  IMAD.MOV.U32 R21, RZ, RZ, R58 ;  /* 0x000000ffff157224 */ /* 0x000fe200078e003a */
[C---:B0-----:R-:W-:Y:S02]  /*1be1f0*/  IADD3 R56, P3, R59.reuse, R10, RZ ;  /* 0x0000000a3b387210 */ /* 0x041fe40007f7e0ff */
[----:B------:R0:W-:Y:S03]  /*1be200*/  STL.64 [R1+0x2888], R60 ;  /* 0x0028883c01007387 */ /* 0x0001e60000100a00 */
[----:B------:R-:W-:Y:S01]  /*1be210*/  IMAD.X R57, R20, 0x1, R9, P3 ;  /* 0x0000000114397824 */ /* 0x000fe200018e0609 */
[C---:B-1----:R-:W-:Y:S02]  /*1be220*/  IADD3 R36, P2, R59.reuse, R8, RZ ;  /* 0x000000083b247210 */ /* 0x042fe40007f5e0ff */
[----:B------:R-:W-:-:S02]  /*1be230*/  IADD3 R58, P3, R59, R4, RZ ;  /* 0x000000043b3a7210 */ /* 0x000fc40007f7e0ff */
[----:B0-----:R-:W-:Y:S01]  /*1be240*/  IADD3 R60, P1, R59, R6, RZ ;  /* 0x000000063b3c7210 */ /* 0x001fe20007f3e0ff */
[----:B------:R-:W-:Y:S01]  /*1be250*/  IMAD.MOV.U32 R59, RZ, RZ, R20 ;  /* 0x000000ffff3b7224 */ /* 0x000fe200078e0014 */
[----:B------:R0:W-:Y:S03]  /*1be260*/  STL.64 [R1+0x2890], R56 ;  /* 0x0028903801007387 */ /* 0x0001e60000100a00 */
[C---:B------:R-:W-:Y:S01]  /*1be270*/  IMAD.X R37, R59.reuse, 0x1, R7, P2 ;  /* 0x000000013b257824 */ /* 0x040fe200010e0607 */
[----:B0-----:R-:W2:Y:S04]  /*1be280*/  LDL.LU.64 R56, [R1+0x9ff0] ;  /* 0x009ff00001387983 */ /* 0x001ea80000300a00 */
[----:B------:R3:W-:Y:S04]  /*1be290*/  STL.64 [R1+0x2898], R36 ;  /* 0x0028982401007387 */ /* 0x0007e80000100a00 */
[----:B------:R-:W4:Y:S01]  /*1be2a0*/  LDL.LU R20, [R1+0xcc] ;  /* 0x0000cc0001147983 */ /* 0x000f220000300800 */
[----:B------:R-:W-:-:S05]  /*1be2b0*/  IMAD.X R61, R59, 0x1, R5, P1 ;  /* 0x000000013b3d7824 */ /* 0x000fca00008e0605 */
[----:B------:R0:W-:Y:S01]  /*1be2c0*/  STL.64 [R1+0x28a0], R60 ;  /* 0x0028a03c01007387 */ /* 0x0001e20000100a00 */
[----:B---3--:R-:W-:Y:S01]  /*1be2d0*/  IADD3 R36, P2, R30, R14, RZ ;  /* 0x0000000e1e247210 */ /* 0x008fe20007f5e0ff */
[----:B------:R-:W-:-:S04]  /*1be2e0*/  IMAD.X R59, R59, 0x1, R52, P3 ;  /* 0x000000013b3b7824 */ /* 0x000fc800018e0634 */
[C---:B------:R-:W-:Y:S01]  /*1be2f0*/  IMAD.X R37, R21.reuse, 0x1, R16, P2 ;  /* 0x0000000115257824 */ /* 0x040fe200010e0610 */
[C---:B0-----:R-:W-:Y:S01]  /*1be300*/  IADD3 R60, P1, R30.reuse, R13, RZ ;  /* 0x0000000d1e3c7210 */ /* 0x041fe20007f3e0ff */
[----:B------:R0:W-:Y:S04]  /*1be310*/  STL.64 [R1+0x2828], R58 ;  /* 0x0028283a01007387 */ /* 0x0001e80000100a00 */
        /* <DEDUP_REMOVED lines=41> */
[C---:B------:R-:W-:Y:S02]  /*1be5b0*/  IMAD.X R59, R21.reuse, 0x1, R5, P3 ;  /* 0x00000001153b7824 */ /* 0x040fe400018e0605 */
[----:B------:R-:W-:-:S03]  /*1be5c0*/  IMAD.X R37, R21, 0x1, R52, P2 ;  /* 0x0000000115257824 */ /* 0x000fc600010e0634 */
[----:B------:R0:W-:Y:S04]  /*1be5d0*/  STL.64 [R1+0x2820], R58 ;  /* 0x0028203a01007387 */ /* 0x0001e80000100a00 */
[----:B------:R1:W-:Y:S01]  /*1be5e0*/  STL.64 [R1+0x1f68], R36 ;  /* 0x001f682401007387 */ /* 0x0003e20000100a00 */
[----:B----4-:R-:W-:-:S05]  /*1be5f0*/  IADD3 R60, P1, R20, R14, RZ ;  /* 0x0000000e143c7210 */ /* 0x010fca0007f3e0ff */
[C---:B--2---:R-:W-:Y:S01]  /*1be600*/  IMAD.X R61, R57.reuse, 0x1, R16, P1 ;  /* 0x00000001393d7824 */ /* 0x044fe200008e0610 */
[C---:B0-----:R-:W-:Y:S02]  /*1be610*/  IADD3 R58, P3, R20.reuse, R13, RZ ;  /* 0x0000000d143a7210 */ /* 0x041fe40007f7e0ff */
[C---:B-1----:R-:W-:Y:S02]  /*1be620*/  IADD3 R36, P2, R20.reuse, R11, RZ ;  /* 0x0000000b14247210 */ /* 0x042fe40007f5e0ff */
[----:B------:R0:W-:Y:S01]  /*1be630*/  STL.64 [R1+0x1f70], R60 ;  /* 0x001f703c01007387 */ /* 0x0001e20000100a00 */
[C---:B------:R-:W-:Y:S02]  /*1be640*/  IMAD.X R59, R57.reuse, 0x1, R15, P3 ;  /* 0x00000001393b7824 */ /* 0x040fe400018e060f */
[C---:B------:R-:W-:Y:S01]  /*1be650*/  IMAD.X R37, R57.reuse, 0x1, R12, P2 ;  /* 0x0000000139257824 */ /* 0x040fe200010e060c */
        /* <DEDUP_REMOVED lines=28> */
[----:B------:R-:W-:Y:S01]  /*1be820*/  STL.64 [R1+0x1f40], R58 ;  /* 0x001f403a01007387 */ /* 0x000fe20000100a00 */
[----:B------:R-:W-:-:S03]  /*1be830*/  IMAD.X R61, R57, 0x1, R9, P1 ;  /* 0x00000001393d7824 */ /* 0x000fc600008e0609 */
[----:B------:R-:W-:Y:S04]  /*1be840*/  STL.64 [R1+0x1f48], R36 ;  /* 0x001f482401007387 */ /* 0x000fe80000100a00 */
[----:B------:R0:W-:Y:S04]  /*1be850*/  STL.64 [R1+0x1f50], R60 ;  /* 0x001f503c01007387 */ /* 0x0001e80000100a00 */
[----:B0-----:R-:W2:Y:S01]  /*1be860*/  LDL.LU.64 R60, [R1+0x9fe8] ;  /* 0x009fe800013c7983 */ /* 0x001ea20000300a00 */
[----:B------:R-:W-:-:S05]  /*1be870*/  IADD3 R58, P3, R20, R8, RZ ;  /* 0x00000008143a7210 */ /* 0x000fca0007f7e0ff */
[C---:B------:R-:W-:Y:S01]  /*1be880*/  IMAD.X R59, R57.reuse, 0x1, R7, P3 ;  /* 0x00000001393b7824 */ /* 0x040fe200018e0607 */
[C---:B------:R-:W-:Y:S02]  /*1be890*/  IADD3 R36, P2, R20.reuse, R6, RZ ;  /* 0x0000000614247210 */ /* 0x040fe40007f5e0ff */
[----:B------:R-:W-:Y:S02]  /*1be8a0*/  IADD3 R20, P1, R20, R4, RZ ;  /* 0x0000000414147210 */ /* 0x000fe40007f3e0ff */
[----:B------:R2:W-:Y:S01]  /*1be8b0*/  STL.64 [R1+0x1f58], R58 ;  /* 0x001f583a01007387 */ /* 0x0005e20000100a00 */
[C---:B------:R-:W-:Y:S02]  /*1be8c0*/  IMAD.X R37, R57.reuse, 0x1, R5, P2 ;  /* 0x0000000139257824 */ /* 0x040fe400010e0605 */
[----:B------:R-:W-:-:S03]  /*1be8d0*/  IMAD.X R21, R57, 0x1, R52, P1 ;  /* 0x0000000139157824 */ /* 0x000fc600008e0634 */
[----:B------:R-:W-:Y:S04]  /*1be8e0*/  STL.64 [R1+0x1f60], R36 ;  /* 0x001f602401007387 */ /* 0x000fe80000100a00 */
[----:B------:R-:W-:Y:S01]  /*1be8f0*/  STL.64 [R1+0x1ee8], R20 ;  /* 0x001ee81401007387 */ /* 0x000fe20000100a00 */
[----:B------:R-:W-:Y:S01]  /*1be900*/  IMAD.MOV.U32 R30, RZ, RZ, R56 ;  /* 0x000000ffff1e7224 */ /* 0x000fe200078e0038 */
[----:B--2---:R-:W-:-:S05]  /*1be910*/  IADD3 R58, P3, R61, R14, RZ ;  /* 0x0000000e3d3a7210 */ /* 0x004fca0007f7e0ff */
[----:B------:R-:W-:-:S05]  /*1be920*/  IMAD.X R59, R60, 0x1, R16, P3 ;  /* 0x000000013c3b7824 */ /* 0x000fca00018e0610 */
[----:B------:R0:W-:Y:S04]  /*1be930*/  STL.64 [R1+0x1ef0], R58 ;  /* 0x001ef03a01007387 */ /* 0x0001e80000100a00 */
[----:B0-----:R-:W2:Y:S01]  /*1be940*/  LDL.LU.64 R58, [R1+0x9fe0] ;  /* 0x009fe000013a7983 */ /* 0x001ea20000300a00 */
[C---:B------:R-:W-:Y:S02]  /*1be950*/  IADD3 R36, P2, R61.reuse, R13, RZ ;  /* 0x0000000d3d247210 */ /* 0x040fe40007f5e0ff */
[----:B------:R-:W-:-:S03]  /*1be960*/  IADD3 R20, P1, R61, R11, RZ ;  /* 0x0000000b3d147210 */ /* 0x000fc60007f3e0ff */
[C---:B------:R-:W-:Y:S02]  /*1be970*/  IMAD.X R37, R60.reuse, 0x1, R15, P2 ;  /* 0x000000013c257824 */ /* 0x040fe400010e060f */
[C---:B------:R-:W-:Y:S01]  /*1be980*/  IMAD.X R21, R60.reuse, 0x1, R12, P1 ;  /* 0x000000013c157824 */ /* 0x040fe200008e060c */
[C---:B------:R-:W-:Y:S02]  /*1be990*/  IADD3 R56, P3, R61.reuse, R22, RZ ;  /* 0x000000163d387210 */ /* 0x040fe40007f7e0ff */
        /* <DEDUP_REMOVED lines=35> */
[----:B------:R-:W-:Y:S04]  /*1bebd0*/  STL.64 [R1+0x1ed8], R36 ;  /* 0x001ed82401007387 */ /* 0x000fe80000100a00 */
[----:B------:R2:W-:Y:S01]  /*1bebe0*/  STL.64 [R1+0x1ee0], R20 ;  /* 0x001ee01401007387 */ /* 0x0005e20000100a00 */
[----:B0-----:R-:W-:-:S05]  /*1bebf0*/  IADD3 R56, P3, R61, R4, RZ ;  /* 0x000000043d387210 */ /* 0x001fca0007f7e0ff */
[----:B------:R-:W-:-:S05]  /*1bec00*/  IMAD.X R57, R60, 0x1, R52, P3 ;  /* 0x000000013c397824 */ /* 0x000fca00018e0634 */
[----:B------:R0:W-:Y:S01]  /*1bec10*/  STL.64 [R1+0x1e68], R56 ;  /* 0x001e683801007387 */ /* 0x0001e20000100a00 */
[C---:B--2---:R-:W-:Y:S02]  /*1bec20*/  IADD3 R20, P1, R59.reuse, R13, RZ ;  /* 0x0000000d3b147210 */ /* 0x044fe40007f3e0ff */
[----:B------:R-:W-:-:S03]  /*1bec30*/  IADD3 R36, P2, R59, R14, RZ ;  /* 0x0000000e3b247210 */ /* 0x000fc60007f5e0ff */
[C---:B------:R-:W-:Y:S02]  /*1bec40*/  IMAD.X R21, R30.reuse, 0x1, R15, P1 ;  /* 0x000000011e157824 */ /* 0x040fe400008e060f */
[C---:B------:R-:W-:Y:S01]  /*1bec50*/  IMAD.X R37, R30.reuse, 0x1, R16, P2 ;  /* 0x000000011e257824 */ /* 0x040fe200010e0610 */
[C---:B------:R-:W-:Y:S02]  /*1bec60*/  IADD3 R60, P3, R59.reuse, R11, RZ ;  /* 0x0000000b3b3c7210 */ /* 0x040fe40007f7e0ff */
[----:B0-----:R-:W-:Y:S01]  /*1bec70*/  IADD3 R56, P2, R59, R22, RZ ;  /* 0x000000163b387210 */ /* 0x001fe20007f5e0ff */
[----:B------:R-:W-:Y:S04]  /*1bec80*/  STL.64 [R1+0x1e78], R20 ;  /* 0x001e781401007387 */ /* 0x000fe80000100a00 */
[----:B------:R0:W-:Y:S01]  /*1bec90*/  STL.64 [R1+0x1e70], R36 ;  /* 0x001e702401007387 */ /* 0x0001e20000100a00 */
[----:B------:R-:W-:-:S02]  /*1beca0*/  IMAD.X R61, R30, 0x1, R12, P3 ;  /* 0x000000011e3d7824 */ /* 0x000fc400018e060c */
        /* <DEDUP_REMOVED lines=31> */
[----:B------:R0:W-:Y:S04]  /*1beea0*/  STL.64 [R1+0x1e50], R56 ;  /* 0x001e503801007387 */ /* 0x0001e80000100a00 */
[----:B0-----:R-:W2:Y:S04]  /*1beeb0*/  LDL.LU.64 R56, [R1+0x9fd8] ;  /* 0x009fd80001387983 */ /* 0x001ea80000300a00 */
[----:B------:R0:W-:Y:S04]  /*1beec0*/  STL.64 [R1+0x1e58], R36 ;  /* 0x001e582401007387 */ /* 0x0001e80000100a00 */
[----:B------:R-:W3:Y:S01]  /*1beed0*/  LDL.LU R20, [R1+0xdc] ;  /* 0x0000dc0001147983 */ /* 0x000ee20000300800 */
[C---:B------:R-:W-:Y:S01]  /*1beee0*/  IADD3 R60, P3, R59.reuse, R6, RZ ;  /* 0x000000063b3c7210 */ /* 0x040fe20007f7e0ff */
[----:B------:R-:W-:Y:S01]  /*1beef0*/  IMAD.MOV.U32 R21, RZ, RZ, R58 ;  /* 0x000000ffff157224 */ /* 0x000fe200078e003a */
[----:B------:R-:W-:-:S03]  /*1bef00*/  IADD3 R58, P2, R59, R4, RZ ;  /* 0x000000043b3a7210 */ /* 0x000fc60007f5e0ff */
[C---:B------:R-:W-:Y:S02]  /*1bef10*/  IMAD.X R61, R30.reuse, 0x1, R5, P3 ;  /* 0x000000011e3d7824 */ /* 0x040fe400018e0605 */
[----:B------:R-:W-:Y:S01]  /*1bef20*/  IMAD.X R59, R30, 0x1, R52, P2 ;  /* 0x000000011e3b7824 */ /* 0x000fe200010e0634 */
[----:B0-----:R-:W-:Y:S02]  /*1bef30*/  IADD3 R36, P1, R17, R14, RZ ;  /* 0x0000000e11247210 */ /* 0x001fe40007f3e0ff */
        /* <DEDUP_REMOVED lines=43> */
[----:B------:R-:W-:Y:S02]  /*1bf1f0*/  IMAD.X R59, R19, 0x1, R5, P2 ;  /* 0x00000001133b7824 */ /* 0x000fe400010e0605 */
[----:B------:R-:W-:Y:S01]  /*1bf200*/  IMAD.MOV.U32 R30, RZ, RZ, R21 ;  /* 0x000000ffff1e7224 */ /* 0x000fe200078e0015 */
[----:B0-----:R-:W-:Y:S02]  /*1bf210*/  IADD3 R36, P1, R17, R4, RZ ;  /* 0x0000000411247210 */ /* 0x001fe40007f3e0ff */
[----:B------:R-:W4:Y:S04]  /*1bf220*/  LDL.LU R17, [R1+0x9fd4] ;  /* 0x009fd40001117983 */ /* 0x000f280000300800 */
[----:B------:R3:W-:Y:S01]  /*1bf230*/  STL.64 [R1+0x1ac8], R60 ;  /* 0x001ac83c01007387 */ /* 0x0007e20000100a00 */
[----:B------:R-:W-:-:S03]  /*1bf240*/  IMAD.X R37, R19, 0x1, R52, P1 ;  /* 0x0000000113257824 */ /* 0x000fc600008e0634 */
[----:B------:R0:W-:Y:S04]  /*1bf250*/  STL.64 [R1+0x1de0], R58 ;  /* 0x001de03a01007387 */ /* 0x0001e80000100a00 */
[----:B------:R-:W4:Y:S04]  /*1bf260*/  LDL.LU R19, [R1+0x9fd0] ;  /* 0x009fd00001137983 */ /* 0x000f280000300800 */
[----:B------:R1:W-:Y:S01]  /*1bf270*/  STL.64 [R1+0x1a18], R36 ;  /* 0x001a182401007387 */ /* 0x0003e20000100a00 */
[----:B------:R-:W-:Y:S01]  /*1bf280*/  IMAD.MOV.U32 R21, RZ, RZ, R30 ;  /* 0x000000ffff157224 */ /* 0x000fe200078e001e */
[----:B---3--:R-:W-:-:S02]  /*1bf290*/  IADD3 R60, P3, R20, R14, RZ ;  /* 0x0000000e143c7210 */ /* 0x008fc40007f7e0ff */
        /* <DEDUP_REMOVED lines=39> */
[----:B------:R0:W-:Y:S04]  /*1bf510*/  STL.64 [R1+0x1a00], R60 ;  /* 0x001a003c01007387 */ /* 0x0001e80000100a00 */
[----:B0-----:R-:W3:Y:S04]  /*1bf520*/  LDL.LU.64 R60, [R1+0x9fc8] ;  /* 0x009fc800013c7983 */ /* 0x001ee80000300a00 */
[----:B------:R2:W-:Y:S04]  /*1bf530*/  STL.64 [R1+0x1a08], R58 ;  /* 0x001a083a01007387 */ /* 0x0005e80000100a00 */
[----:B------:R-:W4:Y:S01]  /*1bf540*/  LDL.LU R30, [R1+0xe4] ;  /* 0x0000e400011e7983 */ /* 0x000f220000300800 */
[----:B------:R-:W-:-:S05]  /*1bf550*/  IADD3 R36, P1, R20, R6, RZ ;  /* 0x0000000614247210 */ /* 0x000fca0007f3e0ff */
[----:B------:R-:W-:Y:S01]  /*1bf560*/  IMAD.X R37, R21, 0x1, R5, P1 ;  /* 0x0000000115257824 */ /* 0x000fe200008e0605 */
[----:B------:R-:W-:Y:S02]  /*1bf570*/  IADD3 R20, P3, R20, R4, RZ ;  /* 0x0000000414147210 */ /* 0x000fe40007f7e0ff */
[----:B--2---:R-:W-:Y:S02]  /*1bf580*/  IADD3 R58, P2, R57, R14, RZ ;  /* 0x0000000e393a7210 */ /* 0x004fe40007f5e0ff */
[----:B------:R0:W-:Y:S01]  /*1bf590*/  STL.64 [R1+0x1a10], R36 ;  /* 0x001a102401007387 */ /* 0x0001e20000100a00 */
[----:B------:R-:W-:Y:S02]  /*1bf5a0*/  IMAD.X R21, R21, 0x1, R52, P3 ;  /* 0x0000000115157824 */ /* 0x000fe400018e0634 */
        /* <DEDUP_REMOVED lines=34> */
[----:B-1----:R-:W-:Y:S01]  /*1bf7d0*/  IADD3 R58, P2, R57, R10, RZ ;  /* 0x0000000a393a7210 */ /* 0x002fe20007f5e0ff */
[----:B--2---:R-:W-:-:S04]  /*1bf7e0*/  IMAD.MOV.U32 R37, RZ, RZ, R56 ;  /* 0x000000ffff257224 */ /* 0x004fc800078e0038 */
[----:B------:R-:W-:Y:S01]  /*1bf7f0*/  IMAD.X R21, R37, 0x1, R53, P3 ;  /* 0x0000000125157824 */ /* 0x000fe200018e0635 */
[----:B------:R-:W-:Y:S01]  /*1bf800*/  IADD3 R36, P1, R57, R8, RZ ;  /* 0x0000000839247210 */ /* 0x000fe20007f3e0ff */
[----:B------:R-:W-:Y:S01]  /*1bf810*/  IMAD.X R59, R37, 0x1, R9, P2 ;  /* 0x00000001253b7824 */ /* 0x000fe200010e0609 */
[C---:B------:R-:W-:Y:S02]  /*1bf820*/  IADD3 R56, P2, R57.reuse, R4, RZ ;  /* 0x0000000439387210 */ /* 0x040fe40007f5e0ff */
[----:B------:R0:W-:Y:S04]  /*1bf830*/  STL.64 [R1+0x1968], R20 ;  /* 0x0019681401007387 */ /* 0x0001e80000100a00 */
[----:B------:R1:W-:Y:S01]  /*1bf840*/  STL.64 [R1+0x1970], R58 ;  /* 0x0019703a01007387 */ /* 0x0003e20000100a00 */
[----:B0-----:R-:W-:Y:S01]  /*1bf850*/  IADD3 R20, P3, R57, R6, RZ ;  /* 0x0000000639147210 */ /* 0x001fe20007f7e0ff */
[----:B------:R-:W-:-:S02]  /*1bf860*/  IMAD.MOV.U32 R57, RZ, RZ, R37 ;  /* 0x000000ffff397224 */ /* 0x000fc400078e0025 */
[----:B-1----:R-:W2:Y:S02]  /*1bf870*/  LDL.LU.64 R58, [R1+0x9fc0] ;  /* 0x009fc000013a7983 */ /* 0x002ea40000300a00 */
[C---:B------:R-:W-:Y:S02]  /*1bf880*/  IMAD.X R37, R57.reuse, 0x1, R7, P1 ;  /* 0x0000000139257824 */ /* 0x040fe400008e0607 */
[C---:B------:R-:W-:Y:S02]  /*1bf890*/  IMAD.X R21, R57.reuse, 0x1, R5, P3 ;  /* 0x0000000139157824 */ /* 0x040fe400018e0605 */
[----:B------:R-:W-:Y:S01]  /*1bf8a0*/  IMAD.X R57, R57, 0x1, R52, P2 ;  /* 0x0000000139397824 */ /* 0x000fe200010e0634 */
[----:B------:R4:W-:Y:S04]  /*1bf8b0*/  STL.64 [R1+0x1978], R36 ;  /* 0x0019782401007387 */ /* 0x0009e80000100a00 */
[----:B------:R0:W-:Y:S04]  /*1bf8c0*/  STL.64 [R1+0x1980], R20 ;  /* 0x0019801401007387 */ /* 0x0001e80000100a00 */
[----:B------:R1:W-:Y:S01]  /*1bf8d0*/  STL.64 [R1+0x18f8], R56 ;  /* 0x0018f83801007387 */ /* 0x0003e20000100a00 */
[----:B----4-:R-:W-:-:S02]  /*1bf8e0*/  IADD3 R36, P1, R30, R14, RZ ;  /* 0x0000000e1e247210 */ /* 0x010fc40007f3e0ff */
        /* <DEDUP_REMOVED lines=44> */
[----:B0-----:R-:W-:Y:S02]  /*1bfbb0*/  IADD3 R36, P1, R30, R4, RZ ;  /* 0x000000041e247210 */ /* 0x001fe40007f3e0ff */
[----:B-1----:R-:W-:-:S03]  /*1bfbc0*/  IADD3 R20, P3, R54, R14, RZ ;  /* 0x0000000e36147210 */ /* 0x002fc60007f7e0ff */
[----:B------:R-:W-:Y:S02]  /*1bfbd0*/  IMAD.X R37, R51, 0x1, R52, P1 ;  /* 0x0000000133257824 */ /* 0x000fe400008e0634 */
[----:B------:R-:W2:Y:S01]  /*1bfbe0*/  LDL.LU R51, [R1+0x9fb8] ;  /* 0x009fb80001337983 */ /* 0x000ea20000300800 */
[----:B----4-:R-:W-:Y:S01]  /*1bfbf0*/  IADD3 R56, P2, R54, R13, RZ ;  /* 0x0000000d36387210 */ /* 0x010fe20007f5e0ff */
[----:B---3--:R-:W-:-:S04]  /*1bfc00*/  IMAD.X R21, R61, 0x1, R16, P3 ;  /* 0x000000013d157824 */ /* 0x008fc800018e0610 */
[----:B------:R-:W-:Y:S01]  /*1bfc10*/  IMAD.X R57, R61, 0x1, R15, P2 ;  /* 0x000000013d397824 */ /* 0x000fe200010e060f */
[----:B------:R0:W-:Y:S04]  /*1bfc20*/  STL.64 [R1+0x1848], R36 ;  /* 0x0018482401007387 */ /* 0x0001e80000100a00 */
        /* <DEDUP_REMOVED lines=39> */
[----:B------:R-:W-:Y:S01]  /*1bfea0*/  IADD3 R36, P1, R54, R6, RZ ;  /* 0x0000000636247210 */ /* 0x000fe20007f3e0ff */
[----:B------:R-:W-:Y:S01]  /*1bfeb0*/  IMAD.MOV.U32 R30, RZ, RZ, R55 ;  /* 0x000000ffff1e7224 */ /* 0x000fe200078e0037 */
[----:B------:R-:W-:-:S02]  /*1bfec0*/  IADD3 R20, P3, R18, R14, RZ ;  /* 0x0000000e12147210 */ /* 0x000fc40007f7e0ff */
[----:B------:R-:W-:Y:S01]  /*1bfed0*/  IADD3 R54, P2, R54, R4, RZ ;  /* 0x0000000436367210 */ /* 0x000fe20007f5e0ff */
[C---:B------:R-:W-:Y:S02]  /*1bfee0*/  IMAD.X R37, R61.reuse, 0x1, R5, P1 ;  /* 0x000000013d257824 */ /* 0x040fe400008e0605 */
[----:B------:R-:W-:Y:S02]  /*1bfef0*/  IMAD.X R21, R30, 0x1, R16, P3 ;  /* 0x000000011e157824 */ /* 0x000fe400018e0610 */
[----:B------:R-:W-:Y:S01]  /*1bff00*/  IMAD.X R55, R61, 0x1, R52, P2 ;  /* 0x000000013d377824 */ /* 0x000fe200010e0634 */
[----:B------:R0:W-:Y:S04]  /*1bff10*/  STL.64 [R1+0x1840], R36 ;  /* 0x0018402401007387 */ /* 0x0001e80000100a00 */
[----:B------:R1:W-:Y:S04]  /*1bff20*/  STL.64 [R1+0x4e10], R20 ;  /* 0x004e101401007387 */ /* 0x0003e80000100a00 */
[----:B------:R4:W-:Y:S01]  /*1bff30*/  STL.64 [R1+0x17d8], R54 ;  /* 0x0017d83601007387 */ /* 0x0009e20000100a00 */
[----:B0-----:R-:W-:-:S02]  /*1bff40*/  IADD3 R36, P1, R60, R14, RZ ;  /* 0x0000000e3c247210 */ /* 0x001fc40007f3e0ff */
[----:B-1----:R-:W-:-:S03]  /*1bff50*/  IADD3 R20, P3, R60, R13, RZ ;  /* 0x0000000d3c147210 */ /* 0x002fc60007f7e0ff */
[C---:B--2---:R-:W-:Y:S01]  /*1bff60*/  IMAD.X R37, R59.reuse, 0x1, R16, P1 ;  /* 0x000000013b257824 */ /* 0x044fe200008e0610 */
        /* <DEDUP_REMOVED lines=37> */
[----:B------:R-:W-:-:S04]  /*1c01c0*/  IMAD.X R21, R59, 0x1, R7, P3 ;  /* 0x000000013b157824 */ /* 0x000fc800018e0607 */
[----:B------:R-:W-:Y:S01]  /*1c01d0*/  IMAD.X R55, R59, 0x1, R5, P2 ;  /* 0x000000013b377824 */ /* 0x000fe200010e0605 */
[----:B------:R0:W-:Y:S01]  /*1c01e0*/  STL.64 [R1+0x17b8], R20 ;  /* 0x0017b81401007387 */ /* 0x0001e20000100a00 */
[----:B------:R-:W-:-:S03]  /*1c01f0*/  IADD3 R60, P1, R60, R4, RZ ;  /* 0x000000043c3c7210 */ /* 0x000fc60007f3e0ff */
[----:B------:R1:W-:Y:S04]  /*1c0200*/  STL.64 [R1+0x17b0], R36 ;  /* 0x0017b02401007387 */ /* 0x0003e80000100a00 */
[----:B------:R2:W-:Y:S01]  /*1c0210*/  STL.64 [R1+0x17c0], R54 ;  /* 0x0017c03601007387 */ /* 0x0005e20000100a00 */
[----:B0-----:R-:W-:Y:S02]  /*1c0220*/  SHF.R.S32.HI R21, RZ, 0x1f, R17 ;  /* 0x0000001fff157819 */ /* 0x001fe40000011411 */
[C---:B-1----:R-:W-:Y:S02]  /*1c0230*/  IADD3 R36, P3, R17.reuse, R10, RZ ;  /* 0x0000000a11247210 */ /* 0x042fe40007f7e0ff */
[----:B--2---:R-:W-:-:S03]  /*1c0240*/  IADD3 R54, P2, R17, R8, RZ ;  /* 0x0000000811367210 */ /* 0x004fc60007f5e0ff */
[----:B------:R-:W-:Y:S02]  /*1c0250*/  IMAD.X R37, R21, 0x1, R9, P3 ;  /* 0x0000000115257824 */ /* 0x000fe400018e0609 */
[----:B------:R-:W-:Y:S02]  /*1c0260*/  IMAD.X R61, R59, 0x1, R52, P1 ;  /* 0x000000013b3d7824 */ /* 0x000fe400008e0634 */
[----:B------:R-:W-:Y:S01]  /*1c0270*/  IMAD.X R55, R21, 0x1, R7, P2 ;  /* 0x0000000115377824 */ /* 0x000fe200010e0607 */
[----:B------:R0:W-:Y:S04]  /*1c0280*/  STL.64 [R1+0x4e08], R36 ;  /* 0x004e082401007387 */ /* 0x0001e80000100a00 */
[----:B------:R1:W-:Y:S04]  /*1c0290*/  STL.64 [R1+0x1568], R60 ;  /* 0x0015683c01007387 */ /* 0x0003e80000100a00 */
[----:B------:R2:W-:Y:S01]  /*1c02a0*/  STL.64 [R1+0x4df8], R54 ;  /* 0x004df83601007387 */ /* 0x0005e20000100a00 */
[----:B0-----:R-:W-:-:S02]  /*1c02b0*/  IADD3 R36, P1, R58, R14, RZ ;  /* 0x0000000e3a247210 */ /* 0x001fc40007f3e0ff */
[C---:B-1----:R-:W-:Y:S02]  /*1c02c0*/  IADD3 R60, P2, R58.reuse, R13, RZ ;  /* 0x0000000d3a3c7210 */ /* 0x042fe40007f5e0ff */
[C---:B--2---:R-:W-:Y:S01]  /*1c02d0*/  IADD3 R54, P3, R58.reuse, R11, RZ ;  /* 0x0000000b3a367210 */ /* 0x044fe20007f7e0ff */
[C---:B---3--:R-:W-:Y:S02]  /*1c02e0*/  IMAD.X R37, R57.reuse, 0x1, R16, P1 ;  /* 0x0000000139257824 */ /* 0x048fe400008e0610 */
[C---:B------:R-:W-:Y:S02]  /*1c02f0*/  IMAD.X R61, R57.reuse, 0x1, R15, P2 ;  /* 0x00000001393d7824 */ /* 0x040fe400010e060f */
[----:B------:R-:W-:Y:S01]  /*1c0300*/  IMAD.X R55, R57, 0x1, R12, P3 ;  /* 0x0000000139377824 */ /* 0x000fe200018e060c */
[----:B------:R0:W-:Y:S04]  /*1c0310*/  STL.64 [R1+0x14d0], R36 ;  /* 0x0014d02401007387 */ /* 0x0001e80000100a00 */
[----:B------:R1:W-:Y:S04]  /*1c0320*/  STL.64 [R1+0x14d8], R60 ;  /* 0x0014d83c01007387 */ /* 0x0003e80000100a00 */
[----:B------:R2:W-:Y:S01]  /*1c0330*/  STL.64 [R1+0x14e0], R54 ;  /* 0x0014e03601007387 */ /* 0x0005e20000100a00 */
[----:B0-----:R-:W-:-:S03]  /*1c0340*/  IADD3 R36, P1, R58, R22, RZ ;  /* 0x000000163a247210 */ /* 0x001fc60007f3e0ff */
[----:B------:R-:W3:Y:S01]  /*1c0350*/  LDL R30, [R1+0x3fec] ;  /* 0x003fec00011e7983 */ /* 0x000ee20000100800 */
[C---:B-1----:R-:W-:Y:S01]  /*1c0360*/  IADD3 R60, P2, R58.reuse, R24, RZ ;  /* 0x000000183a3c7210 */ /* 0x042fe20007f5e0ff */
[----:B------:R-:W-:Y:S01]  /*1c0370*/  IMAD.X R37, R57, 0x1, R26, P1 ;  /* 0x0000000139257824 */ /* 0x000fe200008e061a */
        /* <DEDUP_REMOVED lines=26> */
[----:B------:R-:W-:-:S03]  /*1c0520*/  IADD3 R60, P2, R58, R8, RZ ;  /* 0x000000083a3c7210 */ /* 0x000fc60007f5e0ff */
[C---:B------:R-:W-:Y:S02]  /*1c0530*/  IMAD.X R37, R57.reuse, 0x1, R9, P1 ;  /* 0x0000000139257824 */ /* 0x040fe400008e0609 */
[----:B------:R-:W-:-:S03]  /*1c0540*/  IMAD.X R61, R57, 0x1, R7, P2 ;  /* 0x00000001393d7824 */ /* 0x000fc600010e0607 */
[----:B------:R0:W-:Y:S04]  /*1c0550*/  STL.64 [R1+0x1540], R36 ;  /* 0x0015402401007387 */ /* 0x0001e80000100a00 */
[----:B------:R1:W-:Y:S01]  /*1c0560*/  STL.64 [R1+0x1548], R60 ;  /* 0x0015483c01007387 */ /* 0x0003e20000100a00 */
[C---:B0-----:R-:W-:Y:S02]  /*1c0570*/  IADD3 R36, P1, R58.reuse, R6, RZ ;  /* 0x000000063a247210 */ /* 0x041fe40007f3e0ff */
[----:B------:R-:W-:Y:S01]  /*1c0580*/  IADD3 R58, P2, R58, R4, RZ ;  /* 0x000000043a3a7210 */ /* 0x000fe20007f5e0ff */
[----:B-1----:R-:W4:Y:S02]  /*1c0590*/  LDL.LU R60, [R1+0x9fa0] ;  /* 0x009fa000013c7983 */ /* 0x002f240000300800 */
[----:B------:R-:W-:-:S02]  /*1c05a0*/  IMAD.X R37, R57, 0x1, R5, P1 ;  /* 0x0000000139257824 */ /* 0x000fc400008e0605 */
[----:B------:R-:W-:-:S03]  /*1c05b0*/  IMAD.X R59, R57, 0x1, R52, P2 ;  /* 0x00000001393b7824 */ /* 0x000fc600010e0634 */
[----:B------:R0:W-:Y:S04]  /*1c05c0*/  STL.64 [R1+0x1560], R36 ;  /* 0x0015602401007387 */ /* 0x0001e80000100a00 */
[----:B------:R1:W-:Y:S01]  /*1c05d0*/  STL.64 [R1+0x14c0], R58 ;  /* 0x0014c03a01007387 */ /* 0x0003e20000100a00 */
[----:B--2---:R-:W-:Y:S02]  /*1c05e0*/  SHF.R.S32.HI R20, RZ, 0x1f, R55 ;  /* 0x0000001fff147819 */ /* 0x004fe40000011437 */
[C---:B0-----:R-:W-:Y:S02]  /*1c05f0*/  IADD3 R36, P1, R55.reuse, R14, RZ ;  /* 0x0000000e37247210 */ /* 0x041fe40007f3e0ff */
[----:B-1----:R-:W-:-:S03]  /*1c0600*/  IADD3 R58, P2, R55, R13, RZ ;  /* 0x0000000d373a7210 */ /* 0x002fc60007f5e0ff */
[C---:B------:R-:W-:Y:S02]  /*1c0610*/  IMAD.X R37, R20.reuse, 0x1, R16, P1 ;  /* 0x0000000114257824 */ /* 0x040fe400008e0610 */
        /* <DEDUP_REMOVED lines=43> */
[----:B------:R0:W-:Y:S01]  /*1c08d0*/  STL.64 [R1+0x14b8], R36 ;  /* 0x0014b82401007387 */ /* 0x0001e20000100a00 */
[----:B------:R-:W-:-:S03]  /*1c08e0*/  SHF.R.S32.HI R18, RZ, 0x1f, R54 ;  /* 0x0000001fff127819 */ /* 0x000fc60000011436 */
        /* <DEDUP_REMOVED lines=41> */
[----:B------:R-:W-:Y:S04]  /*1c0b80*/  STL.64 [R1+0xd50], R36 ;  /* 0x000d502401007387 */ /* 0x000fe80000100a00 */
[----:B------:R0:W-:Y:S04]  /*1c0b90*/  STL.64 [R1+0xd58], R58 ;  /* 0x000d583a01007387 */ /* 0x0001e80000100a00 */
[----:B0-----:R-:W2:Y:S01]  /*1c0ba0*/  LDL.LU.64 R58, [R1+0x9f98] ;  /* 0x009f9800013a7983 */ /* 0x001ea20000300a00 */
[----:B------:R-:W-:-:S05]  /*1c0bb0*/  IADD3 R36, P1, R54, R6, RZ ;  /* 0x0000000636247210 */ /* 0x000fca0007f3e0ff */
[----:B------:R-:W-:Y:S01]  /*1c0bc0*/  IMAD.X R37, R18, 0x1, R5, P1 ;  /* 0x0000000112257824 */ /* 0x000fe200008e0605 */
[----:B------:R-:W-:-:S04]  /*1c0bd0*/  IADD3 R54, P2, R54, R4, RZ ;  /* 0x0000000436367210 */ /* 0x000fc80007f5e0ff */
[----:B------:R0:W-:Y:S01]  /*1c0be0*/  STL.64 [R1+0xd60], R36 ;  /* 0x000d602401007387 */ /* 0x0001e20000100a00 */
[----:B------:R-:W-:Y:S01]  /*1c0bf0*/  IMAD.X R55, R18, 0x1, R52, P2 ;  /* 0x0000000112377824 */ /* 0x000fe200010e0634 */
[----:B0-----:R-:W-:-:S05]  /*1c0c00*/  IADD3 R36, P1, R17, R6, RZ ;  /* 0x0000000611247210 */ /* 0x001fca0007f3e0ff */
[----:B------:R-:W-:Y:S01]  /*1c0c10*/  IMAD.X R37, R21, 0x1, R5, P1 ;  /* 0x0000000115257824 */ /* 0x000fe200008e0605 */
[----:B------:R-:W-:-:S04]  /*1c0c20*/  SHF.R.S32.HI R20, RZ, 0x1f, R56 ;  /* 0x0000001fff147819 */ /* 0x000fc80000011438 */
        /* <DEDUP_REMOVED lines=44> */
[----:B0-----:R-:W-:-:S03]  /*1c0ef0*/  IADD3 R36, P1, R56, R6, RZ ;  /* 0x0000000638247210 */ /* 0x001fc60007f3e0ff */
[----:B-1----:R-:W3:Y:S02]  /*1c0f00*/  LDL.LU.64 R54, [R1+0x9f90] ;  /* 0x009f900001367983 */ /* 0x002ee40000300a00 */
[----:B------:R-:W-:Y:S01]  /*1c0f10*/  IMAD.X R37, R20, 0x1, R5, P1 ;  /* 0x0000000114257824 */ /* 0x000fe200008e0605 */
[----:B------:R-:W-:Y:S02]  /*1c0f20*/  IADD3 R56, P2, R56, R4, RZ ;  /* 0x0000000438387210 */ /* 0x000fe40007f5e0ff */
[----:B----4-:R-:W-:Y:S02]  /*1c0f30*/  SHF.R.S32.HI R18, RZ, 0x1f, R60 ;  /* 0x0000001fff127819 */ /* 0x010fe4000001143c */
[----:B------:R0:W-:Y:S01]  /*1c0f40*/  STL.64 [R1+0xd08], R36 ;  /* 0x000d082401007387 */ /* 0x0001e20000100a00 */
[----:B------:R-:W-:Y:S01]  /*1c0f50*/  IMAD.X R57, R20, 0x1, R52, P2 ;  /* 0x0000000114397824 */ /* 0x000fe200010e0634 */
[----:B0-----:R-:W-:-:S04]  /*1c0f60*/  IADD3 R36, P1, R60, R14, RZ ;  /* 0x0000000e3c247210 */ /* 0x001fc80007f3e0ff */
[----:B------:R0:W-:Y:S01]  /*1c0f70*/  STL.64 [R1+0xc68], R56 ;  /* 0x000c683801007387 */ /* 0x0001e20000100a00 */
[----:B------:R-:W-:-:S05]  /*1c0f80*/  IMAD.X R37, R18, 0x1, R16, P1 ;  /* 0x0000000112257824 */ /* 0x000fca00008e0610 */
[----:B------:R1:W-:Y:S01]  /*1c0f90*/  STL.64 [R1+0xc70], R36 ;  /* 0x000c702401007387 */ /* 0x0003e20000100a00 */
[----:B0-----:R-:W-:-:S05]  /*1c0fa0*/  IADD3 R56, P2, R60, R13, RZ ;  /* 0x0000000d3c387210 */ /* 0x001fca0007f5e0ff */
[----:B------:R-:W-:Y:S01]  /*1c0fb0*/  IMAD.X R57, R18, 0x1, R15, P2 ;  /* 0x0000000112397824 */ /* 0x000fe200010e060f */
[----:B-1----:R-:W-:-:S04]  /*1c0fc0*/  IADD3 R36, P1, R60, R11, RZ ;  /* 0x0000000b3c247210 */ /* 0x002fc80007f3e0ff */
        /* <DEDUP_REMOVED lines=37> */
[----:B------:R-:W-:Y:S01]  /*1c1220*/  IMAD.X R37, R18, 0x1, R5, P1 ;  /* 0x0000000112257824 */ /* 0x000fe200008e0605 */
[-C--:B------:R-:W-:Y:S02]  /*1c1230*/  IADD3 R60, P2, R60, R4.reuse, RZ ;  /* 0x000000043c3c7210 */ /* 0x080fe40007f5e0ff */
[----:B0-----:R-:W4:Y:S04]  /*1c1240*/  LDL.LU.64 R56, [R1+0x9f88] ;  /* 0x009f880001387983 */ /* 0x001f280000300a00 */
[----:B------:R0:W-:Y:S01]  /*1c1250*/  STL.64 [R1+0xc60], R36 ;  /* 0x000c602401007387 */ /* 0x0001e20000100a00 */
[----:B------:R-:W-:Y:S01]  /*1c1260*/  IMAD.X R61, R18, 0x1, R52, P2 ;  /* 0x00000001123d7824 */ /* 0x000fe200010e0634 */
[----:B0-----:R-:W-:-:S05]  /*1c1270*/  IADD3 R36, P1, R17, R4, RZ ;  /* 0x0000000411247210 */ /* 0x001fca0007f3e0ff */
[----:B------:R-:W-:Y:S01]  /*1c1280*/  IMAD.X R37, R21, 0x1, R52, P1 ;  /* 0x0000000115257824 */ /* 0x000fe200008e0634 */
[----:B--2---:R-:W-:-:S04]  /*1c1290*/  SHF.R.S32.HI R18, RZ, 0x1f, R59 ;  /* 0x0000001fff127819 */ /* 0x004fc8000001143b */
[----:B------:R0:W-:Y:S04]  /*1c12a0*/  STL.64 [R1+0x4d78], R36 ;  /* 0x004d782401007387 */ /* 0x0001e80000100a00 */
[----:B------:R1:W-:Y:S01]  /*1c12b0*/  STL.64 [R1+0xbb0], R60 ;  /* 0x000bb03c01007387 */ /* 0x0003e20000100a00 */
[----:B0-----:R-:W-:-:S05]  /*1c12c0*/  IADD3 R36, P1, R59, R14, RZ ;  /* 0x0000000e3b247210 */ /* 0x001fca0007f3e0ff */
[----:B------:R-:W-:Y:S01]  /*1c12d0*/  IMAD.X R37, R18, 0x1, R16, P1 ;  /* 0x0000000112257824 */ /* 0x000fe200008e0610 */
[----:B-1----:R-:W-:-:S04]  /*1c12e0*/  IADD3 R60, P2, R59, R13, RZ ;  /* 0x0000000d3b3c7210 */ /* 0x002fc80007f5e0ff */
        /* <DEDUP_REMOVED lines=41> */
[----:B------:R-:W-:-:S04]  /*1c1580*/  SHF.R.S32.HI R20, RZ, 0x1f, R58 ;  /* 0x0000001fff147819 */ /* 0x000fc8000001143a */
        /* <DEDUP_REMOVED lines=47> */
[----:B------:R-:W-:-:S03]  /*1c1880*/  IMAD.X R37, R20, 0x1, R5, P1 ;  /* 0x0000000114257824 */ /* 0x000fc600008e0605 */
[----:B0-----:R-:W2:Y:S04]  /*1c1890*/  LDL.LU.64 R60, [R1+0x9f80] ;  /* 0x009f8000013c7983 */ /* 0x001ea80000300a00 */
[----:B------:R0:W-:Y:S01]  /*1c18a0*/  STL.64 [R1+0xb10], R36 ;  /* 0x000b102401007387 */ /* 0x0001e20000100a00 */
[----:B------:R-:W-:Y:S02]  /*1c18b0*/  IADD3 R58, P2, R58, R4, RZ ;  /* 0x000000043a3a7210 */ /* 0x000fe40007f5e0ff */
[----:B0-----:R-:W-:-:S05]  /*1c18c0*/  IADD3 R36, P1, R17, R3, RZ ;  /* 0x0000000311247210 */ /* 0x001fca0007f3e0ff */
[----:B------:R-:W-:Y:S01]  /*1c18d0*/  IMAD.X R37, R21, 0x1, R53, P1 ;  /* 0x0000000115257824 */ /* 0x000fe200008e0635 */
[----:B---3--:R-:W-:-:S04]  /*1c18e0*/  SHF.R.S32.HI R18, RZ, 0x1f, R55 ;  /* 0x0000001fff127819 */ /* 0x008fc80000011437 */
        /* <DEDUP_REMOVED lines=95> */
[----:B------:R-:W-:Y:S01]  /*1c1ee0*/  IADD3 R54, P2, R54, R4, RZ ;  /* 0x0000000436367210 */ /* 0x000fe20007f5e0ff */
[----:B------:R-:W-:-:S04]  /*1c1ef0*/  IMAD.X R37, R20, 0x1, R5, P1 ;  /* 0x0000000114257824 */ /* 0x000fc800008e0605 */
[----:B------:R-:W-:Y:S01]  /*1c1f00*/  IMAD.X R55, R20, 0x1, R52, P2 ;  /* 0x0000000114377824 */ /* 0x000fe200010e0634 */
[----:B0-----:R-:W3:Y:S04]  /*1c1f10*/  LDL.LU.64 R58, [R1+0x9f78] ;  /* 0x009f7800013a7983 */ /* 0x001ee80000300a00 */
[----:B------:R0:W-:Y:S01]  /*1c1f20*/  STL.64 [R1+0x9c0], R36 ;  /* 0x0009c02401007387 */ /* 0x0001e20000100a00 */
[----:B----4-:R-:W-:-:S03]  /*1c1f30*/  SHF.R.S32.HI R18, RZ, 0x1f, R56 ;  /* 0x0000001fff127819 */ /* 0x010fc60000011438 */
        /* <DEDUP_REMOVED lines=48> */
[----:B-1----:R-:W-:Y:S02]  /*1c2240*/  IADD3 R36, P1, R56, R4, RZ ;  /* 0x0000000438247210 */ /* 0x002fe40007f3e0ff */
[----:B------:R-:W4:Y:S03]  /*1c2250*/  LDL.LU R56, [R1+0x9f74] ;  /* 0x009f740001387983 */ /* 0x000f260000300800 */
[----:B------:R-:W-:Y:S01]  /*1c2260*/  IMAD.X R37, R18, 0x1, R52, P1 ;  /* 0x0000000112257824 */ /* 0x000fe200008e0634 */
        /* <DEDUP_REMOVED lines=38> */
[----:B------:R-:W4:Y:S04]  /*1c24d0*/  LDL.LU R53, [R1+0x9f70] ;  /* 0x009f700001357983 */ /* 0x000f280000300800 */
        /* <DEDUP_REMOVED lines=12> */
[----:B------:R-:W-:Y:S02]  /*1c25a0*/  IADD3 R50, P2, R17, R50, RZ ;  /* 0x0000003211327210 */ /* 0x000fe40007f5e0ff */
[----:B0-----:R-:W4:Y:S04]  /*1c25b0*/  LDL.LU.64 R54, [R1+0x9f68] ;  /* 0x009f680001367983 */ /* 0x001f280000300a00 */
[----:B------:R-:W4:Y:S04]  /*1c25c0*/  LDL.LU R52, [R1+0x9f60] ;  /* 0x009f600001347983 */ /* 0x000f280000300800 */
[----:B------:R0:W-:Y:S01]  /*1c25d0*/  STL.64 [R1+0x850], R36 ;  /* 0x0008502401007387 */ /* 0x0001e20000100a00 */
[----:B------:R-:W-:Y:S01]  /*1c25e0*/  IMAD.X R51, R21, 0x1, R33, P2 ;  /* 0x0000000115337824 */ /* 0x000fe200010e0621 */
[----:B------:R-:W-:-:S02]  /*1c25f0*/  IADD3 R32, P2, R17, R32, RZ ;  /* 0x0000002011207210 */ /* 0x000fc40007f5e0ff */
[----:B0-----:R-:W-:-:S03]  /*1c2600*/  IADD3 R36, P1, R17, R35, RZ ;  /* 0x0000002311247210 */ /* 0x001fc60007f3e0ff */
[C---:B------:R-:W-:Y:S02]  /*1c2610*/  IMAD.X R33, R21.reuse, 0x1, R34, P2 ;  /* 0x0000000115217824 */ /* 0x040fe400010e0622 */
[----:B------:R-:W-:Y:S01]  /*1c2620*/  IMAD.X R37, R21, 0x1, R29, P1 ;  /* 0x0000000115257824 */ /* 0x000fe200008e061d */
[----:B------:R-:W-:Y:S01]  /*1c2630*/  IADD3 R28, P1, R17, R28, RZ ;  /* 0x0000001c111c7210 */ /* 0x000fe20007f3e0ff */
[----:B------:R0:W-:Y:S04]  /*1c2640*/  STL.64 [R1+0x4d10], R50 ;  /* 0x004d103201007387 */ /* 0x0001e80000100a00 */
[----:B------:R-:W-:Y:S01]  /*1c2650*/  IMAD.X R29, R21, 0x1, R25, P1 ;  /* 0x00000001151d7824 */ /* 0x000fe200008e0619 */
[----:B------:R-:W-:Y:S01]  /*1c2660*/  IADD3 R24, P1, R17, R24, RZ ;  /* 0x0000001811187210 */ /* 0x000fe20007f3e0ff */
[----:B0-----:R-:W4:Y:S04]  /*1c2670*/  LDL.LU.64 R50, [R1+0x9f58] ;  /* 0x009f580001327983 */ /* 0x001f280000300a00 */
[----:B------:R-:W-:Y:S01]  /*1c2680*/  IMAD.X R25, R21, 0x1, R27, P1 ;  /* 0x0000000115197824 */ /* 0x000fe200008e061b */
[----:B------:R0:W-:Y:S04]  /*1c2690*/  STL.64 [R1+0x4d20], R32 ;  /* 0x004d202001007387 */ /* 0x0001e80000100a00 */
[----:B------:R-:W-:Y:S04]  /*1c26a0*/  STL.64 [R1+0x4d08], R36 ;  /* 0x004d082401007387 */ /* 0x000fe80000100a00 */
[----:B------:R1:W-:Y:S01]  /*1c26b0*/  STL.64 [R1+0x4d28], R28 ;  /* 0x004d281c01007387 */ /* 0x0003e20000100a00 */
[----:B0-----:R-:W-:-:S05]  /*1c26c0*/  IADD3 R32, P2, R17, R31, RZ ;  /* 0x0000001f11207210 */ /* 0x001fca0007f5e0ff */
[----:B------:R-:W-:Y:S01]  /*1c26d0*/  IMAD.X R33, R21, 0x1, R23, P2 ;  /* 0x0000000115217824 */ /* 0x000fe200010e0617 */
[----:B-1----:R-:W3:Y:S01]  /*1c26e0*/  LDL R29, [R1+0x3ff0] ;  /* 0x003ff000011d7983 */ /* 0x002ee20000100800 */
[----:B------:R-:W-:-:S03]  /*1c26f0*/  IADD3 R22, P2, R17, R22, RZ ;  /* 0x0000001611167210 */ /* 0x000fc60007f5e0ff */
[----:B------:R0:W-:Y:S02]  /*1c2700*/  STL.64 [R1+0x4d50], R24 ;  /* 0x004d501801007387 */ /* 0x0001e40000100a00 */
[----:B------:R-:W-:Y:S02]  /*1c2710*/  IMAD.X R23, R21, 0x1, R26, P2 ;  /* 0x0000000115177824 */ /* 0x000fe400010e061a */
[----:B------:R-:W-:Y:S04]  /*1c2720*/  STL.64 [R1+0x4d38], R32 ;  /* 0x004d382001007387 */ /* 0x000fe80000100a00 */
[----:B------:R-:W4:Y:S01]  /*1c2730*/  LDL R28, [R1+0x3ff4] ;  /* 0x003ff400011c7983 */ /* 0x000f220000100800 */
[----:B0-----:R-:W-:-:S03]  /*1c2740*/  IADD3 R24, P1, R17, R11, RZ ;  /* 0x0000000b11187210 */ /* 0x001fc60007f3e0ff */
[----:B------:R0:W-:Y:S02]  /*1c2750*/  STL.64 [R1+0x4d60], R22 ;  /* 0x004d601601007387 */ /* 0x0001e40000100a00 */
[----:B------:R-:W-:Y:S02]  /*1c2760*/  IMAD.X R25, R21, 0x1, R12, P1 ;  /* 0x0000000115197824 */ /* 0x000fe400008e060c */
[----:B------:R-:W4:Y:S04]  /*1c2770*/  LDL R35, [R1+0x3fd8] ;  /* 0x003fd80001237983 */ /* 0x000f280000100800 */
[----:B------:R1:W-:Y:S04]  /*1c2780*/  STL.64 [R1+0x4d68], R24 ;  /* 0x004d681801007387 */ /* 0x0003e80000100a00 */
[----:B------:R-:W4:Y:S01]  /*1c2790*/  LDL R26, [R1+0x3ffc] ;  /* 0x003ffc00011a7983 */ /* 0x000f220000100800 */
[----:B0-----:R-:W-:-:S05]  /*1c27a0*/  IADD3 R22, P2, R17, R13, RZ ;  /* 0x0000000d11167210 */ /* 0x001fca0007f5e0ff */
[----:B------:R-:W-:Y:S01]  /*1c27b0*/  IMAD.X R23, R21, 0x1, R15, P2 ;  /* 0x0000000115177824 */ /* 0x000fe200010e060f */
[----:B-1----:R-:W4:Y:S04]  /*1c27c0*/  LDL R25, [R1+0x4000] ;  /* 0x0040000001197983 */ /* 0x002f280000100800 */
[----:B------:R0:W-:Y:S04]  /*1c27d0*/  STL.64 [R1+0x4d88], R22 ;  /* 0x004d881601007387 */ /* 0x0001e80000100a00 */
[----:B------:R-:W4:Y:S01]  /*1c27e0*/  LDL R24, [R1+0x4004] ;  /* 0x0040040001187983 */ /* 0x000f220000100800 */
[----:B------:R-:W-:-:S03]  /*1c27f0*/  IADD3 R32, P1, R17, R14, RZ ;  /* 0x0000000e11207210 */ /* 0x000fc60007f3e0ff */
[----:B------:R-:W4:Y:S02]  /*1c2800*/  LDL R37, [R1+0x33f8] ;  /* 0x0033f80001257983 */ /* 0x000f240000100800 */
[----:B------:R-:W-:Y:S02]  /*1c2810*/  IMAD.X R33, R21, 0x1, R16, P1 ;  /* 0x0000000115217824 */ /* 0x000fe400008e0610 */
[----:B0-----:R-:W4:Y:S04]  /*1c2820*/  LDL R23, [R1+0x4008] ;  /* 0x0040080001177983 */ /* 0x001f280000100800 */
[----:B------:R-:W4:Y:S04]  /*1c2830*/  LDL R36, [R1+0x3fe0] ;  /* 0x003fe00001247983 */ /* 0x000f280000100800 */
[----:B------:R-:W4:Y:S04]  /*1c2840*/  LDL R34, [R1+0x3fdc] ;  /* 0x003fdc0001227983 */ /* 0x000f280000100800 */
[----:B------:R0:W-:Y:S04]  /*1c2850*/  STL.64 [R1+0x4d98], R32 ;  /* 0x004d982001007387 */ /* 0x0001e80000100a00 */
[----:B------:R-:W4:Y:S04]  /*1c2860*/  LDL R17, [R1+0x400c] ;  /* 0x00400c0001117983 */ /* 0x000f280000100800 */
[----:B------:R-:W4:Y:S04]  /*1c2870*/  LDL R22, [R1+0x4010] ;  /* 0x0040100001167983 */ /* 0x000f280000100800 */
[----:B0-----:R-:W4:Y:S04]  /*1c2880*/  LDL R33, [R1+0x3fd4] ;  /* 0x003fd40001217983 */ /* 0x001f280000100800 */
[----:B------:R-:W4:Y:S04]  /*1c2890*/  LDL R32, [R1+0x3fe4] ;  /* 0x003fe40001207983 */ /* 0x000f280000100800 */
[----:B------:R-:W4:Y:S04]  /*1c28a0*/  LDL R31, [R1+0x3fe8] ;  /* 0x003fe800011f7983 */ /* 0x000f280000100800 */
[----:B------:R-:W4:Y:S01]  /*1c28b0*/  LDL R27, [R1+0x3ff8] ;  /* 0x003ff800011b7983 */ /* 0x000f220000100800 */
[----:B------:R-:W-:Y:S01]  /*1c28c0*/  ISETP.LT.AND P3, PT, R30, UR33, !P0 ;  /* 0x000000211e007c0c */ /* 0x000fe2000c761270 */
[----:B------:R-:W-:Y:S01]  /*1c28d0*/  ULDC UR33, c[0x0][0x228] ;  /* 0x00008a0000217ab9 */ /* 0x000fe20000000800 */
[----:B------:R-:W-:-:S11]  /*1c28e0*/  LOP3.LUT R19, R19, 0xfffffdff, RZ, 0xc0, !PT ;  /* 0xfffffdff13137812 */ /* 0x000fd600078ec0ff */
[----:B------:R-:W-:-:S04]  /*1c28f0*/  @P3 LOP3.LUT R19, R19, 0x200, RZ, 0xfc, !PT ;  /* 0x0000020013133812 */ /* 0x000fc800078efcff */
[----:B------:R-:W-:Y:S02]  /*1c2900*/  LOP3.LUT R19, R19, 0xfffffeff, RZ, 0xc0, !PT ;  /* 0xfffffeff13137812 */ /* 0x000fe400078ec0ff */
[----:B--2---:R-:W-:Y:S02]  /*1c2910*/  LOP3.LUT R61, R61, 0x7fffffff, RZ, 0xc0, !PT ;  /* 0x7fffffff3d3d7812 */ /* 0x004fe400078ec0ff */
[----:B---3--:R-:W-:Y:S01]  /*1c2920*/  ISETP.LT.AND P2, PT, R29, UR36, !P0 ;  /* 0x000000241d007c0c */ /* 0x008fe2000c741270 */
[----:B------:R-:W-:Y:S01]  /*1c2930*/  ULDC UR36, c[0x0][0x228] ;  /* 0x00008a0000247ab9 */ /* 0x000fe20000000800 */
[----:B----4-:R-:W-:Y:S01]  /*1c2940*/  ISETP.LT.AND P1, PT, R28, UR37, !P0 ;  /* 0x000000251c007c0c */ /* 0x010fe2000c721270 */
[----:B------:R-:W-:-:S10]  /*1c2950*/  ULDC UR37, c[0x0][0x228] ;  /* 0x00008a0000257ab9 */ /* 0x000fd40000000800 */
[----:B------:R-:W-:-:S04]  /*1c2960*/  @P2 LOP3.LUT R19, R19, 0x100, RZ, 0xfc, !PT ;  /* 0x0000010013132812 */ /* 0x000fc800078efcff */
[----:B------:R-:W-:-:S04]  /*1c2970*/  LOP3.LUT R19, R19, 0xffffff7f, RZ, 0xc0, !PT ;  /* 0xffffff7f13137812 */ /* 0x000fc800078ec0ff */
[----:B------:R-:W-:Y:S02]  /*1c2980*/  @P1 LOP3.LUT R19, R19, 0x80, RZ, 0xfc, !PT ;  /* 0x0000008013131812 */ /* 0x000fe400078efcff */
[----:B------:R-:W-:Y:S01]  /*1c2990*/  ISETP.LT.AND P3, PT, R26, UR58, !P0 ;  /* 0x0000003a1a007c0c */ /* 0x000fe2000c761270 */
[----:B------:R-:W-:Y:S01]  /*1c29a0*/  ULDC UR58, c[0x0][0x228] ;  /* 0x00008a00003a7ab9 */ /* 0x000fe20000000800 */
[----:B------:R-:W-:Y:S02]  /*1c29b0*/  LOP3.LUT R19, R19, 0xffffffdf, RZ, 0xc0, !PT ;  /* 0xffffffdf13137812 */ /* 0x000fe400078ec0ff */
[----:B------:R-:W-:Y:S01]  /*1c29c0*/  ISETP.LT.AND P2, PT, R25, UR60, !P0 ;  /* 0x0000003c19007c0c */ /* 0x000fe2000c741270 */
[----:B------:R-:W-:-:S08]  /*1c29d0*/  ULDC UR60, c[0x0][0x228] ;  /* 0x00008a00003c7ab9 */ /* 0x000fd00000000800 */
[----:B------:R-:W-:Y:S02]  /*1c29e0*/  @P3 LOP3.LUT R19, R19, 0x20, RZ, 0xfc, !PT ;  /* 0x0000002013133812 */ /* 0x000fe400078efcff */
[----:B------:R-:W-:Y:S01]  /*1c29f0*/  ISETP.LT.AND P1, PT, R24, UR59, !P0 ;  /* 0x0000003b18007c0c */ /* 0x000fe2000c721270 */
[----:B------:R-:W-:Y:S01]  /*1c2a00*/  ULDC UR59, c[0x0][0x228] ;  /* 0x00008a00003b7ab9 */ /* 0x000fe20000000800 */
[----:B------:R-:W-:-:S04]  /*1c2a10*/  LOP3.LUT R19, R19, 0xffffffef, RZ, 0xc0, !PT ;  /* 0xffffffef13137812 */ /* 0x000fc800078ec0ff */
[----:B------:R-:W-:Y:S02]  /*1c2a20*/  @P2 LOP3.LUT R19, R19, 0x10, RZ, 0xfc, !PT ;  /* 0x0000001013132812 */ /* 0x000fe400078efcff */
[----:B------:R-:W-:Y:S01]  /*1c2a30*/  ISETP.LT.AND P3, PT, R23, UR57, !P0 ;  /* 0x0000003917007c0c */ /* 0x000fe2000c761270 */
[----:B------:R-:W-:Y:S01]  /*1c2a40*/  VIADD R18, R37, 0x69 ;  /* 0x0000006925127836 */ /* 0x000fe20000000000 */
[----:B------:R-:W-:Y:S01]  /*1c2a50*/  LOP3.LUT R19, R19, 0xfffffff7, RZ, 0xc0, !PT ;  /* 0xfffffff713137812 */ /* 0x000fe200078ec0ff */
[----:B------:R-:W-:-:S03]  /*1c2a60*/  ULDC UR57, c[0x0][0x228] ;  /* 0x00008a0000397ab9 */ /* 0x000fc60000000800 */
[----:B------:R-:W-:-:S04]  /*1c2a70*/  @P1 LOP3.LUT R19, R19, 0x8, RZ, 0xfc, !PT ;  /* 0x0000000813131812 */ /* 0x000fc800078efcff */
[----:B------:R-:W-:Y:S02]  /*1c2a80*/  LOP3.LUT R19, R19, 0xfffffffb, RZ, 0xc0, !PT ;  /* 0xfffffffb13137812 */ /* 0x000fe400078ec0ff */
[----:B------:R-:W-:Y:S01]  /*1c2a90*/  ISETP.LT.AND P2, PT, R17, UR56, !P0 ;  /* 0x0000003811007c0c */ /* 0x000fe2000c741270 */
[----:B------:R-:W-:Y:S01]  /*1c2aa0*/  ULDC UR56, c[0x0][0x228] ;  /* 0x00008a0000387ab9 */ /* 0x000fe20000000800 */
[----:B------:R-:W-:Y:S02]  /*1c2ab0*/  @P3 LOP3.LUT R19, R19, 0x4, RZ, 0xfc, !PT ;  /* 0x0000000413133812 */ /* 0x000fe400078efcff */
[----:B------:R-:W-:Y:S01]  /*1c2ac0*/  ISETP.LT.AND P3, PT, R35, UR54, !P0 ;  /* 0x0000003623007c0c */ /* 0x000fe2000c761270 */
[----:B------:R-:W-:Y:S01]  /*1c2ad0*/  ULDC UR54, c[0x0][0x228] ;  /* 0x00008a0000367ab9 */ /* 0x000fe20000000800 */
[----:B------:R-:W-:Y:S01]  /*1c2ae0*/  ISETP.LT.AND P1, PT, R22, UR55, !P0 ;  /* 0x0000003716007c0c */ /* 0x000fe2000c721270 */
[----:B------:R-:W-:Y:S01]  /*1c2af0*/  ULDC UR55, c[0x0][0x228] ;  /* 0x00008a0000377ab9 */ /* 0x000fe20000000800 */
[----:B------:R-:W-:-:S05]  /*1c2b00*/  LOP3.LUT R19, R19, 0xfffffffd, RZ, 0xc0, !PT ;  /* 0xfffffffd13137812 */ /* 0x000fca00078ec0ff */
[----:B------:R-:W-:Y:S02]  /*1c2b10*/  @P2 LOP3.LUT R19, R19, 0x2, RZ, 0xfc, !PT ;  /* 0x0000000213132812 */ /* 0x000fe400078efcff */
[----:B------:R-:W-:Y:S01]  /*1c2b20*/  ISETP.LT.AND P2, PT, R34, UR61, !P0 ;  /* 0x0000003d22007c0c */ /* 0x000fe2000c741270 */
[----:B------:R-:W-:Y:S01]  /*1c2b30*/  ULDC UR61, c[0x0][0x228] ;  /* 0x00008a00003d7ab9 */ /* 0x000fe20000000800 */
[----:B------:R-:W-:Y:S02]  /*1c2b40*/  LOP3.LUT R19, R19, 0xfffffffe, RZ, 0xc0, !PT ;  /* 0xfffffffe13137812 */ /* 0x000fe400078ec0ff */
[----:B------:R-:W-:Y:S02]  /*1c2b50*/  @P3 LOP3.LUT R61, R61, 0x80000000, RZ, 0xfc, !PT ;  /* 0x800000003d3d3812 */ /* 0x000fe400078efcff */
[----:B------:R-:W-:Y:S02]  /*1c2b60*/  @P1 LOP3.LUT R19, R19, 0x1, RZ, 0xfc, !PT ;  /* 0x0000000113131812 */ /* 0x000fe400078efcff */
[----:B------:R-:W-:-:S02]  /*1c2b70*/  ISETP.LT.AND P1, PT, R36, UR20, !P0 ;  /* 0x0000001424007c0c */ /* 0x000fc4000c721270 */
[----:B------:R-:W-:-:S04]  /*1c2b80*/  LOP3.LUT R61, R61, 0xbfffffff, RZ, 0xc0, !PT ;  /* 0xbfffffff3d3d7812 */ /* 0x000fc800078ec0ff */
[----:B------:R-:W-:Y:S02]  /*1c2b90*/  @P2 LOP3.LUT R61, R61, 0x40000000, RZ, 0xfc, !PT ;  /* 0x400000003d3d2812 */ /* 0x000fe400078efcff */
[----:B------:R-:W-:Y:S01]  /*1c2ba0*/  ISETP.LT.AND P0, PT, R33, UR21, !P0 ;  /* 0x0000001521007c0c */ /* 0x000fe2000c701270 */
[----:B------:R-:W-:Y:S01]  /*1c2bb0*/  ULDC.64 UR20, c[0x0][0x228] ;  /* 0x00008a0000147ab9 */ /* 0x000fe20000000a00 */
[----:B------:R-:W-:-:S04]  /*1c2bc0*/  LOP3.LUT R61, R61, 0xdfffffff, RZ, 0xc0, !PT ;  /* 0xdfffffff3d3d7812 */ /* 0x000fc800078ec0ff */
[----:B------:R-:W-:-:S04]  /*1c2bd0*/  @P1 LOP3.LUT R61, R61, 0x20000000, RZ, 0xfc, !PT ;  /* 0x200000003d3d1812 */ /* 0x000fc800078efcff */
[----:B------:R-:W-:-:S04]  /*1c2be0*/  LOP3.LUT R61, R61, 0xefffffff, RZ, 0xc0, !PT ;  /* 0xefffffff3d3d7812 */ /* 0x000fc800078ec0ff */
[----:B------:R-:W-:Y:S02]  /*1c2bf0*/  @P0 LOP3.LUT R61, R61, 0x10000000, RZ, 0xfc, !PT ;  /* 0x100000003d3d0812 */ /* 0x000fe400078efcff */
[----:B------:R-:W-:Y:S02]  /*1c2c00*/  ISETP.GE.AND P0, PT, R18, UR9, PT ;  /* 0x0000000912007c0c */ /* 0x000fe4000bf06270 */
[----:B------:R-:W-:Y:S01]  /*1c2c10*/  LOP3.LUT R61, R61, 0xfeffffff, RZ, 0xc0, !PT ;  /* 0xfeffffff3d3d7812 */ /* 0x000fe200078ec0ff */
[----:B------:R-:W-:Y:S01]  /*1c2c20*/  VIADD R18, R37, 0x68 ;  /* 0x0000006825127836 */ /* 0x000fe20000000000 */
[----:B------:R-:W-:Y:S01]  /*1c2c30*/  ISETP.LT.AND P3, PT, R29, UR20, !P0 ;  /* 0x000000141d007c0c */ /* 0x000fe2000c761270 */
[----:B------:R-:W-:Y:S01]  /*1c2c40*/  ULDC.64 UR8, c[0x0][0x228] ;  /* 0x00008a0000087ab9 */ /* 0x000fe20000000a00 */
[----:B------:R-:W-:Y:S01]  /*1c2c50*/  ISETP.LT.AND P2, PT, R32, UR39, !P0 ;  /* 0x0000002720007c0c */ /* 0x000fe2000c741270 */
[----:B------:R-:W-:Y:S01]  /*1c2c60*/  ULDC UR39, c[0x0][0x228] ;  /* 0x00008a0000277ab9 */ /* 0x000fe20000000800 */
[----:B------:R-:W-:Y:S01]  /*1c2c70*/  ISETP.LT.AND P1, PT, R31, UR40, !P0 ;  /* 0x000000281f007c0c */ /* 0x000fe2000c721270 */
[----:B------:R-:W-:Y:S01]  /*1c2c80*/  ULDC UR40, c[0x0][0x228] ;  /* 0x00008a0000287ab9 */ /* 0x000fe20000000800 */
[----:B------:R-:W-:Y:S01]  /*1c2c90*/  LOP3.LUT R60, R60, 0x7fffffff, RZ, 0xc0, !PT ;  /* 0x7fffffff3c3c7812 */ /* 0x000fe200078ec0ff */
[----:B------:R-:W-:-:S06]  /*1c2ca0*/  ULDC UR20, c[0x0][0x228] ;  /* 0x00008a0000147ab9 */ /* 0x000fcc0000000800 */
[----:B------:R-:W-:-:S04]  /*1c2cb0*/  @P3 LOP3.LUT R61, R61, 0x1000000, RZ, 0xfc, !PT ;  /* 0x010000003d3d3812 */ /* 0x000fc800078efcff */
[----:B------:R-:W-:-:S04]  /*1c2cc0*/  LOP3.LUT R61, R61, 0xf7ffffff, RZ, 0xc0, !PT ;  /* 0xf7ffffff3d3d7812 */ /* 0x000fc800078ec0ff */
[----:B------:R-:W-:Y:S02]  /*1c2cd0*/  @P2 LOP3.LUT R61, R61, 0x8000000, RZ, 0xfc, !PT ;  /* 0x080000003d3d2812 */ /* 0x000fe400078efcff */
[----:B------:R-:W-:Y:S01]  /*1c2ce0*/  ISETP.LT.AND P3, PT, R30, UR41, !P0 ;  /* 0x000000291e007c0c */ /* 0x000fe2000c761270 */
[----:B------:R-:W-:Y:S01]  /*1c2cf0*/  ULDC UR41, c[0x0][0x228] ;  /* 0x00008a0000297ab9 */ /* 0x000fe20000000800 */
        /* <DEDUP_REMOVED lines=56> */
[----:B------:R-:W-:Y:S01]  /*1c3080*/  ULDC UR21, c[0x0][0x228] ;  /* 0x00008a0000157ab9 */ /* 0x000fe20000000800 */
[----:B------:R-:W-:Y:S01]  /*1c3090*/  ISETP.LT.AND P2, PT, R32, UR10, !P0 ;  /* 0x0000000a20007c0c */ /* 0x000fe2000c741270 */
[----:B------:R-:W-:Y:S01]  /*1c30a0*/  ULDC UR8, c[0x0][0x228] ;  /* 0x00008a0000087ab9 */ /* 0x000fe20000000800 */
[----:B------:R-:W-:Y:S01]  /*1c30b0*/  ISETP.LT.AND P1, PT, R31, UR11, !P0 ;  /* 0x0000000b1f007c0c */ /* 0x000fe2000c721270 */
[----:B------:R-:W-:-:S08]  /*1c30c0*/  ULDC.64 UR10, c[0x0][0x228] ;  /* 0x00008a00000a7ab9 */ /* 0x000fd00000000a00 */
        /* <DEDUP_REMOVED lines=37> */
[----:B------:R-:W-:Y:S01]  /*1c3320*/  ISETP.LT.AND P1, PT, R22, UR27, !P0 ;  /* 0x0000001b16007c0c */ /* 0x000fe2000c721270 */
[----:B------:R-:W-:Y:S01]  /*1c3330*/  ULDC UR27, c[0x0][0x228] ;  /* 0x00008a00001b7ab9 */ /* 0x000fe20000000800 */
[----:B------:R-:W-:-:S04]  /*1c3340*/  LOP3.LUT R61, R61, 0xfffffffd, RZ, 0xc0, !PT ;  /* 0xfffffffd3d3d7812 */ /* 0x000fc800078ec0ff */
[----:B------:R-:W-:Y:S02]  /*1c3350*/  @P2 LOP3.LUT R61, R61, 0x2, RZ, 0xfc, !PT ;  /* 0x000000023d3d2812 */ /* 0x000fe400078efcff */
[----:B------:R-:W-:Y:S01]  /*1c3360*/  ISETP.LT.AND P2, PT, R34, UR32, !P0 ;  /* 0x0000002022007c0c */ /* 0x000fe2000c741270 */
[----:B------:R-:W-:Y:S01]  /*1c3370*/  ULDC UR32, c[0x0][0x228] ;  /* 0x00008a0000207ab9 */ /* 0x000fe20000000800 */
[----:B------:R-:W-:Y:S02]  /*1c3380*/  LOP3.LUT R61, R61, 0xfffffffe, RZ, 0xc0, !PT ;  /* 0xfffffffe3d3d7812 */ /* 0x000fe400078ec0ff */
[----:B------:R-:W-:Y:S02]  /*1c3390*/  @P3 LOP3.LUT R60, R60, 0x80000000, RZ, 0xfc, !PT ;  /* 0x800000003c3c3812 */ /* 0x000fe400078efcff */
        /* <DEDUP_REMOVED lines=25> */
[----:B------:R-:W-:Y:S02]  /*1c3530*/  ISETP.LT.AND P3, PT, R30, UR4, !P0 ;  /* 0x000000041e007c0c */ /* 0x000fe4000c761270 */
[----:B------:R-:W-:-:S04]  /*1c3540*/  LOP3.LUT R60, R60, 0xfbffffff, RZ, 0xc0, !PT ;  /* 0xfbffffff3c3c7812 */ /* 0x000fc800078ec0ff */
[----:B------:R-:W-:Y:S02]  /*1c3550*/  @P1 LOP3.LUT R60, R60, 0x4000000, RZ, 0xfc, !PT ;  /* 0x040000003c3c1812 */ /* 0x000fe400078efcff */
[----:B------:R-:W-:Y:S01]  /*1c3560*/  ISETP.LT.AND P2, PT, R28, UR5, !P0 ;  /* 0x000000051c007c0c */ /* 0x000fe2000c741270 */
[----:B------:R-:W-:Y:S01]  /*1c3570*/  ULDC.64 UR4, c[0x0][0x228] ;  /* 0x00008a0000047ab9 */ /* 0x000fe20000000a00 */
        /* <DEDUP_REMOVED lines=48> */
[----:B------:R-:W-:-:S04]  /*1c3880*/  ISETP.GE.AND P0, PT, R18, UR11, PT ;  /* 0x0000000b12007c0c */ /* 0x000fc8000bf06270 */
[----:B------:R-:W-:Y:S02]  /*1c3890*/  ISETP.LT.AND P1, PT, R29, UR4, !P0 ;  /* 0x000000041d007c0c */ /* 0x000fe4000c721270 */
[----:B------:R-:W-:Y:S01]  /*1c38a0*/  LOP3.LUT R60, R60, 0xfffffeff, RZ, 0xc0, !PT ;  /* 0xfffffeff3c3c7812 */ /* 0x000fe200078ec0ff */
[----:B------:R-:W-:Y:S01]  /*1c38b0*/  VIADD R18, R37, 0x65 ;  /* 0x0000006525127836 */ /* 0x000fe20000000000 */
[----:B------:R-:W-:Y:S01]  /*1c38c0*/  ISETP.LT.AND P3, PT, R31, UR10, !P0 ;  /* 0x0000000a1f007c0c */ /* 0x000fe2000c761270 */
[----:B------:R-:W-:Y:S01]  /*1c38d0*/  ULDC UR10, c[0x0][0x228] ;  /* 0x00008a00000a7ab9 */ /* 0x000fe20000000800 */
[----:B------:R-:W-:Y:S01]  /*1c38e0*/  ISETP.LT.AND P2, PT, R30, UR40, !P0 ;  /* 0x000000281e007c0c */ /* 0x000fe2000c741270 */
[----:B------:R-:W-:Y:S01]  /*1c38f0*/  ULDC UR40, c[0x0][0x228] ;  /* 0x00008a0000287ab9 */ /* 0x000fe20000000800 */
[----:B------:R-:W-:-:S05]  /*1c3900*/  ULDC UR4, c[0x0][0x228] ;  /* 0x00008a0000047ab9 */ /* 0x000fca0000000800 */
[----:B------:R-:W-:Y:S02]  /*1c3910*/  @P1 LOP3.LUT R60, R60, 0x100, RZ, 0xfc, !PT ;  /* 0x000001003c3c1812 */ /* 0x000fe400078efcff */
[----:B------:R-:W-:Y:S01]  /*1c3920*/  ISETP.LT.AND P1, PT, R32, UR23, !P0 ;  /* 0x0000001720007c0c */ /* 0x000fe2000c721270 */
[----:B------:R-:W-:Y:S01]  /*1c3930*/  ULDC UR23, c[0x0][0x228] ;  /* 0x00008a0000177ab9 */ /* 0x000fe20000000800 */
[----:B------:R-:W-:-:S11]  /*1c3940*/  LOP3.LUT R60, R60, 0xfffff7ff, RZ, 0xc0, !PT ;  /* 0xfffff7ff3c3c7812 */ /* 0x000fd600078ec0ff */
[----:B------:R-:W-:-:S04]  /*1c3950*/  @P1 LOP3.LUT R60, R60, 0x800, RZ, 0xfc, !PT ;  /* 0x000008003c3c1812 */ /* 0x000fc800078efcff */
        /* <DEDUP_REMOVED lines=8> */
[----:B------:R-:W-:Y:S01]  /*1c39e0*/  ISETP.LT.AND P1, PT, R27, UR23, !P0 ;  /* 0x000000171b007c0c */ /* 0x000fe2000c721270 */
[----:B------:R-:W-:Y:S01]  /*1c39f0*/  ULDC UR23, c[0x0][0x228] ;  /* 0x00008a0000177ab9 */ /* 0x000fe20000000800 */
[----:B------:R-:W-:Y:S01]  /*1c3a00*/  ISETP.LT.AND P3, PT, R26, UR10, !P0 ;  /* 0x0000000a1a007c0c */ /* 0x000fe2000c761270 */
[----:B------:R-:W-:Y:S01]  /*1c3a10*/  ULDC.64 UR10, c[0x0][0x228] ;  /* 0x00008a00000a7ab9 */ /* 0x000fe20000000a00 */
[----:B------:R-:W-:Y:S02]  /*1c3a20*/  LOP3.LUT R60, R60, 0xffffffbf, RZ, 0xc0, !PT ;  /* 0xffffffbf3c3c7812 */ /* 0x000fe400078ec0ff */
[----:B------:R-:W-:Y:S01]  /*1c3a30*/  ISETP.LT.AND P2, PT, R25, UR40, !P0 ;  /* 0x0000002819007c0c */ /* 0x000fe2000c741270 */
        /* <DEDUP_REMOVED lines=39> */
[----:B------:R-:W-:Y:S02]  /*1c3cb0*/  LOP3.LUT R59, R59, 0xfeffffff, RZ, 0xc0, !PT ;  /* 0xfeffffff3b3b7812 */ /* 0x000fe400078ec0ff */
[----:B------:R-:W-:Y:S01]  /*1c3cc0*/  ISETP.LT.AND P3, PT, R31, UR60, !P0 ;  /* 0x0000003c1f007c0c */ /* 0x000fe2000c761270 */
[----:B------:R-:W-:-:S08]  /*1c3cd0*/  ULDC UR60, c[0x0][0x228] ;  /* 0x00008a00003c7ab9 */ /* 0x000fd00000000800 */
[----:B------:R-:W-:Y:S02]  /*1c3ce0*/  @P1 LOP3.LUT R59, R59, 0x1000000, RZ, 0xfc, !PT ;  /* 0x010000003b3b1812 */ /* 0x000fe400078efcff */
[----:B------:R-:W-:Y:S01]  /*1c3cf0*/  ISETP.LT.AND P1, PT, R32, UR59, !P0 ;  /* 0x0000003b20007c0c */ /* 0x000fe2000c721270 */
[----:B------:R-:W-:Y:S01]  /*1c3d00*/  ULDC UR59, c[0x0][0x228] ;  /* 0x00008a00003b7ab9 */ /* 0x000fe20000000800 */
[----:B------:R-:W-:Y:S02]  /*1c3d10*/  LOP3.LUT R59, R59, 0xf7ffffff, RZ, 0xc0, !PT ;  /* 0xf7ffffff3b3b7812 */ /* 0x000fe400078ec0ff */
[----:B------:R-:W-:Y:S01]  /*1c3d20*/  ISETP.LT.AND P2, PT, R30, UR61, !P0 ;  /* 0x0000003d1e007c0c */ /* 0x000fe2000c741270 */
[----:B------:R-:W-:-:S08]  /*1c3d30*/  ULDC UR61, c[0x0][0x228] ;  /* 0x00008a00003d7ab9 */ /* 0x000fd00000000800 */
        /* <DEDUP_REMOVED lines=10> */
[----:B------:R-:W-:Y:S01]  /*1c3de0*/  VIADD R18, R37, 0x64 ;  /* 0x0000006425127836 */ /* 0x000fe20000000000 */
[----:B------:R-:W-:Y:S01]  /*1c3df0*/  ISETP.LT.AND P3, PT, R26, UR60, !P0 ;  /* 0x0000003c1a007c0c */ /* 0x000fe2000c761270 */
[----:B------:R-:W-:Y:S01]  /*1c3e00*/  ULDC UR59, c[0x0][0x228] ;  /* 0x00008a00003b7ab9 */ /* 0x000fe20000000800 */
[----:B------:R-:W-:Y:S01]  /*1c3e10*/  LOP3.LUT R59, R59, 0xffbfffff, RZ, 0xc0, !PT ;  /* 0xffbfffff3b3b7812 */ /* 0x000fe200078ec0ff */
[----:B------:R-:W-:Y:S01]  /*1c3e20*/  ULDC UR60, c[0x0][0x228] ;  /* 0x00008a00003c7ab9 */ /* 0x000fe20000000800 */
[----:B------:R-:W-:Y:S01]  /*1c3e30*/  ISETP.LT.AND P2, PT, R25, UR61, !P0 ;  /* 0x0000003d19007c0c */ /* 0x000fe2000c741270 */
[----:B------:R-:W-:-:S06]  /*1c3e40*/  ULDC UR61, c[0x0][0x228] ;  /* 0x00008a00003d7ab9 */ /* 0x000fcc0000000800 */
[----:B------:R-:W-:-:S04]  /*1c3e50*/  @P1 LOP3.LUT R59, R59, 0x400000, RZ, 0xfc, !PT ;  /* 0x004000003b3b1812 */ /* 0x000fc800078efcff */
        /* <DEDUP_REMOVED lines=37> */
[----:B------:R-:W-:Y:S02]  /*1c40b0*/  LOP3.LUT R59, R59, 0xfffffeff, RZ, 0xc0, !PT ;  /* 0xfffffeff3b3b7812 */ /* 0x000fe400078ec0ff */
[----:B------:R-:W-:Y:S01]  /*1c40c0*/  LOP3.LUT R58, R58, 0x7fffffff, RZ, 0xc0, !PT ;  /* 0x7fffffff3a3a7812 */ /* 0x000fe200078ec0ff */
[----:B------:R-:W-:Y:S01]  /*1c40d0*/  VIADD R18, R37, 0x63 ;  /* 0x0000006325127836 */ /* 0x000fe20000000000 */
[----:B------:R-:W-:Y:S01]  /*1c40e0*/  ISETP.LT.AND P1, PT, R29, UR4, !P0 ;  /* 0x000000041d007c0c */ /* 0x000fe2000c721270 */
[----:B------:R-:W-:Y:S01]  /*1c40f0*/  ULDC.64 UR10, c[0x0][0x228] ;  /* 0x00008a00000a7ab9 */ /* 0x000fe20000000a00 */
[----:B------:R-:W-:Y:S01]  /*1c4100*/  ISETP.LT.AND P3, PT, R31, UR59, !P0 ;  /* 0x0000003b1f007c0c */ /* 0x000fe2000c761270 */
[----:B------:R-:W-:-:S10]  /*1c4110*/  ULDC UR59, c[0x0][0x228] ;  /* 0x00008a00003b7ab9 */ /* 0x000fd40000000800 */
        /* <DEDUP_REMOVED lines=18> */
[----:B------:R-:W-:Y:S01]  /*1c4240*/  ULDC UR59, c[0x0][0x228] ;  /* 0x00008a00003b7ab9 */ /* 0x000fe20000000800 */
        /* <DEDUP_REMOVED lines=115> */
[----:B------:R-:W-:-:S08]  /*1c4980*/  ULDC UR18, c[0x0][0x228] ;  /* 0x00008a0000127ab9 */ /* 0x000fd00000000800 */
        /* <DEDUP_REMOVED lines=56> */
[----:B------:R-:W-:Y:S01]  /*1c4d10*/  ISETP.GE.AND P0, PT, R18, UR5, PT ;  /* 0x0000000512007c0c */ /* 0x000fe2000bf06270 */
[----:B------:R-:W-:-:S03]  /*1c4d20*/  ULDC UR5, c[0x0][0x228] ;  /* 0x00008a0000057ab9 */ /* 0x000fc60000000800 */
        /* <DEDUP_REMOVED lines=24> */
[----:B------:R-:W-:Y:S02]  /*1c4eb0*/  LOP3.LUT R57, R57, 0xffbfffff, RZ, 0xc0, !PT ;  /* 0xffbfffff39397812 */ /* 0x000fe400078ec0ff */
[----:B------:R-:W-:Y:S01]  /*1c4ec0*/  ISETP.LT.AND P2, PT, R25, UR4, !P0 ;  /* 0x0000000419007c0c */ /* 0x000fe2000c741270 */
[----:B------:R-:W-:-:S06]  /*1c4ed0*/  ULDC.64 UR4, c[0x0][0x228] ;  /* 0x00008a0000047ab9 */ /* 0x000fcc0000000a00 */
        /* <DEDUP_REMOVED lines=61> */
[----:B------:R-:W-:Y:S02]  /*1c52b0*/  ISETP.LT.AND P3, PT, R26, UR4, !P0 ;  /* 0x000000041a007c0c */ /* 0x000fe4000c761270 */
[----:B------:R-:W-:Y:S01]  /*1c52c0*/  LOP3.LUT R56, R56, 0x7fffffff, RZ, 0xc0, !PT ;  /* 0x7fffffff38387812 */ /* 0x000fe200078ec0ff */
[----:B------:R-:W-:Y:S01]  /*1c52d0*/  VIADD R18, R37, 0x5f ;  /* 0x0000005f25127836 */ /* 0x000fe20000000000 */
[----:B------:R-:W-:Y:S01]  /*1c52e0*/  LOP3.LUT R57, R57, 0xffffffbf, RZ, 0xc0, !PT ;  /* 0xffffffbf39397812 */ /* 0x000fe200078ec0ff */
[----:B------:R-:W-:Y:S01]  /*1c52f0*/  ULDC UR4, c[0x0][0x228] ;  /* 0x00008a0000047ab9 */ /* 0x000fe20000000800 */
[----:B------:R-:W-:-:S05]  /*1c5300*/  ISETP.LT.AND P2, PT, R25, UR13, !P0 ;  /* 0x0000000d19007c0c */ /* 0x000fca000c741270 */
        /* <DEDUP_REMOVED lines=38> */
[----:B------:R-:W-:Y:S02]  /*1c5570*/  ISETP.LT.AND P2, PT, R32, UR4, !P0 ;  /* 0x0000000420007c0c */ /* 0x000fe4000c741270 */
[----:B------:R-:W-:Y:S01]  /*1c5580*/  LOP3.LUT R56, R56, 0xfeffffff, RZ, 0xc0, !PT ;  /* 0xfeffffff38387812 */ /* 0x000fe200078ec0ff */
[----:B------:R-:W-:Y:S01]  /*1c5590*/  VIADD R18, R37, 0x5e ;  /* 0x0000005e25127836 */ /* 0x000fe20000000000 */
[----:B------:R-:W-:Y:S01]  /*1c55a0*/  ISETP.LT.AND P1, PT, R31, UR61, !P0 ;  /* 0x0000003d1f007c0c */ /* 0x000fe2000c721270 */
[----:B------:R-:W-:Y:S01]  /*1c55b0*/  ULDC.64 UR4, c[0x0][0x228] ;  /* 0x00008a0000047ab9 */ /* 0x000fe20000000a00 */
[----:B------:R-:W-:Y:S01]  /*1c55c0*/  LOP3.LUT R55, R55, 0x7fffffff, RZ, 0xc0, !PT ;  /* 0x7fffffff37377812 */ /* 0x000fe200078ec0ff */
[----:B------:R-:W-:-:S04]  /*1c55d0*/  ULDC UR61, c[0x0][0x228] ;  /* 0x00008a00003d7ab9 */ /* 0x000fc80000000800 */
        /* <DEDUP_REMOVED lines=281> */
[----:B------:R-:W-:Y:S01]  /*1c6770*/  VIADD R18, R37, 0x5a ;  /* 0x0000005a25127836 */ /* 0x000fe20000000000 */
[----:B------:R-:W-:Y:S01]  /*1c6780*/  LOP3.LUT R54, R54, 0xffbfffff, RZ, 0xc0, !PT ;  /* 0xffbfffff36367812 */ /* 0x000fe200078ec0ff */
[----:B------:R-:W-:Y:S01]  /*1c6790*/  ULDC UR14, c[0x0][0x228] ;  /* 0x00008a00000e7ab9 */ /* 0x000fe20000000800 */
[----:B------:R-:W-:Y:S01]  /*1c67a0*/  ISETP.LT.AND P2, PT, R25, UR19, !P0 ;  /* 0x0000001319007c0c */ /* 0x000fe2000c741270 */
        /* <DEDUP_REMOVED lines=133> */
[----:B------:R-:W-:Y:S02]  /*1c7000*/  ISETP.LT.AND P1, PT, R25, UR40, !P0 ;  /* 0x0000002819007c0c */ /* 0x000fe4000c721270 */
[----:B------:R-:W-:Y:S02]  /*1c7010*/  LOP3.LUT R52, R52, 0x7fffffff, RZ, 0xc0, !PT ;  /* 0x7fffffff34347812 */ /* 0x000fe400078ec0ff */
[----:B------:R-:W-:Y:S02]  /*1c7020*/  LOP3.LUT R51, R51, 0x7fffffff, RZ, 0xc0, !PT ;  /* 0x7fffffff33337812 */ /* 0x000fe400078ec0ff */
[----:B------:R-:W-:Y:S01]  /*1c7030*/  LOP3.LUT R50, R50, 0x7fffffff, RZ, 0xc0, !PT ;  /* 0x7fffffff32327812 */ /* 0x000fe200078ec0ff */
[----:B------:R-:W-:Y:S01]  /*1c7040*/  VIADD R20, R37, 0x53 ;  /* 0x0000005325147836 */ /* 0x000fe20000000000 */
[----:B------:R-:W-:Y:S01]  /*1c7050*/  LOP3.LUT R53, R53, 0xffdfffff, RZ, 0xc0, !PT ;  /* 0xffdfffff35357812 */ /* 0x000fe200078ec0ff */
[----:B------:R-:W-:-:S03]  /*1c7060*/  ULDC UR40, c[0x0][0x228] ;  /* 0x00008a0000287ab9 */ /* 0x000fc60000000800 */
        /* <DEDUP_REMOVED lines=40> */
[----:B------:R-:W-:-:S07]  /*1c72f0*/  ULDC UR22, c[0x0][0x228] ;  /* 0x00008a0000167ab9 */ /* 0x000fce0000000800 */
        /* <DEDUP_REMOVED lines=129> */
[----:B------:R-:W-:-:S07]  /*1c7b10*/  ULDC.64 UR26, c[0x0][0x228] ;  /* 0x00008a00001a7ab9 */ /* 0x000fce0000000a00 */
        /* <DEDUP_REMOVED lines=15> */
[----:B------:R-:W-:Y:S01]  /*1c7c10*/  ULDC.64 UR32, c[0x0][0x228] ;  /* 0x00008a0000207ab9 */ /* 0x000fe20000000a00 */
        /* <DEDUP_REMOVED lines=66> */
[----:B------:R-:W-:-:S07]  /*1c8040*/  ISETP.LT.AND P2, PT, R26, UR39, !P0 ;  /* 0x000000271a007c0c */ /* 0x000fce000c741270 */
        /* <DEDUP_REMOVED lines=30> */
[----:B------:R-:W-:-:S04]  /*1c8230*/  @P1 LOP3.LUT R51, R51, 0x2000, RZ, 0xfc, !PT ;  /* 0x0000200033331812 */ /* 0x000fc800078efcff */
[----:B------:R-:W-:-:S04]  /*1c8240*/  LOP3.LUT R51, R51, 0xffffefff, RZ, 0xc0, !PT ;  /* 0xffffefff33337812 */ /* 0x000fc800078ec0ff */
[----:B------:R-:W-:Y:S02]  /*1c8250*/  @P0 LOP3.LUT R51, R51, 0x1000, RZ, 0xfc, !PT ;  /* 0x0000100033330812 */ /* 0x000fe400078efcff */
[----:B------:R-:W-:-:S04]  /*1c8260*/  ISETP.GE.AND P0, PT, R18, UR27, PT ;  /* 0x0000001b12007c0c */ /* 0x000fc8000bf06270 */
[----:B------:R-:W-:Y:S02]  /*1c8270*/  ISETP.LT.AND P1, PT, R28, UR36, !P0 ;  /* 0x000000241c007c0c */ /* 0x000fe4000c721270 */
        /* <DEDUP_REMOVED lines=34> */
[----:B------:R-:W-:Y:S02]  /*1c84a0*/  ISETP.LT.AND P2, PT, R22, UR16, !P0 ;  /* 0x0000001016007c0c */ /* 0x000fe4000c741270 */
[----:B------:R-:W-:-:S04]  /*1c84b0*/  LOP3.LUT R51, R51, 0xfffffffd, RZ, 0xc0, !PT ;  /* 0xfffffffd33337812 */ /* 0x000fc800078ec0ff */
[----:B------:R-:W-:Y:S02]  /*1c84c0*/  @P3 LOP3.LUT R51, R51, 0x2, RZ, 0xfc, !PT ;  /* 0x0000000233333812 */ /* 0x000fe400078efcff */
[----:B------:R-:W-:Y:S02]  /*1c84d0*/  ISETP.LT.AND P3, PT, R34, UR14, !P0 ;  /* 0x0000000e22007c0c */ /* 0x000fe4000c761270 */
[----:B------:R-:W-:Y:S02]  /*1c84e0*/  LOP3.LUT R51, R51, 0xfffffffe, RZ, 0xc0, !PT ;  /* 0xfffffffe33337812 */ /* 0x000fe400078ec0ff */
[----:B------:R-:W-:Y:S02]  /*1c84f0*/  @P1 LOP3.LUT R50, R50, 0x80000000, RZ, 0xfc, !PT ;  /* 0x8000000032321812 */ /* 0x000fe400078efcff */
[----:B------:R-:W-:Y:S02]  /*1c8500*/  @P2 LOP3.LUT R51, R51, 0x1, RZ, 0xfc, !PT ;  /* 0x0000000133332812 */ /* 0x000fe400078efcff */
[----:B------:R-:W-:-:S02]  /*1c8510*/  ISETP.LT.AND P2, PT, R36, UR13, !P0 ;  /* 0x0000000d24007c0c */ /* 0x000fc4000c741270 */
[----:B------:R-:W-:-:S04]  /*1c8520*/  LOP3.LUT R50, R50, 0xbfffffff, RZ, 0xc0, !PT ;  /* 0xbfffffff32327812 */ /* 0x000fc800078ec0ff */
[----:B------:R-:W-:Y:S02]  /*1c8530*/  @P3 LOP3.LUT R50, R50, 0x40000000, RZ, 0xfc, !PT ;  /* 0x4000000032323812 */ /* 0x000fe400078efcff */
[----:B------:R-:W-:Y:S02]  /*1c8540*/  ISETP.LT.AND P1, PT, R33, UR12, !P0 ;  /* 0x0000000c21007c0c */ /* 0x000fe4000c721270 */
[----:B------:R-:W-:Y:S02]  /*1c8550*/  LOP3.LUT R50, R50, 0xdfffffff, RZ, 0xc0, !PT ;  /* 0xdfffffff32327812 */ /* 0x000fe400078ec0ff */
[----:B------:R-:W-:Y:S02]  /*1c8560*/  ISETP.GE.AND P0, PT, R20, UR37, PT ;  /* 0x0000002514007c0c */ /* 0x000fe4000bf06270 */
[----:B------:R-:W-:Y:S02]  /*1c8570*/  @P2 LOP3.LUT R50, R50, 0x20000000, RZ, 0xfc, !PT ;  /* 0x2000000032322812 */ /* 0x000fe400078efcff */
[----:B------:R-:W-:-:S02]  /*1c8580*/  ISETP.LT.AND P3, PT, R28, UR34, !P0 ;  /* 0x000000221c007c0c */ /* 0x000fc4000c761270 */
        /* <DEDUP_REMOVED lines=43> */
[----:B------:R-:W-:Y:S01]  /*1c8840*/  @P2 LOP3.LUT R50, R50, 0x1000, RZ, 0xfc, !PT ;  /* 0x0000100032322812 */ /* 0x000fe200078efcff */
[----:B------:R-:W-:Y:S01]  /*1c8850*/  VIADD R18, R37, 0x6b ;  /* 0x0000006b25127836 */ /* 0x000fe20000000000 */
[----:B------:R-:W-:Y:S02]  /*1c8860*/  ISETP.LT.AND P0, PT, R33, UR40, !P0 ;  /* 0x0000002821007c0c */ /* 0x000fe4000c701270 */
[----:B------:R-:W-:-:S04]  /*1c8870*/  LOP3.LUT R50, R50, 0xfffff7ff, RZ, 0xc0, !PT ;  /* 0xfffff7ff32327812 */ /* 0x000fc800078ec0ff */
[----:B------:R-:W-:Y:S02]  /*1c8880*/  @P1 LOP3.LUT R50, R50, 0x800, RZ, 0xfc, !PT ;  /* 0x0000080032321812 */ /* 0x000fe400078efcff */
[----:B------:R-:W-:Y:S02]  /*1c8890*/  ISETP.GE.AND P1, PT, R18, UR33, PT ;  /* 0x0000002112007c0c */ /* 0x000fe4000bf26270 */
[----:B------:R-:W-:Y:S02]  /*1c88a0*/  LOP3.LUT R50, R50, 0xfffffbff, RZ, 0xc0, !PT ;  /* 0xfffffbff32327812 */ /* 0x000fe400078ec0ff */
[----:B------:R-:W-:Y:S02]  /*1c88b0*/  ISETP.LT.AND P4, PT, R36, UR30, !P1 ;  /* 0x0000001e24007c0c */ /* 0x000fe4000cf81270 */
[----:B------:R-:W-:Y:S02]  /*1c88c0*/  @P0 LOP3.LUT R50, R50, 0x400, RZ, 0xfc, !PT ;  /* 0x0000040032320812 */ /* 0x000fe400078efcff */
[----:B------:R-:W-:-:S02]  /*1c88d0*/  ISETP.LT.AND P6, PT, R33, UR23, !P1 ;  /* 0x0000001721007c0c */ /* 0x000fc4000cfc1270 */
[----:B------:R-:W-:Y:S01]  /*1c88e0*/  LOP3.LUT R50, R50, 0xfffbffff, RZ, 0xc0, !PT ;  /* 0xfffbffff32327812 */ /* 0x000fe200078ec0ff */
[----:B------:R-:W-:Y:S01]  /*1c88f0*/  VIADD R20, R37, 0x52 ;  /* 0x0000005225147836 */ /* 0x000fe20000000000 */
[----:B------:R-:W-:Y:S01]  /*1c8900*/  ISETP.GE.AND P5, PT, R36, UR32, PT ;  /* 0x0000002024007c0c */ /* 0x000fe2000bfa6270 */
[----:B------:R-:W2:Y:S04]  /*1c8910*/  LDL.LU R37, [R1+0x9f54] ;  /* 0x009f540001257983 */ /* 0x000ea80000300800 */
[----:B------:R-:W-:Y:S01]  /*1c8920*/  @P4 LOP3.LUT R50, R50, 0x40000, RZ, 0xfc, !PT ;  /* 0x0004000032324812 */ /* 0x000fe200078efcff */
[----:B------:R-:W3:Y:S01]  /*1c8930*/  LDL.LU R36, [R1+0x9f50] ;  /* 0x009f500001247983 */ /* 0x000ee20000300800 */
[----:B------:R-:W-:Y:S02]  /*1c8940*/  ISETP.GE.AND P0, PT, R20, UR35, PT ;  /* 0x0000002314007c0c */ /* 0x000fe4000bf06270 */
[----:B------:R-:W-:-:S04]  /*1c8950*/  LOP3.LUT R50, R50, 0xfffdffff, RZ, 0xc0, !PT ;  /* 0xfffdffff32327812 */ /* 0x000fc800078ec0ff */
[----:B------:R-:W-:Y:S02]  /*1c8960*/  @P6 LOP3.LUT R50, R50, 0x20000, RZ, 0xfc, !PT ;  /* 0x0002000032326812 */ /* 0x000fe400078efcff */
[----:B------:R-:W-:Y:S02]  /*1c8970*/  ISETP.LT.AND P6, PT, R32, UR22, !P0 ;  /* 0x0000001620007c0c */ /* 0x000fe4000c7c1270 */
[----:B------:R-:W-:-:S11]  /*1c8980*/  LOP3.LUT R50, R50, 0xfffffdff, RZ, 0xc0, !PT ;  /* 0xfffffdff32327812 */ /* 0x000fd600078ec0ff */
        /* <DEDUP_REMOVED lines=23> */
[----:B------:R-:W-:Y:S02]  /*1c8b00*/  LOP3.LUT R50, R50, 0xfffffffd, RZ, 0xc0, !PT ;  /* 0xfffffffd32327812 */ /* 0x000fe400078ec0ff */
[----:B------:R-:W-:Y:S02]  /*1c8b10*/  ISETP.GE.AND P3, PT, R35, UR25, PT ;  /* 0x0000001923007c0c */ /* 0x000fe4000bf66270 */
[----:B------:R-:W4:Y:S01]  /*1c8b20*/  LDL.LU R35, [R1+0x9f4c] ;  /* 0x009f4c0001237983 */ /* 0x000f220000300800 */
[----:B------:R-:W-:Y:S02]  /*1c8b30*/  ISETP.GE.AND P4, PT, R34, UR24, PT ;  /* 0x0000001822007c0c */ /* 0x000fe4000bf86270 */
[----:B------:R-:W-:Y:S01]  /*1c8b40*/  ISETP.GE.AND P2, PT, R33, UR31, PT ;  /* 0x0000001f21007c0c */ /* 0x000fe2000bf46270 */
[----:B------:R-:W4:Y:S03]  /*1c8b50*/  LDL.LU R34, [R1+0x9f48] ;  /* 0x009f480001227983 */ /* 0x000f260000300800 */
[----:B------:R-:W-:Y:S01]  /*1c8b60*/  @P6 LOP3.LUT R50, R50, 0x2, RZ, 0xfc, !PT ;  /* 0x0000000232326812 */ /* 0x000fe200078efcff */
[----:B------:R-:W4:Y:S01]  /*1c8b70*/  LDL.LU R33, [R1+0x9f44] ;  /* 0x009f440001217983 */ /* 0x000f220000300800 */
[----:B------:R-:W-:-:S03]  /*1c8b80*/  ISETP.LT.AND P6, PT, R23, UR58, !P0 ;  /* 0x0000003a17007c0c */ /* 0x000fc6000c7c1270 */
[----:B------:R-:W4:Y:S01]  /*1c8b90*/  LDL.LU R32, [R1+0x9f40] ;  /* 0x009f400001207983 */ /* 0x000f220000300800 */
[----:B------:R-:W-:-:S03]  /*1c8ba0*/  LOP3.LUT R50, R50, 0xfffffffe, RZ, 0xc0, !PT ;  /* 0xfffffffe32327812 */ /* 0x000fc600078ec0ff */
[----:B------:R-:W4:Y:S04]  /*1c8bb0*/  LDL.LU R31, [R1+0x9f3c] ;  /* 0x009f3c00011f7983 */ /* 0x000f280000300800 */
[----:B------:R-:W4:Y:S04]  /*1c8bc0*/  LDL.LU R30, [R1+0x9f38] ;  /* 0x009f3800011e7983 */ /* 0x000f280000300800 */
[----:B------:R-:W4:Y:S04]  /*1c8bd0*/  LDL.LU R29, [R1+0x9f34] ;  /* 0x009f3400011d7983 */ /* 0x000f280000300800 */
[----:B------:R-:W4:Y:S01]  /*1c8be0*/  LDL.LU R28, [R1+0x9f30] ;  /* 0x009f3000011c7983 */ /* 0x000f220000300800 */
[----:B------:R-:W-:-:S03]  /*1c8bf0*/  @P6 LOP3.LUT R50, R50, 0x1, RZ, 0xfc, !PT ;  /* 0x0000000132326812 */ /* 0x000fc600078efcff */
[----:B------:R-:W4:Y:S01]  /*1c8c00*/  LDL.LU R27, [R1+0x9f2c] ;  /* 0x009f2c00011b7983 */ /* 0x000f220000300800 */
[----:B------:R-:W-:-:S03]  /*1c8c10*/  ISETP.LT.AND P6, PT, R17, UR59, !P0 ;  /* 0x0000003b11007c0c */ /* 0x000fc6000c7c1270 */
[----:B------:R-:W4:Y:S04]  /*1c8c20*/  LDL.LU R26, [R1+0x9f28] ;  /* 0x009f2800011a7983 */ /* 0x000f280000300800 */
[----:B------:R-:W4:Y:S04]  /*1c8c30*/  LDL.LU R25, [R1+0x9f24] ;  /* 0x009f240001197983 */ /* 0x000f280000300800 */
[----:B------:R-:W4:Y:S04]  /*1c8c40*/  LDL.LU R24, [R1+0x9f20] ;  /* 0x009f200001187983 */ /* 0x000f280000300800 */
[----:B------:R-:W4:Y:S04]  /*1c8c50*/  LDL.LU R23, [R1+0x9f1c] ;  /* 0x009f1c0001177983 */ /* 0x000f280000300800 */
[----:B------:R-:W2:Y:S02]  /*1c8c60*/  LDL.LU R17, [R1+0x9f18] ;  /* 0x009f180001117983 */ /* 0x000ea40000300800 */
[----:B--2---:R-:W-:-:S04]  /*1c8c70*/  LOP3.LUT R17, R17, 0x7fffffff, RZ, 0xc0, !PT ;  /* 0x7fffffff11117812 */ /* 0x004fc800078ec0ff */
[----:B------:R-:W-:Y:S02]  /*1c8c80*/  @P6 LOP3.LUT R17, R17, 0x80000000, RZ, 0xfc, !PT ;  /* 0x8000000011116812 */ /* 0x000fe400078efcff */
[----:B------:R-:W-:Y:S02]  /*1c8c90*/  ISETP.LT.AND P6, PT, R22, UR60, !P0 ;  /* 0x0000003c16007c0c */ /* 0x000fe4000c7c1270 */
[----:B------:R-:W2:Y:S01]  /*1c8ca0*/  LDL.LU R22, [R1+0x9f14] ;  /* 0x009f140001167983 */ /* 0x000ea20000300800 */
[----:B------:R-:W-:-:S10]  /*1c8cb0*/  LOP3.LUT R17, R17, 0xbfffffff, RZ, 0xc0, !PT ;  /* 0xbfffffff11117812 */ /* 0x000fd400078ec0ff */
[----:B------:R-:W-:Y:S01]  /*1c8cc0*/  @P6 LOP3.LUT R17, R17, 0x40000000, RZ, 0xfc, !PT ;  /* 0x4000000011116812 */ /* 0x000fe200078efcff */
[----:B------:R-:W-:Y:S01]  /*1c8cd0*/  STL [R1+0x9f5c], R51 ;  /* 0x009f5c3301007387 */ /* 0x000fe20000100800 */
[----:B------:R-:W-:Y:S02]  /*1c8ce0*/  ULDC UR13, c[0x0][0x228] ;  /* 0x00008a00000d7ab9 */ /* 0x000fe40000000800 */
[----:B------:R-:W-:Y:S01]  /*1c8cf0*/  LOP3.LUT R17, R17, 0xdfffffff, RZ, 0xc0, !PT ;  /* 0xdfffffff11117812 */ /* 0x000fe200078ec0ff */
[----:B------:R-:W-:Y:S01]  /*1c8d00*/  ULDC UR4, c[0x0][0x228] ;  /* 0x00008a0000047ab9 */ /* 0x000fe20000000800 */
[----:B------:R-:W-:Y:S01]  /*1c8d10*/  STL [R1+0x9f58], R50 ;  /* 0x009f583201007387 */ /* 0x000fe20000100800 */
        /* <DEDUP_REMOVED lines=41> */
[----:B0-----:R-:W2:Y:S01]  /*1c8fb0*/  LDL R15, [R1+0x3fd4] ;  /* 0x003fd400010f7983 */ /* 0x001ea20000100800 */
        /* <DEDUP_REMOVED lines=19> */
[----:B------:R-:W-:-:S02]  /*1c90f0*/  ULDC UR36, c[0x0][0x228] ;  /* 0x00008a0000247ab9 */ /* 0x000fc40000000800 */
[----:B0-----:R-:W2:Y:S04]  /*1c9100*/  LDL R13, [R1+0x3fe4] ;  /* 0x003fe400010d7983 */ /* 0x001ea80000100800 */
[----:B------:R0:W-:Y:S04]  /*1c9110*/  STL [R1+0x9f40], R12 ;  /* 0x009f400c01007387 */ /* 0x0001e80000100800 */
        /* <DEDUP_REMOVED lines=18> */
[----:B------:R1:W-:Y:S04]  /*1c9240*/  STL [R1+0x9f18], R2 ;  /* 0x009f180201007387 */ /* 0x0003e80000100800 */
[----:B------:R1:W-:Y:S04]  /*1c9250*/  STL [R1+0x9f14], R0 ;  /* 0x009f140001007387 */ /* 0x0003e80000100800 */
[----:B0-----:R-:W2:Y:S04]  /*1c9260*/  LDL R3, [R1+0x400c] ;  /* 0x00400c0001037983 */ /* 0x001ea80000100800 */
[----:B-1----:R-:W2:Y:S04]  /*1c9270*/  LDL R2, [R1+0x4010] ;  /* 0x0040100001027983 */ /* 0x002ea80000100800 */
[----:B------:R-:W4:Y:S01]  /*1c9280*/  LDL R0, [R1+0x3fd8] ;  /* 0x003fd80001007983 */ /* 0x000f220000100800 */
[----:B---3--:R-:W-:Y:S01]  /*1c9290*/  VIADD R51, R14, 0x51 ;  /* 0x000000510e337836 */ /* 0x008fe20000000000 */
[----:B----4-:R-:W-:Y:S01]  /*1c92a0*/  ISETP.LT.AND P6, PT, R0, UR13, !P0 ;  /* 0x0000000d00007c0c */ /* 0x010fe2000c7c1270 */
[----:B------:R-:W-:Y:S01]  /*1c92b0*/  VIADD R50, R14, 0x50 ;  /* 0x000000500e327836 */ /* 0x000fe20000000000 */
[----:B------:R-:W-:Y:S01]  /*1c92c0*/  LOP3.LUT R49, R49, 0x7fffffff, RZ, 0xc0, !PT ;  /* 0x7fffffff31317812 */ /* 0x000fe200078ec0ff */
[----:B------:R-:W-:-:S10]  /*1c92d0*/  ULDC UR13, c[0x0][0x228] ;  /* 0x00008a00000d7ab9 */ /* 0x000fd40000000800 */
[----:B------:R-:W-:Y:S02]  /*1c92e0*/  @P6 LOP3.LUT R17, R17, 0x20000000, RZ, 0xfc, !PT ;  /* 0x2000000011116812 */ /* 0x000fe400078efcff */
[----:B------:R-:W-:Y:S02]  /*1c92f0*/  ISETP.LT.AND P6, PT, R19, UR4, !P0 ;  /* 0x0000000413007c0c */ /* 0x000fe4000c7c1270 */
[----:B------:R-:W-:-:S11]  /*1c9300*/  LOP3.LUT R17, R17, 0xefffffff, RZ, 0xc0, !PT ;  /* 0xefffffff11117812 */ /* 0x000fd600078ec0ff */
[----:B------:R-:W-:Y:S02]  /*1c9310*/  @P6 LOP3.LUT R17, R17, 0x10000000, RZ, 0xfc, !PT ;  /* 0x1000000011116812 */ /* 0x000fe400078efcff */
[----:B------:R-:W-:Y:S01]  /*1c9320*/  ISETP.LT.AND P6, PT, R16, UR5, !P0 ;  /* 0x0000000510007c0c */ /* 0x000fe2000c7c1270 */
[----:B------:R-:W-:Y:S01]  /*1c9330*/  ULDC.64 UR4, c[0x0][0x228] ;  /* 0x00008a0000047ab9 */ /* 0x000fe20000000a00 */
[----:B--2---:R-:W-:Y:S01]  /*1c9340*/  ISETP.LT.AND P0, PT, R15, UR12, !P0 ;  /* 0x0000000c0f007c0c */ /* 0x004fe2000c701270 */
[----:B------:R-:W-:Y:S01]  /*1c9350*/  ULDC UR12, c[0x0][0x228] ;  /* 0x00008a00000c7ab9 */ /* 0x000fe20000000800 */
[----:B------:R-:W-:-:S09]  /*1c9360*/  LOP3.LUT R17, R17, 0xf7ffffff, RZ, 0xc0, !PT ;  /* 0xf7ffffff11117812 */ /* 0x000fd200078ec0ff */
[----:B------:R-:W-:-:S04]  /*1c9370*/  @P6 LOP3.LUT R17, R17, 0x8000000, RZ, 0xfc, !PT ;  /* 0x0800000011116812 */ /* 0x000fc800078efcff */
[----:B------:R-:W-:-:S04]  /*1c9380*/  LOP3.LUT R17, R17, 0xfbffffff, RZ, 0xc0, !PT ;  /* 0xfbffffff11117812 */ /* 0x000fc800078ec0ff */
[----:B------:R-:W-:Y:S02]  /*1c9390*/  @P0 LOP3.LUT R17, R17, 0x4000000, RZ, 0xfc, !PT ;  /* 0x0400000011110812 */ /* 0x000fe400078efcff */
[----:B------:R-:W-:Y:S01]  /*1c93a0*/  ISETP.GE.AND P0, PT, R51, UR39, PT ;  /* 0x0000002733007c0c */ /* 0x000fe2000bf06270 */
[----:B------:R-:W-:-:S03]  /*1c93b0*/  ULDC UR39, c[0x0][0x228] ;  /* 0x00008a0000277ab9 */ /* 0x000fc60000000800 */
[----:B------:R-:W-:Y:S02]  /*1c93c0*/  ISETP.LT.AND P6, PT, R9, UR4, !P0 ;  /* 0x0000000409007c0c */ /* 0x000fe4000c7c1270 */
[----:B------:R-:W-:-:S11]  /*1c93d0*/  LOP3.LUT R17, R17, 0xffdfffff, RZ, 0xc0, !PT ;  /* 0xffdfffff11117812 */ /* 0x000fd600078ec0ff */
[----:B------:R-:W-:Y:S02]  /*1c93e0*/  @P6 LOP3.LUT R17, R17, 0x200000, RZ, 0xfc, !PT ;  /* 0x0020000011116812 */ /* 0x000fe400078efcff */
[----:B------:R-:W-:Y:S01]  /*1c93f0*/  ISETP.LT.AND P6, PT, R13, UR30, !P0 ;  /* 0x0000001e0d007c0c */ /* 0x000fe2000c7c1270 */
[----:B------:R-:W-:Y:S01]  /*1c9400*/  ULDC UR30, c[0x0][0x228] ;  /* 0x00008a00001e7ab9 */ /* 0x000fe20000000800 */
        /* <DEDUP_REMOVED lines=50> */
[----:B------:R-:W-:Y:S02]  /*1c9730*/  ISETP.LT.AND P6, PT, R16, UR7, !P0 ;  /* 0x0000000710007c0c */ /* 0x000fe4000c7c1270 */
[----:B------:R-:W-:Y:S01]  /*1c9740*/  ISETP.LT.AND P0, PT, R15, UR6, !P0 ;  /* 0x000000060f007c0c */ /* 0x000fe2000c701270 */
[----:B------:R-:W-:Y:S01]  /*1c9750*/  ULDC.64 UR6, c[0x0][0x228] ;  /* 0x00008a0000067ab9 */ /* 0x000fe20000000a00 */
[----:B------:R-:W-:-:S09]  /*1c9760*/  LOP3.LUT R17, R17, 0xfffff7ff, RZ, 0xc0, !PT ;  /* 0xfffff7ff11117812 */ /* 0x000fd200078ec0ff */
[----:B------:R-:W-:-:S04]  /*1c9770*/  @P6 LOP3.LUT R17, R17, 0x800, RZ, 0xfc, !PT ;  /* 0x0000080011116812 */ /* 0x000fc800078efcff */
[----:B------:R-:W-:-:S04]  /*1c9780*/  LOP3.LUT R17, R17, 0xfffffbff, RZ, 0xc0, !PT ;  /* 0xfffffbff11117812 */ /* 0x000fc800078ec0ff */
[----:B------:R-:W-:Y:S02]  /*1c9790*/  @P0 LOP3.LUT R17, R17, 0x400, RZ, 0xfc, !PT ;  /* 0x0000040011110812 */ /* 0x000fe400078efcff */
[----:B------:R-:W-:Y:S02]  /*1c97a0*/  ISETP.GE.AND P0, PT, R50, UR5, PT ;  /* 0x0000000532007c0c */ /* 0x000fe4000bf06270 */
[----:B------:R-:W-:Y:S01]  /*1c97b0*/  LOP3.LUT R17, R17, 0xffffffdf, RZ, 0xc0, !PT ;  /* 0xffffffdf11117812 */ /* 0x000fe200078ec0ff */
[----:B------:R-:W-:Y:S01]  /*1c97c0*/  VIADD R50, R14, 0x4f ;  /* 0x0000004f0e327836 */ /* 0x000fe20000000000 */
[----:B------:R-:W-:Y:S01]  /*1c97d0*/  ISETP.LT.AND P6, PT, R9, UR6, !P0 ;  /* 0x0000000609007c0c */ /* 0x000fe2000c7c1270 */
[----:B------:R-:W-:-:S12]  /*1c97e0*/  ULDC.64 UR4, c[0x0][0x228] ;  /* 0x00008a0000047ab9 */ /* 0x000fd80000000a00 */
        /* <DEDUP_REMOVED lines=38> */
[----:B------:R-:W-:-:S12]  /*1c9a50*/  ULDC UR49, c[0x0][0x228] ;  /* 0x00008a0000317ab9 */ /* 0x000fd80000000800 */
        /* <DEDUP_REMOVED lines=15> */
[----:B------:R-:W-:Y:S01]  /*1c9b50*/  ISETP.LT.AND P0, PT, R15, UR54, !P0 ;  /* 0x000000360f007c0c */ /* 0x000fe2000c701270 */
[----:B------:R-:W-:Y:S01]  /*1c9b60*/  ULDC UR54, c[0x0][0x228] ;  /* 0x00008a0000367ab9 */ /* 0x000fe20000000800 */
        /* <DEDUP_REMOVED lines=76> */
[----:B------:R-:W-:-:S11]  /*1ca030*/  ULDC UR6, c[0x0][0x228] ;  /* 0x00008a0000067ab9 */ /* 0x000fd60000000800 */
        /* <DEDUP_REMOVED lines=60> */
[----:B------:R-:W-:Y:S01]  /*1ca400*/  ISETP.GE.AND P0, PT, R50, UR7, PT ;  /* 0x0000000732007c0c */ /* 0x000fe2000bf06270 */
[----:B------:R-:W-:-:S03]  /*1ca410*/  ULDC UR7, c[0x0][0x228] ;  /* 0x00008a0000077ab9 */ /* 0x000fc60000000800 */
        /* <DEDUP_REMOVED lines=97> */
[----:B------:R-:W-:Y:S01]  /*1caa30*/  LOP3.LUT R47, R47, 0x7fffffff, RZ, 0xc0, !PT ;  /* 0x7fffffff2f2f7812 */ /* 0x000fe200078ec0ff */
[----:B------:R-:W-:Y:S01]  /*1caa40*/  VIADD R50, R14, 0x4b ;  /* 0x0000004b0e327836 */ /* 0x000fe20000000000 */
[----:B------:R-:W-:Y:S01]  /*1caa50*/  LOP3.LUT R48, R48, 0xfffffffd, RZ, 0xc0, !PT ;  /* 0xfffffffd30307812 */ /* 0x000fe200078ec0ff */
[----:B------:R-:W-:-:S08]  /*1caa60*/  ULDC.64 UR4, c[0x0][0x228] ;  /* 0x00008a0000047ab9 */ /* 0x000fd00000000a00 */
        /* <DEDUP_REMOVED lines=227> */
[----:B------:R-:W-:-:S04]  /*1cb8a0*/  ISETP.GE.AND P0, PT, R50, UR5, PT ;  /* 0x0000000532007c0c */ /* 0x000fc8000bf06270 */
[----:B------:R-:W-:Y:S02]  /*1cb8b0*/  ISETP.LT.AND P6, PT, R9, UR6, !P0 ;  /* 0x0000000609007c0c */ /* 0x000fe4000c7c1270 */
[----:B------:R-:W-:Y:S02]  /*1cb8c0*/  LOP3.LUT R46, R46, 0xffffffdf, RZ, 0xc0, !PT ;  /* 0xffffffdf2e2e7812 */ /* 0x000fe400078ec0ff */
[----:B------:R-:W-:Y:S01]  /*1cb8d0*/  LOP3.LUT R45, R45, 0x7fffffff, RZ, 0xc0, !PT ;  /* 0x7fffffff2d2d7812 */ /* 0x000fe200078ec0ff */
[----:B------:R-:W-:Y:S01]  /*1cb8e0*/  VIADD R50, R14, 0x47 ;  /* 0x000000470e327836 */ /* 0x000fe20000000000 */
[----:B------:R-:W-:-:S07]  /*1cb8f0*/  ULDC UR6, c[0x0][0x228] ;  /* 0x00008a0000067ab9 */ /* 0x000fce0000000800 */
        /* <DEDUP_REMOVED lines=53> */
[----:B------:R-:W-:Y:S01]  /*1cbc50*/  ULDC.64 UR4, c[0x0][0x228] ;  /* 0x00008a0000047ab9 */ /* 0x000fe20000000a00 */
        /* <DEDUP_REMOVED lines=38> */
[----:B------:R-:W-:Y:S01]  /*1cbec0*/  ISETP.LT.AND P6, PT, R5, UR61, !P0 ;  /* 0x0000003d05007c0c */ /* 0x000fe2000c7c1270 */
[----:B------:R-:W-:Y:S01]  /*1cbed0*/  VIADD R50, R14, 0x46 ;  /* 0x000000460e327836 */ /* 0x000fe20000000000 */
[----:B------:R-:W-:Y:S01]  /*1cbee0*/  LOP3.LUT R45, R45, 0xfffdffff, RZ, 0xc0, !PT ;  /* 0xfffdffff2d2d7812 */ /* 0x000fe200078ec0ff */
[----:B------:R-:W-:-:S10]  /*1cbef0*/  ULDC UR61, c[0x0][0x228] ;  /* 0x00008a00003d7ab9 */ /* 0x000fd40000000800 */
        /* <DEDUP_REMOVED lines=230> */
[----:B------:R-:W-:Y:S01]  /*1ccd60*/  LOP3.LUT R43, R43, 0xffdfffff, RZ, 0xc0, !PT ;  /* 0xffdfffff2b2b7812 */ /* 0x000fe200078ec0ff */
[----:B------:R-:W-:Y:S01]  /*1ccd70*/  VIADD R50, R14, 0x42 ;  /* 0x000000420e327836 */ /* 0x000fe20000000000 */
[----:B------:R-:W-:-:S09]  /*1ccd80*/  ULDC UR4, c[0x0][0x228] ;  /* 0x00008a0000047ab9 */ /* 0x000fd20000000800 */
        /* <DEDUP_REMOVED lines=97> */
[----:B------:R-:W-:-:S08]  /*1cd3a0*/  ULDC UR61, c[0x0][0x228] ;  /* 0x00008a00003d7ab9 */ /* 0x000fd00000000800 */
[----:B------:R-:W-:Y:S02]  /*1cd3b0*/  @P6 LOP3.LUT R43, R43, 0x2, RZ, 0xfc, !PT ;  /* 0x000000022b2b6812 */ /* 0x000fe400078efcff */
[----:B------:R-:W-:Y:S01]  /*1cd3c0*/  ISETP.LT.AND P6, PT, R4, UR4, !P0 ;  /* 0x0000000404007c0c */ /* 0x000fe2000c7c1270 */
[----:B------:R-:W-:Y:S01]  /*1cd3d0*/  ULDC.64 UR4, c[0x0][0x228] ;  /* 0x00008a0000047ab9 */ /* 0x000fe20000000a00 */
        /* <DEDUP_REMOVED lines=1681> */
[----:B------:R-:W-:Y:S01]  /*1d3cf0*/  LOP3.LUT R28, R28, 0x7fffffff, RZ, 0xc0, !PT ;  /* 0x7fffffff1c1c7812 */ /* 0x000fe200078ec0ff */
[----:B------:R-:W-:-:S10]  /*1d3d00*/  ULDC UR6, c[0x0][0x228] ;  /* 0x00008a0000067ab9 */ /* 0x000fd40000000800 */
        /* <DEDUP_REMOVED lines=302> */
[----:B------:R-:W-:-:S13]  /*1d4ff0*/  ISETP.LT.AND P6, PT, R3, UR32, !P0 ;  /* 0x0000002003007c0c */ /* 0x000fda000c7c1270 */
        /* <DEDUP_REMOVED lines=448> */
[----:B------:R-:W-:Y:S02]  /*1d6c00*/  LOP3.LUT R22, R22, 0x7fffffff, RZ, 0xc0, !PT ;  /* 0x7fffffff16167812 */ /* 0x000fe400078ec0ff */
[----:B------:R-:W-:Y:S01]  /*1d6c10*/  LOP3.LUT R21, R21, 0x7fffffff, RZ, 0xc0, !PT ;  /* 0x7fffffff15157812 */ /* 0x000fe200078ec0ff */
[----:B------:R-:W-:Y:S01]  /*1d6c20*/  VIADD R51, R14, 0x16 ;  /* 0x000000160e337836 */ /* 0x000fe20000000000 */
[----:B------:R-:W-:Y:S01]  /*1d6c30*/  LOP3.LUT R24, R24, 0xfffbffff, RZ, 0xc0, !PT ;  /* 0xfffbffff18187812 */ /* 0x000fe200078ec0ff */
[----:B------:R-:W-:-:S06]  /*1d6c40*/  ULDC UR43, c[0x0][0x228] ;  /* 0x00008a00002b7ab9 */ /* 0x000fcc0000000800 */
        /* <DEDUP_REMOVED lines=72> */
[----:B------:R-:W-:Y:S02]  /*1d70d0*/  ISETP.LT.AND P6, PT, R4, UR30, !P0 ;  /* 0x0000001e04007c0c */ /* 0x000fe4000c7c1270 */
[----:B------:R-:W-:-:S11]  /*1d70e0*/  LOP3.LUT R24, R24, 0xfffffffe, RZ, 0xc0, !PT ;  /* 0xfffffffe18187812 */ /* 0x000fd600078ec0ff */
[----:B------:R-:W-:Y:S02]  /*1d70f0*/  @P6 LOP3.LUT R24, R24, 0x1, RZ, 0xfc, !PT ;  /* 0x0000000118186812 */ /* 0x000fe400078efcff */
[----:B------:R-:W-:Y:S01]  /*1d7100*/  ISETP.LT.AND P6, PT, R3, UR31, !P0 ;  /* 0x0000001f03007c0c */ /* 0x000fe2000c7c1270 */
[----:B------:R-:W-:-:S12]  /*1d7110*/  ULDC.64 UR30, c[0x0][0x228] ;  /* 0x00008a00001e7ab9 */ /* 0x000fd80000000a00 */
        /* <DEDUP_REMOVED lines=339> */
[----:B------:R-:W-:Y:S01]  /*1d8650*/  ISETP.GE.AND P0, PT, R51, UR33, PT ;  /* 0x0000002133007c0c */ /* 0x000fe2000bf06270 */
[----:B------:R-:W-:Y:S01]  /*1d8660*/  VIADD R50, R14, 0x15 ;  /* 0x000000150e327836 */ /* 0x000fe20000000000 */
[----:B------:R-:W-:-:S07]  /*1d8670*/  LOP3.LUT R18, R18, 0x7fffffff, RZ, 0xc0, !PT ;  /* 0x7fffffff12127812 */ /* 0x000fce00078ec0ff */
[----:B------:R-:W-:Y:S01]  /*1d8680*/  @P6 LOP3.LUT R21, R21, 0x400, RZ, 0xfc, !PT ;  /* 0x0000040015156812 */ /* 0x000fe200078efcff */
[----:B------:R-:W2:Y:S01]  /*1d8690*/  LDL.LU R51, [R1+0x9f5c] ;  /* 0x009f5c0001337983 */ /* 0x000ea20000300800 */
        /* <DEDUP_REMOVED lines=30> */
[----:B------:R-:W-:-:S13]  /*1d8880*/  ISETP.LT.AND P6, PT, R3, UR44, !P0 ;  /* 0x0000002c03007c0c */ /* 0x000fda000c7c1270 */
        /* <DEDUP_REMOVED lines=17> */
[----:B------:R-:W3:Y:S07]  /*1d89a0*/  LDL.LU R50, [R1+0x9f58] ;  /* 0x009f580001327983 */ /* 0x000eee0000300800 */
[----:B------:R-:W-:-:S02]  /*1d89b0*/  @P6 LOP3.LUT R20, R20, 0x4000000, RZ, 0xfc, !PT ;  /* 0x0400000014146812 */ /* 0x000fc400078efcff */
        /* <DEDUP_REMOVED lines=41> */
[----:B------:R-:W4:Y:S10]  /*1d8c50*/  LDL.LU R19, [R1+0x9f54] ;  /* 0x009f540001137983 */ /* 0x000f340000300800 */
[----:B------:R-:W-:-:S02]  /*1d8c60*/  @P6 LOP3.LUT R20, R20, 0x1000, RZ, 0xfc, !PT ;  /* 0x0000100014146812 */ /* 0x000fc400078efcff */
[----:B------:R-:W-:Y:S02]  /*1d8c70*/  ISETP.LT.AND P6, PT, R16, UR49, !P0 ;  /* 0x0000003110007c0c */ /* 0x000fe4000c7c1270 */
[----:B------:R-:W-:Y:S01]  /*1d8c80*/  LOP3.LUT R20, R20, 0xfffff7ff, RZ, 0xc0, !PT ;  /* 0xfffff7ff14147812 */ /* 0x000fe200078ec0ff */
[----:B------:R-:W4:Y:S10]  /*1d8c90*/  LDL.LU R16, [R1+0x9f50] ;  /* 0x009f500001107983 */ /* 0x000f340000300800 */
[----:B------:R-:W-:-:S02]  /*1d8ca0*/  @P6 LOP3.LUT R20, R20, 0x800, RZ, 0xfc, !PT ;  /* 0x0000080014146812 */ /* 0x000fc400078efcff */
[----:B------:R-:W-:Y:S02]  /*1d8cb0*/  ISETP.LT.AND P6, PT, R15, UR50, !P0 ;  /* 0x000000320f007c0c */ /* 0x000fe4000c7c1270 */
[----:B------:R-:W-:Y:S01]  /*1d8cc0*/  LOP3.LUT R20, R20, 0xfffffbff, RZ, 0xc0, !PT ;  /* 0xfffffbff14147812 */ /* 0x000fe200078ec0ff */
[----:B------:R-:W2:Y:S01]  /*1d8cd0*/  LDL.LU R15, [R1+0x9f4c] ;  /* 0x009f4c00010f7983 */ /* 0x000ea20000300800 */
[----:B------:R-:W-:-:S03]  /*1d8ce0*/  ISETP.GE.AND P0, PT, R14, UR37, PT ;  /* 0x000000250e007c0c */ /* 0x000fc6000bf06270 */
[----:B------:R-:W2:Y:S06]  /*1d8cf0*/  LDL.LU R14, [R1+0x9f48] ;  /* 0x009f4800010e7983 */ /* 0x000eac0000300800 */
        /* <DEDUP_REMOVED lines=42> */
[----:B------:R-:W4:Y:S11]  /*1d8fa0*/  LDL.LU R3, [R1+0x9f1c] ;  /* 0x009f1c0001037983 */ /* 0x000f360000300800 */
[----:B------:R-:W-:-:S02]  /*1d8fb0*/  @P6 LOP3.LUT R18, R18, 0x80000000, RZ, 0xfc, !PT ;  /* 0x8000000012126812 */ /* 0x000fc400078efcff */
[----:B------:R-:W-:Y:S02]  /*1d8fc0*/  ISETP.LT.AND P6, PT, R2, UR60, !P0 ;  /* 0x0000003c02007c0c */ /* 0x000fe4000c7c1270 */
[----:B------:R-:W-:Y:S01]  /*1d8fd0*/  LOP3.LUT R18, R18, 0xbfffffff, RZ, 0xc0, !PT ;  /* 0xbfffffff12127812 */ /* 0x000fe200078ec0ff */
[----:B------:R-:W4:Y:S10]  /*1d8fe0*/  LDL.LU R2, [R1+0x9f18] ;  /* 0x009f180001027983 */ /* 0x000f340000300800 */
[----:B------:R-:W-:-:S02]  /*1d8ff0*/  @P6 LOP3.LUT R18, R18, 0x40000000, RZ, 0xfc, !PT ;  /* 0x4000000012126812 */ /* 0x000fc400078efcff */
[----:B------:R-:W-:Y:S02]  /*1d9000*/  ISETP.LT.AND P6, PT, R0, UR61, !P0 ;  /* 0x0000003d00007c0c */ /* 0x000fe4000c7c1270 */
[----:B------:R-:W4:Y:S01]  /*1d9010*/  LDL.LU R0, [R1+0x9f14] ;  /* 0x009f140001007983 */ /* 0x000f220000300800 */
[----:B------:R-:W-:-:S10]  /*1d9020*/  LOP3.LUT R18, R18, 0xdfffffff, RZ, 0xc0, !PT ;  /* 0xdfffffff12127812 */ /* 0x000fd400078ec0ff */
[----:B------:R-:W-:Y:S01]  /*1d9030*/  @P6 LOP3.LUT R18, R18, 0x20000000, RZ, 0xfc, !PT ;  /* 0x2000000012126812 */ /* 0x000fe200078efcff */
[----:B--2---:R0:W-:Y:S01]  /*1d9040*/  STL.64 [R1+0xa528], R14 ;  /* 0x00a5280e01007387 */ /* 0x0041e20000100a00 */
        /* <DEDUP_REMOVED lines=11> */
[----:B0-----:R-:W2:Y:S01]  /*1d9100*/  LDL.LU R14, [R1+0x30d8] ;  /* 0x0030d800010e7983 */ /* 0x001ea20000300800 */
[----:B------:R-:W-:Y:S01]  /*1d9110*/  ULDC UR60, c[0x0][0x228] ;  /* 0x00008a00003c7ab9 */ /* 0x000fe20000000800 */
[----:B------:R-:W-:Y:S01]  /*1d9120*/  ULDC UR61, c[0x0][0x228] ;  /* 0x00008a00003d7ab9 */ /* 0x000fe20000000800 */
[----:B------:R-:W-:Y:S01]  /*1d9130*/  ULDC UR56, c[0x0][0x228] ;  /* 0x00008a0000387ab9 */ /* 0x000fe20000000800 */
[----:B------:R-:W2:Y:S01]  /*1d9140*/  LDL.LU R15, [R1+0x30dc] ;  /* 0x0030dc00010f7983 */ /* 0x000ea20000300800 */
        /* <DEDUP_REMOVED lines=47> */
[----:B------:R-:W-:-:S02]  /*1d9440*/  ULDC UR47, c[0x0][0x228] ;  /* 0x00008a00002f7ab9 */ /* 0x000fc40000000800 */
[----:B------:R0:W-:Y:S04]  /*1d9450*/  STL [R1+0x9fb4], R58 ;  /* 0x009fb43a01007387 */ /* 0x0001e80000100800 */
[----:B0-----:R-:W2:Y:S04]  /*1d9460*/  LDL.LU R58, [R1+0x3194] ;  /* 0x00319400013a7983 */ /* 0x001ea80000300800 */
[----:B------:R-:W-:Y:S04]  /*1d9470*/  STL [R1+0x9fb0], R57 ;  /* 0x009fb03901007387 */ /* 0x000fe80000100800 */
[----:B------:R0:W-:Y:S04]  /*1d9480*/  STL [R1+0x9fac], R56 ;  /* 0x009fac3801007387 */ /* 0x0001e80000100800 */
[----:B0-----:R-:W2:Y:S04]  /*1d9490*/  LDL.LU R56, [R1+0x3190] ;  /* 0x0031900001387983 */ /* 0x001ea80000300800 */
        /* <DEDUP_REMOVED lines=8> */
[----:B------:R-:W-:Y:S04]  /*1d9520*/  STL [R1+0x9f98], R51 ;  /* 0x009f983301007387 */ /* 0x000fe80000100800 */
[----:B---3--:R-:W-:Y:S04]  /*1d9530*/  STL [R1+0x9f94], R50 ;  /* 0x009f943201007387 */ /* 0x008fe80000100800 */
[----:B------:R-:W-:Y:S04]  /*1d9540*/  STL [R1+0x9f90], R49 ;  /* 0x009f903101007387 */ /* 0x000fe80000100800 */
[----:B------:R0:W-:Y:S04]  /*1d9550*/  STL [R1+0x9f8c], R48 ;  /* 0x009f8c3001007387 */ /* 0x0001e80000100800 */
        /* <DEDUP_REMOVED lines=30> */
[----:B----4-:R-:W-:Y:S04]  /*1d9740*/  STL [R1+0x9f18], R19 ;  /* 0x009f181301007387 */ /* 0x010fe80000100800 */
[----:B------:R0:W-:Y:S01]  /*1d9750*/  STL [R1+0x9f14], R17 ;  /* 0x009f141101007387 */ /* 0x0001e20000100800 */
[----:B--2---:R-:W-:Y:S01]  /*1d9760*/  VIADD R57, R18, UR4 ;  /* 0x0000000412397c36 */ /* 0x004fe20008000000 */
[----:B------:R-:W-:Y:S01]  /*1d9770*/  F2FP.SATFINITE.E5M2.F32.PACK_AB_MERGE_C R18, R15, R14, RZ ;  /* 0x0000000e0f12723e */ /* 0x000fe200048060ff */
[----:B------:R-:W-:-:S03]  /*1d9780*/  ULDC UR4, c[0x0][0x248] ;  /* 0x0000920000047ab9 */ /* 0x000fc60000000800 */
[----:B0-----:R-:W-:Y:S01]  /*1d9790*/  SHF.R.S32.HI R17, RZ, 0x1f, R57 ;  /* 0x0000001fff117819 */ /* 0x001fe20000011439 */
[----:B------:R0:W-:Y:S01]  /*1d97a0*/  STL [R1+0x680], R18 ;  /* 0x0006801201007387 */ /* 0x0001e20000100800 */
[----:B------:R-:W-:-:S03]  /*1d97b0*/  IADD3 R14, P6, R57, R4, RZ ;  /* 0x00000004390e7210 */ /* 0x000fc60007fde0ff */
[----:B------:R-:W2:Y:S04]  /*1d97c0*/  LDL.LU R61, [R1+0x3180] ;  /* 0x00318000013d7983 */ /* 0x000ea80000300800 */
[----:B0-----:R-:W2:Y:S01]  /*1d97d0*/  LDL.LU R18, [R1+0x3184] ;  /* 0x0031840001127983 */ /* 0x001ea20000300800 */
[----:B---3--:R-:W-:-:S05]  /*1d97e0*/  IMAD.X R15, R17, 0x1, R48, P6 ;  /* 0x00000001110f7824 */ /* 0x008fca00030e0630 */
[----:B------:R0:W-:Y:S04]  /*1d97f0*/  STL.64 [R1+0x5220], R14 ;  /* 0x0052200e01007387 */ /* 0x0001e80000100a00 */
[----:B0-----:R-:W3:Y:S04]  /*1d9800*/  LDL.LU R14, [R1+0x3188] ;  /* 0x00318800010e7983 */ /* 0x001ee80000300800 */
[----:B------:R-:W3:Y:S01]  /*1d9810*/  LDL.LU R15, [R1+0x318c] ;  /* 0x00318c00010f7983 */ /* 0x000ee20000300800 */
[----:B------:R-:W-:-:S03]  /*1d9820*/  F2FP.SATFINITE.E5M2.F32.PACK_AB_MERGE_C R20, R53, R52, RZ ;  /* 0x000000343514723e */ /* 0x000fc600048060ff */
[----:B------:R-:W4:Y:S01]  /*1d9830*/  LDL R42, [R1+0x2c] ;  /* 0x00002c00012a7983 */ /* 0x000f220000100800 */
[----:B------:R-:W-:-:S03]  /*1d9840*/  F2FP.SATFINITE.E5M2.F32.PACK_AB_MERGE_C R19, R55, R54, RZ ;  /* 0x000000363713723e */ /* 0x000fc600048060ff */
[----:B------:R-:W4:Y:S04]  /*1d9850*/  LDL R32, [R1+0x34] ;  /* 0x0000340001207983 */ /* 0x000f280000100800 */
[----:B------:R0:W-:Y:S04]  /*1d9860*/  STL [R1+0x5400], R20 ;  /* 0x0054001401007387 */ /* 0x0001e80000100800 */
[----:B------:R1:W-:Y:S04]  /*1d9870*/  STL [R1+0x5414], R19 ;  /* 0x0054141301007387 */ /* 0x0003e80000100800 */
[----:B------:R-:W4:Y:S01]  /*1d9880*/  LDL R26, [R1+0x30] ;  /* 0x00003000011a7983 */ /* 0x000f220000100800 */
[----:B0-----:R-:W-:-:S03]  /*1d9890*/  IADD3 R20, P6, R57, R6, RZ ;  /* 0x0000000639147210 */ /* 0x001fc60007fde0ff */
[----:B------:R-:W4:Y:S02]  /*1d98a0*/  LDL.LU R35, [R1+0x3170] ;  /* 0x0031700001237983 */ /* 0x000f240000300800 */
[----:B------:R-:W-:Y:S01]  /*1d98b0*/  IMAD.X R21, R17, 0x1, R5, P6 ;  /* 0x0000000111157824 */ /* 0x000fe200030e0605 */
[----:B-1----:R-:W-:-:S04]  /*1d98c0*/  F2FP.SATFINITE.E5M2.F32.PACK_AB_MERGE_C R19, R58, R56, RZ ;  /* 0x000000383a13723e */ /* 0x002fc800048060ff */
[----:B------:R-:W-:Y:S04]  /*1d98d0*/  STL.64 [R1+0x31a0], R20 ;  /* 0x0031a01401007387 */ /* 0x000fe80000100a00 */
[----:B------:R-:W4:Y:S04]  /*1d98e0*/  LDL.LU R36, [R1+0x3174] ;  /* 0x0031740001247983 */ /* 0x000f280000300800 */
[----:B------:R0:W-:Y:S04]  /*1d98f0*/  STL [R1+0x5338], R19 ;  /* 0x0053381301007387 */ /* 0x0001e80000100800 */
[----:B------:R-:W4:Y:S04]  /*1d9900*/  LDL.LU R37, [R1+0x3178] ;  /* 0x0031780001257983 */ /* 0x000f280000300800 */
[----:B------:R-:W4:Y:S04]  /*1d9910*/  LDL.LU R40, [R1+0x317c] ;  /* 0x00317c0001287983 */ /* 0x000f280000300800 */
[----:B------:R-:W4:Y:S04]  /*1d9920*/  LDL R45, [R1+0x20] ;  /* 0x00002000012d7983 */ /* 0x000f280000100800 */
[----:B------:R-:W4:Y:S01]  /*1d9930*/  LDL.LU R41, [R1+0x3160] ;  /* 0x0031600001297983 */ /* 0x000f220000300800 */
[----:B0-----:R-:W-:-:S03]  /*1d9940*/  F2FP.SATFINITE.E5M2.F32.PACK_AB_MERGE_C R19, R60, R59, RZ ;  /* 0x0000003b3c13723e */ /* 0x001fc600048060ff */
        /* <DEDUP_REMOVED lines=10> */
[----:B------:R-:W-:-:S03]  /*1d99f0*/  IADD3 R20, P6, R57, R8, RZ ;  /* 0x0000000839147210 */ /* 0x000fc60007fde0ff */
[----:B------:R-:W4:Y:S02]  /*1d9a00*/  LDL R39, [R1+0x28] ;  /* 0x0000280001277983 */ /* 0x000f240000100800 */
[----:B------:R-:W-:Y:S02]  /*1d9a10*/  IMAD.X R21, R17, 0x1, R7, P6 ;  /* 0x0000000111157824 */ /* 0x000fe400030e0607 */
[----:B------:R-:W4:Y:S04]  /*1d9a20*/  LDL R47, [R1+0x24] ;  /* 0x00002400012f7983 */ /* 0x000f280000100800 */
[----:B------:R-:W4:Y:S04]  /*1d9a30*/  LDL R56, [R1+0x1c] ;  /* 0x00001c0001387983 */ /* 0x000f280000100800 */
[----:B------:R-:W4:Y:S04]  /*1d9a40*/  LDL.LU R59, [R1+0x3148] ;  /* 0x00314800013b7983 */ /* 0x000f280000300800 */
[----:B------:R-:W-:Y:S01]  /*1d9a50*/  STL.64 [R1+0x3190], R20 ;  /* 0x0031901401007387 */ /* 0x000fe20000100a00 */
[----:B--2---:R-:W-:-:S05]  /*1d9a60*/  F2FP.SATFINITE.E5M2.F32.PACK_AB_MERGE_C R18, R18, R61, RZ ;  /* 0x0000003d1212723e */ /* 0x004fca00048060ff */
[----:B------:R0:W-:Y:S04]  /*1d9a70*/  STL [R1+0x3198], R18 ;  /* 0x0031981201007387 */ /* 0x0001e80000100800 */
[----:B------:R-:W2:Y:S01]  /*1d9a80*/  LDL.LU R60, [R1+0x314c] ;  /* 0x00314c00013c7983 */ /* 0x000ea20000300800 */
[----:B---3--:R-:W-:-:S05]  /*1d9a90*/  F2FP.SATFINITE.E5M2.F32.PACK_AB_MERGE_C R14, R15, R14, RZ ;  /* 0x0000000e0f0e723e */ /* 0x008fca00048060ff */
[----:B------:R1:W-:Y:S04]  /*1d9aa0*/  STL [R1+0x318c], R14 ;  /* 0x00318c0e01007387 */ /* 0x0003e80000100800 */
[----:B------:R-:W3:Y:S04]  /*1d9ab0*/  LDL.LU R61, [R1+0x3130] ;  /* 0x00313000013d7983 */ /* 0x000ee80000300800 */
[----:B0-----:R-:W3:Y:S04]  /*1d9ac0*/  LDL.LU R18, [R1+0x3134] ;  /* 0x0031340001127983 */ /* 0x001ee80000300800 */
[----:B-1----:R-:W3:Y:S04]  /*1d9ad0*/  LDL.LU R14, [R1+0x3138] ;  /* 0x00313800010e7983 */ /* 0x002ee80000300800 */
[----:B------:R-:W3:Y:S01]  /*1d9ae0*/  LDL.LU R15, [R1+0x313c] ;  /* 0x00313c00010f7983 */ /* 0x000ee20000300800 */
[----:B------:R-:W-:-:S03]  /*1d9af0*/  IADD3 R20, P6, R57, R10, RZ ;  /* 0x0000000a39147210 */ /* 0x000fc60007fde0ff */
[----:B------:R-:W3:Y:S02]  /*1d9b00*/  LDL R19, [R1+0x18] ;  /* 0x0000180001137983 */ /* 0x000ee40000100800 */
[----:B------:R-:W-:Y:S02]  /*1d9b10*/  IMAD.X R21, R17, 0x1, R9, P6 ;  /* 0x0000000111157824 */ /* 0x000fe400030e0609 */
[----:B------:R-:W3:Y:S04]  /*1d9b20*/  LDL R50, [R1+0x10] ;  /* 0x0000100001327983 */ /* 0x000ee80000100800 */
[----:B------:R-:W3:Y:S04]  /*1d9b30*/  LDL R49, [R1+0x14] ;  /* 0x0000140001317983 */ /* 0x000ee80000100800 */
[----:B------:R4:W-:Y:S04]  /*1d9b40*/  STL.64 [R1+0x3180], R20 ;  /* 0x0031801401007387 */ /* 0x0009e80000100a00 */
[----:B------:R-:W3:Y:S01]  /*1d9b50*/  LDL R25, [R1+0xc] ;  /* 0x00000c0001197983 */ /* 0x000ee20000100800 */
[----:B----4-:R-:W-:-:S02]  /*1d9b60*/  F2FP.SATFINITE.E5M2.F32.PACK_AB_MERGE_C R21, R36, R35, RZ ;  /* 0x000000232415723e */ /* 0x010fc400048060ff */
[----:B------:R-:W-:-:S03]  /*1d9b70*/  F2FP.SATFINITE.E5M2.F32.PACK_AB_MERGE_C R20, R40, R37, RZ ;  /* 0x000000252814723e */ /* 0x000fc600048060ff */
[----:B------:R-:W-:Y:S04]  /*1d9b80*/  STL [R1+0x3188], R21 ;  /* 0x0031881501007387 */ /* 0x000fe80000100800 */
[----:B------:R-:W4:Y:S04]  /*1d9b90*/  LDL R34, [R1+0x8] ;  /* 0x0000080001227983 */ /* 0x000f280000100800 */
[----:B------:R0:W-:Y:S02]  /*1d9ba0*/  STL [R1+0x317c], R20 ;  /* 0x00317c1401007387 */ /* 0x0001e40000100800 */
[----:B0-----:R-:W-:-:S05]  /*1d9bb0*/  IADD3 R20, P6, R57, R3, RZ ;  /* 0x0000000339147210 */ /* 0x001fca0007fde0ff */
[----:B------:R-:W-:-:S05]  /*1d9bc0*/  IMAD.X R21, R17, 0x1, R38, P6 ;  /* 0x0000000111157824 */ /* 0x000fca00030e0626 */
[----:B------:R0:W-:Y:S04]  /*1d9bd0*/  STL.64 [R1+0x3170], R20 ;  /* 0x0031701401007387 */ /* 0x0001e80000100a00 */
[----:B------:R-:W4:Y:S04]  /*1d9be0*/  LDL R23, [R1+0x4] ;  /* 0x0000040001177983 */ /* 0x000f280000100800 */
[----:B------:R-:W4:Y:S01]  /*1d9bf0*/  LDL.LU R35, [R1] ;  /* 0x0000000001237983 */ /* 0x000f220000300800 */
[----:B0-----:R-:W-:-:S05]  /*1d9c00*/  F2FP.SATFINITE.E5M2.F32.PACK_AB_MERGE_C R20, R43, R41, RZ ;  /* 0x000000292b14723e */ /* 0x001fca00048060ff */
[----:B------:R0:W-:Y:S01]  /*1d9c10*/  STL [R1+0x3178], R20 ;  /* 0x0031781401007387 */ /* 0x0001e20000100800 */
[----:B------:R-:W-:Y:S02]  /*1d9c20*/  F2FP.SATFINITE.E5M2.F32.PACK_AB_MERGE_C R22, R46, R44, RZ ;  /* 0x0000002c2e16723e */ /* 0x000fe400048060ff */
[----:B0-----:R-:W-:-:S03]  /*1d9c30*/  IADD3 R20, P6, R57, R2, RZ ;  /* 0x0000000239147210 */ /* 0x001fc60007fde0ff */
[----:B------:R0:W-:Y:S02]  /*1d9c40*/  STL [R1+0x316c], R22 ;  /* 0x00316c1601007387 */ /* 0x0001e40000100800 */
[----:B------:R-:W-:Y:S01]  /*1d9c50*/  IMAD.X R21, R17, 0x1, R0, P6 ;  /* 0x0000000111157824 */ /* 0x000fe200030e0600 */
[----:B------:R-:W-:-:S04]  /*1d9c60*/  F2FP.SATFINITE.E5M2.F32.PACK_AB_MERGE_C R24, R52, R51, RZ ;  /* 0x000000333418723e */ /* 0x000fc800048060ff */
[----:B------:R1:W-:Y:S01]  /*1d9c70*/  STL.64 [R1+0x3160], R20 ;  /* 0x0031601401007387 */ /* 0x0003e20000100a00 */
[----:B0-----:R-:W-:-:S03]  /*1d9c80*/  F2FP.SATFINITE.E5M2.F32.PACK_AB_MERGE_C R22, R54, R53, RZ ;  /* 0x000000353616723e */ /* 0x001fc600048060ff */
[----:B------:R-:W-:Y:S01]  /*1d9c90*/  STL [R1+0x3168], R24 ;  /* 0x0031681801007387 */ /* 0x000fe20000100800 */
[----:B-1----:R-:W-:-:S03]  /*1d9ca0*/  IADD3 R20, P6, R57, R32, RZ ;  /* 0x0000002039147210 */ /* 0x002fc60007fde0ff */
[----:B------:R-:W-:Y:S02]  /*1d9cb0*/  STL [R1+0x315c], R22 ;  /* 0x00315c1601007387 */ /* 0x000fe40000100800 */
[----:B------:R-:W-:-:S05]  /*1d9cc0*/  IMAD.X R21, R17, 0x1, R26, P6 ;  /* 0x0000000111157824 */ /* 0x000fca00030e061a */
[----:B------:R0:W-:Y:S04]  /*1d9cd0*/  STL.64 [R1+0x3150], R20 ;  /* 0x0031501401007387 */ /* 0x0001e80000100a00 */
[----:B------:R-:W4:Y:S04]  /*1d9ce0*/  LDL.LU R51, [R1+0x3120] ;  /* 0x0031200001337983 */ /* 0x000f280000300800 */
[----:B------:R-:W4:Y:S01]  /*1d9cf0*/  LDL.LU R53, [R1+0x3124] ;  /* 0x0031240001357983 */ /* 0x000f220000300800 */
[----:B0-----:R-:W-:-:S05]  /*1d9d00*/  F2FP.SATFINITE.E5M2.F32.PACK_AB_MERGE_C R20, R58, R55, RZ ;  /* 0x000000373a14723e */ /* 0x001fca00048060ff */
[----:B------:R0:W-:Y:S04]  /*1d9d10*/  STL [R1+0x3158], R20 ;  /* 0x0031581401007387 */ /* 0x0001e80000100800 */
[----:B------:R-:W4:Y:S04]  /*1d9d20*/  LDL.LU R54, [R1+0x3128] ;  /* 0x0031280001367983 */ /* 0x000f280000300800 */
[----:B------:R-:W4:Y:S01]  /*1d9d30*/  LDL.LU R55, [R1+0x312c] ;  /* 0x00312c0001377983 */ /* 0x000f220000300800 */
[----:B0-----:R-:W-:Y:S02]  /*1d9d40*/  IADD3 R20, P6, R57, R42, RZ ;  /* 0x0000002a39147210 */ /* 0x001fe40007fde0ff */
[----:B--2---:R-:W-:-:S03]  /*1d9d50*/  F2FP.SATFINITE.E5M2.F32.PACK_AB_MERGE_C R22, R60, R59, RZ ;  /* 0x0000003b3c16723e */ /* 0x004fc600048060ff */
[----:B------:R-:W-:Y:S02]  /*1d9d60*/  IMAD.X R21, R17, 0x1, R39, P6 ;  /* 0x0000000111157824 */ /* 0x000fe400030e0627 */
[----:B------:R-:W-:Y:S04]  /*1d9d70*/  STL [R1+0x314c], R22 ;  /* 0x00314c1601007387 */ /* 0x000fe80000100800 */
[----:B------:R0:W-:Y:S04]  /*1d9d80*/  STL.64 [R1+0x3140], R20 ;  /* 0x0031401401007387 */ /* 0x0001e80000100a00 */
[----:B0-----:R-:W2:Y:S04]  /*1d9d90*/  LDL.LU R21, [R1+0x3110] ;  /* 0x0031100001157983 */ /* 0x001ea80000300800 */
[----:B------:R-:W2:Y:S01]  /*1d9da0*/  LDL.LU R22, [R1+0x3114] ;  /* 0x0031140001167983 */ /* 0x000ea20000300800 */
[----:B---3--:R-:W-:-:S05]  /*1d9db0*/  F2FP.SATFINITE.E5M2.F32.PACK_AB_MERGE_C R18, R18, R61, RZ ;  /* 0x0000003d1212723e */ /* 0x008fca00048060ff */
[----:B------:R-:W-:Y:S04]  /*1d9dc0*/  STL [R1+0x3148], R18 ;  /* 0x0031481201007387 */ /* 0x000fe80000100800 */
[----:B------:R-:W3:Y:S04]  /*1d9dd0*/  LDL.LU R24, [R1+0x3118] ;  /* 0x0031180001187983 */ /* 0x000ee80000300800 */
[----:B------:R-:W3:Y:S04]  /*1d9de0*/  LDL.LU R27, [R1+0x311c] ;  /* 0x00311c00011b7983 */ /* 0x000ee80000300800 */
[----:B------:R-:W3:Y:S04]  /*1d9df0*/  LDL.LU R58, [R1+0x3100] ;  /* 0x00310000013a7983 */ /* 0x000ee80000300800 */
[----:B------:R-:W3:Y:S01]  /*1d9e00*/  LDL.LU R59, [R1+0x3104] ;  /* 0x00310400013b7983 */ /* 0x000ee20000300800 */
[----:B------:R-:W-:-:S05]  /*1d9e10*/  F2FP.SATFINITE.E5M2.F32.PACK_AB_MERGE_C R14, R15, R14, RZ ;  /* 0x0000000e0f0e723e */ /* 0x000fca00048060ff */
        /* <DEDUP_REMOVED lines=11> */
[----:B0-----:R-:W-:-:S03]  /*1d9ed0*/  IADD3 R14, P6, R57, R47, RZ ;  /* 0x0000002f390e7210 */ /* 0x001fc60007fde0ff */
[----:B------:R-:W3:Y:S04]  /*1d9ee0*/  LDL.LU R44, [R1+0x30c0] ;  /* 0x0030c000012c7983 */ /* 0x000ee80000300800 */
[----:B------:R-:W3:Y:S04]  /*1d9ef0*/  LDL.LU R46, [R1+0x30c4] ;  /* 0x0030c400012e7983 */ /* 0x000ee80000300800 */
[----:B------:R-:W3:Y:S01]  /*1d9f00*/  LDL.LU R52, [R1+0x30c8] ;  /* 0x0030c80001347983 */ /* 0x000ee20000300800 */
[----:B------:R-:W-:-:S03]  /*1d9f10*/  IMAD.X R15, R17, 0x1, R45, P6 ;  /* 0x00000001110f7824 */ /* 0x000fc600030e062d */
[----:B------:R-:W3:Y:S04]  /*1d9f20*/  LDL.LU R60, [R1+0x30cc] ;  /* 0x0030cc00013c7983 */ /* 0x000ee80000300800 */
[----:B------:R0:W-:Y:S04]  /*1d9f30*/  STL.64 [R1+0x3130], R14 ;  /* 0x0031300e01007387 */ /* 0x0001e80000100a00 */
[----:B0-----:R-:W3:Y:S04]  /*1d9f40*/  LDL.LU.64 R14, [R1+0xa528] ;  /* 0x00a52800010e7983 */ /* 0x001ee80000300a00 */
[----:B------:R-:W3:Y:S04]  /*1d9f50*/  LDL.LU R61, [R1+0x30b0] ;  /* 0x0030b000013d7983 */ /* 0x000ee80000300800 */
[----:B------:R-:W3:Y:S01]  /*1d9f60*/  LDL.LU R18, [R1+0x30b4] ;  /* 0x0030b40001127983 */ /* 0x000ee20000300800 */
[----:B----4-:R-:W-:-:S05]  /*1d9f70*/  F2FP.SATFINITE.E5M2.F32.PACK_AB_MERGE_C R51, R53, R51, RZ ;  /* 0x000000333533723e */ /* 0x010fca00048060ff */
[----:B------:R0:W-:Y:S01]  /*1d9f80*/  STL [R1+0x3138], R51 ;  /* 0x0031383301007387 */ /* 0x0001e20000100800 */
[----:B------:R-:W-:Y:S02]  /*1d9f90*/  F2FP.SATFINITE.E5M2.F32.PACK_AB_MERGE_C R20, R55, R54, RZ ;  /* 0x000000363714723e */ /* 0x000fe400048060ff */
[----:B------:R-:W-:-:S03]  /*1d9fa0*/  IADD3 R54, P6, R57, R56, RZ ;  /* 0x0000003839367210 */ /* 0x000fc60007fde0ff */
[----:B------:R-:W-:Y:S02]  /*1d9fb0*/  STL [R1+0x3128], R20 ;  /* 0x0031281401007387 */ /* 0x000fe40000100800 */
[----:B------:R-:W-:Y:S02]  /*1d9fc0*/  IMAD.X R55, R17, 0x1, R19, P6 ;  /* 0x0000000111377824 */ /* 0x000fe400030e0613 */
[----:B0-----:R-:W4:Y:S04]  /*1d9fd0*/  LDL.LU R51, [R1+0x30b8] ;  /* 0x0030b80001337983 */ /* 0x001f280000300800 */
[----:B------:R-:W4:Y:S04]  /*1d9fe0*/  LDL.LU R53, [R1+0x30bc] ;  /* 0x0030bc0001357983 */ /* 0x000f280000300800 */
[----:B------:R0:W-:Y:S04]  /*1d9ff0*/  STL.64 [R1+0x3120], R54 ;  /* 0x0031203601007387 */ /* 0x0001e80000100a00 */
[----:B0-----:R-:W4:Y:S04]  /*1da000*/  LDL.LU R54, [R1+0x2fd0] ;  /* 0x002fd00001367983 */ /* 0x001f280000300800 */
[----:B------:R-:W4:Y:S01]  /*1da010*/  LDL.LU R55, [R1+0x2fd4] ;  /* 0x002fd40001377983 */ /* 0x000f220000300800 */
[----:B--2---:R-:W-:-:S02]  /*1da020*/  F2FP.SATFINITE.E5M2.F32.PACK_AB_MERGE_C R21, R22, R21, RZ ;  /* 0x000000151615723e */ /* 0x004fc400048060ff */
[----:B------:R-:W-:-:S03]  /*1da030*/  IADD3 R20, P6, R57, R49, RZ ;  /* 0x0000003139147210 */ /* 0x000fc60007fde0ff */
[----:B------:R0:W-:Y:S02]  /*1da040*/  STL [R1+0x7e4], R21 ;  /* 0x0007e41501007387 */ /* 0x0001e40000100800 */
[----:B0-----:R-:W-:Y:S01]  /*1da050*/  IMAD.X R21, R17, 0x1, R50, P6 ;  /* 0x0000000111157824 */ /* 0x001fe200030e0632 */
[----:B---3--:R-:W-:-:S05]  /*1da060*/  F2FP.SATFINITE.E5M2.F32.PACK_AB_MERGE_C R22, R27, R24, RZ ;  /* 0x000000181b16723e */ /* 0x008fca00048060ff */
[----:B------:R-:W-:Y:S04]  /*1da070*/  STL [R1+0x7ec], R22 ;  /* 0x0007ec1601007387 */ /* 0x000fe80000100800 */
[----:B------:R0:W-:Y:S02]  /*1da080*/  STL.64 [R1+0x3110], R20 ;  /* 0x0031101401007387 */ /* 0x0001e40000100a00 */
[----:B0-----:R-:W-:Y:S02]  /*1da090*/  F2FP.SATFINITE.E5M2.F32.PACK_AB_MERGE_C R20, R59, R58, RZ ;  /* 0x0000003a3b14723e */ /* 0x001fe400048060ff */
[----:B------:R-:W2:Y:S04]  /*1da0a0*/  LDL.LU R58, [R1+0x2fd8] ;  /* 0x002fd800013a7983 */ /* 0x000ea80000300800 */
[----:B------:R-:W2:Y:S04]  /*1da0b0*/  LDL.LU R59, [R1+0x2fdc] ;  /* 0x002fdc00013b7983 */ /* 0x000ea80000300800 */
[----:B------:R0:W-:Y:S01]  /*1da0c0*/  STL [R1+0x730], R20 ;  /* 0x0007301401007387 */ /* 0x0001e20000100800 */
[----:B------:R-:W-:-:S02]  /*1da0d0*/  F2FP.SATFINITE.E5M2.F32.PACK_AB_MERGE_C R22, R29, R28, RZ ;  /* 0x0000001c1d16723e */ /* 0x000fc400048060ff */
[----:B0-----:R-:W-:-:S03]  /*1da0e0*/  IADD3 R20, P6, R57, R25, RZ ;  /* 0x0000001939147210 */ /* 0x001fc60007fde0ff */
[----:B------:R0:W-:Y:S02]  /*1da0f0*/  STL [R1+0x73c], R22 ;  /* 0x00073c1601007387 */ /* 0x0001e40000100800 */
[----:B------:R-:W-:Y:S01]  /*1da100*/  IMAD.X R21, R17, 0x1, R34, P6 ;  /* 0x0000000111157824 */ /* 0x000fe200030e0622 */
[----:B------:R-:W-:-:S04]  /*1da110*/  F2FP.SATFINITE.E5M2.F32.PACK_AB_MERGE_C R24, R31, R30, RZ ;  /* 0x0000001e1f18723e */ /* 0x000fc800048060ff */
[----:B------:R1:W-:Y:S01]  /*1da120*/  STL.64 [R1+0x3100], R20 ;  /* 0x0031001401007387 */ /* 0x0003e20000100a00 */
[----:B0-----:R-:W-:-:S03]  /*1da130*/  F2FP.SATFINITE.E5M2.F32.PACK_AB_MERGE_C R22, R36, R33, RZ ;  /* 0x000000212416723e */ /* 0x001fc600048060ff */
[----:B------:R0:W-:Y:S01]  /*1da140*/  STL [R1+0x6f0], R24 ;  /* 0x0006f01801007387 */ /* 0x0001e20000100800 */
[----:B-1----:R-:W-:-:S03]  /*1da150*/  IADD3 R20, P6, R57, R23, RZ ;  /* 0x0000001739147210 */ /* 0x002fc60007fde0ff */
[----:B------:R1:W-:Y:S02]  /*1da160*/  STL [R1+0x6ec], R22 ;  /* 0x0006ec1601007387 */ /* 0x0003e40000100800 */
[----:B------:R-:W-:Y:S01]  /*1da170*/  IMAD.X R21, R17, 0x1, R35, P6 ;  /* 0x0000000111157824 */ /* 0x000fe200030e0623 */
[----:B0-----:R-:W-:-:S04]  /*1da180*/  F2FP.SATFINITE.E5M2.F32.PACK_AB_MERGE_C R24, R40, R37, RZ ;  /* 0x000000252818723e */ /* 0x001fc800048060ff */
[----:B------:R0:W-:Y:S01]  /*1da190*/  STL.64 [R1+0x30f0], R20 ;  /* 0x0030f01401007387 */ /* 0x0001e20000100a00 */
[----:B-1----:R-:W-:-:S03]  /*1da1a0*/  F2FP.SATFINITE.E5M2.F32.PACK_AB_MERGE_C R22, R43, R41, RZ ;  /* 0x000000292b16723e */ /* 0x002fc600048060ff */
[----:B------:R1:W-:Y:S01]  /*1da1b0*/  STL [R1+0x6c0], R24 ;  /* 0x0006c01801007387 */ /* 0x0003e20000100800 */
[----:B0-----:R-:W-:-:S03]  /*1da1c0*/  IADD3 R20, P6, R57, R11, RZ ;  /* 0x0000000b39147210 */ /* 0x001fc60007fde0ff */
[----:B------:R0:W-:Y:S01]  /*1da1d0*/  STL [R1+0x6c4], R22 ;  /* 0x0006c41601007387 */ /* 0x0001e20000100800 */
[----:B-1----:R-:W-:Y:S01]  /*1da1e0*/  F2FP.SATFINITE.E5M2.F32.PACK_AB_MERGE_C R24, R46, R44, RZ ;  /* 0x0000002c2e18723e */ /* 0x002fe200048060ff */
[----:B------:R-:W-:Y:S01]  /*1da1f0*/  IMAD.X R21, R17, 0x1, R12, P6 ;  /* 0x0000000111157824 */ /* 0x000fe200030e060c */
[----:B0-----:R-:W-:-:S04]  /*1da200*/  F2FP.SATFINITE.E5M2.F32.PACK_AB_MERGE_C R22, R60, R52, RZ ;  /* 0x000000343c16723e */ /* 0x001fc800048060ff */
[----:B------:R0:W-:Y:S04]  /*1da210*/  STL.64 [R1+0x30d8], R20 ;  /* 0x0030d81401007387 */ /* 0x0001e80000100a00 */
[----:B------:R-:W-:Y:S04]  /*1da220*/  STL [R1+0x6a0], R24 ;  /* 0x0006a01801007387 */ /* 0x000fe80000100800 */
[----:B------:R-:W-:Y:S01]  /*1da230*/  STL [R1+0x698], R22 ;  /* 0x0006981601007387 */ /* 0x000fe20000100800 */
[----:B0-----:R-:W-:-:S03]  /*1da240*/  IADD3 R20, P6, R57, R13, RZ ;  /* 0x0000000d39147210 */ /* 0x001fc60007fde0ff */
[----:B------:R-:W3:Y:S04]  /*1da250*/  LDL.LU R52, [R1+0x30a0] ;  /* 0x0030a00001347983 */ /* 0x000ee80000300800 */
[----:B------:R-:W3:Y:S01]  /*1da260*/  LDL.LU R60, [R1+0x30a4] ;  /* 0x0030a400013c7983 */ /* 0x000ee20000300800 */
[----:B------:R-:W-:Y:S01]  /*1da270*/  IMAD.X R21, R17, 0x1, R15, P6 ;  /* 0x0000000111157824 */ /* 0x000fe200030e060f */
[----:B------:R-:W-:-:S04]  /*1da280*/  F2FP.SATFINITE.E5M2.F32.PACK_AB_MERGE_C R18, R18, R61, RZ ;  /* 0x0000003d1212723e */ /* 0x000fc800048060ff */
[----:B------:R-:W-:Y:S04]  /*1da290*/  STL.64 [R1+0x30c8], R20 ;  /* 0x0030c81401007387 */ /* 0x000fe80000100a00 */
[----:B------:R0:W-:Y:S04]  /*1da2a0*/  STL [R1+0x66c], R18 ;  /* 0x00066c1201007387 */ /* 0x0001e80000100800 */
[----:B------:R-:W3:Y:S04]  /*1da2b0*/  LDL.LU R61, [R1+0x30a8] ;  /* 0x0030a800013d7983 */ /* 0x000ee80000300800 */
[----:B0-----:R-:W3:Y:S01]  /*1da2c0*/  LDL.LU R18, [R1+0x30ac] ;  /* 0x0030ac0001127983 */ /* 0x001ee20000300800 */
[----:B------:R-:W-:-:S05]  /*1da2d0*/  IADD3 R20, P6, R57, R14, RZ ;  /* 0x0000000e39147210 */ /* 0x000fca0007fde0ff */
[----:B------:R-:W-:-:S05]  /*1da2e0*/  IMAD.X R21, R17, 0x1, R16, P6 ;  /* 0x0000000111157824 */ /* 0x000fca00030e0610 */
[----:B------:R0:W-:Y:S01]  /*1da2f0*/  STL.64 [R1+0x30c0], R20 ;  /* 0x0030c01401007387 */ /* 0x0001e20000100a00 */
[----:B----4-:R-:W-:-:S05]  /*1da300*/  F2FP.SATFINITE.E5M2.F32.PACK_AB_MERGE_C R17, R53, R51, RZ ;  /* 0x000000333511723e */ /* 0x010fca00048060ff */
[----:B------:R1:W-:Y:S01]  /*1da310*/  STL [R1+0x678], R17 ;  /* 0x0006781101007387 */ /* 0x0003e20000100800 */
[----:B0-----:R-:W-:-:S05]  /*1da320*/  F2FP.SATFINITE.E5M2.F32.PACK_AB_MERGE_C R20, R55, R54, RZ ;  /* 0x000000363714723e */ /* 0x001fca00048060ff */
[----:B------:R0:W-:Y:S04]  /*1da330*/  STL [R1+0x23c], R20 ;  /* 0x00023c1401007387 */ /* 0x0001e80000100800 */
[----:B------:R-:W4:Y:S04]  /*1da340*/  LDL.LU R53, [R1+0x3090] ;  /* 0x0030900001357983 */ /* 0x000f280000300800 */
[----:B------:R-:W4:Y:S01]  /*1da350*/  LDL.LU R54, [R1+0x3094] ;  /* 0x0030940001367983 */ /* 0x000f220000300800 */
[----:B-1----:R-:W-:Y:S01]  /*1da360*/  VIADD R17, R57, UR4 ;  /* 0x0000000439117c36 */ /* 0x002fe20008000000 */
[----:B------:R-:W-:-:S02]  /*1da370*/  ULDC UR4, c[0x0][0x248] ;  /* 0x0000920000047ab9 */ /* 0x000fc40000000800 */
[----:B------:R-:W4:Y:S04]  /*1da380*/  LDL.LU R55, [R1+0x3098] ;  /* 0x0030980001377983 */ /* 0x000f280000300800 */
[----:B------:R-:W4:Y:S01]  /*1da390*/  LDL.LU R57, [R1+0x309c] ;  /* 0x00309c0001397983 */ /* 0x000f220000300800 */
[----:B------:R-:W-:Y:S02]  /*1da3a0*/  SHF.R.S32.HI R22, RZ, 0x1f, R17 ;  /* 0x0000001fff167819 */ /* 0x000fe40000011411 */
[----:B0-----:R-:W-:-:S05]  /*1da3b0*/  IADD3 R20, P6, R17, R4, RZ ;  /* 0x0000000411147210 */ /* 0x001fca0007fde0ff */
[----:B------:R-:W-:Y:S01]  /*1da3c0*/  IMAD.X R21, R22, 0x1, R48, P6 ;  /* 0x0000000116157824 */ /* 0x000fe200030e0630 */
[----:B--2---:R-:W-:-:S05]  /*1da3d0*/  F2FP.SATFINITE.E5M2.F32.PACK_AB_MERGE_C R24, R59, R58, RZ ;  /* 0x0000003a3b18723e */ /* 0x004fca00048060ff */
[----:B------:R0:W-:Y:S04]  /*1da3e0*/  STL [R1+0x650], R24 ;  /* 0x0006501801007387 */ /* 0x0001e80000100800 */
[----:B0-----:R-:W2:Y:S04]  /*1da3f0*/  LDL.LU R24, [R1+0x3080] ;  /* 0x0030800001187983 */ /* 0x001ea80000300800 */
[----:B------:R-:W2:Y:S04]  /*1da400*/  LDL.LU R27, [R1+0x3084] ;  /* 0x00308400011b7983 */ /* 0x000ea80000300800 */
[----:B------:R-:W2:Y:S04]  /*1da410*/  LDL.LU R28, [R1+0x3088] ;  /* 0x00308800011c7983 */ /* 0x000ea80000300800 */
        /* <DEDUP_REMOVED lines=15> */
[----:B---3--:R-:W-:-:S05]  /*1da510*/  F2FP.SATFINITE.E5M2.F32.PACK_AB_MERGE_C R20, R60, R52, RZ ;  /* 0x000000343c14723e */ /* 0x008fca00048060ff */
[----:B------:R0:W-:Y:S04]  /*1da520*/  STL [R1+0x53fc], R20 ;  /* 0x0053fc1401007387 */ /* 0x0001e80000100800 */
[----:B------:R-:W3:Y:S04]  /*1da530*/  LDL.LU R52, [R1+0x3044] ;  /* 0x0030440001347983 */ /* 0x000ee80000300800 */
[----:B------:R-:W3:Y:S01]  /*1da540*/  LDL.LU R60, [R1+0x3048] ;  /* 0x00304800013c7983 */ /* 0x000ee20000300800 */
[----:B------:R-:W-:-:S03]  /*1da550*/  F2FP.SATFINITE.E5M2.F32.PACK_AB_MERGE_C R18, R18, R61, RZ ;  /* 0x0000003d1212723e */ /* 0x000fc600048060ff */
[----:B------:R-:W3:Y:S01]  /*1da560*/  LDL.LU R61, [R1+0x304c] ;  /* 0x00304c00013d7983 */ /* 0x000ee20000300800 */
[----:B0-----:R-:W-:-:S05]  /*1da570*/  IADD3 R20, P6, R17, R6, RZ ;  /* 0x0000000611147210 */ /* 0x001fca0007fde0ff */
[----:B------:R-:W-:Y:S01]  /*1da580*/  IMAD.X R21, R22, 0x1, R5, P6 ;  /* 0x0000000116157824 */ /* 0x000fe200030e0605 */
[----:B------:R-:W-:Y:S04]  /*1da590*/  STL [R1+0xa1b8], R18 ;  /* 0x00a1b81201007387 */ /* 0x000fe80000100800 */
[----:B------:R4:W-:Y:S02]  /*1da5a0*/  STL.64 [R1+0x30a0], R20 ;  /* 0x0030a01401007387 */ /* 0x0009e40000100a00 */
[----:B----4-:R-:W-:Y:S02]  /*1da5b0*/  F2FP.SATFINITE.E5M2.F32.PACK_AB_MERGE_C R20, R54, R53, RZ ;  /* 0x000000353614723e */ /* 0x010fe400048060ff */
[----:B------:R-:W4:Y:S04]  /*1da5c0*/  LDL.LU R53, [R1+0x3030] ;  /* 0x0030300001357983 */ /* 0x000f280000300800 */
[----:B------:R0:W-:Y:S04]  /*1da5d0*/  STL [R1+0x5318], R20 ;  /* 0x0053181401007387 */ /* 0x0001e80000100800 */
[----:B------:R-:W4:Y:S01]  /*1da5e0*/  LDL.LU R54, [R1+0x3034] ;  /* 0x0030340001367983 */ /* 0x000f220000300800 */
[----:B------:R-:W-:-:S02]  /*1da5f0*/  F2FP.SATFINITE.E5M2.F32.PACK_AB_MERGE_C R18, R57, R55, RZ ;  /* 0x000000373912723e */ /* 0x000fc400048060ff */
[----:B0-----:R-:W-:-:S03]  /*1da600*/  IADD3 R20, P6, R17, R8, RZ ;  /* 0x0000000811147210 */ /* 0x001fc60007fde0ff */
[----:B------:R-:W-:Y:S04]  /*1da610*/  STL [R1+0x5324], R18 ;  /* 0x0053241201007387 */ /* 0x000fe80000100800 */
[----:B------:R-:W4:Y:S01]  /*1da620*/  LDL.LU R55, [R1+0x3038] ;  /* 0x0030380001377983 */ /* 0x000f220000300800 */
[----:B------:R-:W-:-:S03]  /*1da630*/  IMAD.X R21, R22, 0x1, R7, P6 ;  /* 0x0000000116157824 */ /* 0x000fc600030e0607 */
[----:B------:R-:W4:Y:S04]  /*1da640*/  LDL.LU R57, [R1+0x303c] ;  /* 0x00303c0001397983 */ /* 0x000f280000300800 */
[----:B------:R0:W-:Y:S02]  /*1da650*/  STL.64 [R1+0x3090], R20 ;  /* 0x0030901401007387 */ /* 0x0001e40000100a00 */
[----:B0-----:R-:W-:-:S05]  /*1da660*/  IADD3 R20, P6, R17, R10, RZ ;  /* 0x0000000a11147210 */ /* 0x001fca0007fde0ff */
[----:B------:R-:W-:Y:S01]  /*1da670*/  IMAD.X R21, R22, 0x1, R9, P6 ;  /* 0x0000000116157824 */ /* 0x000fe200030e0609 */
[----:B--2---:R-:W-:-:S05]  /*1da680*/  F2FP.SATFINITE.E5M2.F32.PACK_AB_MERGE_C R24, R27, R24, RZ ;  /* 0x000000181b18723e */ /* 0x004fca00048060ff */
[----:B------:R0:W-:Y:S01]  /*1da690*/  STL [R1+0x30a8], R24 ;  /* 0x0030a81801007387 */ /* 0x0001e20000100800 */
[----:B------:R-:W-:-:S05]  /*1da6a0*/  F2FP.SATFINITE.E5M2.F32.PACK_AB_MERGE_C R18, R29, R28, RZ ;  /* 0x0000001c1d12723e */ /* 0x000fca00048060ff */
[----:B------:R1:W-:Y:S04]  /*1da6b0*/  STL [R1+0x3098], R18 ;  /* 0x0030981201007387 */ /* 0x0003e80000100800 */
[----:B------:R2:W-:Y:S01]  /*1da6c0*/  STL.64 [R1+0x3080], R20 ;  /* 0x0030801401007387 */ /* 0x0005e20000100a00 */
[----:B0-----:R-:W-:Y:S02]  /*1da6d0*/  F2FP.SATFINITE.E5M2.F32.PACK_AB_MERGE_C R24, R31, R30, RZ ;  /* 0x0000001e1f18723e */ /* 0x001fe400048060ff */
[----:B-1----:R-:W-:Y:S02]  /*1da6e0*/  F2FP.SATFINITE.E5M2.F32.PACK_AB_MERGE_C R18, R36, R33, RZ ;  /* 0x000000212412723e */ /* 0x002fe400048060ff */
[----:B--2---:R-:W-:Y:S01]  /*1da6f0*/  IADD3 R20, P6, R17, R3, RZ ;  /* 0x0000000311147210 */ /* 0x004fe20007fde0ff */
[----:B------:R0:W-:Y:S04]  /*1da700*/  STL [R1+0x3088], R24 ;  /* 0x0030881801007387 */ /* 0x0001e80000100800 */
[----:B------:R-:W-:Y:S01]  /*1da710*/  IMAD.X R21, R22, 0x1, R38, P6 ;  /* 0x0000000116157824 */ /* 0x000fe200030e0626 */
[----:B------:R1:W-:Y:S04]  /*1da720*/  STL [R1+0x307c], R18 ;  /* 0x00307c1201007387 */ /* 0x0003e80000100800 */
[----:B------:R2:W-:Y:S01]  /*1da730*/  STL.64 [R1+0x3070], R20 ;  /* 0x0030701401007387 */ /* 0x0005e20000100a00 */
[----:B0-----:R-:W-:-:S02]  /*1da740*/  F2FP.SATFINITE.E5M2.F32.PACK_AB_MERGE_C R24, R40, R37, RZ ;  /* 0x000000252818723e */ /* 0x001fc400048060ff */
[----:B-1----:R-:W-:-:S03]  /*1da750*/  F2FP.SATFINITE.E5M2.F32.PACK_AB_MERGE_C R18, R43, R41, RZ ;  /* 0x000000292b12723e */ /* 0x002fc600048060ff */
[----:B------:R0:W-:Y:S01]  /*1da760*/  STL [R1+0x3078], R24 ;  /* 0x0030781801007387 */ /* 0x0001e20000100800 */
[----:B--2---:R-:W-:-:S03]  /*1da770*/  IADD3 R20, P6, R17, R2, RZ ;  /* 0x0000000211147210 */ /* 0x004fc60007fde0ff */
[----:B------:R1:W-:Y:S02]  /*1da780*/  STL [R1+0x306c], R18 ;  /* 0x00306c1201007387 */ /* 0x0003e40000100800 */
[----:B------:R-:W-:Y:S01]  /*1da790*/  IMAD.X R21, R22, 0x1, R0, P6 ;  /* 0x0000000116157824 */ /* 0x000fe200030e0600 */
[----:B0-----:R-:W-:Y:S02]  /*1da7a0*/  F2FP.SATFINITE.E5M2.F32.PACK_AB_MERGE_C R24, R46, R44, RZ ;  /* 0x0000002c2e18723e */ /* 0x001fe400048060ff */
[----:B-1----:R-:W-:Y:S02]  /*1da7b0*/  F2FP.SATFINITE.E5M2.F32.PACK_AB_MERGE_C R18, R59, R58, RZ ;  /* 0x0000003a3b12723e */ /* 0x002fe400048060ff */
[----:B------:R0:W-:Y:S04]  /*1da7c0*/  STL.64 [R1+0x3060], R20 ;  /* 0x0030601401007387 */ /* 0x0001e80000100a00 */
[----:B------:R-:W-:Y:S04]  /*1da7d0*/  STL [R1+0x3068], R24 ;  /* 0x0030681801007387 */ /* 0x000fe80000100800 */
[----:B------:R3:W-:Y:S01]  /*1da7e0*/  STL [R1+0x305c], R18 ;  /* 0x00305c1201007387 */ /* 0x0007e20000100800 */
[----:B0-----:R-:W-:-:S03]  /*1da7f0*/  IADD3 R20, P6, R17, R32, RZ ;  /* 0x0000002011147210 */ /* 0x001fc60007fde0ff */
[----:B------:R-:W2:Y:S04]  /*1da800*/  LDL.LU R58, [R1+0x3020] ;  /* 0x00302000013a7983 */ /* 0x000ea80000300800 */
[----:B------:R-:W2:Y:S01]  /*1da810*/  LDL.LU R59, [R1+0x3024] ;  /* 0x00302400013b7983 */ /* 0x000ea20000300800 */
[----:B------:R-:W-:Y:S01]  /*1da820*/  IMAD.X R21, R22, 0x1, R26, P6 ;  /* 0x0000000116157824 */ /* 0x000fe200030e061a */
[----:B---3--:R-:W-:-:S04]  /*1da830*/  F2FP.SATFINITE.E5M2.F32.PACK_AB_MERGE_C R18, R52, R51, RZ ;  /* 0x000000333412723e */ /* 0x008fc800048060ff */
[----:B------:R-:W-:Y:S04]  /*1da840*/  STL.64 [R1+0x3050], R20 ;  /* 0x0030501401007387 */ /* 0x000fe80000100a00 */
[----:B------:R-:W3:Y:S04]  /*1da850*/  LDL.LU R51, [R1+0x3028] ;  /* 0x0030280001337983 */ /* 0x000ee80000300800 */
[----:B------:R-:W3:Y:S04]  /*1da860*/  LDL.LU R52, [R1+0x302c] ;  /* 0x00302c0001347983 */ /* 0x000ee80000300800 */
[----:B------:R0:W-:Y:S02]  /*1da870*/  STL [R1+0x3058], R18 ;  /* 0x0030581201007387 */ /* 0x0001e40000100800 */
[----:B0-----:R-:W-:-:S02]  /*1da880*/  F2FP.SATFINITE.E5M2.F32.PACK_AB_MERGE_C R18, R61, R60, RZ ;  /* 0x0000003c3d12723e */ /* 0x001fc400048060ff */
[----:B------:R-:W3:Y:S04]  /*1da890*/  LDL.LU R60, [R1+0x3010] ;  /* 0x00301000013c7983 */ /* 0x000ee80000300800 */
[----:B------:R-:W3:Y:S01]  /*1da8a0*/  LDL.LU R61, [R1+0x3014] ;  /* 0x00301400013d7983 */ /* 0x000ee20000300800 */
[----:B------:R-:W-:-:S03]  /*1da8b0*/  IADD3 R20, P6, R17, R42, RZ ;  /* 0x0000002a11147210 */ /* 0x000fc60007fde0ff */
[----:B------:R4:W-:Y:S02]  /*1da8c0*/  STL [R1+0x304c], R18 ;  /* 0x00304c1201007387 */ /* 0x0009e40000100800 */
[----:B------:R-:W-:Y:S02]  /*1da8d0*/  IMAD.X R21, R22, 0x1, R39, P6 ;  /* 0x0000000116157824 */ /* 0x000fe400030e0627 */
[----:B------:R-:W3:Y:S04]  /*1da8e0*/  LDL.LU R24, [R1+0x3018] ;  /* 0x0030180001187983 */ /* 0x000ee80000300800 */
[----:B------:R-:W3:Y:S04]  /*1da8f0*/  LDL.LU R28, [R1+0x301c] ;  /* 0x00301c00011c7983 */ /* 0x000ee80000300800 */
[----:B------:R-:W-:Y:S01]  /*1da900*/  STL.64 [R1+0x3040], R20 ;  /* 0x0030401401007387 */ /* 0x000fe20000100a00 */
[----:B----4-:R-:W-:-:S05]  /*1da910*/  F2FP.SATFINITE.E5M2.F32.PACK_AB_MERGE_C R18, R54, R53, RZ ;  /* 0x000000353612723e */ /* 0x010fca00048060ff */
[----:B------:R0:W-:Y:S04]  /*1da920*/  STL [R1+0x3048], R18 ;  /* 0x0030481201007387 */ /* 0x0001e80000100800 */
[----:B------:R-:W4:Y:S04]  /*1da930*/  LDL.LU R53, [R1+0x3000] ;  /* 0x0030000001357983 */ /* 0x000f280000300800 */
[----:B------:R-:W4:Y:S01]  /*1da940*/  LDL.LU R54, [R1+0x3004] ;  /* 0x0030040001367983 */ /* 0x000f220000300800 */
[----:B0-----:R-:W-:Y:S02]  /*1da950*/  F2FP.SATFINITE.E5M2.F32.PACK_AB_MERGE_C R18, R57, R55, RZ ;  /* 0x000000373912723e */ /* 0x001fe400048060ff */
[----:B------:R-:W-:-:S03]  /*1da960*/  IADD3 R20, P6, R17, R47, RZ ;  /* 0x0000002f11147210 */ /* 0x000fc60007fde0ff */
[----:B------:R-:W-:Y:S04]  /*1da970*/  STL [R1+0x303c], R18 ;  /* 0x00303c1201007387 */ /* 0x000fe80000100800 */
[----:B------:R-:W4:Y:S01]  /*1da980*/  LDL.LU R27, [R1+0x3008] ;  /* 0x00300800011b7983 */ /* 0x000f220000300800 */
[----:B------:R-:W-:-:S03]  /*1da990*/  IMAD.X R21, R22, 0x1, R45, P6 ;  /* 0x0000000116157824 */ /* 0x000fc600030e062d */
[----:B------:R-:W4:Y:S04]  /*1da9a0*/  LDL.LU R29, [R1+0x300c] ;  /* 0x00300c00011d7983 */ /* 0x000f280000300800 */
[----:B------:R-:W4:Y:S04]  /*1da9b0*/  LDL.LU R30, [R1+0x2ff0] ;  /* 0x002ff000011e7983 */ /* 0x000f280000300800 */
        /* <DEDUP_REMOVED lines=12> */
[----:B0-----:R-:W-:-:S05]  /*1daa80*/  IADD3 R20, P6, R17, R56, RZ ;  /* 0x0000003811147210 */ /* 0x001fca0007fde0ff */
[----:B------:R-:W-:Y:S01]  /*1daa90*/  IMAD.X R21, R22, 0x1, R19, P6 ;  /* 0x0000000116157824 */ /* 0x000fe200030e0613 */
[----:B--2---:R-:W-:Y:S02]  /*1daaa0*/  F2FP.SATFINITE.E5M2.F32.PACK_AB_MERGE_C R18, R59, R58, RZ ;  /* 0x0000003a3b12723e */ /* 0x004fe400048060ff */
[----:B------:R-:W2:Y:S04]  /*1daab0*/  LDL.LU R58, [R1+0x2fb0] ;  /* 0x002fb000013a7983 */ /* 0x000ea80000300800 */
[----:B------:R-:W2:Y:S04]  /*1daac0*/  LDL.LU R59, [R1+0x2fb4] ;  /* 0x002fb400013b7983 */ /* 0x000ea80000300800 */
[----:B------:R3:W-:Y:S02]  /*1daad0*/  STL [R1+0x3038], R18 ;  /* 0x0030381201007387 */ /* 0x0007e40000100800 */
[----:B---3--:R-:W-:-:S05]  /*1daae0*/  F2FP.SATFINITE.E5M2.F32.PACK_AB_MERGE_C R18, R52, R51, RZ ;  /* 0x000000333412723e */ /* 0x008fca00048060ff */
[----:B------:R0:W-:Y:S04]  /*1daaf0*/  STL [R1+0x3028], R18 ;  /* 0x0030281201007387 */ /* 0x0001e80000100800 */
[----:B------:R-:W3:Y:S04]  /*1dab00*/  LDL.LU R51, [R1+0x2fb8] ;  /* 0x002fb80001337983 */ /* 0x000ee80000300800 */
[----:B------:R-:W3:Y:S01]  /*1dab10*/  LDL.LU R52, [R1+0x2fbc] ;  /* 0x002fbc0001347983 */ /* 0x000ee20000300800 */
[----:B0-----:R-:W-:-:S03]  /*1dab20*/  F2FP.SATFINITE.E5M2.F32.PACK_AB_MERGE_C R18, R61, R60, RZ ;  /* 0x0000003c3d12723e */ /* 0x001fc600048060ff */
[----:B------:R0:W-:Y:S04]  /*1dab30*/  STL.64 [R1+0x3020], R20 ;  /* 0x0030201401007387 */ /* 0x0001e80000100a00 */
[----:B------:R4:W-:Y:S04]  /*1dab40*/  STL [R1+0x7c8], R18 ;  /* 0x0007c81201007387 */ /* 0x0009e80000100800 */
[----:B------:R-:W3:Y:S04]  /*1dab50*/  LDL.LU R60, [R1+0x2ed0] ;  /* 0x002ed000013c7983 */ /* 0x000ee80000300800 */
[----:B------:R-:W3:Y:S01]  /*1dab60*/  LDL.LU R61, [R1+0x2ed4] ;  /* 0x002ed400013d7983 */ /* 0x000ee20000300800 */
[----:B------:R-:W-:-:S02]  /*1dab70*/  F2FP.SATFINITE.E5M2.F32.PACK_AB_MERGE_C R28, R28, R24, RZ ;  /* 0x000000181c1c723e */ /* 0x000fc400048060ff */
[----:B0-----:R-:W-:-:S03]  /*1dab80*/  IADD3 R20, P6, R17, R49, RZ ;  /* 0x0000003111147210 */ /* 0x001fc60007fde0ff */
[----:B------:R-:W-:Y:S02]  /*1dab90*/  STL [R1+0xa2e8], R28 ;  /* 0x00a2e81c01007387 */ /* 0x000fe40000100800 */
[----:B------:R-:W-:Y:S01]  /*1daba0*/  IMAD.X R21, R22, 0x1, R50, P6 ;  /* 0x0000000116157824 */ /* 0x000fe200030e0632 */
[----:B----4-:R-:W-:Y:S02]  /*1dabb0*/  F2FP.SATFINITE.E5M2.F32.PACK_AB_MERGE_C R18, R54, R53, RZ ;  /* 0x000000353612723e */ /* 0x010fe400048060ff */
[----:B------:R-:W4:Y:S04]  /*1dabc0*/  LDL.LU R53, [R1+0x2ed8] ;  /* 0x002ed80001357983 */ /* 0x000f280000300800 */
[----:B------:R-:W4:Y:S04]  /*1dabd0*/  LDL.LU R54, [R1+0x2edc] ;  /* 0x002edc0001367983 */ /* 0x000f280000300800 */
[----:B------:R0:W-:Y:S04]  /*1dabe0*/  STL.64 [R1+0x3010], R20 ;  /* 0x0030101401007387 */ /* 0x0001e80000100a00 */
[----:B------:R1:W-:Y:S01]  /*1dabf0*/  STL [R1+0x720], R18 ;  /* 0x0007201201007387 */ /* 0x0003e20000100800 */
[----:B0-----:R-:W-:-:S02]  /*1dac00*/  IADD3 R20, P6, R17, R25, RZ ;  /* 0x0000001911147210 */ /* 0x001fc40007fde0ff */
[----:B-1----:R-:W-:-:S03]  /*1dac10*/  F2FP.SATFINITE.E5M2.F32.PACK_AB_MERGE_C R18, R29, R27, RZ ;  /* 0x0000001b1d12723e */ /* 0x002fc600048060ff */
[----:B------:R-:W-:Y:S02]  /*1dac20*/  IMAD.X R21, R22, 0x1, R34, P6 ;  /* 0x0000000116157824 */ /* 0x000fe400030e0622 */
[----:B------:R0:W-:Y:S04]  /*1dac30*/  STL [R1+0x71c], R18 ;  /* 0x00071c1201007387 */ /* 0x0001e80000100800 */
[----:B------:R1:W-:Y:S01]  /*1dac40*/  STL.64 [R1+0x3000], R20 ;  /* 0x0030001401007387 */ /* 0x0003e20000100a00 */
[----:B------:R-:W-:Y:S02]  /*1dac50*/  F2FP.SATFINITE.E5M2.F32.PACK_AB_MERGE_C R24, R31, R30, RZ ;  /* 0x0000001e1f18723e */ /* 0x000fe400048060ff */
[----:B0-----:R-:W-:Y:S02]  /*1dac60*/  F2FP.SATFINITE.E5M2.F32.PACK_AB_MERGE_C R18, R36, R33, RZ ;  /* 0x000000212412723e */ /* 0x001fe400048060ff */
[----:B-1----:R-:W-:Y:S01]  /*1dac70*/  IADD3 R20, P6, R17, R23, RZ ;  /* 0x0000001711147210 */ /* 0x002fe20007fde0ff */
[----:B------:R0:W-:Y:S04]  /*1dac80*/  STL [R1+0x6dc], R24 ;  /* 0x0006dc1801007387 */ /* 0x0001e80000100800 */
[----:B------:R-:W-:Y:S01]  /*1dac90*/  IMAD.X R21, R22, 0x1, R35, P6 ;  /* 0x0000000116157824 */ /* 0x000fe200030e0623 */
[----:B------:R1:W-:Y:S04]  /*1daca0*/  STL [R1+0x6d8], R18 ;  /* 0x0006d81201007387 */ /* 0x0003e80000100800 */
[----:B------:R1:W-:Y:S01]  /*1dacb0*/  STL.64 [R1+0x2fd8], R20 ;  /* 0x002fd81401007387 */ /* 0x0003e20000100a00 */
[----:B0-----:R-:W-:-:S02]  /*1dacc0*/  F2FP.SATFINITE.E5M2.F32.PACK_AB_MERGE_C R24, R40, R37, RZ ;  /* 0x000000252818723e */ /* 0x001fc400048060ff */
[----:B-1----:R-:W-:-:S03]  /*1dacd0*/  F2FP.SATFINITE.E5M2.F32.PACK_AB_MERGE_C R18, R43, R41, RZ ;  /* 0x000000292b12723e */ /* 0x002fc600048060ff */
[----:B------:R0:W-:Y:S01]  /*1dace0*/  STL [R1+0x6a4], R24 ;  /* 0x0006a41801007387 */ /* 0x0001e20000100800 */
[----:B------:R-:W-:-:S03]  /*1dacf0*/  IADD3 R20, P6, R17, R11, RZ ;  /* 0x0000000b11147210 */ /* 0x000fc60007fde0ff */
[----:B------:R1:W-:Y:S02]  /*1dad00*/  STL [R1+0x694], R18 ;  /* 0x0006941201007387 */ /* 0x0003e40000100800 */
[----:B------:R-:W-:Y:S01]  /*1dad10*/  IMAD.X R21, R22, 0x1, R12, P6 ;  /* 0x0000000116157824 */ /* 0x000fe200030e060c */
[----:B0-----:R-:W-:Y:S02]  /*1dad20*/  F2FP.SATFINITE.E5M2.F32.PACK_AB_MERGE_C R24, R46, R44, RZ ;  /* 0x0000002c2e18723e */ /* 0x001fe400048060ff */
[----:B-1----:R-:W-:Y:S02]  /*1dad30*/  F2FP.SATFINITE.E5M2.F32.PACK_AB_MERGE_C R18, R57, R55, RZ ;  /* 0x000000373912723e */ /* 0x002fe400048060ff */
[----:B------:R0:W-:Y:S04]  /*1dad40*/  STL.64 [R1+0x2fd0], R20 ;  /* 0x002fd01401007387 */ /* 0x0001e80000100a00 */
[----:B------:R-:W-:Y:S04]  /*1dad50*/  STL [R1+0x674], R24 ;  /* 0x0006741801007387 */ /* 0x000fe80000100800 */
[----:B------:R-:W-:Y:S01]  /*1dad60*/  STL [R1+0x668], R18 ;  /* 0x0006681201007387 */ /* 0x000fe20000100800 */
[----:B0-----:R-:W-:-:S03]  /*1dad70*/  IADD3 R20, P6, R17, R13, RZ ;  /* 0x0000000d11147210 */ /* 0x001fc60007fde0ff */
[----:B------:R-:W4:Y:S04]  /*1dad80*/  LDL.LU R55, [R1+0x2fa0] ;  /* 0x002fa00001377983 */ /* 0x000f280000300800 */
[----:B------:R-:W4:Y:S01]  /*1dad90*/  LDL.LU R57, [R1+0x2fa4] ;  /* 0x002fa40001397983 */ /* 0x000f220000300800 */
[----:B------:R-:W-:-:S05]  /*1dada0*/  IMAD.X R21, R22, 0x1, R15, P6 ;  /* 0x0000000116157824 */ /* 0x000fca00030e060f */
[----:B------:R0:W-:Y:S02]  /*1dadb0*/  STL.64 [R1+0x2fc8], R20 ;  /* 0x002fc81401007387 */ /* 0x0001e40000100a00 */
[----:B0-----:R-:W-:-:S05]  /*1dadc0*/  IADD3 R20, P6, R17, R14, RZ ;  /* 0x0000000e11147210 */ /* 0x001fca0007fde0ff */
[----:B------:R-:W-:Y:S01]  /*1dadd0*/  IMAD.X R21, R22, 0x1, R16, P6 ;  /* 0x0000000116157824 */ /* 0x000fe200030e0610 */
[----:B--2---:R-:W-:-:S05]  /*1dade0*/  F2FP.SATFINITE.E5M2.F32.PACK_AB_MERGE_C R18, R59, R58, RZ ;  /* 0x0000003a3b12723e */ /* 0x004fca00048060ff */
[----:B------:R-:W-:Y:S04]  /*1dadf0*/  STL [R1+0x658], R18 ;  /* 0x0006581201007387 */ /* 0x000fe80000100800 */
[----:B------:R-:W2:Y:S04]  /*1dae00*/  LDL.LU R58, [R1+0x2fa8] ;  /* 0x002fa800013a7983 */ /* 0x000ea80000300800 */
[----:B------:R-:W2:Y:S04]  /*1dae10*/  LDL.LU R59, [R1+0x2fac] ;  /* 0x002fac00013b7983 */ /* 0x000ea80000300800 */
[----:B------:R3:W-:Y:S02]  /*1dae20*/  STL.64 [R1+0x2fc0], R20 ;  /* 0x002fc01401007387 */ /* 0x0007e40000100a00 */
[----:B---3--:R-:W-:-:S02]  /*1dae30*/  F2FP.SATFINITE.E5M2.F32.PACK_AB_MERGE_C R20, R52, R51, RZ ;  /* 0x000000333414723e */ /* 0x008fc400048060ff */
[----:B------:R-:W3:Y:S04]  /*1dae40*/  LDL.LU R51, [R1+0x2f90] ;  /* 0x002f900001337983 */ /* 0x000ee80000300800 */
[----:B------:R-:W-:Y:S04]  /*1dae50*/  STL [R1+0x654], R20 ;  /* 0x0006541401007387 */ /* 0x000fe80000100800 */
[----:B------:R-:W3:Y:S01]  /*1dae60*/  LDL.LU R52, [R1+0x2f94] ;  /* 0x002f940001347983 */ /* 0x000ee20000300800 */
[----:B------:R-:W-:-:S05]  /*1dae70*/  F2FP.SATFINITE.E5M2.F32.PACK_AB_MERGE_C R18, R61, R60, RZ ;  /* 0x0000003c3d12723e */ /* 0x000fca00048060ff */
[----:B------:R0:W-:Y:S04]  /*1dae80*/  STL [R1+0x634], R18 ;  /* 0x0006341201007387 */ /* 0x0001e80000100800 */
[----:B------:R-:W3:Y:S04]  /*1dae90*/  LDL.LU R60, [R1+0x2f98] ;  /* 0x002f9800013c7983 */ /* 0x000ee80000300800 */
[----:B------:R-:W3:Y:S01]  /*1daea0*/  LDL.LU R61, [R1+0x2f9c] ;  /* 0x002f9c00013d7983 */ /* 0x000ee20000300800 */
[----:B------:R-:W-:Y:S01]  /*1daeb0*/  VIADD R17, R17, UR4 ;  /* 0x0000000411117c36 */ /* 0x000fe20008000000 */
[----:B------:R-:W-:-:S04]  /*1daec0*/  ULDC UR4, c[0x0][0x248] ;  /* 0x0000920000047ab9 */ /* 0x000fc80000000800 */
[----:B0-----:R-:W-:Y:S02]  /*1daed0*/  SHF.R.S32.HI R18, RZ, 0x1f, R17 ;  /* 0x0000001fff127819 */ /* 0x001fe40000011411 */
[----:B------:R-:W-:-:S05]  /*1daee0*/  IADD3 R20, P6, R17, R4, RZ ;  /* 0x0000000411147210 */ /* 0x000fca0007fde0ff */
[----:B------:R-:W-:Y:S01]  /*1daef0*/  IMAD.X R21, R18, 0x1, R48, P6 ;  /* 0x0000000112157824 */ /* 0x000fe200030e0630 */
[----:B----4-:R-:W-:-:S05]  /*1daf00*/  F2FP.SATFINITE.E5M2.F32.PACK_AB_MERGE_C R22, R54, R53, RZ ;  /* 0x000000353616723e */ /* 0x010fca00048060ff */
[----:B------:R0:W-:Y:S04]  /*1daf10*/  STL [R1+0x630], R22 ;  /* 0x0006301601007387 */ /* 0x0001e80000100800 */
[----:B0-----:R-:W4:Y:S04]  /*1daf20*/  LDL.LU R22, [R1+0x2f80] ;  /* 0x002f800001167983 */ /* 0x001f280000300800 */
        /* <DEDUP_REMOVED lines=16> */
[----:B0-----:R-:W-:-:S03]  /*1db030*/  F2FP.SATFINITE.E5M2.F32.PACK_AB_MERGE_C R21, R57, R55, RZ ;  /* 0x000000373915723e */ /* 0x001fc600048060ff */
[----:B------:R-:W4:Y:S04]  /*1db040*/  LDL.LU R55, [R1+0x2f40] ;  /* 0x002f400001377983 */ /* 0x000f280000300800 */
[----:B------:R-:W-:Y:S04]  /*1db050*/  STL [R1+0x53b4], R21 ;  /* 0x0053b41501007387 */ /* 0x000fe80000100800 */
[----:B------:R-:W4:Y:S01]  /*1db060*/  LDL.LU R57, [R1+0x2f44] ;  /* 0x002f440001397983 */ /* 0x000f220000300800 */
[----:B--2---:R-:W-:-:S05]  /*1db070*/  F2FP.SATFINITE.E5M2.F32.PACK_AB_MERGE_C R20, R59, R58, RZ ;  /* 0x0000003a3b14723e */ /* 0x004fca00048060ff */
[----:B------:R0:W-:Y:S04]  /*1db080*/  STL [R1+0x53b8], R20 ;  /* 0x0053b81401007387 */ /* 0x0001e80000100800 */
[----:B------:R-:W2:Y:S04]  /*1db090*/  LDL.LU R58, [R1+0x2f48] ;  /* 0x002f4800013a7983 */ /* 0x000ea80000300800 */
[----:B------:R-:W2:Y:S01]  /*1db0a0*/  LDL.LU R59, [R1+0x2f4c] ;  /* 0x002f4c00013b7983 */ /* 0x000ea20000300800 */
[----:B0-----:R-:W-:-:S05]  /*1db0b0*/  IADD3 R20, P6, R17, R6, RZ ;  /* 0x0000000611147210 */ /* 0x001fca0007fde0ff */
[----:B------:R-:W-:-:S05]  /*1db0c0*/  IMAD.X R21, R18, 0x1, R5, P6 ;  /* 0x0000000112157824 */ /* 0x000fca00030e0605 */
[----:B------:R3:W-:Y:S02]  /*1db0d0*/  STL.64 [R1+0x2fa0], R20 ;  /* 0x002fa01401007387 */ /* 0x0007e40000100a00 */
[----:B---3--:R-:W-:Y:S02]  /*1db0e0*/  F2FP.SATFINITE.E5M2.F32.PACK_AB_MERGE_C R21, R52, R51, RZ ;  /* 0x000000333415723e */ /* 0x008fe400048060ff */
[----:B------:R-:W3:Y:S01]  /*1db0f0*/  LDL.LU R51, [R1+0x2f30] ;  /* 0x002f300001337983 */ /* 0x000ee20000300800 */
[----:B------:R-:W-:-:S03]  /*1db100*/  F2FP.SATFINITE.E5M2.F32.PACK_AB_MERGE_C R20, R61, R60, RZ ;  /* 0x0000003c3d14723e */ /* 0x000fc600048060ff */
[----:B------:R-:W-:Y:S04]  /*1db110*/  STL [R1+0x52ac], R21 ;  /* 0x0052ac1501007387 */ /* 0x000fe80000100800 */
[----:B------:R-:W3:Y:S04]  /*1db120*/  LDL.LU R52, [R1+0x2f34] ;  /* 0x002f340001347983 */ /* 0x000ee80000300800 */
[----:B------:R0:W-:Y:S04]  /*1db130*/  STL [R1+0x52bc], R20 ;  /* 0x0052bc1401007387 */ /* 0x0001e80000100800 */
[----:B------:R-:W3:Y:S04]  /*1db140*/  LDL.LU R60, [R1+0x2f38] ;  /* 0x002f3800013c7983 */ /* 0x000ee80000300800 */
[----:B------:R-:W3:Y:S01]  /*1db150*/  LDL.LU R61, [R1+0x2f3c] ;  /* 0x002f3c00013d7983 */ /* 0x000ee20000300800 */
[----:B0-----:R-:W-:-:S03]  /*1db160*/  IADD3 R20, P6, R17, R8, RZ ;  /* 0x0000000811147210 */ /* 0x001fc60007fde0ff */
[----:B------:R0:W-:Y:S02]  /*1db170*/  STL.64 [R1+0xa520], R6 ;  /* 0x00a5200601007387 */ /* 0x0001e40000100a00 */
[----:B------:R-:W-:-:S05]  /*1db180*/  IMAD.X R21, R18, 0x1, R7, P6 ;  /* 0x0000000112157824 */ /* 0x000fca00030e0607 */
[----:B------:R4:W-:Y:S01]  /*1db190*/  STL.64 [R1+0x2f90], R20 ;  /* 0x002f901401007387 */ /* 0x0009e20000100a00 */
[----:B0-----:R-:W-:-:S05]  /*1db1a0*/  IADD3 R6, P6, R17, R10, RZ ;  /* 0x0000000a11067210 */ /* 0x001fca0007fde0ff */
[----:B------:R-:W-:Y:S01]  /*1db1b0*/  IMAD.X R7, R18, 0x1, R9, P6 ;  /* 0x0000000112077824 */ /* 0x000fe200030e0609 */
[----:B----4-:R-:W-:-:S05]  /*1db1c0*/  F2FP.SATFINITE.E5M2.F32.PACK_AB_MERGE_C R21, R24, R22, RZ ;  /* 0x000000161815723e */ /* 0x010fca00048060ff */
[----:B------:R0:W-:Y:S01]  /*1db1d0*/  STL [R1+0x2ff8], R21 ;  /* 0x002ff81501007387 */ /* 0x0001e20000100800 */
[----:B------:R-:W-:-:S05]  /*1db1e0*/  F2FP.SATFINITE.E5M2.F32.PACK_AB_MERGE_C R20, R29, R27, RZ ;  /* 0x0000001b1d14723e */ /* 0x000fca00048060ff */
[----:B------:R1:W-:Y:S04]  /*1db1f0*/  STL [R1+0x2ffc], R20 ;  /* 0x002ffc1401007387 */ /* 0x0003e80000100800 */
[----:B------:R4:W-:Y:S01]  /*1db200*/  STL.64 [R1+0x2f80], R6 ;  /* 0x002f800601007387 */ /* 0x0009e20000100a00 */
[----:B0-----:R-:W-:Y:S02]  /*1db210*/  F2FP.SATFINITE.E5M2.F32.PACK_AB_MERGE_C R21, R31, R30, RZ ;  /* 0x0000001e1f15723e */ /* 0x001fe400048060ff */
[----:B-1----:R-:W-:Y:S02]  /*1db220*/  F2FP.SATFINITE.E5M2.F32.PACK_AB_MERGE_C R20, R36, R33, RZ ;  /* 0x000000212414723e */ /* 0x002fe400048060ff */
[----:B----4-:R-:W-:Y:S01]  /*1db230*/  IADD3 R6, P6, R17, R3, RZ ;  /* 0x0000000311067210 */ /* 0x010fe20007fde0ff */
[----:B------:R0:W-:Y:S04]  /*1db240*/  STL [R1+0x2f88], R21 ;  /* 0x002f881501007387 */ /* 0x0001e80000100800 */
[----:B------:R-:W-:Y:S01]  /*1db250*/  IMAD.X R7, R18, 0x1, R38, P6 ;  /* 0x0000000112077824 */ /* 0x000fe200030e0626 */
[----:B------:R1:W-:Y:S04]  /*1db260*/  STL [R1+0x2f7c], R20 ;  /* 0x002f7c1401007387 */ /* 0x0003e80000100800 */
[----:B------:R4:W-:Y:S01]  /*1db270*/  STL.64 [R1+0x2f70], R6 ;  /* 0x002f700601007387 */ /* 0x0009e20000100a00 */
[----:B0-----:R-:W-:-:S02]  /*1db280*/  F2FP.SATFINITE.E5M2.F32.PACK_AB_MERGE_C R21, R40, R37, RZ ;  /* 0x000000252815723e */ /* 0x001fc400048060ff */
[----:B-1----:R-:W-:Y:S02]  /*1db290*/  F2FP.SATFINITE.E5M2.F32.PACK_AB_MERGE_C R20, R43, R41, RZ ;  /* 0x000000292b14723e */ /* 0x002fe400048060ff */
[----:B----4-:R-:W-:Y:S01]  /*1db2a0*/  IADD3 R6, P6, R17, R2, RZ ;  /* 0x0000000211067210 */ /* 0x010fe20007fde0ff */
[----:B------:R0:W-:Y:S04]  /*1db2b0*/  STL [R1+0x2f78], R21 ;  /* 0x002f781501007387 */ /* 0x0001e80000100800 */
[----:B------:R-:W-:Y:S01]  /*1db2c0*/  IMAD.X R7, R18, 0x1, R0, P6 ;  /* 0x0000000112077824 */ /* 0x000fe200030e0600 */
[----:B------:R1:W-:Y:S04]  /*1db2d0*/  STL [R1+0x2f6c], R20 ;  /* 0x002f6c1401007387 */ /* 0x0003e80000100800 */
[----:B------:R4:W-:Y:S01]  /*1db2e0*/  STL.64 [R1+0x2f60], R6 ;  /* 0x002f600601007387 */ /* 0x0009e20000100a00 */
[----:B0-----:R-:W-:-:S02]  /*1db2f0*/  F2FP.SATFINITE.E5M2.F32.PACK_AB_MERGE_C R21, R46, R44, RZ ;  /* 0x0000002c2e15723e */ /* 0x001fc400048060ff */
[----:B-1----:R-:W-:-:S03]  /*1db300*/  F2FP.SATFINITE.E5M2.F32.PACK_AB_MERGE_C R20, R54, R53, RZ ;  /* 0x000000353614723e */ /* 0x002fc600048060ff */
[----:B------:R-:W-:Y:S01]  /*1db310*/  STL [R1+0x2f68], R21 ;  /* 0x002f681501007387 */ /* 0x000fe20000100800 */
[----:B----4-:R-:W-:-:S03]  /*1db320*/  IADD3 R6, P6, R17, R32, RZ ;  /* 0x0000002011067210 */ /* 0x010fc60007fde0ff */
[----:B------:R-:W-:Y:S02]  /*1db330*/  STL [R1+0x2f5c], R20 ;  /* 0x002f5c1401007387 */ /* 0x000fe40000100800 */
[----:B------:R-:W-:Y:S02]  /*1db340*/  IMAD.X R7, R18, 0x1, R26, P6 ;  /* 0x0000000112077824 */ /* 0x000fe400030e061a */
[----:B------:R-:W4:Y:S04]  /*1db350*/  LDL.LU R53, [R1+0x2f20] ;  /* 0x002f200001357983 */ /* 0x000f280000300800 */
[----:B------:R-:W4:Y:S04]  /*1db360*/  LDL.LU R54, [R1+0x2f24] ;  /* 0x002f240001367983 */ /* 0x000f280000300800 */
[----:B------:R0:W-:Y:S02]  /*1db370*/  STL.64 [R1+0x2f50], R6 ;  /* 0x002f500601007387 */ /* 0x0001e40000100a00 */
[----:B0-----:R-:W-:-:S02]  /*1db380*/  F2FP.SATFINITE.E5M2.F32.PACK_AB_MERGE_C R6, R57, R55, RZ ;  /* 0x000000373906723e */ /* 0x001fc400048060ff */
[----:B------:R-:W4:Y:S04]  /*1db390*/  LDL.LU R55, [R1+0x2f28] ;  /* 0x002f280001377983 */ /* 0x000f280000300800 */
[----:B------:R-:W4:Y:S04]  /*1db3a0*/  LDL.LU R57, [R1+0x2f2c] ;  /* 0x002f2c0001397983 */ /* 0x000f280000300800 */
[----:B------:R0:W-:Y:S02]  /*1db3b0*/  STL [R1+0x2f58], R6 ;  /* 0x002f580601007387 */ /* 0x0001e40000100800 */
[----:B0-----:R-:W-:-:S05]  /*1db3c0*/  IADD3 R6, P6, R17, R42, RZ ;  /* 0x0000002a11067210 */ /* 0x001fca0007fde0ff */
[----:B------:R-:W-:Y:S01]  /*1db3d0*/  IMAD.X R7, R18, 0x1, R39, P6 ;  /* 0x0000000112077824 */ /* 0x000fe200030e0627 */
[----:B--2---:R-:W-:-:S05]  /*1db3e0*/  F2FP.SATFINITE.E5M2.F32.PACK_AB_MERGE_C R20, R59, R58, RZ ;  /* 0x0000003a3b14723e */ /* 0x004fca00048060ff */
[----:B------:R-:W-:Y:S04]  /*1db3f0*/  STL [R1+0x2f4c], R20 ;  /* 0x002f4c1401007387 */ /* 0x000fe80000100800 */
[----:B------:R-:W2:Y:S04]  /*1db400*/  LDL.LU R58, [R1+0x2f10] ;  /* 0x002f1000013a7983 */ /* 0x000ea80000300800 */
[----:B------:R-:W2:Y:S04]  /*1db410*/  LDL.LU R59, [R1+0x2f14] ;  /* 0x002f1400013b7983 */ /* 0x000ea80000300800 */
[----:B------:R3:W-:Y:S04]  /*1db420*/  STL.64 [R1+0x2f40], R6 ;  /* 0x002f400601007387 */ /* 0x0007e80000100a00 */
[----:B------:R-:W2:Y:S04]  /*1db430*/  LDL.LU R22, [R1+0x2f18] ;  /* 0x002f180001167983 */ /* 0x000ea80000300800 */
[----:B------:R-:W2:Y:S01]  /*1db440*/  LDL.LU R24, [R1+0x2f1c] ;  /* 0x002f1c0001187983 */ /* 0x000ea20000300800 */
[----:B---3--:R-:W-:-:S05]  /*1db450*/  F2FP.SATFINITE.E5M2.F32.PACK_AB_MERGE_C R6, R52, R51, RZ ;  /* 0x000000333406723e */ /* 0x008fca00048060ff */
[----:B------:R0:W-:Y:S02]  /*1db460*/  STL [R1+0x2f48], R6 ;  /* 0x002f480601007387 */ /* 0x0001e40000100800 */
[----:B0-----:R-:W-:Y:S02]  /*1db470*/  F2FP.SATFINITE.E5M2.F32.PACK_AB_MERGE_C R6, R61, R60, RZ ;  /* 0x0000003c3d06723e */ /* 0x001fe400048060ff */
[----:B------:R-:W3:Y:S04]  /*1db480*/  LDL.LU R60, [R1+0x2f00] ;  /* 0x002f0000013c7983 */ /* 0x000ee80000300800 */
[----:B------:R-:W3:Y:S04]  /*1db490*/  LDL.LU R61, [R1+0x2f04] ;  /* 0x002f0400013d7983 */ /* 0x000ee80000300800 */
[----:B------:R0:W-:Y:S04]  /*1db4a0*/  STL [R1+0x2f38], R6 ;  /* 0x002f380601007387 */ /* 0x0001e80000100800 */
[----:B------:R-:W3:Y:S04]  /*1db4b0*/  LDL.LU R27, [R1+0x2f08] ;  /* 0x002f0800011b7983 */ /* 0x000ee80000300800 */
[----:B------:R-:W3:Y:S01]  /*1db4c0*/  LDL.LU R29, [R1+0x2f0c] ;  /* 0x002f0c00011d7983 */ /* 0x000ee20000300800 */
[----:B0-----:R-:W-:-:S03]  /*1db4d0*/  IADD3 R6, P6, R17, R47, RZ ;  /* 0x0000002f11067210 */ /* 0x001fc60007fde0ff */
[----:B------:R-:W3:Y:S02]  /*1db4e0*/  LDL.LU R30, [R1+0x2ef0] ;  /* 0x002ef000011e7983 */ /* 0x000ee40000300800 */
[----:B------:R-:W-:-:S05]  /*1db4f0*/  IMAD.X R7, R18, 0x1, R45, P6 ;  /* 0x0000000112077824 */ /* 0x000fca00030e062d */
        /* <DEDUP_REMOVED lines=12> */
[----:B----4-:R-:W-:-:S03]  /*1db5c0*/  F2FP.SATFINITE.E5M2.F32.PACK_AB_MERGE_C R6, R54, R53, RZ ;  /* 0x000000353606723e */ /* 0x010fc600048060ff */
[----:B------:R-:W4:Y:S04]  /*1db5d0*/  LDL.LU R53, [R1+0x2eb0] ;  /* 0x002eb00001357983 */ /* 0x000f280000300800 */
[----:B------:R-:W4:Y:S04]  /*1db5e0*/  LDL.LU R54, [R1+0x2eb4] ;  /* 0x002eb40001367983 */ /* 0x000f280000300800 */
[----:B------:R0:W-:Y:S02]  /*1db5f0*/  STL [R1+0x83c], R6 ;  /* 0x00083c0601007387 */ /* 0x0001e40000100800 */
[----:B0-----:R-:W-:-:S02]  /*1db600*/  F2FP.SATFINITE.E5M2.F32.PACK_AB_MERGE_C R6, R57, R55, RZ ;  /* 0x000000373906723e */ /* 0x001fc400048060ff */
[----:B------:R-:W4:Y:S04]  /*1db610*/  LDL.LU R55, [R1+0x2eb8] ;  /* 0x002eb80001377983 */ /* 0x000f280000300800 */
[----:B------:R-:W4:Y:S04]  /*1db620*/  LDL.LU R57, [R1+0x2ebc] ;  /* 0x002ebc0001397983 */ /* 0x000f280000300800 */
[----:B------:R0:W-:Y:S02]  /*1db630*/  STL [R1+0x82c], R6 ;  /* 0x00082c0601007387 */ /* 0x0001e40000100800 */
[----:B0-----:R-:W-:-:S05]  /*1db640*/  IADD3 R6, P6, R17, R56, RZ ;  /* 0x0000003811067210 */ /* 0x001fca0007fde0ff */
[----:B------:R-:W-:-:S05]  /*1db650*/  IMAD.X R7, R18, 0x1, R19, P6 ;  /* 0x0000000112077824 */ /* 0x000fca00030e0613 */
[----:B------:R2:W-:Y:S02]  /*1db660*/  STL.64 [R1+0x2f20], R6 ;  /* 0x002f200601007387 */ /* 0x0005e40000100a00 */
[----:B--2---:R-:W-:Y:S02]  /*1db670*/  F2FP.SATFINITE.E5M2.F32.PACK_AB_MERGE_C R6, R59, R58, RZ ;  /* 0x0000003a3b06723e */ /* 0x004fe400048060ff */
[----:B------:R-:W2:Y:S04]  /*1db680*/  LDL.LU R58, [R1+0x2dd0] ;  /* 0x002dd000013a7983 */ /* 0x000ea80000300800 */
[----:B------:R-:W2:Y:S04]  /*1db690*/  LDL.LU R59, [R1+0x2dd4] ;  /* 0x002dd400013b7983 */ /* 0x000ea80000300800 */
[----:B------:R0:W-:Y:S01]  /*1db6a0*/  STL [R1+0x780], R6 ;  /* 0x0007800601007387 */ /* 0x0001e20000100800 */
[----:B------:R-:W-:-:S02]  /*1db6b0*/  F2FP.SATFINITE.E5M2.F32.PACK_AB_MERGE_C R28, R24, R22, RZ ;  /* 0x00000016181c723e */ /* 0x000fc400048060ff */
[----:B0-----:R-:W-:-:S03]  /*1db6c0*/  IADD3 R6, P6, R17, R49, RZ ;  /* 0x0000003111067210 */ /* 0x001fc60007fde0ff */
[----:B------:R-:W-:Y:S02]  /*1db6d0*/  STL [R1+0xa2ec], R28 ;  /* 0x00a2ec1c01007387 */ /* 0x000fe40000100800 */
[----:B------:R-:W-:-:S05]  /*1db6e0*/  IMAD.X R7, R18, 0x1, R50, P6 ;  /* 0x0000000112077824 */ /* 0x000fca00030e0632 */
[----:B------:R3:W-:Y:S02]  /*1db6f0*/  STL.64 [R1+0x2f10], R6 ;  /* 0x002f100601007387 */ /* 0x0007e40000100a00 */
[----:B---3--:R-:W-:Y:S02]  /*1db700*/  F2FP.SATFINITE.E5M2.F32.PACK_AB_MERGE_C R6, R61, R60, RZ ;  /* 0x0000003c3d06723e */ /* 0x008fe400048060ff */
[----:B------:R-:W3:Y:S04]  /*1db710*/  LDL.LU R60, [R1+0x2dd8] ;  /* 0x002dd800013c7983 */ /* 0x000ee80000300800 */
[----:B------:R-:W3:Y:S04]  /*1db720*/  LDL.LU R61, [R1+0x2ddc] ;  /* 0x002ddc00013d7983 */ /* 0x000ee80000300800 */
[----:B------:R0:W-:Y:S01]  /*1db730*/  STL [R1+0x6f4], R6 ;  /* 0x0006f40601007387 */ /* 0x0001e20000100800 */
[----:B------:R-:W-:-:S02]  /*1db740*/  F2FP.SATFINITE.E5M2.F32.PACK_AB_MERGE_C R20, R29, R27, RZ ;  /* 0x0000001b1d14723e */ /* 0x000fc400048060ff */
[----:B0-----:R-:W-:-:S03]  /*1db750*/  IADD3 R6, P6, R17, R25, RZ ;  /* 0x0000001911067210 */ /* 0x001fc60007fde0ff */
[----:B------:R0:W-:Y:S02]  /*1db760*/  STL [R1+0x6f8], R20 ;  /* 0x0006f81401007387 */ /* 0x0001e40000100800 */
[----:B------:R-:W-:-:S05]  /*1db770*/  IMAD.X R7, R18, 0x1, R34, P6 ;  /* 0x0000000112077824 */ /* 0x000fca00030e0622 */
        /* <DEDUP_REMOVED lines=9> */
[----:B-1----:R-:W-:Y:S02]  /*1db810*/  F2FP.SATFINITE.E5M2.F32.PACK_AB_MERGE_C R20, R43, R41, RZ ;  /* 0x000000292b14723e */ /* 0x002fe400048060ff */
[----:B------:R-:W-:Y:S01]  /*1db820*/  IADD3 R6, P6, R17, R11, RZ ;  /* 0x0000000b11067210 */ /* 0x000fe20007fde0ff */
[----:B------:R0:W-:Y:S04]  /*1db830*/  STL [R1+0x660], R21 ;  /* 0x0006601501007387 */ /* 0x0001e80000100800 */
[----:B------:R-:W-:Y:S01]  /*1db840*/  IMAD.X R7, R18, 0x1, R12, P6 ;  /* 0x0000000112077824 */ /* 0x000fe200030e060c */
[----:B------:R1:W-:Y:S04]  /*1db850*/  STL [R1+0x664], R20 ;  /* 0x0006641401007387 */ /* 0x0003e80000100800 */
[----:B------:R1:W-:Y:S01]  /*1db860*/  STL.64 [R1+0x2ed0], R6 ;  /* 0x002ed00601007387 */ /* 0x0003e20000100a00 */
[----:B0-----:R-:W-:-:S02]  /*1db870*/  F2FP.SATFINITE.E5M2.F32.PACK_AB_MERGE_C R21, R46, R44, RZ ;  /* 0x0000002c2e15723e */ /* 0x001fc400048060ff */
[----:B-1----:R-:W-:Y:S02]  /*1db880*/  F2FP.SATFINITE.E5M2.F32.PACK_AB_MERGE_C R20, R52, R51, RZ ;  /* 0x000000333414723e */ /* 0x002fe400048060ff */
[C---:B------:R-:W-:Y:S01]  /*1db890*/  IADD3 R6, P6, R17.reuse, R13, RZ ;  /* 0x0000000d11067210 */ /* 0x040fe20007fde0ff */
[----:B------:R-:W-:Y:S04]  /*1db8a0*/  STL [R1+0x648], R21 ;  /* 0x0006481501007387 */ /* 0x000fe80000100800 */
[----:B------:R-:W-:Y:S01]  /*1db8b0*/  IMAD.X R7, R18, 0x1, R15, P6 ;  /* 0x0000000112077824 */ /* 0x000fe200030e060f */
[----:B------:R-:W-:Y:S04]  /*1db8c0*/  STL [R1+0x644], R20 ;  /* 0x0006441401007387 */ /* 0x000fe80000100800 */
[----:B------:R0:W-:Y:S02]  /*1db8d0*/  STL.64 [R1+0x2ec8], R6 ;  /* 0x002ec80601007387 */ /* 0x0001e40000100a00 */
[----:B0-----:R-:W-:-:S02]  /*1db8e0*/  IADD3 R6, P6, R17, R14, RZ ;  /* 0x0000000e11067210 */ /* 0x001fc40007fde0ff */
[----:B----4-:R-:W-:-:S03]  /*1db8f0*/  F2FP.SATFINITE.E5M2.F32.PACK_AB_MERGE_C R20, R54, R53, RZ ;  /* 0x000000353614723e */ /* 0x010fc600048060ff */
[----:B------:R-:W-:Y:S02]  /*1db900*/  IMAD.X R7, R18, 0x1, R16, P6 ;  /* 0x0000000112077824 */ /* 0x000fe400030e0610 */
[----:B------:R0:W-:Y:S04]  /*1db910*/  STL [R1+0x620], R20 ;  /* 0x0006201401007387 */ /* 0x0001e80000100800 */
[----:B------:R1:W-:Y:S04]  /*1db920*/  STL.64 [R1+0x2ec0], R6 ;  /* 0x002ec00601007387 */ /* 0x0003e80000100a00 */
[----:B0-----:R-:W4:Y:S04]  /*1db930*/  LDL.LU R20, [R1+0x2ea0] ;  /* 0x002ea00001147983 */ /* 0x001f280000300800 */
[----:B------:R-:W4:Y:S01]  /*1db940*/  LDL.LU R21, [R1+0x2ea4] ;  /* 0x002ea40001157983 */ /* 0x000f220000300800 */
[----:B-1----:R-:W-:-:S05]  /*1db950*/  F2FP.SATFINITE.E5M2.F32.PACK_AB_MERGE_C R6, R57, R55, RZ ;  /* 0x000000373906723e */ /* 0x002fca00048060ff */
[----:B------:R2:W-:Y:S04]  /*1db960*/  STL [R1+0x62c], R6 ;  /* 0x00062c0601007387 */ /* 0x0005e80000100800 */
[----:B------:R-:W4:Y:S04]  /*1db970*/  LDL.LU R55, [R1+0x2ea8] ;  /* 0x002ea80001377983 */ /* 0x000f280000300800 */
[----:B------:R-:W4:Y:S04]  /*1db980*/  LDL.LU R57, [R1+0x2eac] ;  /* 0x002eac0001397983 */ /* 0x000f280000300800 */
[----:B------:R-:W4:Y:S04]  /*1db990*/  LDL.LU R22, [R1+0x2e90] ;  /* 0x002e900001167983 */ /* 0x000f280000300800 */
[----:B------:R-:W4:Y:S01]  /*1db9a0*/  LDL.LU R24, [R1+0x2e94] ;  /* 0x002e940001187983 */ /* 0x000f220000300800 */
[----:B------:R-:W-:Y:S01]  /*1db9b0*/  VIADD R17, R17, UR4 ;  /* 0x0000000411117c36 */ /* 0x000fe20008000000 */
[----:B------:R-:W-:-:S04]  /*1db9c0*/  ULDC UR4, c[0x0][0x248] ;  /* 0x0000920000047ab9 */ /* 0x000fc80000000800 */
[----:B------:R-:W-:Y:S02]  /*1db9d0*/  SHF.R.S32.HI R18, RZ, 0x1f, R17 ;  /* 0x0000001fff127819 */ /* 0x000fe40000011411 */
[----:B--2---:R-:W-:-:S05]  /*1db9e0*/  F2FP.SATFINITE.E5M2.F32.PACK_AB_MERGE_C R6, R59, R58, RZ ;  /* 0x0000003a3b06723e */ /* 0x004fca00048060ff */
[----:B------:R3:W-:Y:S04]  /*1db9f0*/  STL [R1+0x234], R6 ;  /* 0x0002340601007387 */ /* 0x0007e80000100800 */
        /* <DEDUP_REMOVED lines=8> */
[----:B0-----:R-:W-:-:S03]  /*1dba80*/  IADD3 R6, P6, R17, R4, RZ ;  /* 0x0000000411067210 */ /* 0x001fc60007fde0ff */
[----:B------:R-:W3:Y:S04]  /*1dba90*/  LDL.LU R30, [R1+0x2e70] ;  /* 0x002e7000011e7983 */ /* 0x000ee80000300800 */
[----:B------:R-:W3:Y:S04]  /*1dbaa0*/  LDL.LU R31, [R1+0x2e74] ;  /* 0x002e7400011f7983 */ /* 0x000ee80000300800 */
[----:B------:R-:W3:Y:S04]  /*1dbab0*/  LDL.LU R33, [R1+0x2e78] ;  /* 0x002e780001217983 */ /* 0x000ee80000300800 */
[----:B------:R-:W3:Y:S01]  /*1dbac0*/  LDL.LU R36, [R1+0x2e7c] ;  /* 0x002e7c0001247983 */ /* 0x000ee20000300800 */
[----:B------:R-:W-:-:S03]  /*1dbad0*/  IMAD.X R7, R18, 0x1, R48, P6 ;  /* 0x0000000112077824 */ /* 0x000fc600030e0630 */
        /* <DEDUP_REMOVED lines=9> */
[----:B0-----:R-:W3:Y:S04]  /*1dbb70*/  LDL.LU.64 R6, [R1+0xa520] ;  /* 0x00a5200001067983 */ /* 0x001ee80000300a00 */
[----:B------:R-:W3:Y:S04]  /*1dbb80*/  LDL.LU R53, [R1+0x2e40] ;  /* 0x002e400001357983 */ /* 0x000ee80000300800 */
[----:B------:R-:W3:Y:S01]  /*1dbb90*/  LDL.LU R54, [R1+0x2e44] ;  /* 0x002e440001367983 */ /* 0x000ee20000300800 */
[----:B----4-:R-:W-:-:S02]  /*1dbba0*/  F2FP.SATFINITE.E5M2.F32.PACK_AB_MERGE_C R21, R21, R20, RZ ;  /* 0x000000141515723e */ /* 0x010fc400048060ff */
[----:B------:R-:W-:Y:S02]  /*1dbbb0*/  F2FP.SATFINITE.E5M2.F32.PACK_AB_MERGE_C R20, R57, R55, RZ ;  /* 0x000000373914723e */ /* 0x000fe400048060ff */
[----:B------:R-:W4:Y:S04]  /*1dbbc0*/  LDL.LU R55, [R1+0x2e48] ;  /* 0x002e480001377983 */ /* 0x000f280000300800 */
[----:B------:R-:W-:Y:S04]  /*1dbbd0*/  STL [R1+0x53b0], R21 ;  /* 0x0053b01501007387 */ /* 0x000fe80000100800 */
[----:B------:R-:W4:Y:S04]  /*1dbbe0*/  LDL.LU R57, [R1+0x2e4c] ;  /* 0x002e4c0001397983 */ /* 0x000f280000300800 */
[----:B------:R3:W-:Y:S01]  /*1dbbf0*/  STL [R1+0x5390], R20 ;  /* 0x0053901401007387 */ /* 0x0007e20000100800 */
[----:B------:R-:W-:-:S02]  /*1dbc00*/  F2FP.SATFINITE.E5M2.F32.PACK_AB_MERGE_C R24, R24, R22, RZ ;  /* 0x000000161818723e */ /* 0x000fc400048060ff */
[----:B--2---:R-:W-:Y:S02]  /*1dbc10*/  F2FP.SATFINITE.E5M2.F32.PACK_AB_MERGE_C R22, R59, R58, RZ ;  /* 0x0000003a3b16723e */ /* 0x004fe400048060ff */
[----:B---3--:R-:W-:-:S05]  /*1dbc20*/  IADD3 R20, P6, R17, R6, RZ ;  /* 0x0000000611147210 */ /* 0x008fca0007fde0ff */
[----:B------:R-:W-:-:S05]  /*1dbc30*/  IMAD.X R21, R18, 0x1, R5, P6 ;  /* 0x0000000112157824 */ /* 0x000fca00030e0605 */
[----:B------:R0:W-:Y:S04]  /*1dbc40*/  STL.64 [R1+0x2ea0], R20 ;  /* 0x002ea01401007387 */ /* 0x0001e80000100a00 */
[----:B------:R-:W-:Y:S04]  /*1dbc50*/  STL [R1+0x5290], R24 ;  /* 0x0052901801007387 */ /* 0x000fe80000100800 */
[----:B------:R-:W-:Y:S04]  /*1dbc60*/  STL [R1+0x5298], R22 ;  /* 0x0052981601007387 */ /* 0x000fe80000100800 */
[----:B------:R-:W2:Y:S01]  /*1dbc70*/  LDL.LU R58, [R1+0x2e30] ;  /* 0x002e3000013a7983 */ /* 0x000ea20000300800 */
[----:B0-----:R-:W-:-:S03]  /*1dbc80*/  IADD3 R20, P6, R17, R8, RZ ;  /* 0x0000000811147210 */ /* 0x001fc60007fde0ff */
[----:B------:R-:W2:Y:S02]  /*1dbc90*/  LDL.LU R59, [R1+0x2e34] ;  /* 0x002e3400013b7983 */ /* 0x000ea40000300800 */
[----:B------:R-:W-:-:S05]  /*1dbca0*/  IMAD.X R21, R18, 0x1, R7, P6 ;  /* 0x0000000112157824 */ /* 0x000fca00030e0607 */
[----:B------:R0:W-:Y:S02]  /*1dbcb0*/  STL.64 [R1+0x2e90], R20 ;  /* 0x002e901401007387 */ /* 0x0001e40000100a00 */
[----:B0-----:R-:W-:Y:S02]  /*1dbcc0*/  F2FP.SATFINITE.E5M2.F32.PACK_AB_MERGE_C R21, R29, R27, RZ ;  /* 0x0000001b1d15723e */ /* 0x001fe400048060ff */
[----:B------:R-:W-:Y:S02]  /*1dbcd0*/  F2FP.SATFINITE.E5M2.F32.PACK_AB_MERGE_C R20, R61, R60, RZ ;  /* 0x0000003c3d14723e */ /* 0x000fe400048060ff */
[----:B------:R-:W3:Y:S04]  /*1dbce0*/  LDL.LU R60, [R1+0x2e38] ;  /* 0x002e3800013c7983 */ /* 0x000ee80000300800 */
[----:B------:R-:W-:Y:S04]  /*1dbcf0*/  STL [R1+0x2ff0], R21 ;  /* 0x002ff01501007387 */ /* 0x000fe80000100800 */
[----:B------:R-:W3:Y:S04]  /*1dbd00*/  LDL.LU R61, [R1+0x2e3c] ;  /* 0x002e3c00013d7983 */ /* 0x000ee80000300800 */
[----:B------:R0:W-:Y:S02]  /*1dbd10*/  STL [R1+0x2fe8], R20 ;  /* 0x002fe81401007387 */ /* 0x0001e40000100800 */
[----:B0-----:R-:W-:-:S05]  /*1dbd20*/  IADD3 R20, P6, R17, R10, RZ ;  /* 0x0000000a11147210 */ /* 0x001fca0007fde0ff */
[----:B------:R-:W-:Y:S01]  /*1dbd30*/  IMAD.X R21, R18, 0x1, R9, P6 ;  /* 0x0000000112157824 */ /* 0x000fe200030e0609 */
[----:B------:R-:W-:-:S04]  /*1dbd40*/  F2FP.SATFINITE.E5M2.F32.PACK_AB_MERGE_C R24, R31, R30, RZ ;  /* 0x0000001e1f18723e */ /* 0x000fc800048060ff */
[----:B------:R0:W-:Y:S01]  /*1dbd50*/  STL.64 [R1+0x2e80], R20 ;  /* 0x002e801401007387 */ /* 0x0001e20000100a00 */
[----:B------:R-:W-:-:S03]  /*1dbd60*/  F2FP.SATFINITE.E5M2.F32.PACK_AB_MERGE_C R22, R36, R33, RZ ;  /* 0x000000212416723e */ /* 0x000fc600048060ff */
[----:B------:R1:W-:Y:S01]  /*1dbd70*/  STL [R1+0x2ee0], R24 ;  /* 0x002ee01801007387 */ /* 0x0003e20000100800 */
[----:B0-----:R-:W-:-:S03]  /*1dbd80*/  IADD3 R20, P6, R17, R3, RZ ;  /* 0x0000000311147210 */ /* 0x001fc60007fde0ff */
[----:B------:R0:W-:Y:S02]  /*1dbd90*/  STL [R1+0x2ee4], R22 ;  /* 0x002ee41601007387 */ /* 0x0001e40000100800 */
[----:B------:R-:W-:Y:S01]  /*1dbda0*/  IMAD.X R21, R18, 0x1, R38, P6 ;  /* 0x0000000112157824 */ /* 0x000fe200030e0626 */
[----:B-1----:R-:W-:-:S04]  /*1dbdb0*/  F2FP.SATFINITE.E5M2.F32.PACK_AB_MERGE_C R24, R40, R37, RZ ;  /* 0x000000252818723e */ /* 0x002fc800048060ff */
        /* <DEDUP_REMOVED lines=9> */
[----:B------:R-:W-:Y:S01]  /*1dbe50*/  STL [R1+0x2e68], R24 ;  /* 0x002e681801007387 */ /* 0x000fe20000100800 */
[----:B0-----:R-:W-:-:S03]  /*1dbe60*/  IADD3 R20, P6, R17, R32, RZ ;  /* 0x0000002011147210 */ /* 0x001fc60007fde0ff */
[----:B------:R0:W-:Y:S02]  /*1dbe70*/  STL [R1+0x2e5c], R22 ;  /* 0x002e5c1601007387 */ /* 0x0001e40000100800 */
[----:B------:R-:W-:-:S05]  /*1dbe80*/  IMAD.X R21, R18, 0x1, R26, P6 ;  /* 0x0000000112157824 */ /* 0x000fca00030e061a */
[----:B------:R1:W-:Y:S01]  /*1dbe90*/  STL.64 [R1+0x2e50], R20 ;  /* 0x002e501401007387 */ /* 0x0003e20000100a00 */
[----:B0-----:R-:W-:-:S03]  /*1dbea0*/  F2FP.SATFINITE.E5M2.F32.PACK_AB_MERGE_C R22, R54, R53, RZ ;  /* 0x000000353616723e */ /* 0x001fc600048060ff */
[----:B-1----:R-:W3:Y:S04]  /*1dbeb0*/  LDL.LU R20, [R1+0x2e20] ;  /* 0x002e200001147983 */ /* 0x002ee80000300800 */
[----:B------:R-:W3:Y:S04]  /*1dbec0*/  LDL.LU R21, [R1+0x2e24] ;  /* 0x002e240001157983 */ /* 0x000ee80000300800 */
[----:B------:R0:W-:Y:S04]  /*1dbed0*/  STL [R1+0x2e58], R22 ;  /* 0x002e581601007387 */ /* 0x0001e80000100800 */
[----:B0-----:R-:W3:Y:S04]  /*1dbee0*/  LDL.LU R22, [R1+0x2e28] ;  /* 0x002e280001167983 */ /* 0x001ee80000300800 */
[----:B------:R-:W3:Y:S04]  /*1dbef0*/  LDL.LU R24, [R1+0x2e2c] ;  /* 0x002e2c0001187983 */ /* 0x000ee80000300800 */
[----:B------:R-:W3:Y:S04]  /*1dbf00*/  LDL.LU R53, [R1+0x2e10] ;  /* 0x002e100001357983 */ /* 0x000ee80000300800 */
[----:B------:R-:W3:Y:S01]  /*1dbf10*/  LDL.LU R54, [R1+0x2e14] ;  /* 0x002e140001367983 */ /* 0x000ee20000300800 */
[----:B----4-:R-:W-:-:S02]  /*1dbf20*/  F2FP.SATFINITE.E5M2.F32.PACK_AB_MERGE_C R27, R57, R55, RZ ;  /* 0x00000037391b723e */ /* 0x010fc400048060ff */
[----:B------:R-:W-:-:S03]  /*1dbf30*/  IADD3 R28, P6, R17, R42, RZ ;  /* 0x0000002a111c7210 */ /* 0x000fc60007fde0ff */
[----:B------:R0:W-:Y:S02]  /*1dbf40*/  STL [R1+0x2e4c], R27 ;  /* 0x002e4c1b01007387 */ /* 0x0001e40000100800 */
[----:B------:R-:W-:Y:S02]  /*1dbf50*/  IMAD.X R29, R18, 0x1, R39, P6 ;  /* 0x00000001121d7824 */ /* 0x000fe400030e0627 */
[----:B------:R-:W4:Y:S04]  /*1dbf60*/  LDL.LU R55, [R1+0x2e18] ;  /* 0x002e180001377983 */ /* 0x000f280000300800 */
[----:B------:R-:W4:Y:S04]  /*1dbf70*/  LDL.LU R57, [R1+0x2e1c] ;  /* 0x002e1c0001397983 */ /* 0x000f280000300800 */
[----:B------:R1:W-:Y:S04]  /*1dbf80*/  STL.64 [R1+0x2e40], R28 ;  /* 0x002e401c01007387 */ /* 0x0003e80000100a00 */
[----:B0-----:R-:W4:Y:S04]  /*1dbf90*/  LDL.LU R27, [R1+0x2e00] ;  /* 0x002e0000011b7983 */ /* 0x001f280000300800 */
[----:B-1----:R-:W4:Y:S01]  /*1dbfa0*/  LDL.LU R29, [R1+0x2e04] ;  /* 0x002e0400011d7983 */ /* 0x002f220000300800 */
[----:B--2---:R-:W-:-:S05]  /*1dbfb0*/  F2FP.SATFINITE.E5M2.F32.PACK_AB_MERGE_C R28, R59, R58, RZ ;  /* 0x0000003a3b1c723e */ /* 0x004fca00048060ff */
[----:B------:R3:W-:Y:S04]  /*1dbfc0*/  STL [R1+0x2e48], R28 ;  /* 0x002e481c01007387 */ /* 0x0007e80000100800 */
[----:B------:R-:W2:Y:S04]  /*1dbfd0*/  LDL.LU R30, [R1+0x2e08] ;  /* 0x002e0800011e7983 */ /* 0x000ea80000300800 */
[----:B------:R-:W2:Y:S04]  /*1dbfe0*/  LDL.LU R31, [R1+0x2e0c] ;  /* 0x002e0c00011f7983 */ /* 0x000ea80000300800 */
[----:B------:R-:W2:Y:S04]  /*1dbff0*/  LDL.LU R58, [R1+0x2df0] ;  /* 0x002df000013a7983 */ /* 0x000ea80000300800 */
[----:B------:R-:W2:Y:S01]  /*1dc000*/  LDL.LU R59, [R1+0x2df4] ;  /* 0x002df400013b7983 */ /* 0x000ea20000300800 */
[----:B---3--:R-:W-:-:S05]  /*1dc010*/  F2FP.SATFINITE.E5M2.F32.PACK_AB_MERGE_C R28, R61, R60, RZ ;  /* 0x0000003c3d1c723e */ /* 0x008fca00048060ff */
[----:B------:R-:W-:Y:S04]  /*1dc020*/  STL [R1+0x2e38], R28 ;  /* 0x002e381c01007387 */ /* 0x000fe80000100800 */
[----:B------:R-:W3:Y:S04]  /*1dc030*/  LDL.LU R33, [R1+0x2df8] ;  /* 0x002df80001217983 */ /* 0x000ee80000300800 */
[----:B------:R-:W3:Y:S04]  /*1dc040*/  LDL.LU R36, [R1+0x2dfc] ;  /* 0x002dfc0001247983 */ /* 0x000ee80000300800 */
[----:B------:R-:W3:Y:S04]  /*1dc050*/  LDL.LU R37, [R1+0x2de0] ;  /* 0x002de00001257983 */ /* 0x000ee80000300800 */
[----:B------:R-:W3:Y:S04]  /*1dc060*/  LDL.LU R40, [R1+0x2de4] ;  /* 0x002de40001287983 */ /* 0x000ee80000300800 */
[----:B------:R-:W3:Y:S04]  /*1dc070*/  LDL.LU R41, [R1+0x2de8] ;  /* 0x002de80001297983 */ /* 0x000ee80000300800 */
[----:B------:R-:W3:Y:S01]  /*1dc080*/  LDL.LU R43, [R1+0x2dec] ;  /* 0x002dec00012b7983 */ /* 0x000ee20000300800 */
[----:B------:R-:W-:-:S03]  /*1dc090*/  IADD3 R60, P6, R17, R47, RZ ;  /* 0x0000002f113c7210 */ /* 0x000fc60007fde0ff */
[----:B------:R-:W3:Y:S02]  /*1dc0a0*/  LDL.LU R44, [R1+0x2dc0] ;  /* 0x002dc000012c7983 */ /* 0x000ee40000300800 */
[----:B------:R-:W-:Y:S02]  /*1dc0b0*/  IMAD.X R61, R18, 0x1, R45, P6 ;  /* 0x00000001123d7824 */ /* 0x000fe400030e062d */
[----:B------:R-:W3:Y:S04]  /*1dc0c0*/  LDL.LU R46, [R1+0x2dc4] ;  /* 0x002dc400012e7983 */ /* 0x000ee80000300800 */
[----:B------:R-:W3:Y:S04]  /*1dc0d0*/  LDL.LU R51, [R1+0x2dc8] ;  /* 0x002dc80001337983 */ /* 0x000ee80000300800 */
[----:B------:R-:W3:Y:S04]  /*1dc0e0*/  LDL.LU R52, [R1+0x2dcc] ;  /* 0x002dcc0001347983 */ /* 0x000ee80000300800 */
[----:B------:R0:W-:Y:S04]  /*1dc0f0*/  STL.64 [R1+0x2e30], R60 ;  /* 0x002e303c01007387 */ /* 0x0001e80000100a00 */
[----:B0-----:R-:W3:Y:S04]  /*1dc100*/  LDL.LU R60, [R1+0x2db0] ;  /* 0x002db000013c7983 */ /* 0x001ee80000300800 */
[----:B------:R-:W3:Y:S01]  /*1dc110*/  LDL.LU R61, [R1+0x2db4] ;  /* 0x002db400013d7983 */ /* 0x000ee20000300800 */
[----:B------:R-:W-:-:S02]  /*1dc120*/  F2FP.SATFINITE.E5M2.F32.PACK_AB_MERGE_C R28, R21, R20, RZ ;  /* 0x00000014151c723e */ /* 0x000fc400048060ff */
[----:B------:R-:W-:-:S05]  /*1dc130*/  IADD3 R20, P6, R17, R56, RZ ;  /* 0x0000003811147210 */ /* 0x000fca0007fde0ff */
[----:B------:R-:W-:Y:S01]  /*1dc140*/  IMAD.X R21, R18, 0x1, R19, P6 ;  /* 0x0000000112157824 */ /* 0x000fe200030e0613 */
[----:B------:R-:W-:Y:S01]  /*1dc150*/  STL [R1+0x820], R28 ;  /* 0x0008201c01007387 */ /* 0x000fe20000100800 */
[----:B------:R-:W-:-:S05]  /*1dc160*/  F2FP.SATFINITE.E5M2.F32.PACK_AB_MERGE_C R22, R24, R22, RZ ;  /* 0x000000161816723e */ /* 0x000fca00048060ff */
[----:B------:R-:W-:Y:S04]  /*1dc170*/  STL [R1+0x810], R22 ;  /* 0x0008101601007387 */ /* 0x000fe80000100800 */
[----:B------:R0:W-:Y:S02]  /*1dc180*/  STL.64 [R1+0x2e20], R20 ;  /* 0x002e201401007387 */ /* 0x0001e40000100a00 */
[----:B0-----:R-:W-:Y:S02]  /*1dc190*/  F2FP.SATFINITE.E5M2.F32.PACK_AB_MERGE_C R20, R54, R53, RZ ;  /* 0x000000353614723e */ /* 0x001fe400048060ff */
[----:B------:R-:W3:Y:S04]  /*1dc1a0*/  LDL.LU R53, [R1+0x2db8] ;  /* 0x002db80001357983 */ /* 0x000ee80000300800 */
[----:B------:R-:W3:Y:S01]  /*1dc1b0*/  LDL.LU R54, [R1+0x2dbc] ;  /* 0x002dbc0001367983 */ /* 0x000ee20000300800 */
[----:B----4-:R-:W-:-:S03]  /*1dc1c0*/  F2FP.SATFINITE.E5M2.F32.PACK_AB_MERGE_C R22, R57, R55, RZ ;  /* 0x000000373916723e */ /* 0x010fc600048060ff */
[----:B------:R0:W-:Y:S04]  /*1dc1d0*/  STL [R1+0x754], R20 ;  /* 0x0007541401007387 */ /* 0x0001e80000100800 */
[----:B------:R-:W-:Y:S04]  /*1dc1e0*/  STL [R1+0x758], R22 ;  /* 0x0007581601007387 */ /* 0x000fe80000100800 */
[----:B------:R-:W4:Y:S01]  /*1dc1f0*/  LDL.LU R55, [R1+0x2cd0] ;  /* 0x002cd00001377983 */ /* 0x000f220000300800 */
[----:B0-----:R-:W-:-:S03]  /*1dc200*/  IADD3 R20, P6, R17, R49, RZ ;  /* 0x0000003111147210 */ /* 0x001fc60007fde0ff */
[----:B------:R-:W4:Y:S02]  /*1dc210*/  LDL.LU R57, [R1+0x2cd4] ;  /* 0x002cd40001397983 */ /* 0x000f240000300800 */
[----:B------:R-:W-:Y:S01]  /*1dc220*/  IMAD.X R21, R18, 0x1, R50, P6 ;  /* 0x0000000112157824 */ /* 0x000fe200030e0632 */
[----:B------:R-:W-:-:S04]  /*1dc230*/  F2FP.SATFINITE.E5M2.F32.PACK_AB_MERGE_C R24, R29, R27, RZ ;  /* 0x0000001b1d18723e */ /* 0x000fc800048060ff */
[----:B------:R0:W-:Y:S04]  /*1dc240*/  STL.64 [R1+0x2e10], R20 ;  /* 0x002e101401007387 */ /* 0x0001e80000100a00 */
[----:B------:R-:W-:Y:S01]  /*1dc250*/  STL [R1+0x6e8], R24 ;  /* 0x0006e81801007387 */ /* 0x000fe20000100800 */
[----:B0-----:R-:W-:-:S05]  /*1dc260*/  IADD3 R20, P6, R17, R25, RZ ;  /* 0x0000001911147210 */ /* 0x001fca0007fde0ff */
[----:B------:R-:W-:Y:S01]  /*1dc270*/  IMAD.X R21, R18, 0x1, R34, P6 ;  /* 0x0000000112157824 */ /* 0x000fe200030e0622 */
[----:B--2---:R-:W-:-:S05]  /*1dc280*/  F2FP.SATFINITE.E5M2.F32.PACK_AB_MERGE_C R22, R31, R30, RZ ;  /* 0x0000001e1f16723e */ /* 0x004fca00048060ff */
[----:B------:R-:W-:Y:S04]  /*1dc290*/  STL [R1+0x6bc], R22 ;  /* 0x0006bc1601007387 */ /* 0x000fe80000100800 */
[----:B------:R0:W-:Y:S02]  /*1dc2a0*/  STL.64 [R1+0x2e00], R20 ;  /* 0x002e001401007387 */ /* 0x0001e40000100a00 */
[----:B0-----:R-:W-:Y:S02]  /*1dc2b0*/  F2FP.SATFINITE.E5M2.F32.PACK_AB_MERGE_C R20, R59, R58, RZ ;  /* 0x0000003a3b14723e */ /* 0x001fe400048060ff */
[----:B------:R-:W2:Y:S04]  /*1dc2c0*/  LDL.LU R58, [R1+0x2cd8] ;  /* 0x002cd800013a7983 */ /* 0x000ea80000300800 */
[----:B------:R-:W2:Y:S04]  /*1dc2d0*/  LDL.LU R59, [R1+0x2cdc] ;  /* 0x002cdc00013b7983 */ /* 0x000ea80000300800 */
[----:B------:R0:W-:Y:S01]  /*1dc2e0*/  STL [R1+0x67c], R20 ;  /* 0x00067c1401007387 */ /* 0x0001e20000100800 */
[----:B---3--:R-:W-:-:S02]  /*1dc2f0*/  F2FP.SATFINITE.E5M2.F32.PACK_AB_MERGE_C R22, R36, R33, RZ ;  /* 0x000000212416723e */ /* 0x008fc400048060ff */
        /* <DEDUP_REMOVED lines=17> */
[----:B------:R1:W-:Y:S04]  /*1dc410*/  STL.64 [R1+0x2dc8], R20 ;  /* 0x002dc81401007387 */ /* 0x0003e80000100a00 */
[----:B0-----:R-:W3:Y:S04]  /*1dc420*/  LDL.LU R22, [R1+0x2da0] ;  /* 0x002da00001167983 */ /* 0x001ee80000300800 */
[----:B------:R-:W3:Y:S01]  /*1dc430*/  LDL.LU R24, [R1+0x2da4] ;  /* 0x002da40001187983 */ /* 0x000ee20000300800 */
[----:B-1----:R-:W-:-:S05]  /*1dc440*/  F2FP.SATFINITE.E5M2.F32.PACK_AB_MERGE_C R20, R61, R60, RZ ;  /* 0x0000003c3d14723e */ /* 0x002fca00048060ff */
[----:B------:R0:W-:Y:S04]  /*1dc450*/  STL [R1+0x600], R20 ;  /* 0x0006001401007387 */ /* 0x0001e80000100800 */
[----:B------:R-:W3:Y:S04]  /*1dc460*/  LDL.LU R60, [R1+0x2da8] ;  /* 0x002da800013c7983 */ /* 0x000ee80000300800 */
[----:B------:R-:W3:Y:S01]  /*1dc470*/  LDL.LU R61, [R1+0x2dac] ;  /* 0x002dac00013d7983 */ /* 0x000ee20000300800 */
[----:B0-----:R-:W-:-:S03]  /*1dc480*/  IADD3 R20, P6, R17, R14, RZ ;  /* 0x0000000e11147210 */ /* 0x001fc60007fde0ff */
[----:B------:R-:W3:Y:S02]  /*1dc490*/  LDL.LU R27, [R1+0x2d90] ;  /* 0x002d9000011b7983 */ /* 0x000ee40000300800 */
[----:B------:R-:W-:Y:S02]  /*1dc4a0*/  IMAD.X R21, R18, 0x1, R16, P6 ;  /* 0x0000000112157824 */ /* 0x000fe400030e0610 */
[----:B------:R-:W3:Y:S04]  /*1dc4b0*/  LDL.LU R29, [R1+0x2d94] ;  /* 0x002d9400011d7983 */ /* 0x000ee80000300800 */
[----:B------:R-:W-:Y:S01]  /*1dc4c0*/  STL.64 [R1+0x2dc0], R20 ;  /* 0x002dc01401007387 */ /* 0x000fe20000100a00 */
[----:B------:R-:W-:-:S05]  /*1dc4d0*/  F2FP.SATFINITE.E5M2.F32.PACK_AB_MERGE_C R18, R54, R53, RZ ;  /* 0x000000353612723e */ /* 0x000fca00048060ff */
[----:B------:R4:W-:Y:S04]  /*1dc4e0*/  STL [R1+0x604], R18 ;  /* 0x0006041201007387 */ /* 0x0009e80000100800 */
[----:B------:R-:W3:Y:S04]  /*1dc4f0*/  LDL.LU R52, [R1+0x2d98] ;  /* 0x002d980001347983 */ /* 0x000ee80000300800 */
[----:B------:R-:W3:Y:S01]  /*1dc500*/  LDL.LU R53, [R1+0x2d9c] ;  /* 0x002d9c0001357983 */ /* 0x000ee20000300800 */
[----:B----4-:R-:W-:-:S03]  /*1dc510*/  F2FP.SATFINITE.E5M2.F32.PACK_AB_MERGE_C R18, R57, R55, RZ ;  /* 0x000000373912723e */ /* 0x010fc600048060ff */
[----:B------:R-:W4:Y:S04]  /*1dc520*/  LDL.LU R51, [R1+0x2d80] ;  /* 0x002d800001337983 */ /* 0x000f280000300800 */
[----:B------:R-:W4:Y:S04]  /*1dc530*/  LDL.LU R54, [R1+0x2d84] ;  /* 0x002d840001367983 */ /* 0x000f280000300800 */
[----:B------:R2:W-:Y:S04]  /*1dc540*/  STL [R1+0x230], R18 ;  /* 0x0002301201007387 */ /* 0x0005e80000100800 */
[----:B------:R-:W4:Y:S04]  /*1dc550*/  LDL.LU R55, [R1+0x2d88] ;  /* 0x002d880001377983 */ /* 0x000f280000300800 */
[----:B------:R-:W4:Y:S04]  /*1dc560*/  LDL.LU R57, [R1+0x2d8c] ;  /* 0x002d8c0001397983 */ /* 0x000f280000300800 */
[----:B------:R-:W4:Y:S04]  /*1dc570*/  LDL.LU R30, [R1+0x2d70] ;  /* 0x002d7000011e7983 */ /* 0x000f280000300800 */
[----:B------:R-:W4:Y:S01]  /*1dc580*/  LDL.LU R31, [R1+0x2d74] ;  /* 0x002d7400011f7983 */ /* 0x000f220000300800 */
[----:B------:R-:W-:Y:S01]  /*1dc590*/  VIADD R17, R17, UR4 ;  /* 0x0000000411117c36 */ /* 0x000fe20008000000 */
[----:B------:R-:W-:-:S04]  /*1dc5a0*/  ULDC UR4, c[0x0][0x248] ;  /* 0x0000920000047ab9 */ /* 0x000fc80000000800 */
[----:B------:R-:W-:Y:S02]  /*1dc5b0*/  IADD3 R20, P6, R17, R4, RZ ;  /* 0x0000000411147210 */ /* 0x000fe40007fde0ff */
[----:B--2---:R-:W-:-:S05]  /*1dc5c0*/  F2FP.SATFINITE.E5M2.F32.PACK_AB_MERGE_C R18, R59, R58, RZ ;  /* 0x0000003a3b12723e */ /* 0x004fca00048060ff */
[----:B------:R0:W-:Y:S04]  /*1dc5d0*/  STL [R1+0x22c], R18 ;  /* 0x00022c1201007387 */ /* 0x0001e80000100800 */
[----:B------:R-:W2:Y:S04]  /*1dc5e0*/  LDL.LU R33, [R1+0x2d78] ;  /* 0x002d780001217983 */ /* 0x000ea80000300800 */
[----:B------:R-:W2:Y:S04]  /*1dc5f0*/  LDL.LU R36, [R1+0x2d7c] ;  /* 0x002d7c0001247983 */ /* 0x000ea80000300800 */
[----:B------:R-:W2:Y:S04]  /*1dc600*/  LDL.LU R37, [R1+0x2d60] ;  /* 0x002d600001257983 */ /* 0x000ea80000300800 */
[----:B------:R-:W2:Y:S04]  /*1dc610*/  LDL.LU R40, [R1+0x2d64] ;  /* 0x002d640001287983 */ /* 0x000ea80000300800 */
[----:B------:R-:W2:Y:S04]  /*1dc620*/  LDL.LU R41, [R1+0x2d68] ;  /* 0x002d680001297983 */ /* 0x000ea80000300800 */
[----:B------:R-:W2:Y:S01]  /*1dc630*/  LDL.LU R43, [R1+0x2d6c] ;  /* 0x002d6c00012b7983 */ /* 0x000ea20000300800 */
[----:B0-----:R-:W-:-:S03]  /*1dc640*/  SHF.R.S32.HI R18, RZ, 0x1f, R17 ;  /* 0x0000001fff127819 */ /* 0x001fc60000011411 */
[----:B------:R-:W2:Y:S04]  /*1dc650*/  LDL.LU R44, [R1+0x2d50] ;  /* 0x002d5000012c7983 */ /* 0x000ea80000300800 */
[----:B------:R-:W2:Y:S04]  /*1dc660*/  LDL.LU R46, [R1+0x2d54] ;  /* 0x002d5400012e7983 */ /* 0x000ea80000300800 */
[----:B------:R-:W2:Y:S04]  /*1dc670*/  LDL.LU R58, [R1+0x2d58] ;  /* 0x002d5800013a7983 */ /* 0x000ea80000300800 */
[----:B------:R-:W2:Y:S01]  /*1dc680*/  LDL.LU R59, [R1+0x2d5c] ;  /* 0x002d5c00013b7983 */ /* 0x000ea20000300800 */
[----:B------:R-:W-:-:S05]  /*1dc690*/  IMAD.X R21, R18, 0x1, R48, P6 ;  /* 0x0000000112157824 */ /* 0x000fca00030e0630 */
[----:B------:R3:W-:Y:S02]  /*1dc6a0*/  STL.64 [R1+0x2db0], R20 ;  /* 0x002db01401007387 */ /* 0x0007e40000100a00 */
[----:B---3--:R-:W-:Y:S02]  /*1dc6b0*/  F2FP.SATFINITE.E5M2.F32.PACK_AB_MERGE_C R21, R24, R22, RZ ;  /* 0x000000161815723e */ /* 0x008fe400048060ff */
[----:B------:R-:W-:Y:S02]  /*1dc6c0*/  F2FP.SATFINITE.E5M2.F32.PACK_AB_MERGE_C R20, R61, R60, RZ ;  /* 0x0000003c3d14723e */ /* 0x000fe400048060ff */
[----:B------:R-:W3:Y:S04]  /*1dc6d0*/  LDL.LU R60, [R1+0x2d40] ;  /* 0x002d4000013c7983 */ /* 0x000ee80000300800 */
[----:B------:R-:W-:Y:S04]  /*1dc6e0*/  STL [R1+0x54c0], R21 ;  /* 0x0054c01501007387 */ /* 0x000fe80000100800 */
[----:B------:R-:W3:Y:S04]  /*1dc6f0*/  LDL.LU R61, [R1+0x2d44] ;  /* 0x002d4400013d7983 */ /* 0x000ee80000300800 */
[----:B------:R0:W-:Y:S02]  /*1dc700*/  STL [R1+0x54bc], R20 ;  /* 0x0054bc1401007387 */ /* 0x0001e40000100800 */
[----:B0-----:R-:W-:-:S05]  /*1dc710*/  IADD3 R20, P6, R17, R6, RZ ;  /* 0x0000000611147210 */ /* 0x001fca0007fde0ff */
        /* <DEDUP_REMOVED lines=11> */
[----:B----4-:R-:W-:Y:S02]  /*1dc7d0*/  F2FP.SATFINITE.E5M2.F32.PACK_AB_MERGE_C R21, R54, R51, RZ ;  /* 0x000000333615723e */ /* 0x010fe400048060ff */
[----:B------:R-:W-:Y:S02]  /*1dc7e0*/  F2FP.SATFINITE.E5M2.F32.PACK_AB_MERGE_C R20, R57, R55, RZ ;  /* 0x000000373914723e */ /* 0x000fe400048060ff */
[----:B------:R-:W4:Y:S04]  /*1dc7f0*/  LDL.LU R55, [R1+0x2d30] ;  /* 0x002d300001377983 */ /* 0x000f280000300800 */
[----:B------:R-:W-:Y:S04]  /*1dc800*/  STL [R1+0x54ec], R21 ;  /* 0x0054ec1501007387 */ /* 0x000fe80000100800 */
[----:B------:R-:W4:Y:S04]  /*1dc810*/  LDL.LU R57, [R1+0x2d34] ;  /* 0x002d340001397983 */ /* 0x000f280000300800 */
[----:B------:R0:W-:Y:S04]  /*1dc820*/  STL [R1+0x54e8], R20 ;  /* 0x0054e81401007387 */ /* 0x0001e80000100800 */
[----:B------:R-:W4:Y:S04]  /*1dc830*/  LDL.LU R51, [R1+0x2d38] ;  /* 0x002d380001337983 */ /* 0x000f280000300800 */
[----:B------:R-:W4:Y:S01]  /*1dc840*/  LDL.LU R54, [R1+0x2d3c] ;  /* 0x002d3c0001367983 */ /* 0x000f220000300800 */
[----:B0-----:R-:W-:-:S05]  /*1dc850*/  IADD3 R20, P6, R17, R10, RZ ;  /* 0x0000000a11147210 */ /* 0x001fca0007fde0ff */
[----:B------:R-:W-:Y:S01]  /*1dc860*/  IMAD.X R21, R18, 0x1, R9, P6 ;  /* 0x0000000112157824 */ /* 0x000fe200030e0609 */
[----:B------:R-:W-:-:S04]  /*1dc870*/  F2FP.SATFINITE.E5M2.F32.PACK_AB_MERGE_C R24, R31, R30, RZ ;  /* 0x0000001e1f18723e */ /* 0x000fc800048060ff */
[----:B------:R0:W-:Y:S04]  /*1dc880*/  STL.64 [R1+0x2d80], R20 ;  /* 0x002d801401007387 */ /* 0x0001e80000100a00 */
[----:B------:R1:W-:Y:S01]  /*1dc890*/  STL [R1+0x5508], R24 ;  /* 0x0055081801007387 */ /* 0x0003e20000100800 */
[----:B0-----:R-:W-:-:S05]  /*1dc8a0*/  IADD3 R20, P6, R17, R3, RZ ;  /* 0x0000000311147210 */ /* 0x001fca0007fde0ff */
[----:B------:R-:W-:Y:S01]  /*1dc8b0*/  IMAD.X R21, R18, 0x1, R38, P6 ;  /* 0x0000000112157824 */ /* 0x000fe200030e0626 */
[----:B--2---:R-:W-:-:S05]  /*1dc8c0*/  F2FP.SATFINITE.E5M2.F32.PACK_AB_MERGE_C R22, R36, R33, RZ ;  /* 0x000000212416723e */ /* 0x004fca00048060ff */
[----:B------:R0:W-:Y:S01]  /*1dc8d0*/  STL [R1+0x5504], R22 ;  /* 0x0055041601007387 */ /* 0x0001e20000100800 */
[----:B-1----:R-:W-:-:S03]  /*1dc8e0*/  F2FP.SATFINITE.E5M2.F32.PACK_AB_MERGE_C R24, R40, R37, RZ ;  /* 0x000000252818723e */ /* 0x002fc600048060ff */
[----:B------:R1:W-:Y:S01]  /*1dc8f0*/  STL.64 [R1+0x2d70], R20 ;  /* 0x002d701401007387 */ /* 0x0003e20000100a00 */
[----:B0-----:R-:W-:Y:S02]  /*1dc900*/  F2FP.SATFINITE.E5M2.F32.PACK_AB_MERGE_C R22, R43, R41, RZ ;  /* 0x000000292b16723e */ /* 0x001fe400048060ff */
[----:B-1----:R-:W-:Y:S01]  /*1dc910*/  IADD3 R20, P6, R17, R2, RZ ;  /* 0x0000000211147210 */ /* 0x002fe20007fde0ff */
[----:B------:R0:W-:Y:S04]  /*1dc920*/  STL [R1+0x5528], R24 ;  /* 0x0055281801007387 */ /* 0x0001e80000100800 */
[----:B------:R-:W-:Y:S01]  /*1dc930*/  IMAD.X R21, R18, 0x1, R0, P6 ;  /* 0x0000000112157824 */ /* 0x000fe200030e0600 */
[----:B------:R1:W-:Y:S01]  /*1dc940*/  STL [R1+0x5524], R22 ;  /* 0x0055241601007387 */ /* 0x0003e20000100800 */
[----:B0-----:R-:W-:-:S03]  /*1dc950*/  F2FP.SATFINITE.E5M2.F32.PACK_AB_MERGE_C R24, R46, R44, RZ ;  /* 0x0000002c2e18723e */ /* 0x001fc600048060ff */
[----:B------:R0:W-:Y:S01]  /*1dc960*/  STL.64 [R1+0x2d60], R20 ;  /* 0x002d601401007387 */ /* 0x0001e20000100a00 */
[----:B-1----:R-:W-:-:S03]  /*1dc970*/  F2FP.SATFINITE.E5M2.F32.PACK_AB_MERGE_C R22, R59, R58, RZ ;  /* 0x0000003a3b16723e */ /* 0x002fc600048060ff */
[----:B------:R-:W-:Y:S04]  /*1dc980*/  STL [R1+0x5540], R24 ;  /* 0x0055401801007387 */ /* 0x000fe80000100800 */
[----:B------:R1:W-:Y:S01]  /*1dc990*/  STL [R1+0x553c], R22 ;  /* 0x00553c1601007387 */ /* 0x0003e20000100800 */
[----:B0-----:R-:W-:-:S03]  /*1dc9a0*/  IADD3 R20, P6, R17, R32, RZ ;  /* 0x0000002011147210 */ /* 0x001fc60007fde0ff */
[----:B------:R-:W2:Y:S04]  /*1dc9b0*/  LDL.LU R58, [R1+0x2d20] ;  /* 0x002d2000013a7983 */ /* 0x000ea80000300800 */
[----:B------:R-:W2:Y:S01]  /*1dc9c0*/  LDL.LU R59, [R1+0x2d24] ;  /* 0x002d2400013b7983 */ /* 0x000ea20000300800 */
[----:B------:R-:W-:-:S05]  /*1dc9d0*/  IMAD.X R21, R18, 0x1, R26, P6 ;  /* 0x0000000112157824 */ /* 0x000fca00030e061a */
[----:B------:R3:W-:Y:S04]  /*1dc9e0*/  STL.64 [R1+0x2d50], R20 ;  /* 0x002d501401007387 */ /* 0x0007e80000100a00 */
[----:B-1----:R-:W2:Y:S04]  /*1dc9f0*/  LDL.LU R22, [R1+0x2d28] ;  /* 0x002d280001167983 */ /* 0x002ea80000300800 */
[----:B------:R-:W2:Y:S01]  /*1dca00*/  LDL.LU R24, [R1+0x2d2c] ;  /* 0x002d2c0001187983 */ /* 0x000ea20000300800 */
[----:B---3--:R-:W-:-:S05]  /*1dca10*/  F2FP.SATFINITE.E5M2.F32.PACK_AB_MERGE_C R20, R61, R60, RZ ;  /* 0x0000003c3d14723e */ /* 0x008fca00048060ff */
[----:B------:R0:W-:Y:S04]  /*1dca20*/  STL [R1+0x5550], R20 ;  /* 0x0055501401007387 */ /* 0x0001e80000100800 */
[----:B------:R-:W3:Y:S04]  /*1dca30*/  LDL.LU R27, [R1+0x2d10] ;  /* 0x002d1000011b7983 */ /* 0x000ee80000300800 */
[----:B------:R-:W3:Y:S04]  /*1dca40*/  LDL.LU R29, [R1+0x2d14] ;  /* 0x002d1400011d7983 */ /* 0x000ee80000300800 */
[----:B------:R-:W3:Y:S04]  /*1dca50*/  LDL.LU R60, [R1+0x2d18] ;  /* 0x002d1800013c7983 */ /* 0x000ee80000300800 */
[----:B------:R-:W3:Y:S01]  /*1dca60*/  LDL.LU R61, [R1+0x2d1c] ;  /* 0x002d1c00013d7983 */ /* 0x000ee20000300800 */
[----:B0-----:R-:W-:-:S05]  /*1dca70*/  IADD3 R20, P6, R17, R42, RZ ;  /* 0x0000002a11147210 */ /* 0x001fca0007fde0ff */
[----:B------:R-:W-:Y:S01]  /*1dca80*/  IMAD.X R21, R18, 0x1, R39, P6 ;  /* 0x0000000112157824 */ /* 0x000fe200030e0627 */
[----:B------:R-:W-:-:S05]  /*1dca90*/  F2FP.SATFINITE.E5M2.F32.PACK_AB_MERGE_C R28, R53, R52, RZ ;  /* 0x00000034351c723e */ /* 0x000fca00048060ff */
[----:B------:R-:W-:Y:S04]  /*1dcaa0*/  STL [R1+0x554c], R28 ;  /* 0x00554c1c01007387 */ /* 0x000fe80000100800 */
[----:B------:R-:W3:Y:S04]  /*1dcab0*/  LDL.LU R52, [R1+0x2d00] ;  /* 0x002d000001347983 */ /* 0x000ee80000300800 */
[----:B------:R-:W3:Y:S04]  /*1dcac0*/  LDL.LU R53, [R1+0x2d04] ;  /* 0x002d040001357983 */ /* 0x000ee80000300800 */
[----:B------:R4:W-:Y:S02]  /*1dcad0*/  STL.64 [R1+0x2d40], R20 ;  /* 0x002d401401007387 */ /* 0x0009e40000100a00 */
[----:B----4-:R-:W-:-:S02]  /*1dcae0*/  F2FP.SATFINITE.E5M2.F32.PACK_AB_MERGE_C R20, R57, R55, RZ ;  /* 0x000000373914723e */ /* 0x010fc400048060ff */
[----:B------:R-:W4:Y:S04]  /*1dcaf0*/  LDL.LU R55, [R1+0x2d08] ;  /* 0x002d080001377983 */ /* 0x000f280000300800 */
[----:B------:R-:W4:Y:S01]  /*1dcb00*/  LDL.LU R57, [R1+0x2d0c] ;  /* 0x002d0c0001397983 */ /* 0x000f220000300800 */
[----:B------:R-:W-:-:S03]  /*1dcb10*/  F2FP.SATFINITE.E5M2.F32.PACK_AB_MERGE_C R28, R54, R51, RZ ;  /* 0x00000033361c723e */ /* 0x000fc600048060ff */
[----:B------:R0:W-:Y:S04]  /*1dcb20*/  STL [R1+0x5484], R20 ;  /* 0x0054841401007387 */ /* 0x0001e80000100800 */
[----:B------:R-:W-:Y:S04]  /*1dcb30*/  STL [R1+0x5488], R28 ;  /* 0x0054881c01007387 */ /* 0x000fe80000100800 */
[----:B------:R-:W4:Y:S01]  /*1dcb40*/  LDL.LU R30, [R1+0x2cf0] ;  /* 0x002cf000011e7983 */ /* 0x000f220000300800 */
[----:B0-----:R-:W-:-:S03]  /*1dcb50*/  IADD3 R20, P6, R17, R47, RZ ;  /* 0x0000002f11147210 */ /* 0x001fc60007fde0ff */
[----:B------:R-:W4:Y:S02]  /*1dcb60*/  LDL.LU R54, [R1+0x2cf4] ;  /* 0x002cf40001367983 */ /* 0x000f240000300800 */
[----:B------:R-:W-:Y:S02]  /*1dcb70*/  IMAD.X R21, R18, 0x1, R45, P6 ;  /* 0x0000000112157824 */ /* 0x000fe400030e062d */
        /* <DEDUP_REMOVED lines=11> */
[----:B--2---:R-:W-:-:S03]  /*1dcc30*/  F2FP.SATFINITE.E5M2.F32.PACK_AB_MERGE_C R20, R59, R58, RZ ;  /* 0x0000003a3b14723e */ /* 0x004fc600048060ff */
[----:B------:R-:W2:Y:S04]  /*1dcc40*/  LDL.LU R58, [R1+0x2cb0] ;  /* 0x002cb000013a7983 */ /* 0x000ea80000300800 */
[----:B------:R-:W2:Y:S04]  /*1dcc50*/  LDL.LU R59, [R1+0x2cb4] ;  /* 0x002cb400013b7983 */ /* 0x000ea80000300800 */
[----:B------:R0:W-:Y:S01]  /*1dcc60*/  STL [R1+0x5448], R20 ;  /* 0x0054481401007387 */ /* 0x0001e20000100800 */
[----:B------:R-:W-:Y:S02]  /*1dcc70*/  F2FP.SATFINITE.E5M2.F32.PACK_AB_MERGE_C R22, R24, R22, RZ ;  /* 0x000000161816723e */ /* 0x000fe400048060ff */
[----:B0-----:R-:W-:-:S03]  /*1dcc80*/  IADD3 R20, P6, R17, R56, RZ ;  /* 0x0000003811147210 */ /* 0x001fc60007fde0ff */
[----:B------:R-:W-:Y:S02]  /*1dcc90*/  STL [R1+0x544c], R22 ;  /* 0x00544c1601007387 */ /* 0x000fe40000100800 */
        /* <DEDUP_REMOVED lines=12> */
[----:B------:R-:W3:Y:S04]  /*1dcd60*/  LDL.LU R52, [R1+0x2bd0] ;  /* 0x002bd00001347983 */ /* 0x000ee80000300800 */
[----:B------:R-:W3:Y:S04]  /*1dcd70*/  LDL.LU R53, [R1+0x2bd4] ;  /* 0x002bd40001357983 */ /* 0x000ee80000300800 */
[----:B------:R4:W-:Y:S02]  /*1dcd80*/  STL [R1+0x53c4], R20 ;  /* 0x0053c41401007387 */ /* 0x0009e40000100800 */
[----:B----4-:R-:W-:-:S02]  /*1dcd90*/  F2FP.SATFINITE.E5M2.F32.PACK_AB_MERGE_C R20, R57, R55, RZ ;  /* 0x000000373914723e */ /* 0x010fc400048060ff */
[----:B------:R-:W4:Y:S04]  /*1dcda0*/  LDL.LU R55, [R1+0x2bd8] ;  /* 0x002bd80001377983 */ /* 0x000f280000300800 */
[----:B------:R-:W4:Y:S04]  /*1dcdb0*/  LDL.LU R57, [R1+0x2bdc] ;  /* 0x002bdc0001397983 */ /* 0x000f280000300800 */
[----:B------:R0:W-:Y:S02]  /*1dcdc0*/  STL [R1+0x53c0], R20 ;  /* 0x0053c01401007387 */ /* 0x0001e40000100800 */
[----:B0-----:R-:W-:-:S02]  /*1dcdd0*/  IADD3 R20, P6, R17, R25, RZ ;  /* 0x0000001911147210 */ /* 0x001fc40007fde0ff */
[----:B------:R-:W-:-:S03]  /*1dcde0*/  F2FP.SATFINITE.E5M2.F32.PACK_AB_MERGE_C R54, R54, R30, RZ ;  /* 0x0000001e3636723e */ /* 0x000fc600048060ff */
[----:B------:R-:W-:Y:S02]  /*1dcdf0*/  IMAD.X R21, R18, 0x1, R34, P6 ;  /* 0x0000000112157824 */ /* 0x000fe400030e0622 */
[----:B------:R-:W-:Y:S04]  /*1dce00*/  STL [R1+0xa194], R54 ;  /* 0x00a1943601007387 */ /* 0x000fe80000100800 */
[----:B------:R0:W-:Y:S01]  /*1dce10*/  STL.64 [R1+0x2d00], R20 ;  /* 0x002d001401007387 */ /* 0x0001e20000100a00 */
[----:B------:R-:W-:Y:S02]  /*1dce20*/  F2FP.SATFINITE.E5M2.F32.PACK_AB_MERGE_C R22, R33, R31, RZ ;  /* 0x0000001f2116723e */ /* 0x000fe400048060ff */
        /* <DEDUP_REMOVED lines=15> */
[----:B------:R-:W-:Y:S02]  /*1dcf20*/  STL [R1+0x52c0], R22 ;  /* 0x0052c01601007387 */ /* 0x000fe40000100800 */
[----:B------:R-:W-:-:S05]  /*1dcf30*/  IMAD.X R21, R18, 0x1, R15, P6 ;  /* 0x0000000112157824 */ /* 0x000fca00030e060f */
[----:B------:R0:W-:Y:S01]  /*1dcf40*/  STL.64 [R1+0x2cc8], R20 ;  /* 0x002cc81401007387 */ /* 0x0001e20000100a00 */
[----:B------:R-:W-:-:S03]  /*1dcf50*/  IADD3 R28, P6, R17, R14, RZ ;  /* 0x0000000e111c7210 */ /* 0x000fc60007fde0ff */
[----:B0-----:R-:W4:Y:S04]  /*1dcf60*/  LDL.LU R21, [R1+0x2ca0] ;  /* 0x002ca00001157983 */ /* 0x001f280000300800 */
[----:B------:R-:W4:Y:S01]  /*1dcf70*/  LDL.LU R22, [R1+0x2ca4] ;  /* 0x002ca40001167983 */ /* 0x000f220000300800 */
[----:B------:R-:W-:Y:S01]  /*1dcf80*/  IMAD.X R29, R18, 0x1, R16, P6 ;  /* 0x00000001121d7824 */ /* 0x000fe200030e0610 */
[----:B--2---:R-:W-:-:S05]  /*1dcf90*/  F2FP.SATFINITE.E5M2.F32.PACK_AB_MERGE_C R20, R59, R58, RZ ;  /* 0x0000003a3b14723e */ /* 0x004fca00048060ff */
[----:B------:R-:W-:Y:S04]  /*1dcfa0*/  STL [R1+0x556c], R20 ;  /* 0x00556c1401007387 */ /* 0x000fe80000100800 */
[----:B------:R-:W2:Y:S04]  /*1dcfb0*/  LDL.LU R58, [R1+0x2ca8] ;  /* 0x002ca800013a7983 */ /* 0x000ea80000300800 */
[----:B------:R-:W2:Y:S04]  /*1dcfc0*/  LDL.LU R59, [R1+0x2cac] ;  /* 0x002cac00013b7983 */ /* 0x000ea80000300800 */
[----:B------:R-:W2:Y:S04]  /*1dcfd0*/  LDL.LU R43, [R1+0x2c90] ;  /* 0x002c9000012b7983 */ /* 0x000ea80000300800 */
[----:B------:R-:W2:Y:S04]  /*1dcfe0*/  LDL.LU R44, [R1+0x2c94] ;  /* 0x002c9400012c7983 */ /* 0x000ea80000300800 */
[----:B------:R0:W-:Y:S01]  /*1dcff0*/  STL.64 [R1+0x2cc0], R28 ;  /* 0x002cc01c01007387 */ /* 0x0001e20000100a00 */
[----:B---3--:R-:W-:-:S05]  /*1dd000*/  F2FP.SATFINITE.E5M2.F32.PACK_AB_MERGE_C R18, R61, R60, RZ ;  /* 0x0000003c3d12723e */ /* 0x008fca00048060ff */
[----:B------:R1:W-:Y:S04]  /*1dd010*/  STL [R1+0x5568], R18 ;  /* 0x0055681201007387 */ /* 0x0003e80000100800 */
[----:B------:R-:W3:Y:S04]  /*1dd020*/  LDL.LU R60, [R1+0x2c98] ;  /* 0x002c9800013c7983 */ /* 0x000ee80000300800 */
[----:B------:R-:W3:Y:S01]  /*1dd030*/  LDL.LU R61, [R1+0x2c9c] ;  /* 0x002c9c00013d7983 */ /* 0x000ee20000300800 */
[----:B------:R-:W-:Y:S01]  /*1dd040*/  VIADD R17, R17, UR4 ;  /* 0x0000000411117c36 */ /* 0x000fe20008000000 */
[----:B------:R-:W-:-:S04]  /*1dd050*/  ULDC UR4, c[0x0][0x248] ;  /* 0x0000920000047ab9 */ /* 0x000fc80000000800 */
[----:B0-----:R-:W-:Y:S02]  /*1dd060*/  IADD3 R28, P6, R17, R4, RZ ;  /* 0x00000004111c7210 */ /* 0x001fe40007fde0ff */
[----:B-1----:R-:W-:-:S05]  /*1dd070*/  F2FP.SATFINITE.E5M2.F32.PACK_AB_MERGE_C R18, R53, R52, RZ ;  /* 0x000000343512723e */ /* 0x002fca00048060ff */
[----:B------:R4:W-:Y:S04]  /*1dd080*/  STL [R1+0x557c], R18 ;  /* 0x00557c1201007387 */ /* 0x0009e80000100800 */
[----:B------:R-:W3:Y:S04]  /*1dd090*/  LDL.LU R24, [R1+0x2c80] ;  /* 0x002c800001187983 */ /* 0x000ee80000300800 */
[----:B------:R-:W3:Y:S01]  /*1dd0a0*/  LDL.LU R27, [R1+0x2c84] ;  /* 0x002c8400011b7983 */ /* 0x000ee20000300800 */
[----:B----4-:R-:W-:-:S05]  /*1dd0b0*/  F2FP.SATFINITE.E5M2.F32.PACK_AB_MERGE_C R18, R57, R55, RZ ;  /* 0x000000373912723e */ /* 0x010fca00048060ff */
[----:B------:R0:W-:Y:S04]  /*1dd0c0*/  STL [R1+0x5578], R18 ;  /* 0x0055781201007387 */ /* 0x0001e80000100800 */
[----:B------:R-:W4:Y:S04]  /*1dd0d0*/  LDL.LU R46, [R1+0x2c88] ;  /* 0x002c8800012e7983 */ /* 0x000f280000300800 */
[----:B------:R-:W4:Y:S01]  /*1dd0e0*/  LDL.LU R53, [R1+0x2c8c] ;  /* 0x002c8c0001357983 */ /* 0x000f220000300800 */
[----:B0-----:R-:W-:-:S05]  /*1dd0f0*/  SHF.R.S32.HI R18, RZ, 0x1f, R17 ;  /* 0x0000001fff127819 */ /* 0x001fca0000011411 */
[----:B------:R-:W-:-:S05]  /*1dd100*/  IMAD.X R29, R18, 0x1, R48, P6 ;  /* 0x00000001121d7824 */ /* 0x000fca00030e0630 */
[----:B------:R0:W-:Y:S04]  /*1dd110*/  STL.64 [R1+0x2cb0], R28 ;  /* 0x002cb01c01007387 */ /* 0x0001e80000100a00 */
        /* <DEDUP_REMOVED lines=12> */
[----:B------:R-:W-:-:S02]  /*1dd1e0*/  F2FP.SATFINITE.E5M2.F32.PACK_AB_MERGE_C R21, R22, R21, RZ ;  /* 0x000000151615723e */ /* 0x000fc400048060ff */
[----:B--2---:R-:W-:Y:S02]  /*1dd1f0*/  F2FP.SATFINITE.E5M2.F32.PACK_AB_MERGE_C R20, R59, R58, RZ ;  /* 0x0000003a3b14723e */ /* 0x004fe400048060ff */
[----:B------:R-:W2:Y:S04]  /*1dd200*/  LDL.LU R58, [R1+0x2c40] ;  /* 0x002c4000013a7983 */ /* 0x000ea80000300800 */
[----:B------:R-:W-:Y:S04]  /*1dd210*/  STL [R1+0x54ac], R21 ;  /* 0x0054ac1501007387 */ /* 0x000fe80000100800 */
[----:B------:R-:W2:Y:S04]  /*1dd220*/  LDL.LU R59, [R1+0x2c44] ;  /* 0x002c4400013b7983 */ /* 0x000ea80000300800 */
[----:B------:R0:W-:Y:S01]  /*1dd230*/  STL [R1+0x54a8], R20 ;  /* 0x0054a81401007387 */ /* 0x0001e20000100800 */
[----:B------:R-:W-:-:S02]  /*1dd240*/  F2FP.SATFINITE.E5M2.F32.PACK_AB_MERGE_C R28, R44, R43, RZ ;  /* 0x0000002b2c1c723e */ /* 0x000fc400048060ff */
[----:B0-----:R-:W-:-:S05]  /*1dd250*/  IADD3 R20, P6, R17, R6, RZ ;  /* 0x0000000611147210 */ /* 0x001fca0007fde0ff */
[----:B------:R-:W-:-:S05]  /*1dd260*/  IMAD.X R21, R18, 0x1, R5, P6 ;  /* 0x0000000112157824 */ /* 0x000fca00030e0605 */
[----:B------:R0:W-:Y:S04]  /*1dd270*/  STL.64 [R1+0x2ca0], R20 ;  /* 0x002ca01401007387 */ /* 0x0001e80000100a00 */
[----:B------:R-:W-:Y:S01]  /*1dd280*/  STL [R1+0x54cc], R28 ;  /* 0x0054cc1c01007387 */ /* 0x000fe20000100800 */
[----:B0-----:R-:W-:-:S05]  /*1dd290*/  IADD3 R20, P6, R17, R8, RZ ;  /* 0x0000000811147210 */ /* 0x001fca0007fde0ff */
[----:B------:R-:W-:Y:S01]  /*1dd2a0*/  IMAD.X R21, R18, 0x1, R7, P6 ;  /* 0x0000000112157824 */ /* 0x000fe200030e0607 */
[----:B---3--:R-:W-:-:S05]  /*1dd2b0*/  F2FP.SATFINITE.E5M2.F32.PACK_AB_MERGE_C R22, R61, R60, RZ ;  /* 0x0000003c3d16723e */ /* 0x008fca00048060ff */
[----:B------:R-:W-:Y:S04]  /*1dd2c0*/  STL [R1+0x54c8], R22 ;  /* 0x0054c81601007387 */ /* 0x000fe80000100800 */
[----:B------:R-:W3:Y:S04]  /*1dd2d0*/  LDL.LU R43, [R1+0x2c48] ;  /* 0x002c4800012b7983 */ /* 0x000ee80000300800 */
[----:B------:R-:W3:Y:S04]  /*1dd2e0*/  LDL.LU R44, [R1+0x2c4c] ;  /* 0x002c4c00012c7983 */ /* 0x000ee80000300800 */
[----:B------:R-:W3:Y:S04]  /*1dd2f0*/  LDL.LU R60, [R1+0x2c30] ;  /* 0x002c3000013c7983 */ /* 0x000ee80000300800 */
[----:B------:R-:W-:Y:S04]  /*1dd300*/  STL.64 [R1+0x2c90], R20 ;  /* 0x002c901401007387 */ /* 0x000fe80000100a00 */
[----:B------:R-:W3:Y:S04]  /*1dd310*/  LDL.LU R61, [R1+0x2c34] ;  /* 0x002c3400013d7983 */ /* 0x000ee80000300800 */
[----:B------:R0:W-:Y:S02]  /*1dd320*/  STL.64 [R1+0xa518], R6 ;  /* 0x00a5180601007387 */ /* 0x0001e40000100a00 */
[----:B0-----:R-:W-:-:S02]  /*1dd330*/  F2FP.SATFINITE.E5M2.F32.PACK_AB_MERGE_C R7, R27, R24, RZ ;  /* 0x000000181b07723e */ /* 0x001fc400048060ff */
[----:B----4-:R-:W-:Y:S02]  /*1dd340*/  F2FP.SATFINITE.E5M2.F32.PACK_AB_MERGE_C R6, R53, R46, RZ ;  /* 0x0000002e3506723e */ /* 0x010fe400048060ff */
[----:B------:R-:W4:Y:S04]  /*1dd350*/  LDL.LU R46, [R1+0x2c38] ;  /* 0x002c3800012e7983 */ /* 0x000f280000300800 */
[----:B------:R-:W-:Y:S04]  /*1dd360*/  STL [R1+0x54e0], R7 ;  /* 0x0054e00701007387 */ /* 0x000fe80000100800 */
[----:B------:R-:W4:Y:S04]  /*1dd370*/  LDL.LU R53, [R1+0x2c3c] ;  /* 0x002c3c0001357983 */ /* 0x000f280000300800 */
        /* <DEDUP_REMOVED lines=15> */
[----:B------:R1:W-:Y:S01]  /*1dd470*/  STL [R1+0x550c], R20 ;  /* 0x00550c1401007387 */ /* 0x0003e20000100800 */
[----:B0-----:R-:W-:Y:S01]  /*1dd480*/  F2FP.SATFINITE.E5M2.F32.PACK_AB_MERGE_C R21, R52, R51, RZ ;  /* 0x000000333415723e */ /* 0x001fe200048060ff */
[----:B------:R-:W-:Y:S01]  /*1dd490*/  IMAD.X R7, R18, 0x1, R0, P6 ;  /* 0x0000000112077824 */ /* 0x000fe200030e0600 */
[----:B-1----:R-:W-:-:S04]  /*1dd4a0*/  F2FP.SATFINITE.E5M2.F32.PACK_AB_MERGE_C R20, R57, R55, RZ ;  /* 0x000000373914723e */ /* 0x002fc800048060ff */
[----:B------:R0:W-:Y:S04]  /*1dd4b0*/  STL.64 [R1+0x2c60], R6 ;  /* 0x002c600601007387 */ /* 0x0001e80000100a00 */
[----:B------:R1:W-:Y:S04]  /*1dd4c0*/  STL [R1+0x5530], R21 ;  /* 0x0055301501007387 */ /* 0x0003e80000100800 */
[----:B------:R-:W-:Y:S01]  /*1dd4d0*/  STL [R1+0x552c], R20 ;  /* 0x00552c1401007387 */ /* 0x000fe20000100800 */
[----:B0-----:R-:W-:-:S03]  /*1dd4e0*/  IADD3 R6, P6, R17, R32, RZ ;  /* 0x0000002011067210 */ /* 0x001fc60007fde0ff */
[----:B------:R-:W4:Y:S04]  /*1dd4f0*/  LDL.LU R51, [R1+0x2c20] ;  /* 0x002c200001337983 */ /* 0x000f280000300800 */
[----:B------:R-:W4:Y:S01]  /*1dd500*/  LDL.LU R52, [R1+0x2c24] ;  /* 0x002c240001347983 */ /* 0x000f220000300800 */
[----:B------:R-:W-:-:S05]  /*1dd510*/  IMAD.X R7, R18, 0x1, R26, P6 ;  /* 0x0000000112077824 */ /* 0x000fca00030e061a */
[----:B------:R2:W-:Y:S04]  /*1dd520*/  STL.64 [R1+0x2c50], R6 ;  /* 0x002c500601007387 */ /* 0x0005e80000100a00 */
[----:B-1----:R-:W4:Y:S04]  /*1dd530*/  LDL.LU R21, [R1+0x2c28] ;  /* 0x002c280001157983 */ /* 0x002f280000300800 */
[----:B------:R-:W4:Y:S01]  /*1dd540*/  LDL.LU R22, [R1+0x2c2c] ;  /* 0x002c2c0001167983 */ /* 0x000f220000300800 */
[----:B--2---:R-:W-:-:S05]  /*1dd550*/  F2FP.SATFINITE.E5M2.F32.PACK_AB_MERGE_C R6, R59, R58, RZ ;  /* 0x0000003a3b06723e */ /* 0x004fca00048060ff */
[----:B------:R0:W-:Y:S04]  /*1dd560*/  STL [R1+0x5548], R6 ;  /* 0x0055480601007387 */ /* 0x0001e80000100800 */
[----:B------:R-:W2:Y:S04]  /*1dd570*/  LDL.LU R55, [R1+0x2c10] ;  /* 0x002c100001377983 */ /* 0x000ea80000300800 */
[----:B------:R-:W2:Y:S04]  /*1dd580*/  LDL.LU R57, [R1+0x2c14] ;  /* 0x002c140001397983 */ /* 0x000ea80000300800 */
[----:B------:R-:W2:Y:S01]  /*1dd590*/  LDL.LU R58, [R1+0x2c18] ;  /* 0x002c1800013a7983 */ /* 0x000ea20000300800 */
[----:B0-----:R-:W-:-:S03]  /*1dd5a0*/  IADD3 R6, P6, R17, R42, RZ ;  /* 0x0000002a11067210 */ /* 0x001fc60007fde0ff */
[----:B------:R-:W2:Y:S02]  /*1dd5b0*/  LDL.LU R59, [R1+0x2c1c] ;  /* 0x002c1c00013b7983 */ /* 0x000ea40000300800 */
[----:B------:R-:W-:Y:S01]  /*1dd5c0*/  IMAD.X R7, R18, 0x1, R39, P6 ;  /* 0x0000000112077824 */ /* 0x000fe200030e0627 */
[----:B---3--:R-:W-:-:S05]  /*1dd5d0*/  F2FP.SATFINITE.E5M2.F32.PACK_AB_MERGE_C R20, R44, R43, RZ ;  /* 0x0000002b2c14723e */ /* 0x008fca00048060ff */
[----:B------:R-:W-:Y:S04]  /*1dd5e0*/  STL [R1+0x5544], R20 ;  /* 0x0055441401007387 */ /* 0x000fe80000100800 */
[----:B------:R0:W-:Y:S04]  /*1dd5f0*/  STL.64 [R1+0x2c40], R6 ;  /* 0x002c400601007387 */ /* 0x0001e80000100a00 */
[----:B------:R-:W3:Y:S04]  /*1dd600*/  LDL.LU R24, [R1+0x2c00] ;  /* 0x002c000001187983 */ /* 0x000ee80000300800 */
[----:B------:R-:W3:Y:S01]  /*1dd610*/  LDL.LU R27, [R1+0x2c04] ;  /* 0x002c0400011b7983 */ /* 0x000ee20000300800 */
[----:B0-----:R-:W-:-:S05]  /*1dd620*/  F2FP.SATFINITE.E5M2.F32.PACK_AB_MERGE_C R6, R61, R60, RZ ;  /* 0x0000003c3d06723e */ /* 0x001fca00048060ff */
[----:B------:R0:W-:Y:S04]  /*1dd630*/  STL [R1+0x5460], R6 ;  /* 0x0054600601007387 */ /* 0x0001e80000100800 */
[----:B------:R-:W3:Y:S04]  /*1dd640*/  LDL.LU R60, [R1+0x2c08] ;  /* 0x002c0800013c7983 */ /* 0x000ee80000300800 */
[----:B------:R-:W3:Y:S01]  /*1dd650*/  LDL.LU R61, [R1+0x2c0c] ;  /* 0x002c0c00013d7983 */ /* 0x000ee20000300800 */
[----:B0-----:R-:W-:-:S05]  /*1dd660*/  IADD3 R6, P6, R17, R47, RZ ;  /* 0x0000002f11067210 */ /* 0x001fca0007fde0ff */
[----:B------:R-:W-:Y:S01]  /*1dd670*/  IMAD.X R7, R18, 0x1, R45, P6 ;  /* 0x0000000112077824 */ /* 0x000fe200030e062d */
[----:B----4-:R-:W-:-:S05]  /*1dd680*/  F2FP.SATFINITE.E5M2.F32.PACK_AB_MERGE_C R20, R53, R46, RZ ;  /* 0x0000002e3514723e */ /* 0x010fca00048060ff */
[----:B------:R-:W-:Y:S04]  /*1dd690*/  STL [R1+0x5554], R20 ;  /* 0x0055541401007387 */ /* 0x000fe80000100800 */
[----:B------:R-:W4:Y:S04]  /*1dd6a0*/  LDL.LU R29, [R1+0x2bf0] ;  /* 0x002bf000011d7983 */ /* 0x000f280000300800 */
        /* <DEDUP_REMOVED lines=14> */
[----:B------:R-:W4:Y:S04]  /*1dd790*/  LDL.LU R52, [R1+0x2bb4] ;  /* 0x002bb40001347983 */ /* 0x000f280000300800 */
[----:B------:R0:W-:Y:S01]  /*1dd7a0*/  STL [R1+0x542c], R6 ;  /* 0x00542c0601007387 */ /* 0x0001e20000100800 */
[----:B------:R-:W-:Y:S02]  /*1dd7b0*/  F2FP.SATFINITE.E5M2.F32.PACK_AB_MERGE_C R20, R22, R21, RZ ;  /* 0x000000151614723e */ /* 0x000fe400048060ff */
[----:B0-----:R-:W-:-:S03]  /*1dd7c0*/  IADD3 R6, P6, R17, R56, RZ ;  /* 0x0000003811067210 */ /* 0x001fc60007fde0ff */
[----:B------:R-:W-:Y:S02]  /*1dd7d0*/  STL [R1+0x543c], R20 ;  /* 0x00543c1401007387 */ /* 0x000fe40000100800 */
[----:B------:R-:W-:-:S05]  /*1dd7e0*/  IMAD.X R7, R18, 0x1, R19, P6 ;  /* 0x0000000112077824 */ /* 0x000fca00030e0613 */
[----:B------:R2:W-:Y:S02]  /*1dd7f0*/  STL.64 [R1+0x2c20], R6 ;  /* 0x002c200601007387 */ /* 0x0005e40000100a00 */
[----:B--2---:R-:W-:Y:S02]  /*1dd800*/  F2FP.SATFINITE.E5M2.F32.PACK_AB_MERGE_C R7, R57, R55, RZ ;  /* 0x000000373907723e */ /* 0x004fe400048060ff */
[----:B------:R-:W2:Y:S01]  /*1dd810*/  LDL.LU R55, [R1+0x2bb8] ;  /* 0x002bb80001377983 */ /* 0x000ea20000300800 */
[----:B------:R-:W-:-:S03]  /*1dd820*/  F2FP.SATFINITE.E5M2.F32.PACK_AB_MERGE_C R6, R59, R58, RZ ;  /* 0x0000003a3b06723e */ /* 0x000fc600048060ff */
[----:B------:R-:W-:Y:S04]  /*1dd830*/  STL [R1+0x5408], R7 ;  /* 0x0054080701007387 */ /* 0x000fe80000100800 */
[----:B------:R-:W2:Y:S04]  /*1dd840*/  LDL.LU R57, [R1+0x2bbc] ;  /* 0x002bbc0001397983 */ /* 0x000ea80000300800 */
[----:B------:R0:W-:Y:S04]  /*1dd850*/  STL [R1+0x5558], R6 ;  /* 0x0055580601007387 */ /* 0x0001e80000100800 */
[----:B------:R-:W2:Y:S04]  /*1dd860*/  LDL.LU R58, [R1+0x2ad0] ;  /* 0x002ad000013a7983 */ /* 0x000ea80000300800 */
[----:B------:R-:W2:Y:S01]  /*1dd870*/  LDL.LU R59, [R1+0x2ad4] ;  /* 0x002ad400013b7983 */ /* 0x000ea20000300800 */
[----:B0-----:R-:W-:-:S05]  /*1dd880*/  IADD3 R6, P6, R17, R49, RZ ;  /* 0x0000003111067210 */ /* 0x001fca0007fde0ff */
        /* <DEDUP_REMOVED lines=9> */
[----:B------:R-:W-:Y:S01]  /*1dd920*/  IMAD.X R7, R18, 0x1, R34, P6 ;  /* 0x0000000112077824 */ /* 0x000fe200030e0622 */
[----:B----4-:R-:W-:-:S05]  /*1dd930*/  F2FP.SATFINITE.E5M2.F32.PACK_AB_MERGE_C R53, R53, R29, RZ ;  /* 0x0000001d3535723e */ /* 0x010fca00048060ff */
        /* <DEDUP_REMOVED lines=21> */
[----:B0-----:R-:W4:Y:S04]  /*1dda90*/  LDL.LU R20, [R1+0x2ba0] ;  /* 0x002ba00001147983 */ /* 0x001f280000300800 */
[----:B------:R-:W4:Y:S01]  /*1ddaa0*/  LDL.LU R21, [R1+0x2ba4] ;  /* 0x002ba40001157983 */ /* 0x000f220000300800 */
[----:B-1----:R-:W-:-:S05]  /*1ddab0*/  F2FP.SATFINITE.E5M2.F32.PACK_AB_MERGE_C R6, R52, R51, RZ ;  /* 0x000000333406723e */ /* 0x002fca00048060ff */
[----:B------:R0:W-:Y:S04]  /*1ddac0*/  STL [R1+0x5564], R6 ;  /* 0x0055640601007387 */ /* 0x0001e80000100800 */
[----:B------:R-:W4:Y:S04]  /*1ddad0*/  LDL.LU R37, [R1+0x2ba8] ;  /* 0x002ba80001257983 */ /* 0x000f280000300800 */
[----:B------:R-:W4:Y:S01]  /*1ddae0*/  LDL.LU R40, [R1+0x2bac] ;  /* 0x002bac0001287983 */ /* 0x000f220000300800 */
[----:B0-----:R-:W-:-:S03]  /*1ddaf0*/  IADD3 R6, P6, R17, R14, RZ ;  /* 0x0000000e11067210 */ /* 0x001fc60007fde0ff */
[----:B------:R-:W4:Y:S02]  /*1ddb00*/  LDL.LU R44, [R1+0x2b90] ;  /* 0x002b9000012c7983 */ /* 0x000f240000300800 */
[----:B------:R-:W-:Y:S02]  /*1ddb10*/  IMAD.X R7, R18, 0x1, R16, P6 ;  /* 0x0000000112077824 */ /* 0x000fe400030e0610 */
[----:B------:R-:W4:Y:S04]  /*1ddb20*/  LDL.LU R46, [R1+0x2b94] ;  /* 0x002b9400012e7983 */ /* 0x000f280000300800 */
[----:B------:R2:W-:Y:S04]  /*1ddb30*/  STL.64 [R1+0x2bd0], R6 ;  /* 0x002bd00601007387 */ /* 0x0005e80000100a00 */
[----:B------:R-:W4:Y:S01]  /*1ddb40*/  LDL.LU R51, [R1+0x2b98] ;  /* 0x002b980001337983 */ /* 0x000f220000300800 */
[----:B------:R-:W-:Y:S01]  /*1ddb50*/  VIADD R17, R17, UR4 ;  /* 0x0000000411117c36 */ /* 0x000fe20008000000 */
[----:B------:R-:W-:-:S04]  /*1ddb60*/  ULDC UR4, c[0x0][0x248] ;  /* 0x0000920000047ab9 */ /* 0x000fc80000000800 */
[----:B------:R-:W-:Y:S02]  /*1ddb70*/  SHF.R.S32.HI R18, RZ, 0x1f, R17 ;  /* 0x0000001fff127819 */ /* 0x000fe40000011411 */
[----:B--2---:R-:W-:-:S05]  /*1ddb80*/  F2FP.SATFINITE.E5M2.F32.PACK_AB_MERGE_C R7, R57, R55, RZ ;  /* 0x000000373907723e */ /* 0x004fca00048060ff */
[----:B------:R-:W-:Y:S04]  /*1ddb90*/  STL [R1+0x5560], R7 ;  /* 0x0055600701007387 */ /* 0x000fe80000100800 */
[----:B------:R-:W2:Y:S01]  /*1ddba0*/  LDL.LU R57, [R1+0x2b9c] ;  /* 0x002b9c0001397983 */ /* 0x000ea20000300800 */
[----:B------:R-:W-:-:S05]  /*1ddbb0*/  F2FP.SATFINITE.E5M2.F32.PACK_AB_MERGE_C R6, R59, R58, RZ ;  /* 0x0000003a3b06723e */ /* 0x000fca00048060ff */
[----:B------:R3:W-:Y:S04]  /*1ddbc0*/  STL [R1+0x5574], R6 ;  /* 0x0055740601007387 */ /* 0x0007e80000100800 */
        /* <DEDUP_REMOVED lines=21> */
[----:B0-----:R-:W2:Y:S01]  /*1ddd20*/  LDL.LU.64 R6, [R1+0xa518] ;  /* 0x00a5180001067983 */ /* 0x001ea20000300a00 */
[----:B----4-:R-:W-:-:S05]  /*1ddd30*/  F2FP.SATFINITE.E5M2.F32.PACK_AB_MERGE_C R53, R21, R20, RZ ;  /* 0x000000141535723e */ /* 0x010fca00048060ff */
[----:B------:R-:W-:Y:S01]  /*1ddd40*/  STL [R1+0x31a8], R53 ;  /* 0x0031a83501007387 */ /* 0x000fe20000100800 */
[----:B------:R-:W-:-:S05]  /*1ddd50*/  F2FP.SATFINITE.E5M2.F32.PACK_AB_MERGE_C R28, R40, R37, RZ ;  /* 0x00000025281c723e */ /* 0x000fca00048060ff */
[----:B------:R-:W-:Y:S01]  /*1ddd60*/  STL [R1+0x5294], R28 ;  /* 0x0052941c01007387 */ /* 0x000fe20000100800 */
[----:B--2---:R-:W-:-:S05]  /*1ddd70*/  IADD3 R20, P6, R17, R6, RZ ;  /* 0x0000000611147210 */ /* 0x004fca0007fde0ff */
[----:B------:R-:W-:-:S05]  /*1ddd80*/  IMAD.X R21, R18, 0x1, R5, P6 ;  /* 0x0000000112157824 */ /* 0x000fca00030e0605 */
[----:B------:R0:W-:Y:S04]  /*1ddd90*/  STL.64 [R1+0x2bc0], R20 ;  /* 0x002bc01401007387 */ /* 0x0001e80000100a00 */
[----:B------:R-:W2:Y:S04]  /*1ddda0*/  LDL.LU R37, [R1+0x2b40] ;  /* 0x002b400001257983 */ /* 0x000ea80000300800 */
[----:B------:R-:W2:Y:S01]  /*1dddb0*/  LDL.LU R40, [R1+0x2b44] ;  /* 0x002b440001287983 */ /* 0x000ea20000300800 */
[----:B0-----:R-:W-:-:S05]  /*1dddc0*/  F2FP.SATFINITE.E5M2.F32.PACK_AB_MERGE_C R20, R46, R44, RZ ;  /* 0x0000002c2e14723e */ /* 0x001fca00048060ff */
[----:B------:R0:W-:Y:S04]  /*1dddd0*/  STL [R1+0x2fac], R20 ;  /* 0x002fac1401007387 */ /* 0x0001e80000100800 */
[----:B------:R-:W4:Y:S04]  /*1ddde0*/  LDL.LU R44, [R1+0x2b48] ;  /* 0x002b4800012c7983 */ /* 0x000f280000300800 */
[----:B------:R-:W4:Y:S01]  /*1dddf0*/  LDL.LU R46, [R1+0x2b4c] ;  /* 0x002b4c00012e7983 */ /* 0x000f220000300800 */
[----:B0-----:R-:W-:-:S03]  /*1dde00*/  F2FP.SATFINITE.E5M2.F32.PACK_AB_MERGE_C R20, R57, R51, RZ ;  /* 0x000000333914723e */ /* 0x001fc600048060ff */
[----:B------:R-:W4:Y:S04]  /*1dde10*/  LDL.LU R51, [R1+0x2b30] ;  /* 0x002b300001337983 */ /* 0x000f280000300800 */
[----:B------:R-:W4:Y:S04]  /*1dde20*/  LDL.LU R57, [R1+0x2b34] ;  /* 0x002b340001397983 */ /* 0x000f280000300800 */
[----:B------:R0:W-:Y:S02]  /*1dde30*/  STL [R1+0x2fe0], R20 ;  /* 0x002fe01401007387 */ /* 0x0001e40000100800 */
[----:B0-----:R-:W-:-:S05]  /*1dde40*/  IADD3 R20, P6, R17, R8, RZ ;  /* 0x0000000811147210 */ /* 0x001fca0007fde0ff */
[----:B------:R-:W-:-:S05]  /*1dde50*/  IMAD.X R21, R18, 0x1, R7, P6 ;  /* 0x0000000112157824 */ /* 0x000fca00030e0607 */
[----:B------:R0:W-:Y:S02]  /*1dde60*/  STL.64 [R1+0x2bb8], R20 ;  /* 0x002bb81401007387 */ /* 0x0001e40000100a00 */
[----:B0-----:R-:W-:Y:S02]  /*1dde70*/  F2FP.SATFINITE.E5M2.F32.PACK_AB_MERGE_C R21, R24, R22, RZ ;  /* 0x000000161815723e */ /* 0x001fe400048060ff */
[----:B---3--:R-:W-:Y:S02]  /*1dde80*/  F2FP.SATFINITE.E5M2.F32.PACK_AB_MERGE_C R20, R61, R58, RZ ;  /* 0x0000003a3d14723e */ /* 0x008fe400048060ff */
        /* <DEDUP_REMOVED lines=16> */
[----:B------:R-:W-:Y:S01]  /*1ddf90*/  STL [R1+0x2d4c], R24 ;  /* 0x002d4c1801007387 */ /* 0x000fe20000100800 */
[----:B-1----:R-:W-:-:S03]  /*1ddfa0*/  IADD3 R20, P6, R17, R2, RZ ;  /* 0x0000000211147210 */ /* 0x002fc60007fde0ff */
[----:B------:R-:W-:Y:S02]  /*1ddfb0*/  STL [R1+0x2d58], R22 ;  /* 0x002d581601007387 */ /* 0x000fe40000100800 */
[----:B------:R-:W-:-:S05]  /*1ddfc0*/  IMAD.X R21, R18, 0x1, R0, P6 ;  /* 0x0000000112157824 */ /* 0x000fca00030e0600 */
[----:B------:R0:W-:Y:S04]  /*1ddfd0*/  STL.64 [R1+0x2ba0], R20 ;  /* 0x002ba01401007387 */ /* 0x0001e80000100a00 */
[----:B------:R-:W3:Y:S01]  /*1ddfe0*/  LDL.LU R41, [R1+0x2b20] ;  /* 0x002b200001297983 */ /* 0x000ee20000300800 */
[----:B0-----:R-:W-:Y:S02]  /*1ddff0*/  F2FP.SATFINITE.E5M2.F32.PACK_AB_MERGE_C R21, R55, R52, RZ ;  /* 0x000000343715723e */ /* 0x001fe400048060ff */
[----:B------:R-:W-:-:S03]  /*1de000*/  F2FP.SATFINITE.E5M2.F32.PACK_AB_MERGE_C R20, R60, R59, RZ ;  /* 0x0000003b3c14723e */ /* 0x000fc600048060ff */
[----:B------:R-:W-:Y:S04]  /*1de010*/  STL [R1+0x2c9c], R21 ;  /* 0x002c9c1501007387 */ /* 0x000fe80000100800 */
[----:B------:R-:W3:Y:S04]  /*1de020*/  LDL.LU R43, [R1+0x2b24] ;  /* 0x002b2400012b7983 */ /* 0x000ee80000300800 */
[----:B------:R0:W-:Y:S04]  /*1de030*/  STL [R1+0x2cbc], R20 ;  /* 0x002cbc1401007387 */ /* 0x0001e80000100800 */
[----:B------:R-:W3:Y:S04]  /*1de040*/  LDL.LU R52, [R1+0x2b28] ;  /* 0x002b280001347983 */ /* 0x000ee80000300800 */
[----:B------:R-:W3:Y:S04]  /*1de050*/  LDL.LU R55, [R1+0x2b2c] ;  /* 0x002b2c0001377983 */ /* 0x000ee80000300800 */
[----:B------:R-:W3:Y:S04]  /*1de060*/  LDL.LU R59, [R1+0x2b10] ;  /* 0x002b1000013b7983 */ /* 0x000ee80000300800 */
[----:B------:R-:W3:Y:S01]  /*1de070*/  LDL.LU R60, [R1+0x2b14] ;  /* 0x002b1400013c7983 */ /* 0x000ee20000300800 */
[----:B0-----:R-:W-:-:S05]  /*1de080*/  IADD3 R20, P6, R17, R32, RZ ;  /* 0x0000002011147210 */ /* 0x001fca0007fde0ff */
[----:B------:R-:W-:-:S05]  /*1de090*/  IMAD.X R21, R18, 0x1, R26, P6 ;  /* 0x0000000112157824 */ /* 0x000fca00030e061a */
[----:B------:R0:W-:Y:S02]  /*1de0a0*/  STL.64 [R1+0x2b98], R20 ;  /* 0x002b981401007387 */ /* 0x0001e40000100a00 */
[----:B0-----:R-:W-:-:S05]  /*1de0b0*/  IADD3 R20, P6, R17, R42, RZ ;  /* 0x0000002a11147210 */ /* 0x001fca0007fde0ff */
[----:B------:R-:W-:Y:S01]  /*1de0c0*/  IMAD.X R21, R18, 0x1, R39, P6 ;  /* 0x0000000112157824 */ /* 0x000fe200030e0627 */
[----:B------:R-:W-:Y:S02]  /*1de0d0*/  IADD3 R36, P6, R17, R47, RZ ;  /* 0x0000002f11247210 */ /* 0x000fe40007fde0ff */
[----:B--2---:R-:W-:-:S05]  /*1de0e0*/  F2FP.SATFINITE.E5M2.F32.PACK_AB_MERGE_C R24, R40, R37, RZ ;  /* 0x000000252818723e */ /* 0x004fca00048060ff */
[----:B------:R-:W-:Y:S01]  /*1de0f0*/  STL [R1+0x2c18], R24 ;  /* 0x002c181801007387 */ /* 0x000fe20000100800 */
[----:B----4-:R-:W-:-:S05]  /*1de100*/  F2FP.SATFINITE.E5M2.F32.PACK_AB_MERGE_C R22, R46, R44, RZ ;  /* 0x0000002c2e16723e */ /* 0x010fca00048060ff */
[----:B------:R0:W-:Y:S04]  /*1de110*/  STL [R1+0x2c1c], R22 ;  /* 0x002c1c1601007387 */ /* 0x0001e80000100800 */
[----:B------:R1:W-:Y:S01]  /*1de120*/  STL.64 [R1+0x2b90], R20 ;  /* 0x002b901401007387 */ /* 0x0003e20000100a00 */
[----:B0-----:R-:W-:-:S03]  /*1de130*/  F2FP.SATFINITE.E5M2.F32.PACK_AB_MERGE_C R22, R57, R51, RZ ;  /* 0x000000333916723e */ /* 0x001fc600048060ff */
[----:B-1----:R-:W2:Y:S04]  /*1de140*/  LDL.LU R20, [R1+0x2b18] ;  /* 0x002b180001147983 */ /* 0x002ea80000300800 */
[----:B------:R-:W2:Y:S04]  /*1de150*/  LDL.LU R21, [R1+0x2b1c] ;  /* 0x002b1c0001157983 */ /* 0x000ea80000300800 */
[----:B------:R0:W-:Y:S04]  /*1de160*/  STL [R1+0x7e0], R22 ;  /* 0x0007e01601007387 */ /* 0x0001e80000100800 */
[----:B0-----:R-:W4:Y:S04]  /*1de170*/  LDL.LU R22, [R1+0x2b00] ;  /* 0x002b000001167983 */ /* 0x001f280000300800 */
[----:B------:R-:W4:Y:S04]  /*1de180*/  LDL.LU R24, [R1+0x2b04] ;  /* 0x002b040001187983 */ /* 0x000f280000300800 */
[----:B------:R-:W4:Y:S04]  /*1de190*/  LDL.LU R44, [R1+0x2b08] ;  /* 0x002b0800012c7983 */ /* 0x000f280000300800 */
[----:B------:R-:W4:Y:S04]  /*1de1a0*/  LDL.LU R57, [R1+0x2b0c] ;  /* 0x002b0c0001397983 */ /* 0x000f280000300800 */
[----:B------:R-:W4:Y:S01]  /*1de1b0*/  LDL.LU R27, [R1+0x2af0] ;  /* 0x002af000011b7983 */ /* 0x000f220000300800 */
[----:B---3--:R-:W-:-:S03]  /*1de1c0*/  F2FP.SATFINITE.E5M2.F32.PACK_AB_MERGE_C R28, R61, R58, RZ ;  /* 0x0000003a3d1c723e */ /* 0x008fc600048060ff */
[----:B------:R-:W3:Y:S04]  /*1de1d0*/  LDL.LU R29, [R1+0x2af4] ;  /* 0x002af400011d7983 */ /* 0x000ee80000300800 */
[----:B------:R-:W-:Y:S04]  /*1de1e0*/  STL [R1+0x7e8], R28 ;  /* 0x0007e81c01007387 */ /* 0x000fe80000100800 */
[----:B------:R-:W3:Y:S04]  /*1de1f0*/  LDL.LU R30, [R1+0x2af8] ;  /* 0x002af800011e7983 */ /* 0x000ee80000300800 */
[----:B------:R-:W3:Y:S01]  /*1de200*/  LDL.LU R31, [R1+0x2afc] ;  /* 0x002afc00011f7983 */ /* 0x000ee20000300800 */
[----:B------:R-:W-:-:S03]  /*1de210*/  IMAD.X R37, R18, 0x1, R45, P6 ;  /* 0x0000000112257824 */ /* 0x000fc600030e062d */
[----:B------:R-:W3:Y:S04]  /*1de220*/  LDL.LU R33, [R1+0x2ae0] ;  /* 0x002ae00001217983 */ /* 0x000ee80000300800 */
[----:B------:R0:W-:Y:S04]  /*1de230*/  STL.64 [R1+0x2b88], R36 ;  /* 0x002b882401007387 */ /* 0x0001e80000100a00 */
[----:B0-----:R-:W3:Y:S04]  /*1de240*/  LDL.LU R36, [R1+0x2ae4] ;  /* 0x002ae40001247983 */ /* 0x001ee80000300800 */
[----:B------:R-:W3:Y:S04]  /*1de250*/  LDL.LU R37, [R1+0x2ae8] ;  /* 0x002ae80001257983 */ /* 0x000ee80000300800 */
[----:B------:R-:W3:Y:S04]  /*1de260*/  LDL.LU R40, [R1+0x2aec] ;  /* 0x002aec0001287983 */ /* 0x000ee80000300800 */
[----:B------:R-:W3:Y:S04]  /*1de270*/  LDL.LU R46, [R1+0x2ac0] ;  /* 0x002ac000012e7983 */ /* 0x000ee80000300800 */
[----:B------:R-:W3:Y:S04]  /*1de280*/  LDL.LU R51, [R1+0x2ac4] ;  /* 0x002ac40001337983 */ /* 0x000ee80000300800 */
[----:B------:R-:W3:Y:S04]  /*1de290*/  LDL.LU R58, [R1+0x2ac8] ;  /* 0x002ac800013a7983 */ /* 0x000ee80000300800 */
[----:B------:R-:W3:Y:S01]  /*1de2a0*/  LDL.LU R61, [R1+0x2acc] ;  /* 0x002acc00013d7983 */ /* 0x000ee20000300800 */
[----:B------:R-:W-:-:S05]  /*1de2b0*/  F2FP.SATFINITE.E5M2.F32.PACK_AB_MERGE_C R41, R43, R41, RZ ;  /* 0x000000292b29723e */ /* 0x000fca00048060ff */
[----:B------:R0:W-:Y:S01]  /*1de2c0*/  STL [R1+0x724], R41 ;  /* 0x0007242901007387 */ /* 0x0001e20000100800 */
[----:B------:R-:W-:Y:S02]  /*1de2d0*/  F2FP.SATFINITE.E5M2.F32.PACK_AB_MERGE_C R28, R55, R52, RZ ;  /* 0x00000034371c723e */ /* 0x000fe400048060ff */
[----:B------:R-:W-:-:S03]  /*1de2e0*/  IADD3 R52, P6, R17, R56, RZ ;  /* 0x0000003811347210 */ /* 0x000fc60007fde0ff */
[----:B------:R1:W-:Y:S02]  /*1de2f0*/  STL [R1+0x72c], R28 ;  /* 0x00072c1c01007387 */ /* 0x0003e40000100800 */
[----:B------:R-:W-:Y:S02]  /*1de300*/  IMAD.X R53, R18, 0x1, R19, P6 ;  /* 0x0000000112357824 */ /* 0x000fe400030e0613 */
[----:B0-----:R-:W3:Y:S04]  /*1de310*/  LDL.LU R41, [R1+0x2ab0] ;  /* 0x002ab00001297983 */ /* 0x001ee80000300800 */
[----:B------:R-:W3:Y:S01]  /*1de320*/  LDL.LU R43, [R1+0x2ab4] ;  /* 0x002ab400012b7983 */ /* 0x000ee20000300800 */
[----:B-1----:R-:W-:-:S03]  /*1de330*/  F2FP.SATFINITE.E5M2.F32.PACK_AB_MERGE_C R28, R60, R59, RZ ;  /* 0x0000003b3c1c723e */ /* 0x002fc600048060ff */
[----:B------:R0:W-:Y:S04]  /*1de340*/  STL.64 [R1+0x2b80], R52 ;  /* 0x002b803401007387 */ /* 0x0001e80000100a00 */
[----:B------:R2:W-:Y:S04]  /*1de350*/  STL [R1+0x638], R28 ;  /* 0x0006381c01007387 */ /* 0x0005e80000100800 */
[----:B0-----:R-:W3:Y:S04]  /*1de360*/  LDL.LU R52, [R1+0x2ab8] ;  /* 0x002ab80001347983 */ /* 0x001ee80000300800 */
[----:B------:R-:W3:Y:S04]  /*1de370*/  LDL.LU R55, [R1+0x2abc] ;  /* 0x002abc0001377983 */ /* 0x000ee80000300800 */
[----:B------:R-:W3:Y:S04]  /*1de380*/  LDL.LU R59, [R1+0x29d0] ;  /* 0x0029d000013b7983 */ /* 0x000ee80000300800 */
[----:B------:R-:W3:Y:S01]  /*1de390*/  LDL.LU R60, [R1+0x29d4] ;  /* 0x0029d400013c7983 */ /* 0x000ee20000300800 */
[----:B--2---:R-:W-:-:S02]  /*1de3a0*/  F2FP.SATFINITE.E5M2.F32.PACK_AB_MERGE_C R28, R21, R20, RZ ;  /* 0x00000014151c723e */ /* 0x004fc400048060ff */
[----:B------:R-:W-:-:S05]  /*1de3b0*/  IADD3 R20, P6, R17, R49, RZ ;  /* 0x0000003111147210 */ /* 0x000fca0007fde0ff */
[----:B------:R-:W-:Y:S01]  /*1de3c0*/  IMAD.X R21, R18, 0x1, R50, P6 ;  /* 0x0000000112157824 */ /* 0x000fe200030e0632 */
[----:B------:R-:W-:Y:S04]  /*1de3d0*/  STL [R1+0x63c], R28 ;  /* 0x00063c1c01007387 */ /* 0x000fe80000100800 */
[----:B------:R4:W-:Y:S02]  /*1de3e0*/  STL.64 [R1+0x2b78], R20 ;  /* 0x002b781401007387 */ /* 0x0009e40000100a00 */
[----:B----4-:R-:W-:Y:S02]  /*1de3f0*/  F2FP.SATFINITE.E5M2.F32.PACK_AB_MERGE_C R21, R24, R22, RZ ;  /* 0x000000161815723e */ /* 0x010fe400048060ff */
[----:B------:R-:W-:Y:S02]  /*1de400*/  F2FP.SATFINITE.E5M2.F32.PACK_AB_MERGE_C R20, R57, R44, RZ ;  /* 0x0000002c3914723e */ /* 0x000fe400048060ff */
[----:B------:R-:W2:Y:S04]  /*1de410*/  LDL.LU R44, [R1+0x29d8] ;  /* 0x0029d800012c7983 */ /* 0x000ea80000300800 */
[----:B------:R-:W-:Y:S04]  /*1de420*/  STL [R1+0x610], R21 ;  /* 0x0006101501007387 */ /* 0x000fe80000100800 */
[----:B------:R-:W2:Y:S04]  /*1de430*/  LDL.LU R57, [R1+0x29dc] ;  /* 0x0029dc0001397983 */ /* 0x000ea80000300800 */
[----:B------:R0:W-:Y:S02]  /*1de440*/  STL [R1+0x618], R20 ;  /* 0x0006181401007387 */ /* 0x0001e40000100800 */
[----:B0-----:R-:W-:-:S05]  /*1de450*/  IADD3 R20, P6, R17, R25, RZ ;  /* 0x0000001911147210 */ /* 0x001fca0007fde0ff */
[----:B------:R-:W-:Y:S01]  /*1de460*/  IMAD.X R21, R18, 0x1, R34, P6 ;  /* 0x0000000112157824 */ /* 0x000fe200030e0622 */
[----:B---3--:R-:W-:-:S04]  /*1de470*/  F2FP.SATFINITE.E5M2.F32.PACK_AB_MERGE_C R24, R29, R27, RZ ;  /* 0x0000001b1d18723e */ /* 0x008fc800048060ff */
[----:B------:R0:W-:Y:S01]  /*1de480*/  STL.64 [R1+0x2b70], R20 ;  /* 0x002b701401007387 */ /* 0x0001e20000100a00 */
[----:B------:R-:W-:-:S03]  /*1de490*/  F2FP.SATFINITE.E5M2.F32.PACK_AB_MERGE_C R22, R31, R30, RZ ;  /* 0x0000001e1f16723e */ /* 0x000fc600048060ff */
[----:B------:R1:W-:Y:S01]  /*1de4a0*/  STL [R1+0x5fc], R24 ;  /* 0x0005fc1801007387 */ /* 0x0003e20000100800 */
[----:B0-----:R-:W-:-:S03]  /*1de4b0*/  IADD3 R20, P6, R17, R23, RZ ;  /* 0x0000001711147210 */ /* 0x001fc60007fde0ff */
[----:B------:R0:W-:Y:S02]  /*1de4c0*/  STL [R1+0x5f0], R22 ;  /* 0x0005f01601007387 */ /* 0x0001e40000100800 */
[----:B------:R-:W-:Y:S02]  /*1de4d0*/  IMAD.X R21, R18, 0x1, R35, P6 ;  /* 0x0000000112157824 */ /* 0x000fe400030e0623 */
[----:B------:R-:W-:Y:S04]  /*1de4e0*/  STL.64 [R1+0xa510], R34 ;  /* 0x00a5102201007387 */ /* 0x000fe80000100a00 */
[----:B------:R3:W-:Y:S01]  /*1de4f0*/  STL.64 [R1+0x2b68], R20 ;  /* 0x002b681401007387 */ /* 0x0007e20000100a00 */
[----:B-1----:R-:W-:Y:S02]  /*1de500*/  F2FP.SATFINITE.E5M2.F32.PACK_AB_MERGE_C R24, R36, R33, RZ ;  /* 0x000000212418723e */ /* 0x002fe400048060ff */
[----:B0-----:R-:W-:-:S02]  /*1de510*/  F2FP.SATFINITE.E5M2.F32.PACK_AB_MERGE_C R22, R40, R37, RZ ;  /* 0x000000252816723e */ /* 0x001fc400048060ff */
[----:B---3--:R-:W-:Y:S01]  /*1de520*/  IADD3 R20, P6, R17, R11, RZ ;  /* 0x0000000b11147210 */ /* 0x008fe20007fde0ff */
[----:B------:R-:W-:Y:S04]  /*1de530*/  STL [R1+0x5b8], R24 ;  /* 0x0005b81801007387 */ /* 0x000fe80000100800 */
[----:B------:R-:W-:Y:S01]  /*1de540*/  IMAD.X R21, R18, 0x1, R12, P6 ;  /* 0x0000000112157824 */ /* 0x000fe200030e060c */
[----:B------:R-:W-:Y:S04]  /*1de550*/  STL [R1+0x5c8], R22 ;  /* 0x0005c81601007387 */ /* 0x000fe80000100800 */
[----:B------:R0:W-:Y:S02]  /*1de560*/  STL.64 [R1+0x2b60], R20 ;  /* 0x002b601401007387 */ /* 0x0001e40000100a00 */
[----:B0-----:R-:W-:-:S02]  /*1de570*/  F2FP.SATFINITE.E5M2.F32.PACK_AB_MERGE_C R21, R51, R46, RZ ;  /* 0x0000002e3315723e */ /* 0x001fc400048060ff */
[----:B------:R-:W-:Y:S01]  /*1de580*/  F2FP.SATFINITE.E5M2.F32.PACK_AB_MERGE_C R20, R61, R58, RZ ;  /* 0x0000003a3d14723e */ /* 0x000fe200048060ff */
[----:B------:R-:W3:Y:S04]  /*1de590*/  LDL.LU R46, [R1+0x2aa0] ;  /* 0x002aa000012e7983 */ /* 0x000ee80000300800 */
[----:B------:R-:W-:Y:S04]  /*1de5a0*/  STL [R1+0x5a4], R21 ;  /* 0x0005a41501007387 */ /* 0x000fe80000100800 */
[----:B------:R-:W3:Y:S04]  /*1de5b0*/  LDL.LU R51, [R1+0x2aa4] ;  /* 0x002aa40001337983 */ /* 0x000ee80000300800 */
[----:B------:R0:W-:Y:S04]  /*1de5c0*/  STL [R1+0x5b4], R20 ;  /* 0x0005b41401007387 */ /* 0x0001e80000100800 */
[----:B------:R-:W4:Y:S04]  /*1de5d0*/  LDL.LU R58, [R1+0x2aa8] ;  /* 0x002aa800013a7983 */ /* 0x000f280000300800 */
[----:B------:R-:W4:Y:S01]  /*1de5e0*/  LDL.LU R61, [R1+0x2aac] ;  /* 0x002aac00013d7983 */ /* 0x000f220000300800 */
[----:B0-----:R-:W-:-:S05]  /*1de5f0*/  IADD3 R20, P6, R17, R13, RZ ;  /* 0x0000000d11147210 */ /* 0x001fca0007fde0ff */
[----:B------:R-:W-:-:S05]  /*1de600*/  IMAD.X R21, R18, 0x1, R15, P6 ;  /* 0x0000000112157824 */ /* 0x000fca00030e060f */
[----:B------:R0:W-:Y:S01]  /*1de610*/  STL.64 [R1+0x2b58], R20 ;  /* 0x002b581401007387 */ /* 0x0001e20000100a00 */
[----:B------:R-:W-:Y:S02]  /*1de620*/  F2FP.SATFINITE.E5M2.F32.PACK_AB_MERGE_C R22, R43, R41, RZ ;  /* 0x000000292b16723e */ /* 0x000fe400048060ff */
[----:B0-----:R-:W-:-:S03]  /*1de630*/  IADD3 R20, P6, R17, R14, RZ ;  /* 0x0000000e11147210 */ /* 0x001fc60007fde0ff */
[----:B------:R-:W-:Y:S02]  /*1de640*/  STL [R1+0x58c], R22 ;  /* 0x00058c1601007387 */ /* 0x000fe40000100800 */
[----:B------:R-:W-:-:S05]  /*1de650*/  IMAD.X R21, R18, 0x1, R16, P6 ;  /* 0x0000000112157824 */ /* 0x000fca00030e0610 */
[----:B------:R0:W-:Y:S01]  /*1de660*/  STL.64 [R1+0x2b50], R20 ;  /* 0x002b501401007387 */ /* 0x0001e20000100a00 */
[----:B------:R-:W-:Y:S02]  /*1de670*/  F2FP.SATFINITE.E5M2.F32.PACK_AB_MERGE_C R18, R60, R59, RZ ;  /* 0x0000003b3c12723e */ /* 0x000fe400048060ff */
[----:B0-----:R-:W-:Y:S02]  /*1de680*/  F2FP.SATFINITE.E5M2.F32.PACK_AB_MERGE_C R20, R55, R52, RZ ;  /* 0x000000343714723e */ /* 0x001fe400048060ff */
[----:B------:R-:W4:Y:S04]  /*1de690*/  LDL.LU R52, [R1+0x2a90] ;  /* 0x002a900001347983 */ /* 0x000f280000300800 */
[----:B------:R-:W-:Y:S04]  /*1de6a0*/  STL [R1+0x588], R20 ;  /* 0x0005881401007387 */ /* 0x000fe80000100800 */
[----:B------:R-:W4:Y:S04]  /*1de6b0*/  LDL.LU R55, [R1+0x2a94] ;  /* 0x002a940001377983 */ /* 0x000f280000300800 */
[----:B------:R0:W-:Y:S04]  /*1de6c0*/  STL [R1+0x228], R18 ;  /* 0x0002281201007387 */ /* 0x0001e80000100800 */
[----:B------:R-:W4:Y:S04]  /*1de6d0*/  LDL.LU R59, [R1+0x2a98] ;  /* 0x002a9800013b7983 */ /* 0x000f280000300800 */
[----:B------:R-:W4:Y:S04]  /*1de6e0*/  LDL.LU R60, [R1+0x2a9c] ;  /* 0x002a9c00013c7983 */ /* 0x000f280000300800 */
[----:B0-----:R-:W4:Y:S04]  /*1de6f0*/  LDL.LU R18, [R1+0x2a80] ;  /* 0x002a800001127983 */ /* 0x001f280000300800 */
        /* <DEDUP_REMOVED lines=16> */
[----:B0-----:R-:W-:-:S05]  /*1de800*/  SHF.R.S32.HI R20, RZ, 0x1f, R17 ;  /* 0x0000001fff147819 */ /* 0x001fca0000011411 */
[----:B------:R-:W-:-:S05]  /*1de810*/  IMAD.X R35, R20, 0x1, R48, P6 ;  /* 0x0000000114237824 */ /* 0x000fca00030e0630 */
[----:B------:R3:W-:Y:S04]  /*1de820*/  STL.64 [R1+0x2b48], R34 ;  /* 0x002b482201007387 */ /* 0x0007e80000100a00 */
[----:B------:R-:W2:Y:S01]  /*1de830*/  LDL.LU R33, [R1+0x2a50] ;  /* 0x002a500001217983 */ /* 0x000ea20000300800 */
[----:B---3--:R-:W-:-:S05]  /*1de840*/  F2FP.SATFINITE.E5M2.F32.PACK_AB_MERGE_C R34, R51, R46, RZ ;  /* 0x0000002e3322723e */ /* 0x008fca00048060ff */
[----:B------:R0:W-:Y:S04]  /*1de850*/  STL [R1+0x30fc], R34 ;  /* 0x0030fc2201007387 */ /* 0x0001e80000100800 */
[----:B------:R-:W3:Y:S01]  /*1de860*/  LDL.LU R36, [R1+0x2a54] ;  /* 0x002a540001247983 */ /* 0x000ee20000300800 */
[----:B----4-:R-:W-:-:S05]  /*1de870*/  F2FP.SATFINITE.E5M2.F32.PACK_AB_MERGE_C R28, R61, R58, RZ ;  /* 0x0000003a3d1c723e */ /* 0x010fca00048060ff */
[----:B------:R-:W-:Y:S04]  /*1de880*/  STL [R1+0x52cc], R28 ;  /* 0x0052cc1c01007387 */ /* 0x000fe80000100800 */
[----:B------:R-:W4:Y:S04]  /*1de890*/  LDL.LU R37, [R1+0x2a58] ;  /* 0x002a580001257983 */ /* 0x000f280000300800 */
[----:B------:R-:W4:Y:S04]  /*1de8a0*/  LDL.LU R40, [R1+0x2a5c] ;  /* 0x002a5c0001287983 */ /* 0x000f280000300800 */
[----:B------:R-:W4:Y:S04]  /*1de8b0*/  LDL.LU R46, [R1+0x2a40] ;  /* 0x002a4000012e7983 */ /* 0x000f280000300800 */
[----:B------:R-:W4:Y:S04]  /*1de8c0*/  LDL.LU R51, [R1+0x2a44] ;  /* 0x002a440001337983 */ /* 0x000f280000300800 */
[----:B------:R-:W4:Y:S04]  /*1de8d0*/  LDL.LU R58, [R1+0x2a48] ;  /* 0x002a4800013a7983 */ /* 0x000f280000300800 */
[----:B------:R-:W4:Y:S01]  /*1de8e0*/  LDL.LU R61, [R1+0x2a4c] ;  /* 0x002a4c00013d7983 */ /* 0x000f220000300800 */
[----:B0-----:R-:W-:-:S05]  /*1de8f0*/  IADD3 R34, P6, R17, R6, RZ ;  /* 0x0000000611227210 */ /* 0x001fca0007fde0ff */
[----:B------:R-:W-:-:S05]  /*1de900*/  IMAD.X R35, R20, 0x1, R5, P6 ;  /* 0x0000000114237824 */ /* 0x000fca00030e0605 */
[----:B------:R0:W-:Y:S02]  /*1de910*/  STL.64 [R1+0x2b40], R34 ;  /* 0x002b402201007387 */ /* 0x0001e40000100a00 */
[----:B0-----:R-:W-:Y:S02]  /*1de920*/  IADD3 R34, P6, R17, R8, RZ ;  /* 0x0000000811227210 */ /* 0x001fe40007fde0ff */
[----:B------:R-:W-:-:S03]  /*1de930*/  F2FP.SATFINITE.E5M2.F32.PACK_AB_MERGE_C R52, R55, R52, RZ ;  /* 0x000000343734723e */ /* 0x000fc600048060ff */
[----:B------:R-:W-:Y:S02]  /*1de940*/  IMAD.X R35, R20, 0x1, R7, P6 ;  /* 0x0000000114237824 */ /* 0x000fe400030e0607 */
[----:B------:R0:W-:Y:S01]  /*1de950*/  STL [R1+0x2f98], R52 ;  /* 0x002f983401007387 */ /* 0x0001e20000100800 */
[----:B------:R-:W-:-:S05]  /*1de960*/  F2FP.SATFINITE.E5M2.F32.PACK_AB_MERGE_C R28, R60, R59, RZ ;  /* 0x0000003b3c1c723e */ /* 0x000fca00048060ff */
[----:B------:R-:W-:Y:S04]  /*1de970*/  STL [R1+0x5300], R28 ;  /* 0x0053001c01007387 */ /* 0x000fe80000100800 */
[----:B0-----:R-:W4:Y:S04]  /*1de980*/  LDL.LU R52, [R1+0x2a30] ;  /* 0x002a300001347983 */ /* 0x001f280000300800 */
[----:B------:R-:W4:Y:S04]  /*1de990*/  LDL.LU R55, [R1+0x2a34] ;  /* 0x002a340001377983 */ /* 0x000f280000300800 */
[----:B------:R-:W4:Y:S04]  /*1de9a0*/  LDL.LU R59, [R1+0x2a38] ;  /* 0x002a3800013b7983 */ /* 0x000f280000300800 */
[----:B------:R0:W-:Y:S04]  /*1de9b0*/  STL.64 [R1+0x2b38], R34 ;  /* 0x002b382201007387 */ /* 0x0001e80000100a00 */
[----:B------:R-:W4:Y:S01]  /*1de9c0*/  LDL.LU R60, [R1+0x2a3c] ;  /* 0x002a3c00013c7983 */ /* 0x000f220000300800 */
[----:B------:R-:W-:-:S02]  /*1de9d0*/  F2FP.SATFINITE.E5M2.F32.PACK_AB_MERGE_C R21, R21, R18, RZ ;  /* 0x000000121515723e */ /* 0x000fc400048060ff */
[----:B0-----:R-:W-:-:S03]  /*1de9e0*/  IADD3 R34, P6, R17, R10, RZ ;  /* 0x0000000a11227210 */ /* 0x001fc60007fde0ff */
[----:B------:R0:W-:Y:S02]  /*1de9f0*/  STL [R1+0x2e8c], R21 ;  /* 0x002e8c1501007387 */ /* 0x0001e40000100800 */
[----:B------:R-:W-:Y:S01]  /*1dea00*/  IMAD.X R35, R20, 0x1, R9, P6 ;  /* 0x0000000114237824 */ /* 0x000fe200030e0609 */
[----:B------:R-:W-:Y:S02]  /*1dea10*/  IADD3 R28, P6, R17, R3, RZ ;  /* 0x00000003111c7210 */ /* 0x000fe40007fde0ff */
[----:B--2---:R-:W-:-:S05]  /*1dea20*/  F2FP.SATFINITE.E5M2.F32.PACK_AB_MERGE_C R18, R24, R22, RZ ;  /* 0x000000161812723e */ /* 0x004fca00048060ff */
[----:B------:R1:W-:Y:S01]  /*1dea30*/  STL [R1+0x2ee8], R18 ;  /* 0x002ee81201007387 */ /* 0x0003e20000100800 */
[----:B0-----:R-:W-:Y:S01]  /*1dea40*/  F2FP.SATFINITE.E5M2.F32.PACK_AB_MERGE_C R21, R29, R27, RZ ;  /* 0x0000001b1d15723e */ /* 0x001fe200048060ff */
[----:B------:R-:W-:Y:S02]  /*1dea50*/  IMAD.X R29, R20, 0x1, R38, P6 ;  /* 0x00000001141d7824 */ /* 0x000fe400030e0626 */
[----:B------:R-:W-:Y:S01]  /*1dea60*/  STL.64 [R1+0x2b30], R34 ;  /* 0x002b302201007387 */ /* 0x000fe20000100a00 */
[----:B-1----:R-:W-:-:S03]  /*1dea70*/  F2FP.SATFINITE.E5M2.F32.PACK_AB_MERGE_C R18, R31, R30, RZ ;  /* 0x0000001e1f12723e */ /* 0x002fc600048060ff */
[----:B------:R0:W-:Y:S04]  /*1dea80*/  STL [R1+0x2de0], R21 ;  /* 0x002de01501007387 */ /* 0x0001e80000100800 */
[----:B------:R1:W-:Y:S04]  /*1dea90*/  STL [R1+0x5328], R18 ;  /* 0x0053281201007387 */ /* 0x0003e80000100800 */
[----:B------:R2:W-:Y:S01]  /*1deaa0*/  STL.64 [R1+0x2b28], R28 ;  /* 0x002b281c01007387 */ /* 0x0005e20000100a00 */
[----:B0-----:R-:W-:Y:S02]  /*1deab0*/  F2FP.SATFINITE.E5M2.F32.PACK_AB_MERGE_C R21, R43, R41, RZ ;  /* 0x000000292b15723e */ /* 0x001fe400048060ff */
[----:B-1----:R-:W-:-:S02]  /*1deac0*/  F2FP.SATFINITE.E5M2.F32.PACK_AB_MERGE_C R18, R57, R44, RZ ;  /* 0x0000002c3912723e */ /* 0x002fc400048060ff */
[C---:B--2---:R-:W-:Y:S01]  /*1dead0*/  IADD3 R28, P6, R17.reuse, R2, RZ ;  /* 0x00000002111c7210 */ /* 0x044fe20007fde0ff */
[----:B------:R-:W-:Y:S04]  /*1deae0*/  STL [R1+0x2d1c], R21 ;  /* 0x002d1c1501007387 */ /* 0x000fe80000100800 */
[----:B------:R-:W-:Y:S01]  /*1deaf0*/  IMAD.X R29, R20, 0x1, R0, P6 ;  /* 0x00000001141d7824 */ /* 0x000fe200030e0600 */
[----:B------:R-:W-:Y:S04]  /*1deb00*/  STL [R1+0x2d28], R18 ;  /* 0x002d281201007387 */ /* 0x000fe80000100800 */
[----:B------:R-:W2:Y:S04]  /*1deb10*/  LDL.LU R41, [R1+0x2a20] ;  /* 0x002a200001297983 */ /* 0x000ea80000300800 */
[----:B------:R-:W2:Y:S04]  /*1deb20*/  LDL.LU R43, [R1+0x2a24] ;  /* 0x002a2400012b7983 */ /* 0x000ea80000300800 */
[----:B------:R-:W2:Y:S04]  /*1deb30*/  LDL.LU R44, [R1+0x2a28] ;  /* 0x002a2800012c7983 */ /* 0x000ea80000300800 */
[----:B------:R0:W-:Y:S04]  /*1deb40*/  STL.64 [R1+0x2b20], R28 ;  /* 0x002b201c01007387 */ /* 0x0001e80000100a00 */
[----:B------:R-:W2:Y:S01]  /*1deb50*/  LDL.LU R57, [R1+0x2a2c] ;  /* 0x002a2c0001397983 */ /* 0x000ea20000300800 */
[----:B0-----:R-:W-:-:S05]  /*1deb60*/  IADD3 R28, P6, R17, R32, RZ ;  /* 0x00000020111c7210 */ /* 0x001fca0007fde0ff */
[----:B------:R-:W-:Y:S01]  /*1deb70*/  IMAD.X R29, R20, 0x1, R26, P6 ;  /* 0x00000001141d7824 */ /* 0x000fe200030e061a */
[----:B---3--:R-:W-:-:S05]  /*1deb80*/  F2FP.SATFINITE.E5M2.F32.PACK_AB_MERGE_C R21, R36, R33, RZ ;  /* 0x000000212415723e */ /* 0x008fca00048060ff */
[----:B------:R-:W-:Y:S01]  /*1deb90*/  STL [R1+0x2c6c], R21 ;  /* 0x002c6c1501007387 */ /* 0x000fe20000100800 */
[----:B----4-:R-:W-:-:S05]  /*1deba0*/  F2FP.SATFINITE.E5M2.F32.PACK_AB_MERGE_C R18, R40, R37, RZ ;  /* 0x000000252812723e */ /* 0x010fca00048060ff */
[----:B------:R0:W-:Y:S02]  /*1debb0*/  STL [R1+0x536c], R18 ;  /* 0x00536c1201007387 */ /* 0x0001e40000100800 */
[----:B0-----:R-:W-:Y:S02]  /*1debc0*/  F2FP.SATFINITE.E5M2.F32.PACK_AB_MERGE_C R18, R51, R46, RZ ;  /* 0x0000002e3312723e */ /* 0x001fe400048060ff */
[----:B------:R-:W3:Y:S01]  /*1debd0*/  LDL.LU R46, [R1+0x2a10] ;  /* 0x002a1000012e7983 */ /* 0x000ee20000300800 */
[----:B------:R-:W-:-:S03]  /*1debe0*/  F2FP.SATFINITE.E5M2.F32.PACK_AB_MERGE_C R30, R61, R58, RZ ;  /* 0x0000003a3d1e723e */ /* 0x000fc600048060ff */
[----:B------:R0:W-:Y:S04]  /*1debf0*/  STL.64 [R1+0x2b18], R28 ;  /* 0x002b181c01007387 */ /* 0x0001e80000100a00 */
[----:B------:R1:W-:Y:S04]  /*1dec00*/  STL [R1+0x2bf8], R18 ;  /* 0x002bf81201007387 */ /* 0x0003e80000100800 */
[----:B------:R-:W3:Y:S04]  /*1dec10*/  LDL.LU R51, [R1+0x2a14] ;  /* 0x002a140001337983 */ /* 0x000ee80000300800 */
[----:B------:R-:W4:Y:S04]  /*1dec20*/  LDL.LU R58, [R1+0x2a18] ;  /* 0x002a1800013a7983 */ /* 0x000f280000300800 */
[----:B------:R-:W4:Y:S01]  /*1dec30*/  LDL.LU R61, [R1+0x2a1c] ;  /* 0x002a1c00013d7983 */ /* 0x000f220000300800 */
[----:B0-----:R-:W-:-:S05]  /*1dec40*/  IADD3 R28, P6, R17, R42, RZ ;  /* 0x0000002a111c7210 */ /* 0x001fca0007fde0ff */
[----:B------:R-:W-:Y:S01]  /*1dec50*/  IMAD.X R29, R20, 0x1, R39, P6 ;  /* 0x00000001141d7824 */ /* 0x000fe200030e0627 */
[----:B------:R-:W-:Y:S04]  /*1dec60*/  STL [R1+0xa14c], R30 ;  /* 0x00a14c1e01007387 */ /* 0x000fe80000100800 */
[----:B------:R-:W4:Y:S04]  /*1dec70*/  LDL.LU R21, [R1+0x2a00] ;  /* 0x002a000001157983 */ /* 0x000f280000300800 */
[----:B------:R-:W-:Y:S01]  /*1dec80*/  STL.64 [R1+0x2b10], R28 ;  /* 0x002b101c01007387 */ /* 0x000fe20000100a00 */
[----:B------:R-:W-:-:S05]  /*1dec90*/  F2FP.SATFINITE.E5M2.F32.PACK_AB_MERGE_C R22, R55, R52, RZ ;  /* 0x000000343716723e */ /* 0x000fca00048060ff */
[----:B------:R0:W-:Y:S01]  /*1deca0*/  STL [R1+0x7c4], R22 ;  /* 0x0007c41601007387 */ /* 0x0001e20000100800 */
[----:B-1----:R-:W-:-:S03]  /*1decb0*/  F2FP.SATFINITE.E5M2.F32.PACK_AB_MERGE_C R18, R60, R59, RZ ;  /* 0x0000003b3c12723e */ /* 0x002fc600048060ff */
[----:B0-----:R-:W4:Y:S04]  /*1decc0*/  LDL.LU R22, [R1+0x2a04] ;  /* 0x002a040001167983 */ /* 0x001f280000300800 */
[----:B------:R-:W-:Y:S04]  /*1decd0*/  STL [R1+0x5354], R18 ;  /* 0x0053541201007387 */ /* 0x000fe80000100800 */
[----:B------:R-:W4:Y:S04]  /*1dece0*/  LDL.LU R52, [R1+0x2a08] ;  /* 0x002a080001347983 */ /* 0x000f280000300800 */
[----:B------:R-:W4:Y:S01]  /*1decf0*/  LDL.LU R60, [R1+0x2a0c] ;  /* 0x002a0c00013c7983 */ /* 0x000f220000300800 */
[----:B------:R-:W-:-:S03]  /*1ded00*/  IADD3 R28, P6, R17, R47, RZ ;  /* 0x0000002f111c7210 */ /* 0x000fc60007fde0ff */
[----:B------:R-:W4:Y:S02]  /*1ded10*/  LDL.LU R24, [R1+0x29f0] ;  /* 0x0029f00001187983 */ /* 0x000f240000300800 */
[C---:B------:R-:W-:Y:S01]  /*1ded20*/  IMAD.X R29, R20.reuse, 0x1, R45, P6 ;  /* 0x00000001141d7824 */ /* 0x040fe200030e062d */
[----:B------:R-:W-:Y:S01]  /*1ded30*/  IADD3 R34, P6, R17, R56, RZ ;  /* 0x0000003811227210 */ /* 0x000fe20007fde0ff */
[----:B------:R-:W4:Y:S04]  /*1ded40*/  LDL.LU R27, [R1+0x29f4] ;  /* 0x0029f400011b7983 */ /* 0x000f280000300800 */
[----:B------:R0:W-:Y:S01]  /*1ded50*/  STL.64 [R1+0x2b08], R28 ;  /* 0x002b081c01007387 */ /* 0x0001e20000100a00 */
[----:B------:R-:W-:-:S03]  /*1ded60*/  IMAD.X R35, R20, 0x1, R19, P6 ;  /* 0x0000000114237824 */ /* 0x000fc600030e0613 */
[----:B0-----:R-:W4:Y:S04]  /*1ded70*/  LDL.LU R29, [R1+0x29f8] ;  /* 0x0029f800011d7983 */ /* 0x001f280000300800 */
[----:B------:R-:W4:Y:S04]  /*1ded80*/  LDL.LU R31, [R1+0x29fc] ;  /* 0x0029fc00011f7983 */ /* 0x000f280000300800 */
[----:B------:R-:W4:Y:S04]  /*1ded90*/  LDL.LU R37, [R1+0x29e0] ;  /* 0x0029e00001257983 */ /* 0x000f280000300800 */
[----:B------:R-:W4:Y:S04]  /*1deda0*/  LDL.LU R40, [R1+0x29e4] ;  /* 0x0029e40001287983 */ /* 0x000f280000300800 */
[----:B------:R-:W4:Y:S04]  /*1dedb0*/  LDL.LU R55, [R1+0x29e8] ;  /* 0x0029e80001377983 */ /* 0x000f280000300800 */
[----:B------:R-:W4:Y:S01]  /*1dedc0*/  LDL.LU R59, [R1+0x29ec] ;  /* 0x0029ec00013b7983 */ /* 0x000f220000300800 */
[----:B--2---:R-:W-:-:S05]  /*1dedd0*/  F2FP.SATFINITE.E5M2.F32.PACK_AB_MERGE_C R28, R43, R41, RZ ;  /* 0x000000292b1c723e */ /* 0x004fca00048060ff */
[----:B------:R-:W-:Y:S01]  /*1dede0*/  STL [R1+0x718], R28 ;  /* 0x0007181c01007387 */ /* 0x000fe20000100800 */
[----:B------:R-:W-:-:S05]  /*1dedf0*/  F2FP.SATFINITE.E5M2.F32.PACK_AB_MERGE_C R18, R57, R44, RZ ;  /* 0x0000002c3912723e */ /* 0x000fca00048060ff */
[----:B------:R-:W-:Y:S04]  /*1dee00*/  STL [R1+0x5364], R18 ;  /* 0x0053641201007387 */ /* 0x000fe80000100800 */
[----:B------:R0:W-:Y:S04]  /*1dee10*/  STL.64 [R1+0x2b00], R34 ;  /* 0x002b002201007387 */ /* 0x0001e80000100a00 */
[----:B0-----:R-:W2:Y:S04]  /*1dee20*/  LDL.LU.64 R34, [R1+0xa510] ;  /* 0x00a5100001227983 */ /* 0x001ea80000300a00 */
[----:B------:R-:W2:Y:S04]  /*1dee30*/  LDL.LU R33, [R1+0x29c0] ;  /* 0x0029c00001217983 */ /* 0x000ea80000300800 */
[----:B------:R-:W2:Y:S04]  /*1dee40*/  LDL.LU R36, [R1+0x29c4] ;  /* 0x0029c40001247983 */ /* 0x000ea80000300800 */
[----:B------:R-:W2:Y:S04]  /*1dee50*/  LDL.LU R41, [R1+0x29c8] ;  /* 0x0029c80001297983 */ /* 0x000ea80000300800 */
[----:B------:R-:W2:Y:S04]  /*1dee60*/  LDL.LU R43, [R1+0x29cc] ;  /* 0x0029cc00012b7983 */ /* 0x000ea80000300800 */
[----:B------:R-:W2:Y:S04]  /*1dee70*/  LDL.LU R44, [R1+0x29b0] ;  /* 0x0029b000012c7983 */ /* 0x000ea80000300800 */
[----:B------:R-:W2:Y:S01]  /*1dee80*/  LDL.LU R57, [R1+0x29b4] ;  /* 0x0029b40001397983 */ /* 0x000ea20000300800 */
[----:B------:R-:W-:-:S03]  /*1dee90*/  IADD3 R18, P6, R17, R49, RZ ;  /* 0x0000003111127210 */ /* 0x000fc60007fde0ff */
[----:B------:R0:W-:Y:S02]  /*1deea0*/  STL [R1+0xa508], R19 ;  /* 0x00a5081301007387 */ /* 0x0001e40000100800 */
[----:B0-----:R-:W-:Y:S01]  /*1deeb0*/  IMAD.X R19, R20, 0x1, R50, P6 ;  /* 0x0000000114137824 */ /* 0x001fe200030e0632 */
[----:B---3--:R-:W-:Y:S02]  /*1deec0*/  F2FP.SATFINITE.E5M2.F32.PACK_AB_MERGE_C R30, R51, R46, RZ ;  /* 0x0000002e331e723e */ /* 0x008fe400048060ff */
[----:B----4-:R-:W-:-:S03]  /*1deed0*/  F2FP.SATFINITE.E5M2.F32.PACK_AB_MERGE_C R28, R61, R58, RZ ;  /* 0x0000003a3d1c723e */ /* 0x010fc600048060ff */
[----:B------:R-:W-:Y:S04]  /*1deee0*/  STL [R1+0x614], R30 ;  /* 0x0006141e01007387 */ /* 0x000fe80000100800 */
[----:B------:R-:W-:Y:S04]  /*1deef0*/  STL [R1+0x624], R28 ;  /* 0x0006241c01007387 */ /* 0x000fe80000100800 */
[----:B------:R-:W3:Y:S04]  /*1def00*/  LDL.LU R46, [R1+0x29b8] ;  /* 0x0029b800012e7983 */ /* 0x000ee80000300800 */
[----:B------:R-:W3:Y:S04]  /*1def10*/  LDL.LU R51, [R1+0x29bc] ;  /* 0x0029bc0001337983 */ /* 0x000ee80000300800 */
[----:B------:R-:W4:Y:S04]  /*1def20*/  LDL.LU R58, [R1+0x27d0] ;  /* 0x0027d000013a7983 */ /* 0x000f280000300800 */
[----:B------:R0:W-:Y:S04]  /*1def30*/  STL.64 [R1+0x2af8], R18 ;  /* 0x002af81201007387 */ /* 0x0001e80000100a00 */
[----:B------:R-:W4:Y:S01]  /*1def40*/  LDL.LU R61, [R1+0x27d4] ;  /* 0x0027d400013d7983 */ /* 0x000f220000300800 */
[----:B0-----:R-:W-:-:S02]  /*1def50*/  F2FP.SATFINITE.E5M2.F32.PACK_AB_MERGE_C R19, R22, R21, RZ ;  /* 0x000000151613723e */ /* 0x001fc400048060ff */
[----:B------:R-:W-:Y:S02]  /*1def60*/  F2FP.SATFINITE.E5M2.F32.PACK_AB_MERGE_C R18, R60, R52, RZ ;  /* 0x000000343c12723e */ /* 0x000fe400048060ff */
[----:B------:R-:W4:Y:S04]  /*1def70*/  LDL.LU R52, [R1+0x27d8] ;  /* 0x0027d80001347983 */ /* 0x000f280000300800 */
[----:B------:R-:W-:Y:S04]  /*1def80*/  STL [R1+0x5f8], R19 ;  /* 0x0005f81301007387 */ /* 0x000fe80000100800 */
[----:B------:R-:W4:Y:S04]  /*1def90*/  LDL.LU R60, [R1+0x27dc] ;  /* 0x0027dc00013c7983 */ /* 0x000f280000300800 */
[----:B------:R0:W-:Y:S02]  /*1defa0*/  STL [R1+0x5358], R18 ;  /* 0x0053581201007387 */ /* 0x0001e40000100800 */
[----:B0-----:R-:W-:-:S02]  /*1defb0*/  IADD3 R18, P6, R17, R25, RZ ;  /* 0x0000001911127210 */ /* 0x001fc40007fde0ff */
[----:B------:R-:W-:Y:S02]  /*1defc0*/  F2FP.SATFINITE.E5M2.F32.PACK_AB_MERGE_C R22, R27, R24, RZ ;  /* 0x000000181b16723e */ /* 0x000fe400048060ff */
[----:B------:R-:W-:Y:S01]  /*1defd0*/  F2FP.SATFINITE.E5M2.F32.PACK_AB_MERGE_C R21, R31, R29, RZ ;  /* 0x0000001d1f15723e */ /* 0x000fe200048060ff */
[----:B--2---:R-:W-:-:S05]  /*1defe0*/  IMAD.X R19, R20, 0x1, R34, P6 ;  /* 0x0000000114137824 */ /* 0x004fca00030e0622 */
[----:B------:R0:W-:Y:S04]  /*1deff0*/  STL.64 [R1+0x2af0], R18 ;  /* 0x002af01201007387 */ /* 0x0001e80000100a00 */
[----:B------:R-:W-:Y:S01]  /*1df000*/  STL [R1+0x5d8], R22 ;  /* 0x0005d81601007387 */ /* 0x000fe20000100800 */
[----:B0-----:R-:W-:-:S03]  /*1df010*/  IADD3 R18, P6, R17, R23, RZ ;  /* 0x0000001711127210 */ /* 0x001fc60007fde0ff */
[----:B------:R-:W-:Y:S02]  /*1df020*/  STL [R1+0x5d0], R21 ;  /* 0x0005d01501007387 */ /* 0x000fe40000100800 */
[----:B------:R-:W-:-:S05]  /*1df030*/  IMAD.X R19, R20, 0x1, R35, P6 ;  /* 0x0000000114137824 */ /* 0x000fca00030e0623 */
[----:B------:R0:W-:Y:S02]  /*1df040*/  STL.64 [R1+0x2ae8], R18 ;  /* 0x002ae81201007387 */ /* 0x0001e40000100a00 */
[----:B0-----:R-:W-:Y:S02]  /*1df050*/  F2FP.SATFINITE.E5M2.F32.PACK_AB_MERGE_C R19, R40, R37, RZ ;  /* 0x000000252813723e */ /* 0x001fe400048060ff */
[----:B------:R-:W-:Y:S01]  /*1df060*/  F2FP.SATFINITE.E5M2.F32.PACK_AB_MERGE_C R18, R59, R55, RZ ;  /* 0x000000373b12723e */ /* 0x000fe200048060ff */
[----:B------:R-:W2:Y:S04]  /*1df070*/  LDL.LU R37, [R1+0x29a0] ;  /* 0x0029a00001257983 */ /* 0x000ea80000300800 */
[----:B------:R-:W-:Y:S04]  /*1df080*/  STL [R1+0x5ac], R19 ;  /* 0x0005ac1301007387 */ /* 0x000fe80000100800 */
[----:B------:R-:W2:Y:S04]  /*1df090*/  LDL.LU R40, [R1+0x29a4] ;  /* 0x0029a40001287983 */ /* 0x000ea80000300800 */
[----:B------:R0:W-:Y:S04]  /*1df0a0*/  STL [R1+0x5360], R18 ;  /* 0x0053601201007387 */ /* 0x0001e80000100800 */
[----:B------:R-:W2:Y:S04]  /*1df0b0*/  LDL.LU R55, [R1+0x29a8] ;  /* 0x0029a80001377983 */ /* 0x000ea80000300800 */
[----:B------:R-:W2:Y:S01]  /*1df0c0*/  LDL.LU R59, [R1+0x29ac] ;  /* 0x0029ac00013b7983 */ /* 0x000ea20000300800 */
[----:B0-----:R-:W-:-:S05]  /*1df0d0*/  IADD3 R18, P6, R17, R11, RZ ;  /* 0x0000000b11127210 */ /* 0x001fca0007fde0ff */
[----:B------:R-:W-:Y:S01]  /*1df0e0*/  IMAD.X R19, R20, 0x1, R12, P6 ;  /* 0x0000000114137824 */ /* 0x000fe200030e060c */
[----:B------:R-:W-:-:S04]  /*1df0f0*/  F2FP.SATFINITE.E5M2.F32.PACK_AB_MERGE_C R22, R36, R33, RZ ;  /* 0x000000212416723e */ /* 0x000fc800048060ff */
[----:B------:R0:W-:Y:S01]  /*1df100*/  STL.64 [R1+0x2ae0], R18 ;  /* 0x002ae01201007387 */ /* 0x0001e20000100a00 */
[----:B------:R-:W-:-:S03]  /*1df110*/  F2FP.SATFINITE.E5M2.F32.PACK_AB_MERGE_C R21, R43, R41, RZ ;  /* 0x000000292b15723e */ /* 0x000fc600048060ff */
[----:B------:R-:W-:Y:S01]  /*1df120*/  STL [R1+0x584], R22 ;  /* 0x0005841601007387 */ /* 0x000fe20000100800 */
[----:B0-----:R-:W-:-:S03]  /*1df130*/  IADD3 R18, P6, R17, R13, RZ ;  /* 0x0000000d11127210 */ /* 0x001fc60007fde0ff */
[----:B------:R-:W-:Y:S02]  /*1df140*/  STL [R1+0x5370], R21 ;  /* 0x0053701501007387 */ /* 0x000fe40000100800 */
[----:B------:R-:W-:-:S05]  /*1df150*/  IMAD.X R19, R20, 0x1, R15, P6 ;  /* 0x0000000114137824 */ /* 0x000fca00030e060f */
[----:B------:R0:W-:Y:S04]  /*1df160*/  STL.64 [R1+0x2ad8], R18 ;  /* 0x002ad81201007387 */ /* 0x0001e80000100a00 */
[----:B------:R-:W2:Y:S04]  /*1df170*/  LDL.LU R41, [R1+0x2990] ;  /* 0x0029900001297983 */ /* 0x000ea80000300800 */
[----:B------:R-:W2:Y:S01]  /*1df180*/  LDL.LU R43, [R1+0x2994] ;  /* 0x00299400012b7983 */ /* 0x000ea20000300800 */
[----:B0-----:R-:W-:-:S05]  /*1df190*/  F2FP.SATFINITE.E5M2.F32.PACK_AB_MERGE_C R18, R57, R44, RZ ;  /* 0x0000002c3912723e */ /* 0x001fca00048060ff */
[----:B------:R0:W-:Y:S04]  /*1df1a0*/  STL [R1+0x55c], R18 ;  /* 0x00055c1201007387 */ /* 0x0001e80000100800 */
[----:B------:R-:W2:Y:S04]  /*1df1b0*/  LDL.LU R44, [R1+0x2998] ;  /* 0x00299800012c7983 */ /* 0x000ea80000300800 */
[----:B------:R-:W2:Y:S01]  /*1df1c0*/  LDL.LU R57, [R1+0x299c] ;  /* 0x00299c0001397983 */ /* 0x000ea20000300800 */
[----:B0-----:R-:W-:-:S05]  /*1df1d0*/  IADD3 R18, P6, R17, R14, RZ ;  /* 0x0000000e11127210 */ /* 0x001fca0007fde0ff */
[----:B------:R-:W-:-:S05]  /*1df1e0*/  IMAD.X R19, R20, 0x1, R16, P6 ;  /* 0x0000000114137824 */ /* 0x000fca00030e0610 */
[----:B------:R3:W-:Y:S02]  /*1df1f0*/  STL.64 [R1+0x2ad0], R18 ;  /* 0x002ad01201007387 */ /* 0x0007e40000100a00 */
[----:B---3--:R-:W-:Y:S02]  /*1df200*/  F2FP.SATFINITE.E5M2.F32.PACK_AB_MERGE_C R19, R51, R46, RZ ;  /* 0x0000002e3313723e */ /* 0x008fe400048060ff */
[----:B----4-:R-:W-:-:S03]  /*1df210*/  F2FP.SATFINITE.E5M2.F32.PACK_AB_MERGE_C R18, R61, R58, RZ ;  /* 0x0000003a3d12723e */ /* 0x010fc600048060ff */
[----:B------:R-:W-:Y:S04]  /*1df220*/  STL [R1+0x533c], R19 ;  /* 0x00533c1301007387 */ /* 0x000fe80000100800 */
[----:B------:R0:W-:Y:S04]  /*1df230*/  STL [R1+0x220], R18 ;  /* 0x0002201201007387 */ /* 0x0001e80000100800 */
[----:B------:R-:W3:Y:S04]  /*1df240*/  LDL.LU R58, [R1+0x2980] ;  /* 0x00298000013a7983 */ /* 0x000ee80000300800 */
[----:B------:R-:W3:Y:S01]  /*1df250*/  LDL.LU R61, [R1+0x2984] ;  /* 0x00298400013d7983 */ /* 0x000ee20000300800 */
[----:B0-----:R-:W-:-:S03]  /*1df260*/  F2FP.SATFINITE.E5M2.F32.PACK_AB_MERGE_C R18, R60, R52, RZ ;  /* 0x000000343c12723e */ /* 0x001fc600048060ff */
[----:B------:R-:W4:Y:S04]  /*1df270*/  LDL.LU R21, [R1+0x2988] ;  /* 0x0029880001157983 */ /* 0x000f280000300800 */
[----:B------:R-:W4:Y:S04]  /*1df280*/  LDL.LU R22, [R1+0x298c] ;  /* 0x00298c0001167983 */ /* 0x000f280000300800 */
[----:B------:R0:W-:Y:S04]  /*1df290*/  STL [R1+0x535c], R18 ;  /* 0x00535c1201007387 */ /* 0x0001e80000100800 */
[----:B------:R-:W4:Y:S04]  /*1df2a0*/  LDL.LU R46, [R1+0x2970] ;  /* 0x00297000012e7983 */ /* 0x000f280000300800 */
[----:B------:R-:W4:Y:S01]  /*1df2b0*/  LDL.LU R51, [R1+0x2974] ;  /* 0x0029740001337983 */ /* 0x000f220000300800 */
[----:B------:R-:W-:Y:S01]  /*1df2c0*/  VIADD R17, R17, UR4 ;  /* 0x0000000411117c36 */ /* 0x000fe20008000000 */
[----:B------:R-:W-:-:S02]  /*1df2d0*/  ULDC UR4, c[0x0][0x248] ;  /* 0x0000920000047ab9 */ /* 0x000fc40000000800 */
[----:B------:R-:W4:Y:S02]  /*1df2e0*/  LDL.LU R52, [R1+0x2978] ;  /* 0x0029780001347983 */ /* 0x000f240000300800 */
[----:B------:R-:W-:Y:S02]  /*1df2f0*/  SHF.R.S32.HI R20, RZ, 0x1f, R17 ;  /* 0x0000001fff147819 */ /* 0x000fe40000011411 */
[----:B0-----:R-:W-:Y:S01]  /*1df300*/  IADD3 R18, P6, R17, R4, RZ ;  /* 0x0000000411127210 */ /* 0x001fe20007fde0ff */
[----:B------:R-:W4:Y:S04]  /*1df310*/  LDL.LU R60, [R1+0x297c] ;  /* 0x00297c00013c7983 */ /* 0x000f280000300800 */
[----:B------:R-:W-:-:S05]  /*1df320*/  IMAD.X R19, R20, 0x1, R48, P6 ;  /* 0x0000000114137824 */ /* 0x000fca00030e0630 */
[----:B------:R2:W-:Y:S04]  /*1df330*/  STL.64 [R1+0x2ac8], R18 ;  /* 0x002ac81201007387 */ /* 0x0005e80000100a00 */
[----:B------:R-:W4:Y:S01]  /*1df340*/  LDL.LU R24, [R1+0x2960] ;  /* 0x0029600001187983 */ /* 0x000f220000300800 */
[----:B--2---:R-:W-:-:S05]  /*1df350*/  F2FP.SATFINITE.E5M2.F32.PACK_AB_MERGE_C R19, R40, R37, RZ ;  /* 0x000000252813723e */ /* 0x004fca00048060ff */
[----:B------:R-:W-:Y:S04]  /*1df360*/  STL [R1+0x302c], R19 ;  /* 0x00302c1301007387 */ /* 0x000fe80000100800 */
[----:B------:R-:W2:Y:S01]  /*1df370*/  LDL.LU R27, [R1+0x2964] ;  /* 0x00296400011b7983 */ /* 0x000ea20000300800 */
[----:B------:R-:W-:-:S05]  /*1df380*/  F2FP.SATFINITE.E5M2.F32.PACK_AB_MERGE_C R18, R59, R55, RZ ;  /* 0x000000373b12723e */ /* 0x000fca00048060ff */
[----:B------:R0:W-:Y:S04]  /*1df390*/  STL [R1+0x309c], R18 ;  /* 0x00309c1201007387 */ /* 0x0001e80000100800 */
[----:B------:R-:W2:Y:S04]  /*1df3a0*/  LDL.LU R29, [R1+0x2968] ;  /* 0x00296800011d7983 */ /* 0x000ea80000300800 */
[----:B------:R-:W2:Y:S01]  /*1df3b0*/  LDL.LU R31, [R1+0x296c] ;  /* 0x00296c00011f7983 */ /* 0x000ea20000300800 */
[----:B0-----:R-:W-:-:S03]  /*1df3c0*/  IADD3 R18, P6, R17, R6, RZ ;  /* 0x0000000611127210 */ /* 0x001fc60007fde0ff */
[----:B------:R-:W2:Y:S02]  /*1df3d0*/  LDL.LU R36, [R1+0x2950] ;  /* 0x0029500001247983 */ /* 0x000ea40000300800 */
[----:B------:R-:W-:Y:S02]  /*1df3e0*/  IMAD.X R19, R20, 0x1, R5, P6 ;  /* 0x0000000114137824 */ /* 0x000fe400030e0605 */
[----:B------:R-:W2:Y:S04]  /*1df3f0*/  LDL.LU R37, [R1+0x2954] ;  /* 0x0029540001257983 */ /* 0x000ea80000300800 */
[----:B------:R-:W2:Y:S04]  /*1df400*/  LDL.LU R55, [R1+0x2958] ;  /* 0x0029580001377983 */ /* 0x000ea80000300800 */
[----:B------:R-:W2:Y:S04]  /*1df410*/  LDL.LU R59, [R1+0x295c] ;  /* 0x00295c00013b7983 */ /* 0x000ea80000300800 */
[----:B------:R0:W-:Y:S04]  /*1df420*/  STL.64 [R1+0x2ac0], R18 ;  /* 0x002ac01201007387 */ /* 0x0001e80000100a00 */
[----:B------:R-:W2:Y:S01]  /*1df430*/  LDL.LU R33, [R1+0x2940] ;  /* 0x0029400001217983 */ /* 0x000ea20000300800 */
[----:B0-----:R-:W-:-:S05]  /*1df440*/  F2FP.SATFINITE.E5M2.F32.PACK_AB_MERGE_C R19, R43, R41, RZ ;  /* 0x000000292b13723e */ /* 0x001fca00048060ff */
[----:B------:R-:W-:Y:S04]  /*1df450*/  STL [R1+0x2f0c], R19 ;  /* 0x002f0c1301007387 */ /* 0x000fe80000100800 */
[----:B------:R-:W2:Y:S01]  /*1df460*/  LDL.LU R40, [R1+0x2944] ;  /* 0x0029440001287983 */ /* 0x000ea20000300800 */
[----:B------:R-:W-:-:S05]  /*1df470*/  F2FP.SATFINITE.E5M2.F32.PACK_AB_MERGE_C R18, R57, R44, RZ ;  /* 0x0000002c3912723e */ /* 0x000fca00048060ff */
[----:B------:R0:W-:Y:S04]  /*1df480*/  STL [R1+0x2f18], R18 ;  /* 0x002f181201007387 */ /* 0x0001e80000100800 */
[----:B------:R-:W2:Y:S04]  /*1df490*/  LDL.LU R41, [R1+0x2948] ;  /* 0x0029480001297983 */ /* 0x000ea80000300800 */
[----:B------:R-:W2:Y:S01]  /*1df4a0*/  LDL.LU R43, [R1+0x294c] ;  /* 0x00294c00012b7983 */ /* 0x000ea20000300800 */
[----:B0-----:R-:W-:-:S05]  /*1df4b0*/  IADD3 R18, P6, R17, R8, RZ ;  /* 0x0000000811127210 */ /* 0x001fca0007fde0ff */
[----:B------:R-:W-:-:S05]  /*1df4c0*/  IMAD.X R19, R20, 0x1, R7, P6 ;  /* 0x0000000114137824 */ /* 0x000fca00030e0607 */
[----:B------:R3:W-:Y:S04]  /*1df4d0*/  STL.64 [R1+0x2ab8], R18 ;  /* 0x002ab81201007387 */ /* 0x0007e80000100a00 */
[----:B------:R-:W2:Y:S04]  /*1df4e0*/  LDL.LU R44, [R1+0x2930] ;  /* 0x00293000012c7983 */ /* 0x000ea80000300800 */
[----:B------:R-:W2:Y:S01]  /*1df4f0*/  LDL.LU R57, [R1+0x2934] ;  /* 0x0029340001397983 */ /* 0x000ea20000300800 */
[----:B---3--:R-:W-:-:S05]  /*1df500*/  F2FP.SATFINITE.E5M2.F32.PACK_AB_MERGE_C R18, R61, R58, RZ ;  /* 0x0000003a3d12723e */ /* 0x008fca00048060ff */
[----:B------:R0:W-:Y:S04]  /*1df510*/  STL [R1+0x2e18], R18 ;  /* 0x002e181201007387 */ /* 0x0001e80000100800 */
[----:B------:R-:W3:Y:S04]  /*1df520*/  LDL.LU R58, [R1+0x2938] ;  /* 0x00293800013a7983 */ /* 0x000ee80000300800 */
[----:B------:R-:W3:Y:S01]  /*1df530*/  LDL.LU R61, [R1+0x293c] ;  /* 0x00293c00013d7983 */ /* 0x000ee20000300800 */
[----:B0-----:R-:W-:Y:S02]  /*1df540*/  IADD3 R18, P6, R17, R10, RZ ;  /* 0x0000000a11127210 */ /* 0x001fe40007fde0ff */
[----:B----4-:R-:W-:-:S03]  /*1df550*/  F2FP.SATFINITE.E5M2.F32.PACK_AB_MERGE_C R21, R22, R21, RZ ;  /* 0x000000151615723e */ /* 0x010fc600048060ff */
[----:B------:R-:W-:Y:S02]  /*1df560*/  IMAD.X R19, R20, 0x1, R9, P6 ;  /* 0x0000000114137824 */ /* 0x000fe400030e0609 */
[----:B------:R-:W-:Y:S04]  /*1df570*/  STL [R1+0x2e1c], R21 ;  /* 0x002e1c1501007387 */ /* 0x000fe80000100800 */
[----:B------:R0:W-:Y:S02]  /*1df580*/  STL.64 [R1+0x2ab0], R18 ;  /* 0x002ab01201007387 */ /* 0x0001e40000100a00 */
[----:B0-----:R-:W-:Y:S02]  /*1df590*/  F2FP.SATFINITE.E5M2.F32.PACK_AB_MERGE_C R19, R51, R46, RZ ;  /* 0x0000002e3313723e */ /* 0x001fe400048060ff */
[----:B------:R-:W4:Y:S04]  /*1df5a0*/  LDL.LU R46, [R1+0x2920] ;  /* 0x00292000012e7983 */ /* 0x000f280000300800 */
[----:B------:R-:W-:Y:S04]  /*1df5b0*/  STL [R1+0x2d78], R19 ;  /* 0x002d781301007387 */ /* 0x000fe80000100800 */
[----:B------:R-:W4:Y:S01]  /*1df5c0*/  LDL.LU R51, [R1+0x2924] ;  /* 0x0029240001337983 */ /* 0x000f220000300800 */
[----:B------:R-:W-:-:S05]  /*1df5d0*/  F2FP.SATFINITE.E5M2.F32.PACK_AB_MERGE_C R18, R60, R52, RZ ;  /* 0x000000343c12723e */ /* 0x000fca00048060ff */
[----:B------:R0:W-:Y:S04]  /*1df5e0*/  STL [R1+0x2d7c], R18 ;  /* 0x002d7c1201007387 */ /* 0x0001e80000100800 */
[----:B------:R-:W4:Y:S04]  /*1df5f0*/  LDL.LU R52, [R1+0x2928] ;  /* 0x0029280001347983 */ /* 0x000f280000300800 */
[----:B------:R-:W4:Y:S01]  /*1df600*/  LDL.LU R60, [R1+0x292c] ;  /* 0x00292c00013c7983 */ /* 0x000f220000300800 */
[----:B0-----:R-:W-:-:S05]  /*1df610*/  IADD3 R18, P6, R17, R3, RZ ;  /* 0x0000000311127210 */ /* 0x001fca0007fde0ff */
[----:B------:R-:W-:Y:S01]  /*1df620*/  IMAD.X R19, R20, 0x1, R38, P6 ;  /* 0x0000000114137824 */ /* 0x000fe200030e0626 */
[----:B------:R-:W-:-:S04]  /*1df630*/  IADD3 R28, P6, R17, R2, RZ ;  /* 0x00000002111c7210 */ /* 0x000fc80007fde0ff */
[----:B------:R0:W-:Y:S04]  /*1df640*/  STL.64 [R1+0x2aa8], R18 ;  /* 0x002aa81201007387 */ /* 0x0001e80000100a00 */
[----:B0-----:R-:W4:Y:S01]  /*1df650*/  LDL.LU R19, [R1+0xa508] ;  /* 0x00a5080001137983 */ /* 0x001f220000300800 */
[----:B--2---:R-:W-:-:S05]  /*1df660*/  F2FP.SATFINITE.E5M2.F32.PACK_AB_MERGE_C R21, R27, R24, RZ ;  /* 0x000000181b15723e */ /* 0x004fca00048060ff */
[----:B------:R0:W-:Y:S01]  /*1df670*/  STL [R1+0x2cf0], R21 ;  /* 0x002cf01501007387 */ /* 0x0001e20000100800 */
[----:B------:R-:W-:Y:S01]  /*1df680*/  F2FP.SATFINITE.E5M2.F32.PACK_AB_MERGE_C R18, R31, R29, RZ ;  /* 0x0000001d1f12723e */ /* 0x000fe200048060ff */
[----:B------:R-:W-:-:S04]  /*1df690*/  IMAD.X R29, R20, 0x1, R0, P6 ;  /* 0x00000001141d7824 */ /* 0x000fc800030e0600 */
[----:B------:R1:W-:Y:S01]  /*1df6a0*/  STL [R1+0x2cf4], R18 ;  /* 0x002cf41201007387 */ /* 0x0003e20000100800 */
[----:B0-----:R-:W-:-:S03]  /*1df6b0*/  F2FP.SATFINITE.E5M2.F32.PACK_AB_MERGE_C R21, R37, R36, RZ ;  /* 0x000000242515723e */ /* 0x001fc600048060ff */
[----:B------:R0:W-:Y:S01]  /*1df6c0*/  STL.64 [R1+0x2aa0], R28 ;  /* 0x002aa01c01007387 */ /* 0x0001e20000100a00 */
[----:B-1----:R-:W-:Y:S02]  /*1df6d0*/  F2FP.SATFINITE.E5M2.F32.PACK_AB_MERGE_C R18, R59, R55, RZ ;  /* 0x000000373b12723e */ /* 0x002fe400048060ff */
[----:B0-----:R-:W-:Y:S01]  /*1df6e0*/  IADD3 R28, P6, R17, R32, RZ ;  /* 0x00000020111c7210 */ /* 0x001fe20007fde0ff */
[----:B------:R0:W-:Y:S04]  /*1df6f0*/  STL [R1+0x2c3c], R21 ;  /* 0x002c3c1501007387 */ /* 0x0001e80000100800 */
[----:B------:R-:W-:Y:S01]  /*1df700*/  IMAD.X R29, R20, 0x1, R26, P6 ;  /* 0x00000001141d7824 */ /* 0x000fe200030e061a */
[----:B------:R-:W-:Y:S04]  /*1df710*/  STL [R1+0x2c68], R18 ;  /* 0x002c681201007387 */ /* 0x000fe80000100800 */
[----:B------:R-:W2:Y:S04]  /*1df720*/  LDL.LU R36, [R1+0x2910] ;  /* 0x0029100001247983 */ /* 0x000ea80000300800 */
[----:B------:R-:W2:Y:S04]  /*1df730*/  LDL.LU R37, [R1+0x2914] ;  /* 0x0029140001257983 */ /* 0x000ea80000300800 */
[----:B------:R-:W2:Y:S04]  /*1df740*/  LDL.LU R55, [R1+0x2918] ;  /* 0x0029180001377983 */ /* 0x000ea80000300800 */
[----:B------:R1:W-:Y:S04]  /*1df750*/  STL.64 [R1+0x2a98], R28 ;  /* 0x002a981c01007387 */ /* 0x0003e80000100a00 */
[----:B------:R-:W2:Y:S01]  /*1df760*/  LDL.LU R59, [R1+0x291c] ;  /* 0x00291c00013b7983 */ /* 0x000ea20000300800 */
[----:B0-----:R-:W-:-:S03]  /*1df770*/  F2FP.SATFINITE.E5M2.F32.PACK_AB_MERGE_C R21, R40, R33, RZ ;  /* 0x000000212815723e */ /* 0x001fc600048060ff */
[----:B------:R-:W2:Y:S01]  /*1df780*/  LDL.LU R40, [R1+0x2800] ;  /* 0x0028000001287983 */ /* 0x000ea20000300800 */
[----:B-1----:R-:W-:-:S03]  /*1df790*/  IADD3 R28, P6, R17, R42, RZ ;  /* 0x0000002a111c7210 */ /* 0x002fc60007fde0ff */
[----:B------:R0:W-:Y:S01]  /*1df7a0*/  STL [R1+0x824], R21 ;  /* 0x0008241501007387 */ /* 0x0001e20000100800 */
[----:B------:R-:W-:Y:S01]  /*1df7b0*/  F2FP.SATFINITE.E5M2.F32.PACK_AB_MERGE_C R18, R43, R41, RZ ;  /* 0x000000292b12723e */ /* 0x000fe200048060ff */
[----:B------:R-:W-:Y:S02]  /*1df7c0*/  IMAD.X R29, R20, 0x1, R39, P6 ;  /* 0x00000001141d7824 */ /* 0x000fe400030e0627 */
[----:B------:R-:W2:Y:S04]  /*1df7d0*/  LDL.LU R41, [R1+0x2804] ;  /* 0x0028040001297983 */ /* 0x000ea80000300800 */
[----:B------:R3:W-:Y:S01]  /*1df7e0*/  STL [R1+0x830], R18 ;  /* 0x0008301201007387 */ /* 0x0007e20000100800 */
[----:B0-----:R-:W-:Y:S02]  /*1df7f0*/  F2FP.SATFINITE.E5M2.F32.PACK_AB_MERGE_C R21, R57, R44, RZ ;  /* 0x0000002c3915723e */ /* 0x001fe400048060ff */
[----:B---3--:R-:W-:-:S02]  /*1df800*/  F2FP.SATFINITE.E5M2.F32.PACK_AB_MERGE_C R18, R61, R58, RZ ;  /* 0x0000003a3d12723e */ /* 0x008fc400048060ff */
[----:B------:R-:W3:Y:S04]  /*1df810*/  LDL.LU R58, [R1+0x2808] ;  /* 0x00280800013a7983 */ /* 0x000ee80000300800 */
[----:B------:R0:W-:Y:S04]  /*1df820*/  STL.64 [R1+0x2a90], R28 ;  /* 0x002a901c01007387 */ /* 0x0001e80000100a00 */
[----:B------:R-:W-:Y:S04]  /*1df830*/  STL [R1+0x770], R21 ;  /* 0x0007701501007387 */ /* 0x000fe80000100800 */
[----:B------:R-:W3:Y:S01]  /*1df840*/  LDL.LU R61, [R1+0x280c] ;  /* 0x00280c00013d7983 */ /* 0x000ee20000300800 */
[----:B0-----:R-:W-:-:S03]  /*1df850*/  IADD3 R28, P6, R17, R47, RZ ;  /* 0x0000002f111c7210 */ /* 0x001fc60007fde0ff */
[----:B------:R-:W-:Y:S02]  /*1df860*/  STL [R1+0x788], R18 ;  /* 0x0007881201007387 */ /* 0x000fe40000100800 */
[----:B------:R-:W-:Y:S02]  /*1df870*/  IMAD.X R29, R20, 0x1, R45, P6 ;  /* 0x00000001141d7824 */ /* 0x000fe400030e062d */
[----:B------:R-:W3:Y:S04]  /*1df880*/  LDL.LU R24, [R1+0x27f0] ;  /* 0x0027f00001187983 */ /* 0x000ee80000300800 */
[----:B------:R-:W3:Y:S04]  /*1df890*/  LDL.LU R27, [R1+0x27f4] ;  /* 0x0027f400011b7983 */ /* 0x000ee80000300800 */
[----:B------:R0:W-:Y:S04]  /*1df8a0*/  STL.64 [R1+0x2a88], R28 ;  /* 0x002a881c01007387 */ /* 0x0001e80000100a00 */
[----:B0-----:R-:W3:Y:S04]  /*1df8b0*/  LDL.LU R29, [R1+0x27f8] ;  /* 0x0027f800011d7983 */ /* 0x001ee80000300800 */
[----:B------:R-:W3:Y:S01]  /*1df8c0*/  LDL.LU R57, [R1+0x27fc] ;  /* 0x0027fc0001397983 */ /* 0x000ee20000300800 */
[----:B----4-:R-:W-:-:S03]  /*1df8d0*/  F2FP.SATFINITE.E5M2.F32.PACK_AB_MERGE_C R21, R51, R46, RZ ;  /* 0x0000002e3315723e */ /* 0x010fc600048060ff */
[----:B------:R-:W4:Y:S04]  /*1df8e0*/  LDL.LU R43, [R1+0x27e0] ;  /* 0x0027e000012b7983 */ /* 0x000f280000300800 */
[----:B------:R-:W-:Y:S04]  /*1df8f0*/  STL [R1+0x608], R21 ;  /* 0x0006081501007387 */ /* 0x000fe80000100800 */
[----:B------:R-:W4:Y:S01]  /*1df900*/  LDL.LU R44, [R1+0x27e4] ;  /* 0x0027e400012c7983 */ /* 0x000f220000300800 */
[----:B------:R-:W-:Y:S02]  /*1df910*/  F2FP.SATFINITE.E5M2.F32.PACK_AB_MERGE_C R18, R60, R52, RZ ;  /* 0x000000343c12723e */ /* 0x000fe400048060ff */
[----:B------:R-:W-:-:S03]  /*1df920*/  IADD3 R30, P6, R17, R56, RZ ;  /* 0x00000038111e7210 */ /* 0x000fc60007fde0ff */
[----:B------:R-:W-:Y:S04]  /*1df930*/  STL [R1+0x60c], R18 ;  /* 0x00060c1201007387 */ /* 0x000fe80000100800 */
[----:B------:R-:W4:Y:S04]  /*1df940*/  LDL.LU R46, [R1+0x27e8] ;  /* 0x0027e800012e7983 */ /* 0x000f280000300800 */
[----:B------:R-:W4:Y:S01]  /*1df950*/  LDL.LU R60, [R1+0x27ec] ;  /* 0x0027ec00013c7983 */ /* 0x000f220000300800 */
[----:B------:R-:W-:-:S05]  /*1df960*/  IMAD.X R31, R20, 0x1, R19, P6 ;  /* 0x00000001141f7824 */ /* 0x000fca00030e0613 */
[----:B------:R0:W-:Y:S04]  /*1df970*/  STL.64 [R1+0x2a80], R30 ;  /* 0x002a801e01007387 */ /* 0x0001e80000100a00 */
[----:B0-----:R-:W4:Y:S04]  /*1df980*/  LDL.LU R31, [R1+0x27c0] ;  /* 0x0027c000011f7983 */ /* 0x001f280000300800 */
[----:B------:R-:W4:Y:S04]  /*1df990*/  LDL.LU R33, [R1+0x27c4] ;  /* 0x0027c40001217983 */ /* 0x000f280000300800 */
[----:B------:R-:W4:Y:S04]  /*1df9a0*/  LDL.LU R51, [R1+0x27c8] ;  /* 0x0027c80001337983 */ /* 0x000f280000300800 */
[----:B------:R-:W4:Y:S04]  /*1df9b0*/  LDL.LU R52, [R1+0x27cc] ;  /* 0x0027cc0001347983 */ /* 0x000f280000300800 */
[----:B------:R2:W-:Y:S02]  /*1df9c0*/  STL [R1+0xa504], R19 ;  /* 0x00a5041301007387 */ /* 0x0005e40000100800 */
[----:B--2---:R-:W-:-:S02]  /*1df9d0*/  F2FP.SATFINITE.E5M2.F32.PACK_AB_MERGE_C R19, R37, R36, RZ ;  /* 0x000000242513723e */ /* 0x004fc400048060ff */
[----:B------:R-:W-:Y:S02]  /*1df9e0*/  F2FP.SATFINITE.E5M2.F32.PACK_AB_MERGE_C R18, R59, R55, RZ ;  /* 0x000000373b12723e */ /* 0x000fe400048060ff */
[----:B------:R-:W2:Y:S04]  /*1df9f0*/  LDL.LU R55, [R1+0x27b0] ;  /* 0x0027b00001377983 */ /* 0x000ea80000300800 */
[----:B------:R-:W-:Y:S04]  /*1dfa00*/  STL [R1+0x5e4], R19 ;  /* 0x0005e41301007387 */ /* 0x000fe80000100800 */
[----:B------:R-:W2:Y:S04]  /*1dfa10*/  LDL.LU R59, [R1+0x27b4] ;  /* 0x0027b400013b7983 */ /* 0x000ea80000300800 */
[----:B------:R0:W-:Y:S02]  /*1dfa20*/  STL [R1+0x5ec], R18 ;  /* 0x0005ec1201007387 */ /* 0x0001e40000100800 */
[----:B0-----:R-:W-:-:S05]  /*1dfa30*/  IADD3 R18, P6, R17, R49, RZ ;  /* 0x0000003111127210 */ /* 0x001fca0007fde0ff */
        /* <DEDUP_REMOVED lines=8> */
[----:B---3--:R-:W-:-:S03]  /*1dfac0*/  F2FP.SATFINITE.E5M2.F32.PACK_AB_MERGE_C R18, R61, R58, RZ ;  /* 0x0000003a3d12723e */ /* 0x008fc600048060ff */
[----:B------:R-:W3:Y:S04]  /*1dfad0*/  LDL.LU R58, [R1+0x26d8] ;  /* 0x0026d800013a7983 */ /* 0x000ee80000300800 */
[----:B------:R-:W3:Y:S04]  /*1dfae0*/  LDL.LU R61, [R1+0x26dc] ;  /* 0x0026dc00013d7983 */ /* 0x000ee80000300800 */
[----:B------:R0:W-:Y:S02]  /*1dfaf0*/  STL [R1+0x5d4], R18 ;  /* 0x0005d41201007387 */ /* 0x0001e40000100800 */
[----:B0-----:R-:W-:-:S05]  /*1dfb00*/  IADD3 R18, P6, R17, R25, RZ ;  /* 0x0000001911127210 */ /* 0x001fca0007fde0ff */
[----:B------:R-:W-:-:S05]  /*1dfb10*/  IMAD.X R19, R20, 0x1, R34, P6 ;  /* 0x0000000114137824 */ /* 0x000fca00030e0622 */
[----:B------:R0:W-:Y:S01]  /*1dfb20*/  STL.64 [R1+0x2a70], R18 ;  /* 0x002a701201007387 */ /* 0x0001e20000100a00 */
[----:B------:R-:W-:Y:S02]  /*1dfb30*/  F2FP.SATFINITE.E5M2.F32.PACK_AB_MERGE_C R57, R57, R29, RZ ;  /* 0x0000001d3939723e */ /* 0x000fe400048060ff */
[----:B0-----:R-:W-:-:S03]  /*1dfb40*/  F2FP.SATFINITE.E5M2.F32.PACK_AB_MERGE_C R18, R27, R24, RZ ;  /* 0x000000181b12723e */ /* 0x001fc600048060ff */
[----:B------:R-:W-:Y:S04]  /*1dfb50*/  STL [R1+0xa380], R57 ;  /* 0x00a3803901007387 */ /* 0x000fe80000100800 */
[----:B------:R0:W-:Y:S02]  /*1dfb60*/  STL [R1+0x5b0], R18 ;  /* 0x0005b01201007387 */ /* 0x0001e40000100800 */
[----:B0-----:R-:W-:-:S05]  /*1dfb70*/  IADD3 R18, P6, R17, R23, RZ ;  /* 0x0000001711127210 */ /* 0x001fca0007fde0ff */
[----:B------:R-:W-:-:S05]  /*1dfb80*/  IMAD.X R19, R20, 0x1, R35, P6 ;  /* 0x0000000114137824 */ /* 0x000fca00030e0623 */
[----:B------:R4:W-:Y:S02]  /*1dfb90*/  STL.64 [R1+0x2a68], R18 ;  /* 0x002a681201007387 */ /* 0x0009e40000100a00 */
[----:B----4-:R-:W-:Y:S02]  /*1dfba0*/  F2FP.SATFINITE.E5M2.F32.PACK_AB_MERGE_C R18, R44, R43, RZ ;  /* 0x0000002b2c12723e */ /* 0x010fe400048060ff */
        /* <DEDUP_REMOVED lines=10> */
[----:B0-----:R-:W-:Y:S02]  /*1dfc50*/  F2FP.SATFINITE.E5M2.F32.PACK_AB_MERGE_C R19, R33, R31, RZ ;  /* 0x0000001f2113723e */ /* 0x001fe400048060ff */
[----:B------:R-:W-:Y:S02]  /*1dfc60*/  F2FP.SATFINITE.E5M2.F32.PACK_AB_MERGE_C R18, R52, R51, RZ ;  /* 0x000000333412723e */ /* 0x000fe400048060ff */
[----:B------:R-:W4:Y:S04]  /*1dfc70*/  LDL.LU R51, [R1+0x2790] ;  /* 0x0027900001337983 */ /* 0x000f280000300800 */
[----:B------:R-:W-:Y:S04]  /*1dfc80*/  STL [R1+0x548], R19 ;  /* 0x0005481301007387 */ /* 0x000fe80000100800 */
[----:B------:R-:W4:Y:S04]  /*1dfc90*/  LDL.LU R52, [R1+0x2794] ;  /* 0x0027940001347983 */ /* 0x000f280000300800 */
[----:B------:R0:W-:Y:S02]  /*1dfca0*/  STL [R1+0x558], R18 ;  /* 0x0005581201007387 */ /* 0x0001e40000100800 */
[----:B0-----:R-:W-:-:S05]  /*1dfcb0*/  IADD3 R18, P6, R17, R13, RZ ;  /* 0x0000000d11127210 */ /* 0x001fca0007fde0ff */
[----:B------:R-:W-:-:S05]  /*1dfcc0*/  IMAD.X R19, R20, 0x1, R15, P6 ;  /* 0x0000000114137824 */ /* 0x000fca00030e060f */
[----:B------:R0:W-:Y:S02]  /*1dfcd0*/  STL.64 [R1+0x2a58], R18 ;  /* 0x002a581201007387 */ /* 0x0001e40000100a00 */
[----:B0-----:R-:W-:-:S05]  /*1dfce0*/  IADD3 R18, P6, R17, R14, RZ ;  /* 0x0000000e11127210 */ /* 0x001fca0007fde0ff */
[----:B------:R-:W-:Y:S02]  /*1dfcf0*/  IMAD.X R19, R20, 0x1, R16, P6 ;  /* 0x0000000114137824 */ /* 0x000fe400030e0610 */
[----:B------:R-:W-:Y:S01]  /*1dfd00*/  VIADD R17, R17, UR4 ;  /* 0x0000000411117c36 */ /* 0x000fe20008000000 */
[----:B------:R-:W-:-:S04]  /*1dfd10*/  ULDC UR4, c[0x0][0x248] ;  /* 0x0000920000047ab9 */ /* 0x000fc80000000800 */
[----:B------:R-:W-:Y:S02]  /*1dfd20*/  SHF.R.S32.HI R22, RZ, 0x1f, R17 ;  /* 0x0000001fff167819 */ /* 0x000fe40000011411 */
[----:B--2---:R-:W-:-:S05]  /*1dfd30*/  F2FP.SATFINITE.E5M2.F32.PACK_AB_MERGE_C R21, R59, R55, RZ ;  /* 0x000000373b15723e */ /* 0x004fca00048060ff */
[----:B------:R-:W-:Y:S04]  /*1dfd40*/  STL [R1+0x52c], R21 ;  /* 0x00052c1501007387 */ /* 0x000fe80000100800 */
[----:B------:R-:W2:Y:S04]  /*1dfd50*/  LDL.LU R55, [R1+0x2798] ;  /* 0x0027980001377983 */ /* 0x000ea80000300800 */
[----:B------:R-:W2:Y:S04]  /*1dfd60*/  LDL.LU R59, [R1+0x279c] ;  /* 0x00279c00013b7983 */ /* 0x000ea80000300800 */
[----:B------:R0:W-:Y:S02]  /*1dfd70*/  STL.64 [R1+0x2a50], R18 ;  /* 0x002a501201007387 */ /* 0x0001e40000100a00 */
[----:B0-----:R-:W-:-:S05]  /*1dfd80*/  F2FP.SATFINITE.E5M2.F32.PACK_AB_MERGE_C R19, R37, R36, RZ ;  /* 0x000000242513723e */ /* 0x001fca00048060ff */
[----:B------:R-:W-:Y:S01]  /*1dfd90*/  STL [R1+0x528], R19 ;  /* 0x0005281301007387 */ /* 0x000fe20000100800 */
        /* <DEDUP_REMOVED lines=10> */
[----:B------:R-:W3:Y:S01]  /*1dfe40*/  LDL.LU R61, [R1+0x2774] ;  /* 0x00277400013d7983 */ /* 0x000ee20000300800 */
[----:B------:R-:W-:-:S05]  /*1dfe50*/  IMAD.X R19, R22, 0x1, R48, P6 ;  /* 0x0000000116137824 */ /* 0x000fca00030e0630 */
[----:B------:R4:W-:Y:S04]  /*1dfe60*/  STL.64 [R1+0x2a48], R18 ;  /* 0x002a481201007387 */ /* 0x0009e80000100a00 */
[----:B------:R-:W3:Y:S01]  /*1dfe70*/  LDL.LU R40, [R1+0x2778] ;  /* 0x0027780001287983 */ /* 0x000ee20000300800 */
[----:B----4-:R-:W-:-:S03]  /*1dfe80*/  F2FP.SATFINITE.E5M2.F32.PACK_AB_MERGE_C R18, R44, R43, RZ ;  /* 0x0000002b2c12723e */ /* 0x010fc600048060ff */
[----:B------:R-:W4:Y:S04]  /*1dfe90*/  LDL.LU R43, [R1+0x277c] ;  /* 0x00277c00012b7983 */ /* 0x000f280000300800 */
[----:B------:R0:W-:Y:S04]  /*1dfea0*/  STL [R1+0x301c], R18 ;  /* 0x00301c1201007387 */ /* 0x0001e80000100800 */
[----:B------:R-:W4:Y:S04]  /*1dfeb0*/  LDL.LU R41, [R1+0x2760] ;  /* 0x0027600001297983 */ /* 0x000f280000300800 */
[----:B------:R-:W4:Y:S01]  /*1dfec0*/  LDL.LU R44, [R1+0x2764] ;  /* 0x00276400012c7983 */ /* 0x000f220000300800 */
[----:B0-----:R-:W-:-:S02]  /*1dfed0*/  IADD3 R18, P6, R17, R6, RZ ;  /* 0x0000000611127210 */ /* 0x001fc40007fde0ff */
[----:B------:R-:W-:-:S03]  /*1dfee0*/  F2FP.SATFINITE.E5M2.F32.PACK_AB_MERGE_C R60, R60, R46, RZ ;  /* 0x0000002e3c3c723e */ /* 0x000fc600048060ff */
[----:B------:R-:W-:Y:S02]  /*1dfef0*/  IMAD.X R19, R22, 0x1, R5, P6 ;  /* 0x0000000116137824 */ /* 0x000fe400030e0605 */
[----:B------:R-:W-:Y:S04]  /*1dff00*/  STL [R1+0xa1a4], R60 ;  /* 0x00a1a43c01007387 */ /* 0x000fe80000100800 */
[----:B------:R0:W-:Y:S04]  /*1dff10*/  STL.64 [R1+0x2a40], R18 ;  /* 0x002a401201007387 */ /* 0x0001e80000100a00 */
[----:B------:R-:W4:Y:S04]  /*1dff20*/  LDL.LU R21, [R1+0x2768] ;  /* 0x0027680001157983 */ /* 0x000f280000300800 */
[----:B------:R-:W4:Y:S01]  /*1dff30*/  LDL.LU R24, [R1+0x276c] ;  /* 0x00276c0001187983 */ /* 0x000f220000300800 */
[----:B0-----:R-:W-:-:S05]  /*1dff40*/  F2FP.SATFINITE.E5M2.F32.PACK_AB_MERGE_C R18, R52, R51, RZ ;  /* 0x000000333412723e */ /* 0x001fca00048060ff */
[----:B------:R0:W-:Y:S04]  /*1dff50*/  STL [R1+0x2ef8], R18 ;  /* 0x002ef81201007387 */ /* 0x0001e80000100800 */
[----:B------:R-:W4:Y:S04]  /*1dff60*/  LDL.LU R31, [R1+0x2750] ;  /* 0x00275000011f7983 */ /* 0x000f280000300800 */
[----:B------:R-:W4:Y:S01]  /*1dff70*/  LDL.LU R33, [R1+0x2754] ;  /* 0x0027540001217983 */ /* 0x000f220000300800 */
[----:B0-----:R-:W-:-:S03]  /*1dff80*/  IADD3 R18, P6, R17, R8, RZ ;  /* 0x0000000811127210 */ /* 0x001fc60007fde0ff */
[----:B------:R-:W4:Y:S04]  /*1dff90*/  LDL.LU R46, [R1+0x2758] ;  /* 0x00275800012e7983 */ /* 0x000f280000300800 */
[----:B------:R-:W4:Y:S01]  /*1dffa0*/  LDL.LU R52, [R1+0x275c] ;  /* 0x00275c0001347983 */ /* 0x000f220000300800 */
[----:B------:R-:W-:Y:S01]  /*1dffb0*/  IMAD.X R19, R22, 0x1, R7, P6 ;  /* 0x0000000116137824 */ /* 0x000fe200030e0607 */
[----:B--2---:R-:W-:-:S05]  /*1dffc0*/  F2FP.SATFINITE.E5M2.F32.PACK_AB_MERGE_C R54, R59, R55, RZ ;  /* 0x000000373b36723e */ /* 0x004fca00048060ff */
        /* <DEDUP_REMOVED lines=8> */
[----:B------:R-:W-:-:S05]  /*1e0050*/  F2FP.SATFINITE.E5M2.F32.PACK_AB_MERGE_C R27, R27, R20, RZ ;  /* 0x000000141b1b723e */ /* 0x000fca00048060ff */
[----:B------:R0:W-:Y:S01]  /*1e0060*/  STL [R1+0x2e0c], R27 ;  /* 0x002e0c1b01007387 */ /* 0x0001e20000100800 */
[----:B---3--:R-:W-:-:S05]  /*1e0070*/  F2FP.SATFINITE.E5M2.F32.PACK_AB_MERGE_C R20, R37, R29, RZ ;  /* 0x0000001d2514723e */ /* 0x008fca00048060ff */
[----:B------:R-:W-:Y:S04]  /*1e0080*/  STL [R1+0x2e2c], R20 ;  /* 0x002e2c1401007387 */ /* 0x000fe80000100800 */
[----:B------:R1:W-:Y:S04]  /*1e0090*/  STL.64 [R1+0x2a30], R18 ;  /* 0x002a301201007387 */ /* 0x0003e80000100a00 */
[----:B0-----:R-:W3:Y:S04]  /*1e00a0*/  LDL.LU R27, [R1+0x2730] ;  /* 0x00273000011b7983 */ /* 0x001ee80000300800 */
[----:B------:R-:W3:Y:S01]  /*1e00b0*/  LDL.LU R29, [R1+0x2734] ;  /* 0x00273400011d7983 */ /* 0x000ee20000300800 */
[----:B-1----:R-:W-:-:S05]  /*1e00c0*/  F2FP.SATFINITE.E5M2.F32.PACK_AB_MERGE_C R18, R61, R58, RZ ;  /* 0x0000003a3d12723e */ /* 0x002fca00048060ff */
[----:B------:R0:W-:Y:S04]  /*1e00d0*/  STL [R1+0x2d6c], R18 ;  /* 0x002d6c1201007387 */ /* 0x0001e80000100800 */
[----:B------:R-:W3:Y:S04]  /*1e00e0*/  LDL.LU R58, [R1+0x2738] ;  /* 0x00273800013a7983 */ /* 0x000ee80000300800 */
[----:B------:R-:W3:Y:S01]  /*1e00f0*/  LDL.LU R61, [R1+0x273c] ;  /* 0x00273c00013d7983 */ /* 0x000ee20000300800 */
[----:B0-----:R-:W-:-:S05]  /*1e0100*/  IADD3 R18, P6, R17, R3, RZ ;  /* 0x0000000311127210 */ /* 0x001fca0007fde0ff */
[----:B------:R-:W-:Y:S01]  /*1e0110*/  IMAD.X R19, R22, 0x1, R38, P6 ;  /* 0x0000000116137824 */ /* 0x000fe200030e0626 */
[----:B----4-:R-:W-:-:S05]  /*1e0120*/  F2FP.SATFINITE.E5M2.F32.PACK_AB_MERGE_C R43, R43, R40, RZ ;  /* 0x000000282b2b723e */ /* 0x010fca00048060ff */
[----:B------:R-:W-:Y:S04]  /*1e0130*/  STL [R1+0xa170], R43 ;  /* 0x00a1702b01007387 */ /* 0x000fe80000100800 */
[----:B------:R0:W-:Y:S04]  /*1e0140*/  STL.64 [R1+0x2a28], R18 ;  /* 0x002a281201007387 */ /* 0x0001e80000100a00 */
[----:B0-----:R-:W4:Y:S01]  /*1e0150*/  LDL.LU R19, [R1+0xa504] ;  /* 0x00a5040001137983 */ /* 0x001f220000300800 */
[----:B------:R-:W-:-:S03]  /*1e0160*/  F2FP.SATFINITE.E5M2.F32.PACK_AB_MERGE_C R18, R44, R41, RZ ;  /* 0x000000292c12723e */ /* 0x000fc600048060ff */
[----:B------:R-:W4:Y:S04]  /*1e0170*/  LDL.LU R37, [R1+0x2720] ;  /* 0x0027200001257983 */ /* 0x000f280000300800 */
[----:B------:R-:W4:Y:S04]  /*1e0180*/  LDL.LU R40, [R1+0x2724] ;  /* 0x0027240001287983 */ /* 0x000f280000300800 */
[----:B------:R0:W-:Y:S04]  /*1e0190*/  STL [R1+0x2ce0], R18 ;  /* 0x002ce01201007387 */ /* 0x0001e80000100800 */
[----:B------:R-:W4:Y:S04]  /*1e01a0*/  LDL.LU R41, [R1+0x2728] ;  /* 0x0027280001297983 */ /* 0x000f280000300800 */
[----:B------:R-:W4:Y:S01]  /*1e01b0*/  LDL.LU R44, [R1+0x272c] ;  /* 0x00272c00012c7983 */ /* 0x000f220000300800 */
[----:B------:R-:W-:-:S02]  /*1e01c0*/  IADD3 R20, P6, R17, R2, RZ ;  /* 0x0000000211147210 */ /* 0x000fc40007fde0ff */
[----:B0-----:R-:W-:-:S03]  /*1e01d0*/  F2FP.SATFINITE.E5M2.F32.PACK_AB_MERGE_C R18, R24, R21, RZ ;  /* 0x000000151812723e */ /* 0x001fc600048060ff */
[----:B------:R-:W-:Y:S02]  /*1e01e0*/  IMAD.X R21, R22, 0x1, R0, P6 ;  /* 0x0000000116157824 */ /* 0x000fe400030e0600 */
[----:B------:R-:W-:Y:S04]  /*1e01f0*/  STL [R1+0x2ce4], R18 ;  /* 0x002ce41201007387 */ /* 0x000fe80000100800 */
[----:B------:R0:W-:Y:S02]  /*1e0200*/  STL.64 [R1+0x2a20], R20 ;  /* 0x002a201401007387 */ /* 0x0001e40000100a00 */
[----:B0-----:R-:W-:Y:S02]  /*1e0210*/  F2FP.SATFINITE.E5M2.F32.PACK_AB_MERGE_C R20, R33, R31, RZ ;  /* 0x0000001f2114723e */ /* 0x001fe400048060ff */
[----:B------:R-:W4:Y:S01]  /*1e0220*/  LDL.LU R31, [R1+0x2710] ;  /* 0x00271000011f7983 */ /* 0x000f220000300800 */
[----:B------:R-:W-:-:S03]  /*1e0230*/  F2FP.SATFINITE.E5M2.F32.PACK_AB_MERGE_C R18, R52, R46, RZ ;  /* 0x0000002e3412723e */ /* 0x000fc600048060ff */
[----:B------:R0:W-:Y:S04]  /*1e0240*/  STL [R1+0x2c28], R20 ;  /* 0x002c281401007387 */ /* 0x0001e80000100800 */
[----:B------:R-:W4:Y:S04]  /*1e0250*/  LDL.LU R33, [R1+0x2714] ;  /* 0x0027140001217983 */ /* 0x000f280000300800 */
        /* <DEDUP_REMOVED lines=8> */
[----:B------:R-:W-:Y:S02]  /*1e02e0*/  IADD3 R28, P6, R17, R47, RZ ;  /* 0x0000002f111c7210 */ /* 0x000fe40007fde0ff */
[----:B--2---:R-:W-:-:S05]  /*1e02f0*/  F2FP.SATFINITE.E5M2.F32.PACK_AB_MERGE_C R24, R51, R36, RZ ;  /* 0x000000243318723e */ /* 0x004fca00048060ff */
[----:B------:R-:W-:Y:S01]  /*1e0300*/  STL [R1+0x804], R24 ;  /* 0x0008041801007387 */ /* 0x000fe20000100800 */
[----:B------:R-:W-:-:S03]  /*1e0310*/  F2FP.SATFINITE.E5M2.F32.PACK_AB_MERGE_C R18, R59, R55, RZ ;  /* 0x000000373b12723e */ /* 0x000fc600048060ff */
[----:B------:R-:W-:Y:S04]  /*1e0320*/  STL [R1+0xa500], R42 ;  /* 0x00a5002a01007387 */ /* 0x000fe80000100800 */
[----:B------:R-:W-:Y:S04]  /*1e0330*/  STL [R1+0x52ec], R18 ;  /* 0x0052ec1201007387 */ /* 0x000fe80000100800 */
[----:B------:R-:W2:Y:S04]  /*1e0340*/  LDL.LU R36, [R1+0x2700] ;  /* 0x0027000001247983 */ /* 0x000ea80000300800 */
[----:B------:R-:W2:Y:S04]  /*1e0350*/  LDL.LU R51, [R1+0x2704] ;  /* 0x0027040001337983 */ /* 0x000ea80000300800 */
[----:B------:R-:W2:Y:S04]  /*1e0360*/  LDL.LU R55, [R1+0x2708] ;  /* 0x0027080001377983 */ /* 0x000ea80000300800 */
[----:B------:R0:W-:Y:S04]  /*1e0370*/  STL.64 [R1+0x2a10], R20 ;  /* 0x002a101401007387 */ /* 0x0001e80000100a00 */
[----:B------:R-:W2:Y:S04]  /*1e0380*/  LDL.LU R59, [R1+0x270c] ;  /* 0x00270c00013b7983 */ /* 0x000ea80000300800 */
[----:B0-----:R-:W2:Y:S01]  /*1e0390*/  LDL.LU R21, [R1+0x26f0] ;  /* 0x0026f00001157983 */ /* 0x001ea20000300800 */
[----:B---3--:R-:W-:Y:S01]  /*1e03a0*/  F2FP.SATFINITE.E5M2.F32.PACK_AB_MERGE_C R18, R29, R27, RZ ;  /* 0x0000001b1d12723e */ /* 0x008fe200048060ff */
[----:B------:R-:W-:-:S04]  /*1e03b0*/  IMAD.X R29, R22, 0x1, R45, P6 ;  /* 0x00000001161d7824 */ /* 0x000fc800030e062d */
[----:B------:R0:W-:Y:S04]  /*1e03c0*/  STL [R1+0x75c], R18 ;  /* 0x00075c1201007387 */ /* 0x0001e80000100800 */
[----:B------:R-:W3:Y:S01]  /*1e03d0*/  LDL.LU R24, [R1+0x26f4] ;  /* 0x0026f40001187983 */ /* 0x000ee20000300800 */
[----:B------:R-:W-:-:S03]  /*1e03e0*/  F2FP.SATFINITE.E5M2.F32.PACK_AB_MERGE_C R30, R61, R58, RZ ;  /* 0x0000003a3d1e723e */ /* 0x000fc600048060ff */
[----:B------:R-:W3:Y:S04]  /*1e03f0*/  LDL.LU R58, [R1+0x26f8] ;  /* 0x0026f800013a7983 */ /* 0x000ee80000300800 */
[----:B------:R-:W3:Y:S04]  /*1e0400*/  LDL.LU R61, [R1+0x26fc] ;  /* 0x0026fc00013d7983 */ /* 0x000ee80000300800 */
[----:B------:R-:W-:Y:S01]  /*1e0410*/  STL [R1+0xa150], R30 ;  /* 0x00a1501e01007387 */ /* 0x000fe20000100800 */
[----:B----4-:R-:W-:-:S03]  /*1e0420*/  F2FP.SATFINITE.E5M2.F32.PACK_AB_MERGE_C R20, R40, R37, RZ ;  /* 0x000000252814723e */ /* 0x010fc600048060ff */
[----:B------:R-:W4:Y:S04]  /*1e0430*/  LDL.LU R37, [R1+0x26e0] ;  /* 0x0026e00001257983 */ /* 0x000f280000300800 */
[----:B------:R1:W-:Y:S04]  /*1e0440*/  STL.64 [R1+0x2a08], R28 ;  /* 0x002a081c01007387 */ /* 0x0003e80000100a00 */
[----:B------:R-:W-:Y:S01]  /*1e0450*/  STL [R1+0x5f4], R20 ;  /* 0x0005f41401007387 */ /* 0x000fe20000100800 */
[----:B0-----:R-:W-:-:S03]  /*1e0460*/  F2FP.SATFINITE.E5M2.F32.PACK_AB_MERGE_C R18, R44, R41, RZ ;  /* 0x000000292c12723e */ /* 0x001fc600048060ff */
[----:B------:R-:W4:Y:S04]  /*1e0470*/  LDL.LU R40, [R1+0x26e4] ;  /* 0x0026e40001287983 */ /* 0x000f280000300800 */
[----:B------:R-:W-:Y:S04]  /*1e0480*/  STL [R1+0x52e0], R18 ;  /* 0x0052e01201007387 */ /* 0x000fe80000100800 */
[----:B------:R-:W4:Y:S04]  /*1e0490*/  LDL.LU R41, [R1+0x26e8] ;  /* 0x0026e80001297983 */ /* 0x000f280000300800 */
[----:B------:R-:W4:Y:S01]  /*1e04a0*/  LDL.LU R44, [R1+0x26ec] ;  /* 0x0026ec00012c7983 */ /* 0x000f220000300800 */
[----:B-1----:R-:W-:-:S05]  /*1e04b0*/  IADD3 R28, P6, R17, R56, RZ ;  /* 0x00000038111c7210 */ /* 0x002fca0007fde0ff */
[----:B------:R-:W-:-:S05]  /*1e04c0*/  IMAD.X R29, R22, 0x1, R19, P6 ;  /* 0x00000001161d7824 */ /* 0x000fca00030e0613 */
[----:B------:R0:W-:Y:S01]  /*1e04d0*/  STL.64 [R1+0x2a00], R28 ;  /* 0x002a001c01007387 */ /* 0x0001e20000100a00 */
[----:B------:R-:W-:Y:S02]  /*1e04e0*/  IADD3 R42, P6, R17, R49, RZ ;  /* 0x00000031112a7210 */ /* 0x000fe40007fde0ff */
[----:B0-----:R-:W-:-:S05]  /*1e04f0*/  F2FP.SATFINITE.E5M2.F32.PACK_AB_MERGE_C R28, R33, R31, RZ ;  /* 0x0000001f211c723e */ /* 0x001fca00048060ff */
[----:B------:R-:W-:Y:S04]  /*1e0500*/  STL [R1+0xa2f0], R28 ;  /* 0x00a2f01c01007387 */ /* 0x000fe80000100800 */
[----:B------:R-:W4:Y:S01]  /*1e0510*/  LDL.LU R27, [R1+0x26c0] ;  /* 0x0026c000011b7983 */ /* 0x000f220000300800 */
[----:B------:R-:W-:-:S03]  /*1e0520*/  F2FP.SATFINITE.E5M2.F32.PACK_AB_MERGE_C R18, R52, R46, RZ ;  /* 0x0000002e3412723e */ /* 0x000fc600048060ff */
[----:B------:R-:W4:Y:S04]  /*1e0530*/  LDL.LU R29, [R1+0x26c4] ;  /* 0x0026c400011d7983 */ /* 0x000f280000300800 */
[----:B------:R0:W-:Y:S04]  /*1e0540*/  STL [R1+0x5e0], R18 ;  /* 0x0005e01201007387 */ /* 0x0001e80000100800 */
[----:B------:R-:W4:Y:S04]  /*1e0550*/  LDL.LU R31, [R1+0x26c8] ;  /* 0x0026c800011f7983 */ /* 0x000f280000300800 */
[----:B------:R-:W4:Y:S01]  /*1e0560*/  LDL.LU R33, [R1+0x26cc] ;  /* 0x0026cc0001217983 */ /* 0x000f220000300800 */
[----:B------:R-:W-:-:S03]  /*1e0570*/  IMAD.X R43, R22, 0x1, R50, P6 ;  /* 0x00000001162b7824 */ /* 0x000fc600030e0632 */
[----:B------:R-:W4:Y:S04]  /*1e0580*/  LDL.LU R46, [R1+0x26b0] ;  /* 0x0026b000012e7983 */ /* 0x000f280000300800 */
[----:B------:R-:W4:Y:S01]  /*1e0590*/  LDL.LU R52, [R1+0x26b4] ;  /* 0x0026b40001347983 */ /* 0x000f220000300800 */
[----:B--2---:R-:W-:-:S05]  /*1e05a0*/  F2FP.SATFINITE.E5M2.F32.PACK_AB_MERGE_C R30, R51, R36, RZ ;  /* 0x00000024331e723e */ /* 0x004fca00048060ff */
[----:B------:R-:W-:Y:S04]  /*1e05b0*/  STL [R1+0xa320], R30 ;  /* 0x00a3201e01007387 */ /* 0x000fe80000100800 */
[----:B------:R1:W-:Y:S01]  /*1e05c0*/  STL.64 [R1+0x29f8], R42 ;  /* 0x0029f82a01007387 */ /* 0x0003e20000100a00 */
[----:B0-----:R-:W-:-:S03]  /*1e05d0*/  F2FP.SATFINITE.E5M2.F32.PACK_AB_MERGE_C R18, R59, R55, RZ ;  /* 0x000000373b12723e */ /* 0x001fc600048060ff */
[----:B------:R-:W2:Y:S04]  /*1e05e0*/  LDL.LU R36, [R1+0x26b8] ;  /* 0x0026b80001247983 */ /* 0x000ea80000300800 */
[----:B------:R-:W2:Y:S01]  /*1e05f0*/  LDL.LU R51, [R1+0x26bc] ;  /* 0x0026bc0001337983 */ /* 0x000ea20000300800 */
[----:B-1----:R-:W-:-:S03]  /*1e0600*/  IADD3 R42, P6, R17, R25, RZ ;  /* 0x00000019112a7210 */ /* 0x002fc60007fde0ff */
[----:B------:R3:W-:Y:S04]  /*1e0610*/  STL [R1+0x52d4], R18 ;  /* 0x0052d41201007387 */ /* 0x0007e80000100800 */
[----:B------:R-:W2:Y:S01]  /*1e0620*/  LDL.LU R55, [R1+0x25d0] ;  /* 0x0025d00001377983 */ /* 0x000ea20000300800 */
[----:B------:R-:W-:-:S03]  /*1e0630*/  IMAD.X R43, R22, 0x1, R34, P6 ;  /* 0x00000001162b7824 */ /* 0x000fc600030e0622 */
[----:B------:R-:W2:Y:S01]  /*1e0640*/  LDL.LU R59, [R1+0x25d4] ;  /* 0x0025d400013b7983 */ /* 0x000ea20000300800 */
[----:B------:R-:W-:Y:S02]  /*1e0650*/  IADD3 R20, P6, R17, R23, RZ ;  /* 0x0000001711147210 */ /* 0x000fe40007fde0ff */
[----:B---3--:R-:W-:-:S03]  /*1e0660*/  F2FP.SATFINITE.E5M2.F32.PACK_AB_MERGE_C R18, R24, R21, RZ ;  /* 0x000000151812723e */ /* 0x008fc600048060ff */
[----:B------:R-:W-:Y:S01]  /*1e0670*/  IMAD.X R21, R22, 0x1, R35, P6 ;  /* 0x0000000116157824 */ /* 0x000fe200030e0623 */
[----:B------:R-:W-:Y:S02]  /*1e0680*/  F2FP.SATFINITE.E5M2.F32.PACK_AB_MERGE_C R53, R61, R58, RZ ;  /* 0x0000003a3d35723e */ /* 0x000fe400048060ff */
[----:B------:R-:W3:Y:S04]  /*1e0690*/  LDL.LU R58, [R1+0x25d8] ;  /* 0x0025d800013a7983 */ /* 0x000ee80000300800 */
[----:B------:R-:W-:Y:S04]  /*1e06a0*/  STL.64 [R1+0x29f0], R42 ;  /* 0x0029f02a01007387 */ /* 0x000fe80000100a00 */
[----:B------:R4:W-:Y:S04]  /*1e06b0*/  STL [R1+0x580], R18 ;  /* 0x0005801201007387 */ /* 0x0009e80000100800 */
[----:B------:R-:W3:Y:S04]  /*1e06c0*/  LDL.LU R61, [R1+0x25dc] ;  /* 0x0025dc00013d7983 */ /* 0x000ee80000300800 */
[----:B------:R-:W-:Y:S01]  /*1e06d0*/  STL [R1+0xa370], R53 ;  /* 0x00a3703501007387 */ /* 0x000fe20000100800 */
[----:B----4-:R-:W-:-:S05]  /*1e06e0*/  F2FP.SATFINITE.E5M2.F32.PACK_AB_MERGE_C R18, R40, R37, RZ ;  /* 0x000000252812723e */ /* 0x010fca00048060ff */
[----:B------:R0:W-:Y:S04]  /*1e06f0*/  STL [R1+0xa3d8], R18 ;  /* 0x00a3d81201007387 */ /* 0x0001e80000100800 */
[----:B------:R1:W-:Y:S04]  /*1e0700*/  STL.64 [R1+0x29e8], R20 ;  /* 0x0029e81401007387 */ /* 0x0003e80000100a00 */
[----:B------:R-:W4:Y:S01]  /*1e0710*/  LDL.LU R37, [R1+0x26a0] ;  /* 0x0026a00001257983 */ /* 0x000f220000300800 */
[----:B0-----:R-:W-:-:S03]  /*1e0720*/  F2FP.SATFINITE.E5M2.F32.PACK_AB_MERGE_C R18, R44, R41, RZ ;  /* 0x000000292c12723e */ /* 0x001fc600048060ff */
[----:B------:R-:W4:Y:S04]  /*1e0730*/  LDL.LU R40, [R1+0x26a4] ;  /* 0x0026a40001287983 */ /* 0x000f280000300800 */
[----:B------:R-:W-:Y:S04]  /*1e0740*/  STL [R1+0x52e8], R18 ;  /* 0x0052e81201007387 */ /* 0x000fe80000100800 */
[----:B------:R-:W4:Y:S04]  /*1e0750*/  LDL.LU R41, [R1+0x26a8] ;  /* 0x0026a80001297983 */ /* 0x000f280000300800 */
[----:B------:R-:W4:Y:S01]  /*1e0760*/  LDL.LU R44, [R1+0x26ac] ;  /* 0x0026ac00012c7983 */ /* 0x000f220000300800 */
[----:B-1----:R-:W-:-:S05]  /*1e0770*/  IADD3 R20, P6, R17, R11, RZ ;  /* 0x0000000b11147210 */ /* 0x002fca0007fde0ff */
[----:B------:R-:W-:-:S05]  /*1e0780*/  IMAD.X R21, R22, 0x1, R12, P6 ;  /* 0x0000000116157824 */ /* 0x000fca00030e060c */
[----:B------:R0:W-:Y:S02]  /*1e0790*/  STL.64 [R1+0x29e0], R20 ;  /* 0x0029e01401007387 */ /* 0x0001e40000100a00 */
[----:B0-----:R-:W-:-:S05]  /*1e07a0*/  IADD3 R20, P6, R17, R13, RZ ;  /* 0x0000000d11147210 */ /* 0x001fca0007fde0ff */
[----:B------:R-:W-:Y:S01]  /*1e07b0*/  IMAD.X R21, R22, 0x1, R15, P6 ;  /* 0x0000000116157824 */ /* 0x000fe200030e060f */
[----:B------:R-:W-:-:S05]  /*1e07c0*/  F2FP.SATFINITE.E5M2.F32.PACK_AB_MERGE_C R24, R29, R27, RZ ;  /* 0x0000001b1d18723e */ /* 0x000fca00048060ff */
[----:B------:R-:W-:Y:S01]  /*1e07d0*/  STL [R1+0x524], R24 ;  /* 0x0005241801007387 */ /* 0x000fe20000100800 */
[----:B------:R-:W-:-:S05]  /*1e07e0*/  F2FP.SATFINITE.E5M2.F32.PACK_AB_MERGE_C R18, R33, R31, RZ ;  /* 0x0000001f2112723e */ /* 0x000fca00048060ff */
[----:B------:R0:W-:Y:S04]  /*1e07f0*/  STL [R1+0x52f0], R18 ;  /* 0x0052f01201007387 */ /* 0x0001e80000100800 */
[----:B------:R-:W4:Y:S04]  /*1e0800*/  LDL.LU R27, [R1+0x2690] ;  /* 0x00269000011b7983 */ /* 0x000f280000300800 */
[----:B------:R-:W4:Y:S04]  /*1e0810*/  LDL.LU R29, [R1+0x2694] ;  /* 0x00269400011d7983 */ /* 0x000f280000300800 */
[----:B------:R1:W-:Y:S01]  /*1e0820*/  STL.64 [R1+0x29d8], R20 ;  /* 0x0029d81401007387 */ /* 0x0003e20000100a00 */
[----:B0-----:R-:W-:-:S02]  /*1e0830*/  F2FP.SATFINITE.E5M2.F32.PACK_AB_MERGE_C R18, R52, R46, RZ ;  /* 0x0000002e3412723e */ /* 0x001fc400048060ff */
[----:B-1----:R-:W-:-:S03]  /*1e0840*/  IADD3 R20, P6, R17, R14, RZ ;  /* 0x0000000e11147210 */ /* 0x002fc60007fde0ff */
[----:B------:R-:W-:Y:S02]  /*1e0850*/  STL [R1+0x4f0], R18 ;  /* 0x0004f01201007387 */ /* 0x000fe40000100800 */
[----:B------:R-:W-:Y:S02]  /*1e0860*/  IMAD.X R21, R22, 0x1, R16, P6 ;  /* 0x0000000116157824 */ /* 0x000fe400030e0610 */
[----:B------:R-:W4:Y:S04]  /*1e0870*/  LDL.LU R46, [R1+0x2698] ;  /* 0x00269800012e7983 */ /* 0x000f280000300800 */
[----:B------:R-:W4:Y:S04]  /*1e0880*/  LDL.LU R52, [R1+0x269c] ;  /* 0x00269c0001347983 */ /* 0x000f280000300800 */
[----:B------:R2:W-:Y:S04]  /*1e0890*/  STL.64 [R1+0x29d0], R20 ;  /* 0x0029d01401007387 */ /* 0x0005e80000100a00 */
[----:B------:R-:W4:Y:S01]  /*1e08a0*/  LDL.LU R31, [R1+0x2680] ;  /* 0x00268000011f7983 */ /* 0x000f220000300800 */
[----:B------:R-:W-:Y:S01]  /*1e08b0*/  VIADD R17, R17, UR4 ;  /* 0x0000000411117c36 */ /* 0x000fe20008000000 */
[----:B------:R-:W-:-:S04]  /*1e08c0*/  ULDC UR4, c[0x0][0x248] ;  /* 0x0000920000047ab9 */ /* 0x000fc80000000800 */
[----:B------:R-:W-:Y:S02]  /*1e08d0*/  IADD3 R42, P6, R17, R4, RZ ;  /* 0x00000004112a7210 */ /* 0x000fe40007fde0ff */
[----:B--2---:R-:W-:-:S05]  /*1e08e0*/  F2FP.SATFINITE.E5M2.F32.PACK_AB_MERGE_C R20, R51, R36, RZ ;  /* 0x000000243314723e */ /* 0x004fca00048060ff */
[----:B------:R0:W-:Y:S04]  /*1e08f0*/  STL [R1+0x52b0], R20 ;  /* 0x0052b01401007387 */ /* 0x0001e80000100800 */
[----:B------:R-:W2:Y:S01]  /*1e0900*/  LDL.LU R33, [R1+0x2684] ;  /* 0x0026840001217983 */ /* 0x000ea20000300800 */
[----:B------:R-:W-:-:S05]  /*1e0910*/  F2FP.SATFINITE.E5M2.F32.PACK_AB_MERGE_C R18, R59, R55, RZ ;  /* 0x000000373b12723e */ /* 0x000fca00048060ff */
[----:B------:R3:W-:Y:S04]  /*1e0920*/  STL [R1+0x210], R18 ;  /* 0x0002101201007387 */ /* 0x0007e80000100800 */
[----:B------:R-:W2:Y:S04]  /*1e0930*/  LDL.LU R51, [R1+0x2688] ;  /* 0x0026880001337983 */ /* 0x000ea80000300800 */
[----:B------:R-:W2:Y:S01]  /*1e0940*/  LDL.LU R59, [R1+0x268c] ;  /* 0x00268c00013b7983 */ /* 0x000ea20000300800 */
[----:B0-----:R-:W-:-:S03]  /*1e0950*/  SHF.R.S32.HI R20, RZ, 0x1f, R17 ;  /* 0x0000001fff147819 */ /* 0x001fc60000011411 */
[----:B------:R-:W2:Y:S04]  /*1e0960*/  LDL.LU R36, [R1+0x2670] ;  /* 0x0026700001247983 */ /* 0x000ea80000300800 */
[----:B------:R-:W2:Y:S01]  /*1e0970*/  LDL.LU R55, [R1+0x2674] ;  /* 0x0026740001377983 */ /* 0x000ea20000300800 */
[----:B------:R-:W-:Y:S01]  /*1e0980*/  IMAD.X R43, R20, 0x1, R48, P6 ;  /* 0x00000001142b7824 */ /* 0x000fe200030e0630 */
[----:B---3--:R-:W-:-:S05]  /*1e0990*/  F2FP.SATFINITE.E5M2.F32.PACK_AB_MERGE_C R18, R61, R58, RZ ;  /* 0x0000003a3d12723e */ /* 0x008fca00048060ff */
[----:B------:R0:W-:Y:S04]  /*1e09a0*/  STL [R1+0x52dc], R18 ;  /* 0x0052dc1201007387 */ /* 0x0001e80000100800 */
[----:B------:R-:W3:Y:S04]  /*1e09b0*/  LDL.LU R58, [R1+0x2678] ;  /* 0x00267800013a7983 */ /* 0x000ee80000300800 */
[----:B------:R-:W3:Y:S04]  /*1e09c0*/  LDL.LU R61, [R1+0x267c] ;  /* 0x00267c00013d7983 */ /* 0x000ee80000300800 */
[----:B------:R-:W3:Y:S04]  /*1e09d0*/  LDL.LU R57, [R1+0x2660] ;  /* 0x0026600001397983 */ /* 0x000ee80000300800 */
[----:B------:R-:W-:Y:S01]  /*1e09e0*/  STL.64 [R1+0x29c8], R42 ;  /* 0x0029c82a01007387 */ /* 0x000fe20000100a00 */
[----:B----4-:R-:W-:-:S05]  /*1e09f0*/  F2FP.SATFINITE.E5M2.F32.PACK_AB_MERGE_C R21, R40, R37, RZ ;  /* 0x000000252815723e */ /* 0x010fca00048060ff */
[----:B------:R1:W-:Y:S01]  /*1e0a00*/  STL [R1+0x2fb8], R21 ;  /* 0x002fb81501007387 */ /* 0x0003e20000100800 */
[----:B0-----:R-:W-:-:S03]  /*1e0a10*/  F2FP.SATFINITE.E5M2.F32.PACK_AB_MERGE_C R18, R44, R41, RZ ;  /* 0x000000292c12723e */ /* 0x001fc600048060ff */
[----:B-1----:R-:W4:Y:S04]  /*1e0a20*/  LDL.LU R21, [R1+0x2664] ;  /* 0x0026640001157983 */ /* 0x002f280000300800 */
[----:B------:R-:W-:Y:S04]  /*1e0a30*/  STL [R1+0x2fec], R18 ;  /* 0x002fec1201007387 */ /* 0x000fe80000100800 */
[----:B------:R-:W4:Y:S04]  /*1e0a40*/  LDL.LU R22, [R1+0x2668] ;  /* 0x0026680001167983 */ /* 0x000f280000300800 */
[----:B------:R-:W4:Y:S01]  /*1e0a50*/  LDL.LU R24, [R1+0x266c] ;  /* 0x00266c0001187983 */ /* 0x000f220000300800 */
[----:B------:R-:W-:-:S03]  /*1e0a60*/  IADD3 R40, P6, R17, R6, RZ ;  /* 0x0000000611287210 */ /* 0x000fc60007fde0ff */
[----:B------:R-:W4:Y:S02]  /*1e0a70*/  LDL.LU R37, [R1+0x2650] ;  /* 0x0026500001257983 */ /* 0x000f240000300800 */
[----:B------:R-:W-:Y:S01]  /*1e0a80*/  IMAD.X R41, R20, 0x1, R5, P6 ;  /* 0x0000000114297824 */ /* 0x000fe200030e0605 */
[----:B------:R-:W-:-:S04]  /*1e0a90*/  IADD3 R28, P6, R17, R8, RZ ;  /* 0x00000008111c7210 */ /* 0x000fc80007fde0ff */
[----:B------:R0:W-:Y:S04]  /*1e0aa0*/  STL.64 [R1+0x29c0], R40 ;  /* 0x0029c02801007387 */ /* 0x0001e80000100a00 */
[----:B0-----:R-:W4:Y:S04]  /*1e0ab0*/  LDL.LU R40, [R1+0x2654] ;  /* 0x0026540001287983 */ /* 0x001f280000300800 */
[----:B------:R-:W4:Y:S04]  /*1e0ac0*/  LDL.LU R41, [R1+0x2658] ;  /* 0x0026580001297983 */ /* 0x000f280000300800 */
[----:B------:R-:W4:Y:S01]  /*1e0ad0*/  LDL.LU R44, [R1+0x265c] ;  /* 0x00265c00012c7983 */ /* 0x000f220000300800 */
[----:B------:R-:W-:Y:S01]  /*1e0ae0*/  F2FP.SATFINITE.E5M2.F32.PACK_AB_MERGE_C R27, R29, R27, RZ ;  /* 0x0000001b1d1b723e */ /* 0x000fe200048060ff */
[----:B------:R-:W-:Y:S01]  /*1e0af0*/  IMAD.X R29, R20, 0x1, R7, P6 ;  /* 0x00000001141d7824 */ /* 0x000fe200030e0607 */
[----:B------:R-:W-:-:S03]  /*1e0b00*/  IADD3 R30, P6, R17, R10, RZ ;  /* 0x0000000a111e7210 */ /* 0x000fc60007fde0ff */
[----:B------:R0:W-:Y:S01]  /*1e0b10*/  STL [R1+0x2ea8], R27 ;  /* 0x002ea81b01007387 */ /* 0x0001e20000100800 */
[----:B------:R-:W-:-:S05]  /*1e0b20*/  F2FP.SATFINITE.E5M2.F32.PACK_AB_MERGE_C R18, R52, R46, RZ ;  /* 0x0000002e3412723e */ /* 0x000fca00048060ff */
[----:B------:R-:W-:Y:S04]  /*1e0b30*/  STL [R1+0x2eac], R18 ;  /* 0x002eac1201007387 */ /* 0x000fe80000100800 */
[----:B0-----:R-:W4:Y:S04]  /*1e0b40*/  LDL.LU R27, [R1+0x2640] ;  /* 0x00264000011b7983 */ /* 0x001f280000300800 */
[----:B------:R0:W-:Y:S04]  /*1e0b50*/  STL.64 [R1+0x29b8], R28 ;  /* 0x0029b81c01007387 */ /* 0x0001e80000100a00 */
[----:B0-----:R-:W4:Y:S04]  /*1e0b60*/  LDL.LU R29, [R1+0x2644] ;  /* 0x00264400011d7983 */ /* 0x001f280000300800 */
[----:B------:R-:W4:Y:S04]  /*1e0b70*/  LDL.LU R46, [R1+0x2648] ;  /* 0x00264800012e7983 */ /* 0x000f280000300800 */
[----:B------:R-:W4:Y:S01]  /*1e0b80*/  LDL.LU R52, [R1+0x264c] ;  /* 0x00264c0001347983 */ /* 0x000f220000300800 */
[----:B--2---:R-:W-:Y:S01]  /*1e0b90*/  F2FP.SATFINITE.E5M2.F32.PACK_AB_MERGE_C R28, R33, R31, RZ ;  /* 0x0000001f211c723e */ /* 0x004fe200048060ff */
[----:B------:R-:W-:Y:S01]  /*1e0ba0*/  IMAD.X R31, R20, 0x1, R9, P6 ;  /* 0x00000001141f7824 */ /* 0x000fe200030e0609 */
[----:B------:R-:W-:-:S03]  /*1e0bb0*/  IADD3 R42, P6, R17, R3, RZ ;  /* 0x00000003112a7210 */ /* 0x000fc60007fde0ff */
[----:B------:R0:W-:Y:S01]  /*1e0bc0*/  STL [R1+0x2dbc], R28 ;  /* 0x002dbc1c01007387 */ /* 0x0001e20000100800 */
[----:B------:R-:W-:-:S05]  /*1e0bd0*/  F2FP.SATFINITE.E5M2.F32.PACK_AB_MERGE_C R18, R59, R51, RZ ;  /* 0x000000333b12723e */ /* 0x000fca00048060ff */
[----:B------:R-:W-:Y:S01]  /*1e0be0*/  STL [R1+0x2dec], R18 ;  /* 0x002dec1201007387 */ /* 0x000fe20000100800 */
[----:B0-----:R-:W-:-:S03]  /*1e0bf0*/  F2FP.SATFINITE.E5M2.F32.PACK_AB_MERGE_C R28, R55, R36, RZ ;  /* 0x00000024371c723e */ /* 0x001fc600048060ff */
[----:B------:R0:W-:Y:S01]  /*1e0c00*/  STL.64 [R1+0x29b0], R30 ;  /* 0x0029b01e01007387 */ /* 0x0001e20000100a00 */
[----:B------:R-:W-:-:S03]  /*1e0c10*/  IMAD.X R43, R20, 0x1, R38, P6 ;  /* 0x00000001142b7824 */ /* 0x000fc600030e0626 */
[----:B0-----:R-:W2:Y:S04]  /*1e0c20*/  LDL.LU R31, [R1+0x2630] ;  /* 0x00263000011f7983 */ /* 0x001ea80000300800 */
[----:B------:R-:W2:Y:S04]  /*1e0c30*/  LDL.LU R33, [R1+0x2634] ;  /* 0x0026340001217983 */ /* 0x000ea80000300800 */
[----:B------:R-:W2:Y:S04]  /*1e0c40*/  LDL.LU R51, [R1+0x2638] ;  /* 0x0026380001337983 */ /* 0x000ea80000300800 */
[----:B------:R-:W2:Y:S04]  /*1e0c50*/  LDL.LU R59, [R1+0x263c] ;  /* 0x00263c00013b7983 */ /* 0x000ea80000300800 */
[----:B------:R-:W-:Y:S01]  /*1e0c60*/  STL [R1+0x2d2c], R28 ;  /* 0x002d2c1c01007387 */ /* 0x000fe20000100800 */
[----:B---3--:R-:W-:-:S05]  /*1e0c70*/  F2FP.SATFINITE.E5M2.F32.PACK_AB_MERGE_C R18, R61, R58, RZ ;  /* 0x0000003a3d12723e */ /* 0x008fca00048060ff */
[----:B------:R-:W-:Y:S04]  /*1e0c80*/  STL [R1+0x2d38], R18 ;  /* 0x002d381201007387 */ /* 0x000fe80000100800 */
[----:B------:R-:W3:Y:S04]  /*1e0c90*/  LDL.LU R36, [R1+0x2620] ;  /* 0x0026200001247983 */ /* 0x000ee80000300800 */
[----:B------:R-:W3:Y:S04]  /*1e0ca0*/  LDL.LU R55, [R1+0x2624] ;  /* 0x0026240001377983 */ /* 0x000ee80000300800 */
[----:B------:R-:W3:Y:S04]  /*1e0cb0*/  LDL.LU R58, [R1+0x2628] ;  /* 0x00262800013a7983 */ /* 0x000ee80000300800 */
[----:B------:R0:W-:Y:S04]  /*1e0cc0*/  STL.64 [R1+0x29a8], R42 ;  /* 0x0029a82a01007387 */ /* 0x0001e80000100a00 */
[----:B------:R-:W3:Y:S01]  /*1e0cd0*/  LDL.LU R61, [R1+0x262c] ;  /* 0x00262c00013d7983 */ /* 0x000ee20000300800 */
[----:B0-----:R-:W-:-:S05]  /*1e0ce0*/  IADD3 R42, P6, R17, R2, RZ ;  /* 0x00000002112a7210 */ /* 0x001fca0007fde0ff */
[----:B------:R-:W-:Y:S01]  /*1e0cf0*/  IMAD.X R43, R20, 0x1, R0, P6 ;  /* 0x00000001142b7824 */ /* 0x000fe200030e0600 */
[----:B----4-:R-:W-:-:S05]  /*1e0d00*/  F2FP.SATFINITE.E5M2.F32.PACK_AB_MERGE_C R21, R21, R57, RZ ;  /* 0x000000391515723e */ /* 0x010fca00048060ff */
[----:B------:R-:W-:Y:S01]  /*1e0d10*/  STL [R1+0x2c88], R21 ;  /* 0x002c881501007387 */ /* 0x000fe20000100800 */
[----:B------:R-:W-:-:S03]  /*1e0d20*/  F2FP.SATFINITE.E5M2.F32.PACK_AB_MERGE_C R18, R24, R22, RZ ;  /* 0x000000161812723e */ /* 0x000fc600048060ff */
[----:B------:R-:W-:Y:S04]  /*1e0d30*/  STL.64 [R1+0xa4f8], R2 ;  /* 0x00a4f80201007387 */ /* 0x000fe80000100a00 */
[----:B------:R-:W-:Y:S04]  /*1e0d40*/  STL [R1+0x2c8c], R18 ;  /* 0x002c8c1201007387 */ /* 0x000fe80000100800 */
[----:B------:R0:W-:Y:S04]  /*1e0d50*/  STL.64 [R1+0x29a0], R42 ;  /* 0x0029a02a01007387 */ /* 0x0001e80000100a00 */
[----:B0-----:R-:W4:Y:S01]  /*1e0d60*/  LDL.LU R42, [R1+0xa500] ;  /* 0x00a50000012a7983 */ /* 0x001f220000300800 */
[----:B------:R-:W-:-:S03]  /*1e0d70*/  F2FP.SATFINITE.E5M2.F32.PACK_AB_MERGE_C R3, R40, R37, RZ ;  /* 0x000000252803723e */ /* 0x000fc600048060ff */
[----:B------:R-:W3:Y:S01]  /*1e0d80*/  LDL.LU R37, [R1+0x2610] ;  /* 0x0026100001257983 */ /* 0x000ee20000300800 */
[----:B------:R-:W-:-:S03]  /*1e0d90*/  F2FP.SATFINITE.E5M2.F32.PACK_AB_MERGE_C R2, R44, R41, RZ ;  /* 0x000000292c02723e */ /* 0x000fc600048060ff */
[----:B------:R-:W-:Y:S04]  /*1e0da0*/  STL [R1+0x2bec], R3 ;  /* 0x002bec0301007387 */ /* 0x000fe80000100800 */
[----:B------:R-:W3:Y:S04]  /*1e0db0*/  LDL.LU R40, [R1+0x2614] ;  /* 0x0026140001287983 */ /* 0x000ee80000300800 */
[----:B------:R0:W-:Y:S04]  /*1e0dc0*/  STL [R1+0x2c0c], R2 ;  /* 0x002c0c0201007387 */ /* 0x0001e80000100800 */
[----:B------:R-:W3:Y:S04]  /*1e0dd0*/  LDL.LU R41, [R1+0x2618] ;  /* 0x0026180001297983 */ /* 0x000ee80000300800 */
[----:B------:R-:W3:Y:S01]  /*1e0de0*/  LDL.LU R44, [R1+0x261c] ;  /* 0x00261c00012c7983 */ /* 0x000ee20000300800 */
[----:B0-----:R-:W-:-:S05]  /*1e0df0*/  IADD3 R2, P6, R17, R32, RZ ;  /* 0x0000002011027210 */ /* 0x001fca0007fde0ff */
[----:B------:R-:W-:-:S05]  /*1e0e00*/  IMAD.X R3, R20, 0x1, R26, P6 ;  /* 0x0000000114037824 */ /* 0x000fca00030e061a */
[----:B------:R0:W-:Y:S04]  /*1e0e10*/  STL.64 [R1+0x2998], R2 ;  /* 0x0029980201007387 */ /* 0x0001e80000100a00 */
[----:B------:R-:W3:Y:S01]  /*1e0e20*/  LDL.LU R21, [R1+0x2600] ;  /* 0x0026000001157983 */ /* 0x000ee20000300800 */
[----:B0-----:R-:W-:-:S05]  /*1e0e30*/  F2FP.SATFINITE.E5M2.F32.PACK_AB_MERGE_C R3, R29, R27, RZ ;  /* 0x0000001b1d03723e */ /* 0x001fca00048060ff */
[----:B------:R-:W-:Y:S01]  /*1e0e40*/  STL [R1+0x7b0], R3 ;  /* 0x0007b00301007387 */ /* 0x000fe20000100800 */
[----:B------:R-:W-:-:S03]  /*1e0e50*/  F2FP.SATFINITE.E5M2.F32.PACK_AB_MERGE_C R2, R52, R46, RZ ;  /* 0x0000002e3402723e */ /* 0x000fc600048060ff */
[----:B------:R-:W3:Y:S04]  /*1e0e60*/  LDL.LU R22, [R1+0x2604] ;  /* 0x0026040001167983 */ /* 0x000ee80000300800 */
[----:B------:R4:W-:Y:S04]  /*1e0e70*/  STL [R1+0x7c0], R2 ;  /* 0x0007c00201007387 */ /* 0x0009e80000100800 */
[----:B------:R-:W3:Y:S04]  /*1e0e80*/  LDL.LU R46, [R1+0x2608] ;  /* 0x00260800012e7983 */ /* 0x000ee80000300800 */
[----:B------:R-:W3:Y:S01]  /*1e0e90*/  LDL.LU R52, [R1+0x260c] ;  /* 0x00260c0001347983 */ /* 0x000ee20000300800 */
[----:B----4-:R-:W-:-:S05]  /*1e0ea0*/  IADD3 R2, P6, R17, R42, RZ ;  /* 0x0000002a11027210 */ /* 0x010fca0007fde0ff */
[----:B------:R-:W-:-:S05]  /*1e0eb0*/  IMAD.X R3, R20, 0x1, R39, P6 ;  /* 0x0000000114037824 */ /* 0x000fca00030e0627 */
[----:B------:R2:W-:Y:S04]  /*1e0ec0*/  STL.64 [R1+0x2990], R2 ;  /* 0x0029900201007387 */ /* 0x0005e80000100a00 */
[----:B------:R-:W4:Y:S01]  /*1e0ed0*/  LDL.LU R24, [R1+0x25f0] ;  /* 0x0025f00001187983 */ /* 0x000f220000300800 */
[----:B--2---:R-:W-:Y:S02]  /*1e0ee0*/  F2FP.SATFINITE.E5M2.F32.PACK_AB_MERGE_C R3, R33, R31, RZ ;  /* 0x0000001f2103723e */ /* 0x004fe400048060ff */
[----:B------:R-:W-:-:S03]  /*1e0ef0*/  F2FP.SATFINITE.E5M2.F32.PACK_AB_MERGE_C R2, R59, R51, RZ ;  /* 0x000000333b02723e */ /* 0x000fc600048060ff */
[----:B------:R-:W-:Y:S04]  /*1e0f00*/  STL [R1+0x5e8], R3 ;  /* 0x0005e80301007387 */ /* 0x000fe80000100800 */
[----:B------:R-:W4:Y:S04]  /*1e0f10*/  LDL.LU R33, [R1+0x25f4] ;  /* 0x0025f40001217983 */ /* 0x000f280000300800 */
        /* <DEDUP_REMOVED lines=15> */
[----:B------:R-:W3:Y:S02]  /*1e1010*/  LDL.LU R29, [R1+0x25c0] ;  /* 0x0025c000011d7983 */ /* 0x000ee40000300800 */
[----:B------:R-:W-:Y:S02]  /*1e1020*/  IMAD.X R3, R20, 0x1, R19, P6 ;  /* 0x0000000114037824 */ /* 0x000fe400030e0613 */
[----:B------:R-:W3:Y:S04]  /*1e1030*/  LDL.LU R31, [R1+0x25c4] ;  /* 0x0025c400011f7983 */ /* 0x000ee80000300800 */
[----:B------:R-:W3:Y:S04]  /*1e1040*/  LDL.LU R58, [R1+0x25c8] ;  /* 0x0025c800013a7983 */ /* 0x000ee80000300800 */
[----:B------:R0:W-:Y:S04]  /*1e1050*/  STL.64 [R1+0x2980], R2 ;  /* 0x0029800201007387 */ /* 0x0001e80000100a00 */
[----:B------:R-:W3:Y:S01]  /*1e1060*/  LDL.LU R61, [R1+0x25cc] ;  /* 0x0025cc00013d7983 */ /* 0x000ee20000300800 */
[----:B0-----:R-:W-:-:S02]  /*1e1070*/  F2FP.SATFINITE.E5M2.F32.PACK_AB_MERGE_C R3, R40, R37, RZ ;  /* 0x000000252803723e */ /* 0x001fc400048060ff */
[----:B------:R-:W-:Y:S01]  /*1e1080*/  F2FP.SATFINITE.E5M2.F32.PACK_AB_MERGE_C R2, R44, R41, RZ ;  /* 0x000000292c02723e */ /* 0x000fe200048060ff */
[----:B------:R-:W3:Y:S04]  /*1e1090*/  LDL.LU R37, [R1+0x25b0] ;  /* 0x0025b00001257983 */ /* 0x000ee80000300800 */
[----:B------:R-:W-:Y:S04]  /*1e10a0*/  STL [R1+0x594], R3 ;  /* 0x0005940301007387 */ /* 0x000fe80000100800 */
[----:B------:R-:W3:Y:S04]  /*1e10b0*/  LDL.LU R40, [R1+0x25b4] ;  /* 0x0025b40001287983 */ /* 0x000ee80000300800 */
[----:B------:R0:W-:Y:S04]  /*1e10c0*/  STL [R1+0x598], R2 ;  /* 0x0005980201007387 */ /* 0x0001e80000100800 */
[----:B------:R-:W3:Y:S04]  /*1e10d0*/  LDL.LU R41, [R1+0x25b8] ;  /* 0x0025b80001297983 */ /* 0x000ee80000300800 */
[----:B------:R-:W3:Y:S01]  /*1e10e0*/  LDL.LU R44, [R1+0x25bc] ;  /* 0x0025bc00012c7983 */ /* 0x000ee20000300800 */
        /* <DEDUP_REMOVED lines=14> */
[----:B--2---:R-:W-:-:S03]  /*1e11d0*/  F2FP.SATFINITE.E5M2.F32.PACK_AB_MERGE_C R59, R59, R51, RZ ;  /* 0x000000333b3b723e */ /* 0x004fc600048060ff */
[----:B------:R-:W2:Y:S04]  /*1e11e0*/  LDL.LU R33, [R1+0xdf8] ;  /* 0x000df80001217983 */ /* 0x000ea80000300800 */
[----:B------:R-:W2:Y:S01]  /*1e11f0*/  LDL.LU R51, [R1+0xdfc] ;  /* 0x000dfc0001337983 */ /* 0x000ea20000300800 */
        /* <DEDUP_REMOVED lines=10> */
[----:B------:R-:W-:Y:S02]  /*1e12a0*/  STL [R1+0xa3dc], R18 ;  /* 0x00a3dc1201007387 */ /* 0x000fe40000100800 */
        /* <DEDUP_REMOVED lines=10> */
[----:B------:R0:W-:Y:S01]  /*1e1350*/  STL.64 [R1+0x2958], R2 ;  /* 0x0029580201007387 */ /* 0x0001e20000100a00 */
[----:B------:R-:W-:Y:S02]  /*1e1360*/  F2FP.SATFINITE.E5M2.F32.PACK_AB_MERGE_C R18, R40, R37, RZ ;  /* 0x000000252812723e */ /* 0x000fe400048060ff */
[----:B0-----:R-:W-:-:S03]  /*1e1370*/  IADD3 R2, P6, R17, R14, RZ ;  /* 0x0000000e11027210 */ /* 0x001fc60007fde0ff */
        /* <DEDUP_REMOVED lines=9> */
[----:B0-----:R-:W-:-:S03]  /*1e1410*/  F2FP.SATFINITE.E5M2.F32.PACK_AB_MERGE_C R2, R52, R46, RZ ;  /* 0x0000002e3402723e */ /* 0x001fc600048060ff */
[----:B------:R-:W4:Y:S04]  /*1e1420*/  LDL.LU R46, [R1+0x2580] ;  /* 0x00258000012e7983 */ /* 0x000f280000300800 */
[----:B------:R-:W4:Y:S04]  /*1e1430*/  LDL.LU R52, [R1+0x2584] ;  /* 0x0025840001347983 */ /* 0x000f280000300800 */
[----:B------:R0:W-:Y:S04]  /*1e1440*/  STL [R1+0x204], R2 ;  /* 0x0002040201007387 */ /* 0x0001e80000100800 */
[----:B------:R-:W4:Y:S01]  /*1e1450*/  LDL R53, [R1+0x30] ;  /* 0x0000300001357983 */ /* 0x000f220000100800 */
[----:B--2---:R-:W-:-:S05]  /*1e1460*/  F2FP.SATFINITE.E5M2.F32.PACK_AB_MERGE_C R20, R51, R33, RZ ;  /* 0x000000213314723e */ /* 0x004fca00048060ff */
[----:B------:R-:W-:Y:S04]  /*1e1470*/  STL [R1+0x1fc], R20 ;  /* 0x0001fc1401007387 */ /* 0x000fe80000100800 */
[----:B------:R-:W2:Y:S04]  /*1e1480*/  LDL.LU R54, [R1+0x2588] ;  /* 0x0025880001367983 */ /* 0x000ea80000300800 */
[----:B------:R-:W2:Y:S01]  /*1e1490*/  LDL.LU R51, [R1+0x258c] ;  /* 0x00258c0001337983 */ /* 0x000ea20000300800 */
[----:B------:R-:W-:Y:S01]  /*1e14a0*/  VIADD R17, R17, UR4 ;  /* 0x0000000411117c36 */ /* 0x000fe20008000000 */
[----:B------:R-:W-:-:S04]  /*1e14b0*/  ULDC UR4, c[0x0][0x248] ;  /* 0x0000920000047ab9 */ /* 0x000fc80000000800 */
[----:B------:R-:W-:Y:S02]  /*1e14c0*/  SHF.R.S32.HI R18, RZ, 0x1f, R17 ;  /* 0x0000001fff127819 */ /* 0x000fe40000011411 */
        /* <DEDUP_REMOVED lines=12> */
[----:B------:R-:W-:-:S03]  /*1e1590*/  IMAD.X R3, R18, 0x1, R5, P6 ;  /* 0x0000000112037824 */ /* 0x000fc600030e0605 */
[----:B------:R-:W3:Y:S04]  /*1e15a0*/  LDL.LU R26, [R1+0xe18] ;  /* 0x000e1800011a7983 */ /* 0x000ee80000300800 */
[----:B------:R-:W3:Y:S04]  /*1e15b0*/  LDL.LU R27, [R1+0xe1c] ;  /* 0x000e1c00011b7983 */ /* 0x000ee80000300800 */
[----:B------:R-:W3:Y:S04]  /*1e15c0*/  LDL.LU R29, [R1+0xe20] ;  /* 0x000e2000011d7983 */ /* 0x000ee80000300800 */
[----:B------:R-:W3:Y:S01]  /*1e15d0*/  LDL.LU R31, [R1+0xe24] ;  /* 0x000e2400011f7983 */ /* 0x000ee20000300800 */
[----:B----4-:R-:W-:-:S03]  /*1e15e0*/  F2FP.SATFINITE.E5M2.F32.PACK_AB_MERGE_C R61, R61, R58, RZ ;  /* 0x0000003a3d3d723e */ /* 0x010fc600048060ff */
[----:B------:R-:W4:Y:S04]  /*1e15f0*/  LDL.LU R55, [R1+0xe28] ;  /* 0x000e280001377983 */ /* 0x000f280000300800 */
[----:B------:R-:W4:Y:S04]  /*1e1600*/  LDL.LU R58, [R1+0xe2c] ;  /* 0x000e2c00013a7983 */ /* 0x000f280000300800 */
[----:B------:R-:W-:Y:S04]  /*1e1610*/  STL [R1+0xa1a8], R61 ;  /* 0x00a1a83d01007387 */ /* 0x000fe80000100800 */
[----:B------:R0:W-:Y:S04]  /*1e1620*/  STL.64 [R1+0x2940], R2 ;  /* 0x0029400201007387 */ /* 0x0001e80000100a00 */
[----:B------:R-:W4:Y:S01]  /*1e1630*/  LDL.LU R33, [R1+0xe30] ;  /* 0x000e300001217983 */ /* 0x000f220000300800 */
[----:B0-----:R-:W-:-:S05]  /*1e1640*/  F2FP.SATFINITE.E5M2.F32.PACK_AB_MERGE_C R3, R40, R37, RZ ;  /* 0x000000252803723e */ /* 0x001fca00048060ff */
[----:B------:R-:W-:Y:S04]  /*1e1650*/  STL [R1+0x2e98], R3 ;  /* 0x002e980301007387 */ /* 0x000fe80000100800 */
[----:B------:R-:W4:Y:S01]  /*1e1660*/  LDL.LU R36, [R1+0xe34] ;  /* 0x000e340001247983 */ /* 0x000f220000300800 */
[----:B------:R-:W-:-:S05]  /*1e1670*/  F2FP.SATFINITE.E5M2.F32.PACK_AB_MERGE_C R2, R44, R41, RZ ;  /* 0x000000292c02723e */ /* 0x000fca00048060ff */
[----:B------:R0:W-:Y:S02]  /*1e1680*/  STL [R1+0x308c], R2 ;  /* 0x00308c0201007387 */ /* 0x0001e40000100800 */
[----:B0-----:R-:W-:-:S05]  /*1e1690*/  IADD3 R2, P6, R17, R8, RZ ;  /* 0x0000000811027210 */ /* 0x001fca0007fde0ff */
        /* <DEDUP_REMOVED lines=9> */
[----:B------:R-:W4:Y:S02]  /*1e1730*/  LDL.LU R46, [R1+0xe58] ;  /* 0x000e5800012e7983 */ /* 0x000f240000300800 */
[----:B------:R-:W-:Y:S02]  /*1e1740*/  IMAD.X R3, R18, 0x1, R9, P6 ;  /* 0x0000000112037824 */ /* 0x000fe400030e0609 */
[----:B------:R-:W4:Y:S01]  /*1e1750*/  LDL.LU R52, [R1+0xe5c] ;  /* 0x000e5c0001347983 */ /* 0x000f220000300800 */
[----:B--2---:R-:W-:-:S05]  /*1e1760*/  F2FP.SATFINITE.E5M2.F32.PACK_AB_MERGE_C R51, R51, R54, RZ ;  /* 0x000000363333723e */ /* 0x004fca00048060ff */
[----:B------:R-:W-:Y:S04]  /*1e1770*/  STL [R1+0xa1f8], R51 ;  /* 0x00a1f83301007387 */ /* 0x000fe80000100800 */
[----:B------:R0:W-:Y:S04]  /*1e1780*/  STL.64 [R1+0x2930], R2 ;  /* 0x0029300201007387 */ /* 0x0001e80000100a00 */
[----:B0-----:R-:W2:Y:S01]  /*1e1790*/  LDL.LU.64 R2, [R1+0xa4f8] ;  /* 0x00a4f80001027983 */ /* 0x001ea20000300a00 */
[----:B------:R-:W-:-:S05]  /*1e17a0*/  F2FP.SATFINITE.E5M2.F32.PACK_AB_MERGE_C R30, R57, R60, RZ ;  /* 0x0000003c391e723e */ /* 0x000fca00048060ff */
[----:B------:R-:W-:Y:S01]  /*1e17b0*/  STL [R1+0x2d18], R30 ;  /* 0x002d181e01007387 */ /* 0x000fe20000100800 */
[----:B---3--:R-:W-:-:S05]  /*1e17c0*/  F2FP.SATFINITE.E5M2.F32.PACK_AB_MERGE_C R28, R21, R20, RZ ;  /* 0x00000014151c723e */ /* 0x008fca00048060ff */
[----:B------:R-:W-:Y:S01]  /*1e17d0*/  STL [R1+0x30ac], R28 ;  /* 0x0030ac1c01007387 */ /* 0x000fe20000100800 */
[----:B------:R-:W-:Y:S02]  /*1e17e0*/  F2FP.SATFINITE.E5M2.F32.PACK_AB_MERGE_C R24, R24, R22, RZ ;  /* 0x000000161818723e */ /* 0x000fe400048060ff */
[----:B------:R-:W-:Y:S02]  /*1e17f0*/  F2FP.SATFINITE.E5M2.F32.PACK_AB_MERGE_C R22, R27, R26, RZ ;  /* 0x0000001a1b16723e */ /* 0x000fe400048060ff */
[----:B--2---:R-:W-:-:S05]  /*1e1800*/  IADD3 R20, P6, R17, R3, RZ ;  /* 0x0000000311147210 */ /* 0x004fca0007fde0ff */
[----:B------:R-:W-:-:S05]  /*1e1810*/  IMAD.X R21, R18, 0x1, R38, P6 ;  /* 0x0000000112157824 */ /* 0x000fca00030e0626 */
[----:B------:R0:W-:Y:S04]  /*1e1820*/  STL.64 [R1+0x2928], R20 ;  /* 0x0029281401007387 */ /* 0x0001e80000100a00 */
[----:B------:R-:W-:Y:S01]  /*1e1830*/  STL [R1+0x2c78], R24 ;  /* 0x002c781801007387 */ /* 0x000fe20000100800 */
[----:B0-----:R-:W-:-:S03]  /*1e1840*/  IADD3 R20, P6, R17, R2, RZ ;  /* 0x0000000211147210 */ /* 0x001fc60007fde0ff */
[----:B------:R0:W-:Y:S02]  /*1e1850*/  STL.64 [R1+0xa4f0], R2 ;  /* 0x00a4f00201007387 */ /* 0x0001e40000100a00 */
[----:B------:R-:W-:Y:S02]  /*1e1860*/  IMAD.X R21, R18, 0x1, R0, P6 ;  /* 0x0000000112157824 */ /* 0x000fe400030e0600 */
[----:B------:R-:W-:Y:S04]  /*1e1870*/  STL [R1+0x2c7c], R22 ;  /* 0x002c7c1601007387 */ /* 0x000fe80000100800 */
[----:B------:R-:W2:Y:S01]  /*1e1880*/  LDL.LU R30, [R1+0xe60] ;  /* 0x000e6000011e7983 */ /* 0x000ea20000300800 */
[----:B0-----:R-:W-:Y:S02]  /*1e1890*/  F2FP.SATFINITE.E5M2.F32.PACK_AB_MERGE_C R3, R31, R29, RZ ;  /* 0x0000001d1f03723e */ /* 0x001fe400048060ff */
[----:B----4-:R-:W-:Y:S01]  /*1e18a0*/  F2FP.SATFINITE.E5M2.F32.PACK_AB_MERGE_C R2, R58, R55, RZ ;  /* 0x000000373a02723e */ /* 0x010fe200048060ff */
[----:B------:R-:W-:Y:S04]  /*1e18b0*/  STL.64 [R1+0x2920], R20 ;  /* 0x0029201401007387 */ /* 0x000fe80000100a00 */
[----:B------:R-:W-:Y:S04]  /*1e18c0*/  STL [R1+0x844], R3 ;  /* 0x0008440301007387 */ /* 0x000fe80000100800 */
[----:B------:R-:W2:Y:S04]  /*1e18d0*/  LDL.LU R28, [R1+0xe64] ;  /* 0x000e6400011c7983 */ /* 0x000ea80000300800 */
[----:B------:R0:W-:Y:S04]  /*1e18e0*/  STL [R1+0x3118], R2 ;  /* 0x0031180201007387 */ /* 0x0001e80000100800 */
[----:B------:R-:W3:Y:S04]  /*1e18f0*/  LDL.LU R55, [R1+0xe68] ;  /* 0x000e680001377983 */ /* 0x000ee80000300800 */
[----:B------:R-:W3:Y:S01]  /*1e1900*/  LDL.LU R58, [R1+0xe6c] ;  /* 0x000e6c00013a7983 */ /* 0x000ee20000300800 */
[----:B0-----:R-:W-:-:S05]  /*1e1910*/  IADD3 R2, P6, R17, R32, RZ ;  /* 0x0000002011027210 */ /* 0x001fca0007fde0ff */
[----:B------:R-:W-:-:S05]  /*1e1920*/  IMAD.X R3, R18, 0x1, R53, P6 ;  /* 0x0000000112037824 */ /* 0x000fca00030e0635 */
[----:B------:R0:W-:Y:S04]  /*1e1930*/  STL.64 [R1+0x2918], R2 ;  /* 0x0029180201007387 */ /* 0x0001e80000100a00 */
[----:B------:R-:W4:Y:S04]  /*1e1940*/  LDL.LU R26, [R1+0xe80] ;  /* 0x000e8000011a7983 */ /* 0x000f280000300800 */
[----:B------:R-:W4:Y:S01]  /*1e1950*/  LDL.LU R27, [R1+0xe84] ;  /* 0x000e8400011b7983 */ /* 0x000f220000300800 */
[----:B0-----:R-:W-:-:S05]  /*1e1960*/  F2FP.SATFINITE.E5M2.F32.PACK_AB_MERGE_C R2, R36, R33, RZ ;  /* 0x000000212402723e */ /* 0x001fca00048060ff */
[----:B------:R0:W-:Y:S01]  /*1e1970*/  STL [R1+0x78c], R2 ;  /* 0x00078c0201007387 */ /* 0x0001e20000100800 */
[----:B------:R-:W-:-:S03]  /*1e1980*/  F2FP.SATFINITE.E5M2.F32.PACK_AB_MERGE_C R20, R40, R37, RZ ;  /* 0x000000252814723e */ /* 0x000fc600048060ff */
[----:B------:R-:W4:Y:S04]  /*1e1990*/  LDL.LU R29, [R1+0xe88] ;  /* 0x000e8800011d7983 */ /* 0x000f280000300800 */
[----:B------:R-:W4:Y:S01]  /*1e19a0*/  LDL.LU R31, [R1+0xe8c] ;  /* 0x000e8c00011f7983 */ /* 0x000f220000300800 */
[----:B0-----:R-:W-:-:S05]  /*1e19b0*/  IADD3 R2, P6, R17, R42, RZ ;  /* 0x0000002a11027210 */ /* 0x001fca0007fde0ff */
[----:B------:R-:W-:Y:S01]  /*1e19c0*/  IMAD.X R3, R18, 0x1, R39, P6 ;  /* 0x0000000112037824 */ /* 0x000fe200030e0627 */
[----:B------:R-:W-:Y:S04]  /*1e19d0*/  STL [R1+0x312c], R20 ;  /* 0x00312c1401007387 */ /* 0x000fe80000100800 */
[----:B------:R0:W-:Y:S04]  /*1e19e0*/  STL.64 [R1+0x2910], R2 ;  /* 0x0029100201007387 */ /* 0x0001e80000100a00 */
[----:B------:R-:W4:Y:S01]  /*1e19f0*/  LDL.LU R36, [R1+0xe90] ;  /* 0x000e900001247983 */ /* 0x000f220000300800 */
[----:B0-----:R-:W-:-:S05]  /*1e1a00*/  F2FP.SATFINITE.E5M2.F32.PACK_AB_MERGE_C R3, R44, R41, RZ ;  /* 0x000000292c03723e */ /* 0x001fca00048060ff */
[----:B------:R-:W-:Y:S04]  /*1e1a10*/  STL [R1+0x5dc], R3 ;  /* 0x0005dc0301007387 */ /* 0x000fe80000100800 */
        /* <DEDUP_REMOVED lines=23> */
[----:B------:R-:W-:Y:S01]  /*1e1b90*/  STL [R1+0x5a0], R30 ;  /* 0x0005a01e01007387 */ /* 0x000fe20000100800 */
[----:B---3--:R-:W-:-:S05]  /*1e1ba0*/  F2FP.SATFINITE.E5M2.F32.PACK_AB_MERGE_C R28, R58, R55, RZ ;  /* 0x000000373a1c723e */ /* 0x008fca00048060ff */
[----:B------:R-:W-:Y:S04]  /*1e1bb0*/  STL [R1+0x310c], R28 ;  /* 0x00310c1c01007387 */ /* 0x000fe80000100800 */
[----:B------:R-:W2:Y:S04]  /*1e1bc0*/  LDL.LU R55, [R1+0xef0] ;  /* 0x000ef00001377983 */ /* 0x000ea80000300800 */
[----:B------:R-:W2:Y:S04]  /*1e1bd0*/  LDL.LU R58, [R1+0xef4] ;  /* 0x000ef400013a7983 */ /* 0x000ea80000300800 */
[----:B------:R0:W-:Y:S01]  /*1e1be0*/  STL.64 [R1+0x2800], R2 ;  /* 0x0028000201007387 */ /* 0x0001e20000100a00 */
[----:B----4-:R-:W-:-:S02]  /*1e1bf0*/  F2FP.SATFINITE.E5M2.F32.PACK_AB_MERGE_C R27, R27, R26, RZ ;  /* 0x0000001a1b1b723e */ /* 0x010fc400048060ff */
[----:B0-----:R-:W-:-:S03]  /*1e1c00*/  IADD3 R2, P6, R17, R49, RZ ;  /* 0x0000003111027210 */ /* 0x001fc60007fde0ff */
[----:B------:R-:W-:Y:S01]  /*1e1c10*/  STL [R1+0x574], R27 ;  /* 0x0005741b01007387 */ /* 0x000fe20000100800 */
[----:B------:R-:W-:Y:S01]  /*1e1c20*/  F2FP.SATFINITE.E5M2.F32.PACK_AB_MERGE_C R26, R31, R29, RZ ;  /* 0x0000001d1f1a723e */ /* 0x000fe200048060ff */
[----:B------:R-:W-:-:S04]  /*1e1c30*/  IMAD.X R3, R18, 0x1, R50, P6 ;  /* 0x0000000112037824 */ /* 0x000fc800030e0632 */
[----:B------:R0:W-:Y:S04]  /*1e1c40*/  STL [R1+0x590], R26 ;  /* 0x0005901a01007387 */ /* 0x0001e80000100800 */
[----:B0-----:R-:W3:Y:S04]  /*1e1c50*/  LDL.LU R26, [R1+0xef8] ;  /* 0x000ef800011a7983 */ /* 0x001ee80000300800 */
[----:B------:R-:W3:Y:S04]  /*1e1c60*/  LDL.LU R27, [R1+0xefc] ;  /* 0x000efc00011b7983 */ /* 0x000ee80000300800 */
[----:B------:R-:W4:Y:S04]  /*1e1c70*/  LDL.LU R29, [R1+0xee0] ;  /* 0x000ee000011d7983 */ /* 0x000f280000300800 */
[----:B------:R0:W-:Y:S04]  /*1e1c80*/  STL.64 [R1+0x27f8], R2 ;  /* 0x0027f80201007387 */ /* 0x0001e80000100a00 */
[----:B------:R-:W4:Y:S01]  /*1e1c90*/  LDL.LU R31, [R1+0xee4] ;  /* 0x000ee400011f7983 */ /* 0x000f220000300800 */
[----:B0-----:R-:W-:-:S03]  /*1e1ca0*/  F2FP.SATFINITE.E5M2.F32.PACK_AB_MERGE_C R2, R37, R36, RZ ;  /* 0x000000242502723e */ /* 0x001fc600048060ff */
[----:B------:R-:W4:Y:S04]  /*1e1cb0*/  LDL.LU R36, [R1+0xee8] ;  /* 0x000ee80001247983 */ /* 0x000f280000300800 */
[----:B------:R-:W4:Y:S04]  /*1e1cc0*/  LDL.LU R37, [R1+0xeec] ;  /* 0x000eec0001257983 */ /* 0x000f280000300800 */
[----:B------:R0:W-:Y:S01]  /*1e1cd0*/  STL [R1+0x54c], R2 ;  /* 0x00054c0201007387 */ /* 0x0001e20000100800 */
[----:B------:R-:W-:Y:S02]  /*1e1ce0*/  F2FP.SATFINITE.E5M2.F32.PACK_AB_MERGE_C R28, R54, R43, RZ ;  /* 0x0000002b361c723e */ /* 0x000fe400048060ff */
[----:B0-----:R-:W-:-:S03]  /*1e1cf0*/  IADD3 R2, P6, R17, R25, RZ ;  /* 0x0000001911027210 */ /* 0x001fc60007fde0ff */
[----:B------:R0:W-:Y:S02]  /*1e1d00*/  STL [R1+0x30ec], R28 ;  /* 0x0030ec1c01007387 */ /* 0x0001e40000100800 */
[----:B------:R-:W-:-:S05]  /*1e1d10*/  IMAD.X R3, R18, 0x1, R34, P6 ;  /* 0x0000000112037824 */ /* 0x000fca00030e0622 */
[----:B------:R1:W-:Y:S01]  /*1e1d20*/  STL.64 [R1+0x27f0], R2 ;  /* 0x0027f00201007387 */ /* 0x0003e20000100a00 */
[----:B0-----:R-:W-:Y:S02]  /*1e1d30*/  F2FP.SATFINITE.E5M2.F32.PACK_AB_MERGE_C R28, R57, R60, RZ ;  /* 0x0000003c391c723e */ /* 0x001fe400048060ff */
[----:B------:R-:W-:Y:S02]  /*1e1d40*/  F2FP.SATFINITE.E5M2.F32.PACK_AB_MERGE_C R20, R21, R20, RZ ;  /* 0x000000141514723e */ /* 0x000fe400048060ff */
[----:B-1----:R-:W-:Y:S01]  /*1e1d50*/  IADD3 R2, P6, R17, R23, RZ ;  /* 0x0000001711027210 */ /* 0x002fe20007fde0ff */
[----:B------:R-:W-:Y:S04]  /*1e1d60*/  STL [R1+0x520], R28 ;  /* 0x0005201c01007387 */ /* 0x000fe80000100800 */
[----:B------:R-:W-:Y:S01]  /*1e1d70*/  IMAD.X R3, R18, 0x1, R35, P6 ;  /* 0x0000000112037824 */ /* 0x000fe200030e0623 */
[----:B------:R0:W-:Y:S04]  /*1e1d80*/  STL [R1+0x51c], R20 ;  /* 0x00051c1401007387 */ /* 0x0001e80000100800 */
[----:B------:R1:W-:Y:S01]  /*1e1d90*/  STL.64 [R1+0x27e8], R2 ;  /* 0x0027e80201007387 */ /* 0x0003e20000100a00 */
[----:B------:R-:W-:-:S02]  /*1e1da0*/  F2FP.SATFINITE.E5M2.F32.PACK_AB_MERGE_C R21, R24, R22, RZ ;  /* 0x000000161815723e */ /* 0x000fc400048060ff */
[----:B0-----:R-:W-:Y:S02]  /*1e1db0*/  F2FP.SATFINITE.E5M2.F32.PACK_AB_MERGE_C R20, R40, R33, RZ ;  /* 0x000000212814723e */ /* 0x001fe400048060ff */
[----:B-1----:R-:W-:Y:S01]  /*1e1dc0*/  IADD3 R2, P6, R17, R11, RZ ;  /* 0x0000000b11027210 */ /* 0x002fe20007fde0ff */
[----:B------:R-:W-:Y:S04]  /*1e1dd0*/  STL [R1+0x4e8], R21 ;  /* 0x0004e81501007387 */ /* 0x000fe80000100800 */
[----:B------:R-:W-:Y:S01]  /*1e1de0*/  IMAD.X R3, R18, 0x1, R12, P6 ;  /* 0x0000000112037824 */ /* 0x000fe200030e060c */
[----:B------:R-:W-:Y:S04]  /*1e1df0*/  STL [R1+0x311c], R20 ;  /* 0x00311c1401007387 */ /* 0x000fe80000100800 */
[----:B------:R0:W-:Y:S04]  /*1e1e00*/  STL.64 [R1+0x27e0], R2 ;  /* 0x0027e00201007387 */ /* 0x0001e80000100a00 */
[----:B------:R-:W4:Y:S01]  /*1e1e10*/  LDL.LU R40, [R1+0xf10] ;  /* 0x000f100001287983 */ /* 0x000f220000300800 */
[----:B0-----:R-:W-:-:S02]  /*1e1e20*/  F2FP.SATFINITE.E5M2.F32.PACK_AB_MERGE_C R3, R44, R41, RZ ;  /* 0x000000292c03723e */ /* 0x001fc400048060ff */
[----:B------:R-:W-:-:S03]  /*1e1e30*/  F2FP.SATFINITE.E5M2.F32.PACK_AB_MERGE_C R2, R52, R46, RZ ;  /* 0x0000002e3402723e */ /* 0x000fc600048060ff */
[----:B------:R-:W-:Y:S04]  /*1e1e40*/  STL [R1+0x4b8], R3 ;  /* 0x0004b80301007387 */ /* 0x000fe80000100800 */
[----:B------:R-:W4:Y:S04]  /*1e1e50*/  LDL.LU R41, [R1+0xf14] ;  /* 0x000f140001297983 */ /* 0x000f280000300800 */
[----:B------:R0:W-:Y:S04]  /*1e1e60*/  STL [R1+0x319c], R2 ;  /* 0x00319c0201007387 */ /* 0x0001e80000100800 */
[----:B------:R-:W4:Y:S04]  /*1e1e70*/  LDL.LU R46, [R1+0xf18] ;  /* 0x000f1800012e7983 */ /* 0x000f280000300800 */
[----:B------:R-:W4:Y:S01]  /*1e1e80*/  LDL.LU R52, [R1+0xf1c] ;  /* 0x000f1c0001347983 */ /* 0x000f220000300800 */
[----:B0-----:R-:W-:-:S05]  /*1e1e90*/  IADD3 R2, P6, R17, R13, RZ ;  /* 0x0000000d11027210 */ /* 0x001fca0007fde0ff */
[----:B------:R-:W-:-:S05]  /*1e1ea0*/  IMAD.X R3, R18, 0x1, R15, P6 ;  /* 0x0000000112037824 */ /* 0x000fca00030e060f */
[----:B------:R2:W-:Y:S04]  /*1e1eb0*/  STL.64 [R1+0x27d8], R2 ;  /* 0x0027d80201007387 */ /* 0x0005e80000100a00 */
[----:B------:R-:W4:Y:S04]  /*1e1ec0*/  LDL.LU R33, [R1+0xf20] ;  /* 0x000f200001217983 */ /* 0x000f280000300800 */
        /* <DEDUP_REMOVED lines=8> */
[----:B---3--:R-:W-:-:S05]  /*1e1f50*/  F2FP.SATFINITE.E5M2.F32.PACK_AB_MERGE_C R3, R27, R26, RZ ;  /* 0x0000001a1b03723e */ /* 0x008fca00048060ff */
[----:B------:R-:W-:Y:S01]  /*1e1f60*/  STL [R1+0x30bc], R3 ;  /* 0x0030bc0301007387 */ /* 0x000fe20000100800 */
[----:B----4-:R-:W-:-:S05]  /*1e1f70*/  F2FP.SATFINITE.E5M2.F32.PACK_AB_MERGE_C R2, R31, R29, RZ ;  /* 0x0000001d1f02723e */ /* 0x010fca00048060ff */
[----:B------:R0:W-:Y:S04]  /*1e1f80*/  STL [R1+0x1f8], R2 ;  /* 0x0001f80201007387 */ /* 0x0001e80000100800 */
[----:B------:R-:W3:Y:S04]  /*1e1f90*/  LDL.LU R30, [R1+0xf30] ;  /* 0x000f3000011e7983 */ /* 0x000ee80000300800 */
[----:B------:R-:W3:Y:S01]  /*1e1fa0*/  LDL.LU R28, [R1+0xf34] ;  /* 0x000f3400011c7983 */ /* 0x000ee20000300800 */
[----:B0-----:R-:W-:-:S05]  /*1e1fb0*/  F2FP.SATFINITE.E5M2.F32.PACK_AB_MERGE_C R2, R37, R36, RZ ;  /* 0x000000242502723e */ /* 0x001fca00048060ff */
        /* <DEDUP_REMOVED lines=9> */
[----:B------:R-:W4:Y:S01]  /*1e2050*/  LDL.LU R20, [R1+0xf58] ;  /* 0x000f580001147983 */ /* 0x000f220000300800 */
[----:B------:R-:W-:-:S03]  /*1e2060*/  IMAD.X R3, R18, 0x1, R48, P6 ;  /* 0x0000000112037824 */ /* 0x000fc600030e0630 */
[----:B------:R-:W4:Y:S04]  /*1e2070*/  LDL.LU R21, [R1+0xf5c] ;  /* 0x000f5c0001157983 */ /* 0x000f280000300800 */
[----:B------:R-:W4:Y:S04]  /*1e2080*/  LDL.LU R22, [R1+0xf60] ;  /* 0x000f600001167983 */ /* 0x000f280000300800 */
[----:B------:R-:W4:Y:S04]  /*1e2090*/  LDL.LU R24, [R1+0xf64] ;  /* 0x000f640001187983 */ /* 0x000f280000300800 */
[----:B------:R-:W4:Y:S04]  /*1e20a0*/  LDL.LU R36, [R1+0xf68] ;  /* 0x000f680001247983 */ /* 0x000f280000300800 */
[----:B------:R-:W4:Y:S04]  /*1e20b0*/  LDL.LU R37, [R1+0xf6c] ;  /* 0x000f6c0001257983 */ /* 0x000f280000300800 */
[----:B------:R0:W-:Y:S02]  /*1e20c0*/  STL.64 [R1+0x27c8], R2 ;  /* 0x0027c80201007387 */ /* 0x0001e40000100a00 */
[----:B0-----:R-:W-:-:S02]  /*1e20d0*/  F2FP.SATFINITE.E5M2.F32.PACK_AB_MERGE_C R3, R41, R40, RZ ;  /* 0x000000282903723e */ /* 0x001fc400048060ff */
        /* <DEDUP_REMOVED lines=8> */
[----:B------:R-:W-:-:S05]  /*1e2160*/  IMAD.X R3, R18, 0x1, R5, P6 ;  /* 0x0000000112037824 */ /* 0x000fca00030e0605 */
[----:B------:R0:W-:Y:S02]  /*1e2170*/  STL.64 [R1+0x27c0], R2 ;  /* 0x0027c00201007387 */ /* 0x0001e40000100a00 */
[----:B0-----:R-:W-:Y:S02]  /*1e2180*/  F2FP.SATFINITE.E5M2.F32.PACK_AB_MERGE_C R3, R44, R33, RZ ;  /* 0x000000212c03723e */ /* 0x001fe400048060ff */
[----:B--2---:R-:W-:Y:S02]  /*1e2190*/  F2FP.SATFINITE.E5M2.F32.PACK_AB_MERGE_C R2, R58, R55, RZ ;  /* 0x000000373a02723e */ /* 0x004fe400048060ff */
[----:B------:R-:W2:Y:S04]  /*1e21a0*/  LDL.LU R55, [R1+0xf80] ;  /* 0x000f800001377983 */ /* 0x000ea80000300800 */
[----:B------:R-:W-:Y:S04]  /*1e21b0*/  STL [R1+0x53f8], R3 ;  /* 0x0053f80301007387 */ /* 0x000fe80000100800 */
[----:B------:R-:W2:Y:S04]  /*1e21c0*/  LDL.LU R58, [R1+0xf84] ;  /* 0x000f8400013a7983 */ /* 0x000ea80000300800 */
[----:B------:R0:W-:Y:S04]  /*1e21d0*/  STL [R1+0x53f4], R2 ;  /* 0x0053f40201007387 */ /* 0x0001e80000100800 */
[----:B------:R-:W2:Y:S04]  /*1e21e0*/  LDL.LU R26, [R1+0xf88] ;  /* 0x000f8800011a7983 */ /* 0x000ea80000300800 */
[----:B------:R-:W2:Y:S01]  /*1e21f0*/  LDL.LU R27, [R1+0xf8c] ;  /* 0x000f8c00011b7983 */ /* 0x000ea20000300800 */
[----:B0-----:R-:W-:-:S03]  /*1e2200*/  IADD3 R2, P6, R17, R8, RZ ;  /* 0x0000000811027210 */ /* 0x001fc60007fde0ff */
[----:B------:R-:W2:Y:S02]  /*1e2210*/  LDL.LU R29, [R1+0xf90] ;  /* 0x000f9000011d7983 */ /* 0x000ea40000300800 */
[----:B------:R-:W-:-:S05]  /*1e2220*/  IMAD.X R3, R18, 0x1, R7, P6 ;  /* 0x0000000112037824 */ /* 0x000fca00030e0607 */
[----:B------:R0:W-:Y:S04]  /*1e2230*/  STL.64 [R1+0x27b8], R2 ;  /* 0x0027b80201007387 */ /* 0x0001e80000100a00 */
[----:B------:R-:W2:Y:S04]  /*1e2240*/  LDL.LU R31, [R1+0xf94] ;  /* 0x000f9400011f7983 */ /* 0x000ea80000300800 */
[----:B------:R-:W2:Y:S01]  /*1e2250*/  LDL.LU R33, [R1+0xf98] ;  /* 0x000f980001217983 */ /* 0x000ea20000300800 */
[----:B0-----:R-:W-:-:S03]  /*1e2260*/  IADD3 R2, P6, R17, R10, RZ ;  /* 0x0000000a11027210 */ /* 0x001fc60007fde0ff */
[----:B------:R-:W2:Y:S02]  /*1e2270*/  LDL.LU R44, [R1+0xf9c] ;  /* 0x000f9c00012c7983 */ /* 0x000ea40000300800 */
[----:B------:R-:W-:Y:S01]  /*1e2280*/  IMAD.X R3, R18, 0x1, R9, P6 ;  /* 0x0000000112037824 */ /* 0x000fe200030e0609 */
[----:B---3--:R-:W-:-:S05]  /*1e2290*/  F2FP.SATFINITE.E5M2.F32.PACK_AB_MERGE_C R30, R28, R30, RZ ;  /* 0x0000001e1c1e723e */ /* 0x008fca00048060ff */
[----:B------:R-:W-:Y:S01]  /*1e22a0*/  STL [R1+0x5428], R30 ;  /* 0x0054281e01007387 */ /* 0x000fe20000100800 */
[----:B----4-:R-:W-:-:S05]  /*1e22b0*/  F2FP.SATFINITE.E5M2.F32.PACK_AB_MERGE_C R28, R54, R43, RZ ;  /* 0x0000002b361c723e */ /* 0x010fca00048060ff */
[----:B------:R-:W-:Y:S04]  /*1e22c0*/  STL [R1+0x5424], R28 ;  /* 0x0054241c01007387 */ /* 0x000fe80000100800 */
[----:B------:R0:W-:Y:S04]  /*1e22d0*/  STL.64 [R1+0x27b0], R2 ;  /* 0x0027b00201007387 */ /* 0x0001e80000100a00 */
[----:B0-----:R-:W3:Y:S01]  /*1e22e0*/  LDL.LU.64 R2, [R1+0xa4f0] ;  /* 0x00a4f00001027983 */ /* 0x001ee20000300a00 */
[----:B------:R-:W-:Y:S02]  /*1e22f0*/  F2FP.SATFINITE.E5M2.F32.PACK_AB_MERGE_C R28, R21, R20, RZ ;  /* 0x00000014151c723e */ /* 0x000fe400048060ff */
[----:B------:R-:W-:-:S02]  /*1e2300*/  F2FP.SATFINITE.E5M2.F32.PACK_AB_MERGE_C R30, R57, R60, RZ ;  /* 0x0000003c391e723e */ /* 0x000fc400048060ff */
[----:B------:R-:W-:-:S03]  /*1e2310*/  F2FP.SATFINITE.E5M2.F32.PACK_AB_MERGE_C R24, R24, R22, RZ ;  /* 0x000000161818723e */ /* 0x000fc600048060ff */
[----:B------:R-:W-:Y:S04]  /*1e2320*/  STL [R1+0x5454], R30 ;  /* 0x0054541e01007387 */ /* 0x000fe80000100800 */
[----:B------:R-:W-:Y:S01]  /*1e2330*/  STL [R1+0x5450], R28 ;  /* 0x0054501c01007387 */ /* 0x000fe20000100800 */
[----:B------:R-:W-:Y:S02]  /*1e2340*/  F2FP.SATFINITE.E5M2.F32.PACK_AB_MERGE_C R22, R37, R36, RZ ;  /* 0x000000242516723e */ /* 0x000fe400048060ff */
[----:B---3--:R-:W-:-:S05]  /*1e2350*/  IADD3 R20, P6, R17, R3, RZ ;  /* 0x0000000311147210 */ /* 0x008fca0007fde0ff */
[----:B------:R-:W-:-:S05]  /*1e2360*/  IMAD.X R21, R18, 0x1, R38, P6 ;  /* 0x0000000112157824 */ /* 0x000fca00030e0626 */
[----:B------:R0:W-:Y:S04]  /*1e2370*/  STL.64 [R1+0x27a8], R20 ;  /* 0x0027a81401007387 */ /* 0x0001e80000100a00 */
[----:B------:R-:W-:Y:S04]  /*1e2380*/  STL [R1+0x5478], R24 ;  /* 0x0054781801007387 */ /* 0x000fe80000100800 */
[----:B------:R1:W-:Y:S01]  /*1e2390*/  STL.64 [R1+0xa4e8], R2 ;  /* 0x00a4e80201007387 */ /* 0x0003e20000100a00 */
[----:B0-----:R-:W-:-:S03]  /*1e23a0*/  IADD3 R20, P6, R17, R2, RZ ;  /* 0x0000000211147210 */ /* 0x001fc60007fde0ff */
[----:B------:R-:W-:Y:S02]  /*1e23b0*/  STL [R1+0x5474], R22 ;  /* 0x0054741601007387 */ /* 0x000fe40000100800 */
[----:B------:R-:W-:Y:S02]  /*1e23c0*/  IMAD.X R21, R18, 0x1, R0, P6 ;  /* 0x0000000112157824 */ /* 0x000fe400030e0600 */
[----:B------:R-:W3:Y:S04]  /*1e23d0*/  LDL.LU R36, [R1+0xfa0] ;  /* 0x000fa00001247983 */ /* 0x000ee80000300800 */
[----:B------:R-:W3:Y:S01]  /*1e23e0*/  LDL.LU R37, [R1+0xfa4] ;  /* 0x000fa40001257983 */ /* 0x000ee20000300800 */
[----:B-1----:R-:W-:-:S03]  /*1e23f0*/  F2FP.SATFINITE.E5M2.F32.PACK_AB_MERGE_C R2, R41, R40, RZ ;  /* 0x000000282902723e */ /* 0x002fc600048060ff */
[----:B------:R0:W-:Y:S04]  /*1e2400*/  STL.64 [R1+0x27a0], R20 ;  /* 0x0027a01401007387 */ /* 0x0001e80000100a00 */
[----:B------:R-:W4:Y:S04]  /*1e2410*/  LDL.LU R40, [R1+0xfa8] ;  /* 0x000fa80001287983 */ /* 0x000f280000300800 */
[----:B------:R-:W4:Y:S04]  /*1e2420*/  LDL.LU R41, [R1+0xfac] ;  /* 0x000fac0001297983 */ /* 0x000f280000300800 */
[----:B------:R1:W-:Y:S01]  /*1e2430*/  STL [R1+0x5498], R2 ;  /* 0x0054980201007387 */ /* 0x0003e20000100800 */
[----:B0-----:R-:W-:-:S02]  /*1e2440*/  F2FP.SATFINITE.E5M2.F32.PACK_AB_MERGE_C R20, R52, R46, RZ ;  /* 0x0000002e3414723e */ /* 0x001fc400048060ff */
[----:B-1----:R-:W-:-:S03]  /*1e2450*/  IADD3 R2, P6, R17, R32, RZ ;  /* 0x0000002011027210 */ /* 0x002fc60007fde0ff */
[----:B------:R-:W-:Y:S02]  /*1e2460*/  STL [R1+0x5494], R20 ;  /* 0x0054941401007387 */ /* 0x000fe40000100800 */
[----:B------:R-:W-:Y:S02]  /*1e2470*/  IMAD.X R3, R18, 0x1, R53, P6 ;  /* 0x0000000112037824 */ /* 0x000fe400030e0635 */
[----:B------:R-:W4:Y:S04]  /*1e2480*/  LDL.LU R46, [R1+0xfb0] ;  /* 0x000fb000012e7983 */ /* 0x000f280000300800 */
[----:B------:R-:W4:Y:S04]  /*1e2490*/  LDL.LU R52, [R1+0xfb4] ;  /* 0x000fb40001347983 */ /* 0x000f280000300800 */
[----:B------:R2:W-:Y:S02]  /*1e24a0*/  STL.64 [R1+0x2798], R2 ;  /* 0x0027980201007387 */ /* 0x0005e40000100a00 */
[----:B--2---:R-:W-:-:S02]  /*1e24b0*/  F2FP.SATFINITE.E5M2.F32.PACK_AB_MERGE_C R2, R58, R55, RZ ;  /* 0x000000373a02723e */ /* 0x004fc400048060ff */
[----:B------:R-:W2:Y:S04]  /*1e24c0*/  LDL.LU R55, [R1+0xfb8] ;  /* 0x000fb80001377983 */ /* 0x000ea80000300800 */
[----:B------:R-:W2:Y:S04]  /*1e24d0*/  LDL.LU R58, [R1+0xfbc] ;  /* 0x000fbc00013a7983 */ /* 0x000ea80000300800 */
        /* <DEDUP_REMOVED lines=10> */
[----:B------:R0:W-:Y:S02]  /*1e2580*/  STL [R1+0x531c], R20 ;  /* 0x00531c1401007387 */ /* 0x0001e40000100800 */
[----:B------:R-:W-:Y:S02]  /*1e2590*/  IMAD.X R3, R18, 0x1, R45, P6 ;  /* 0x0000000112037824 */ /* 0x000fe400030e062d */
[----:B------:R-:W2:Y:S04]  /*1e25a0*/  LDL.LU R30, [R1+0xfd0] ;  /* 0x000fd000011e7983 */ /* 0x000ea80000300800 */
[----:B------:R-:W2:Y:S04]  /*1e25b0*/  LDL.LU R44, [R1+0xfd4] ;  /* 0x000fd400012c7983 */ /* 0x000ea80000300800 */
[----:B------:R-:W2:Y:S04]  /*1e25c0*/  LDL.LU R28, [R1+0xfd8] ;  /* 0x000fd800011c7983 */ /* 0x000ea80000300800 */
[----:B------:R3:W-:Y:S04]  /*1e25d0*/  STL.64 [R1+0x2788], R2 ;  /* 0x0027880201007387 */ /* 0x0007e80000100a00 */
        /* <DEDUP_REMOVED lines=8> */
[----:B------:R-:W2:Y:S01]  /*1e2660*/  LDL.LU R26, [R1+0xffc] ;  /* 0x000ffc00011a7983 */ /* 0x000ea20000300800 */
[----:B---3--:R-:W-:-:S03]  /*1e2670*/  F2FP.SATFINITE.E5M2.F32.PACK_AB_MERGE_C R2, R37, R36, RZ ;  /* 0x000000242502723e */ /* 0x008fc600048060ff */
[----:B------:R-:W3:Y:S04]  /*1e2680*/  LDL.LU R36, [R1+0x1000] ;  /* 0x0010000001247983 */ /* 0x000ee80000300800 */
[----:B------:R-:W3:Y:S04]  /*1e2690*/  LDL.LU R37, [R1+0x1004] ;  /* 0x0010040001257983 */ /* 0x000ee80000300800 */
[----:B------:R4:W-:Y:S02]  /*1e26a0*/  STL [R1+0x52b8], R2 ;  /* 0x0052b80201007387 */ /* 0x0009e40000100800 */
[----:B----4-:R-:W-:-:S02]  /*1e26b0*/  F2FP.SATFINITE.E5M2.F32.PACK_AB_MERGE_C R2, R41, R40, RZ ;  /* 0x000000282902723e */ /* 0x010fc400048060ff */
[----:B------:R-:W4:Y:S04]  /*1e26c0*/  LDL.LU R40, [R1+0x1008] ;  /* 0x0010080001287983 */ /* 0x000f280000300800 */
[----:B------:R-:W4:Y:S04]  /*1e26d0*/  LDL.LU R41, [R1+0x100c] ;  /* 0x00100c0001297983 */ /* 0x000f280000300800 */
[----:B------:R0:W-:Y:S02]  /*1e26e0*/  STL [R1+0x52b4], R2 ;  /* 0x0052b40201007387 */ /* 0x0001e40000100800 */
[----:B0-----:R-:W-:-:S05]  /*1e26f0*/  IADD3 R2, P6, R17, R56, RZ ;  /* 0x0000003811027210 */ /* 0x001fca0007fde0ff */
[----:B------:R-:W-:-:S05]  /*1e2700*/  IMAD.X R3, R18, 0x1, R19, P6 ;  /* 0x0000000112037824 */ /* 0x000fca00030e0613 */
[----:B------:R0:W-:Y:S01]  /*1e2710*/  STL.64 [R1+0x2780], R2 ;  /* 0x0027800201007387 */ /* 0x0001e20000100a00 */
[----:B--2---:R-:W-:Y:S02]  /*1e2720*/  F2FP.SATFINITE.E5M2.F32.PACK_AB_MERGE_C R27, R58, R55, RZ ;  /* 0x000000373a1b723e */ /* 0x004fe400048060ff */
[----:B0-----:R-:W-:Y:S02]  /*1e2730*/  F2FP.SATFINITE.E5M2.F32.PACK_AB_MERGE_C R2, R52, R46, RZ ;  /* 0x0000002e3402723e */ /* 0x001fe400048060ff */
[----:B------:R-:W2:Y:S04]  /*1e2740*/  LDL.LU R46, [R1+0x1030] ;  /* 0x00103000012e7983 */ /* 0x000ea80000300800 */
[----:B------:R-:W2:Y:S04]  /*1e2750*/  LDL.LU R52, [R1+0x1034] ;  /* 0x0010340001347983 */ /* 0x000ea80000300800 */
[----:B------:R0:W-:Y:S04]  /*1e2760*/  STL [R1+0x30e8], R2 ;  /* 0x0030e80201007387 */ /* 0x0001e80000100800 */
[----:B------:R1:W-:Y:S04]  /*1e2770*/  STL [R1+0x30e4], R27 ;  /* 0x0030e41b01007387 */ /* 0x0003e80000100800 */
[----:B------:R-:W2:Y:S01]  /*1e2780*/  LDL.LU R55, [R1+0x1038] ;  /* 0x0010380001377983 */ /* 0x000ea20000300800 */
[----:B0-----:R-:W-:-:S03]  /*1e2790*/  IADD3 R2, P6, R17, R49, RZ ;  /* 0x0000003111027210 */ /* 0x001fc60007fde0ff */
[----:B------:R-:W2:Y:S02]  /*1e27a0*/  LDL.LU R58, [R1+0x103c] ;  /* 0x00103c00013a7983 */ /* 0x000ea40000300800 */
[----:B------:R-:W-:Y:S02]  /*1e27b0*/  IMAD.X R3, R18, 0x1, R50, P6 ;  /* 0x0000000112037824 */ /* 0x000fe400030e0632 */
[----:B-1----:R-:W2:Y:S04]  /*1e27c0*/  LDL.LU R27, [R1+0x1020] ;  /* 0x00102000011b7983 */ /* 0x002ea80000300800 */
[----:B------:R0:W-:Y:S04]  /*1e27d0*/  STL.64 [R1+0x2778], R2 ;  /* 0x0027780201007387 */ /* 0x0001e80000100a00 */
[----:B------:R-:W2:Y:S04]  /*1e27e0*/  LDL.LU R29, [R1+0x1024] ;  /* 0x00102400011d7983 */ /* 0x000ea80000300800 */
[----:B------:R-:W2:Y:S04]  /*1e27f0*/  LDL.LU R31, [R1+0x1028] ;  /* 0x00102800011f7983 */ /* 0x000ea80000300800 */
[----:B------:R-:W2:Y:S01]  /*1e2800*/  LDL.LU R33, [R1+0x102c] ;  /* 0x00102c0001217983 */ /* 0x000ea20000300800 */
[----:B0-----:R-:W-:-:S02]  /*1e2810*/  IADD3 R2, P6, R17, R25, RZ ;  /* 0x0000001911027210 */ /* 0x001fc40007fde0ff */
[----:B------:R-:W-:-:S03]  /*1e2820*/  F2FP.SATFINITE.E5M2.F32.PACK_AB_MERGE_C R44, R44, R30, RZ ;  /* 0x0000001e2c2c723e */ /* 0x000fc600048060ff */
[----:B------:R-:W-:Y:S02]  /*1e2830*/  IMAD.X R3, R18, 0x1, R34, P6 ;  /* 0x0000000112037824 */ /* 0x000fe400030e0622 */
[----:B------:R-:W-:Y:S01]  /*1e2840*/  STL [R1+0xa168], R44 ;  /* 0x00a1682c01007387 */ /* 0x000fe20000100800 */
[----:B------:R-:W-:-:S05]  /*1e2850*/  F2FP.SATFINITE.E5M2.F32.PACK_AB_MERGE_C R28, R43, R28, RZ ;  /* 0x0000001c2b1c723e */ /* 0x000fca00048060ff */
[----:B------:R0:W-:Y:S04]  /*1e2860*/  STL [R1+0x300c], R28 ;  /* 0x00300c1c01007387 */ /* 0x0001e80000100800 */
        /* <DEDUP_REMOVED lines=14> */
[----:B------:R3:W-:Y:S02]  /*1e2950*/  STL.64 [R1+0x2760], R2 ;  /* 0x0027600201007387 */ /* 0x0007e40000100a00 */
[----:B---3--:R-:W-:-:S02]  /*1e2960*/  F2FP.SATFINITE.E5M2.F32.PACK_AB_MERGE_C R2, R37, R36, RZ ;  /* 0x000000242502723e */ /* 0x008fc400048060ff */
        /* <DEDUP_REMOVED lines=9> */
[----:B------:R0:W-:Y:S02]  /*1e2a00*/  STL.64 [R1+0x2758], R2 ;  /* 0x0027580201007387 */ /* 0x0001e40000100a00 */
[----:B0-----:R-:W-:Y:S02]  /*1e2a10*/  IADD3 R2, P6, R17, R14, RZ ;  /* 0x0000000e11027210 */ /* 0x001fe40007fde0ff */
[----:B--2---:R-:W-:-:S03]  /*1e2a20*/  F2FP.SATFINITE.E5M2.F32.PACK_AB_MERGE_C R20, R52, R46, RZ ;  /* 0x0000002e3414723e */ /* 0x004fc600048060ff */
[----:B------:R-:W-:Y:S02]  /*1e2a30*/  IMAD.X R3, R18, 0x1, R16, P6 ;  /* 0x0000000112037824 */ /* 0x000fe400030e0610 */
[----:B------:R-:W-:Y:S04]  /*1e2a40*/  STL [R1+0x5518], R20 ;  /* 0x0055181401007387 */ /* 0x000fe80000100800 */
[----:B------:R-:W2:Y:S04]  /*1e2a50*/  LDL.LU R46, [R1+0x1070] ;  /* 0x00107000012e7983 */ /* 0x000ea80000300800 */
[----:B------:R-:W2:Y:S04]  /*1e2a60*/  LDL.LU R52, [R1+0x1074] ;  /* 0x0010740001347983 */ /* 0x000ea80000300800 */
[----:B------:R0:W-:Y:S02]  /*1e2a70*/  STL.64 [R1+0x2750], R2 ;  /* 0x0027500201007387 */ /* 0x0001e40000100a00 */
[----:B0-----:R-:W-:-:S02]  /*1e2a80*/  F2FP.SATFINITE.E5M2.F32.PACK_AB_MERGE_C R2, R58, R55, RZ ;  /* 0x000000373a02723e */ /* 0x001fc400048060ff */
[----:B------:R-:W2:Y:S04]  /*1e2a90*/  LDL.LU R55, [R1+0x1078] ;  /* 0x0010780001377983 */ /* 0x000ea80000300800 */
[----:B------:R-:W2:Y:S04]  /*1e2aa0*/  LDL.LU R58, [R1+0x107c] ;  /* 0x00107c00013a7983 */ /* 0x000ea80000300800 */
[----:B------:R0:W-:Y:S02]  /*1e2ab0*/  STL [R1+0x5514], R2 ;  /* 0x0055140201007387 */ /* 0x0001e40000100800 */
[----:B0-----:R-:W-:-:S05]  /*1e2ac0*/  F2FP.SATFINITE.E5M2.F32.PACK_AB_MERGE_C R2, R29, R27, RZ ;  /* 0x0000001b1d02723e */ /* 0x001fca00048060ff */
[----:B------:R0:W-:Y:S04]  /*1e2ad0*/  STL [R1+0x5538], R2 ;  /* 0x0055380201007387 */ /* 0x0001e80000100800 */
[----:B------:R-:W2:Y:S04]  /*1e2ae0*/  LDL.LU R59, [R1+0x1080] ;  /* 0x00108000013b7983 */ /* 0x000ea80000300800 */
[----:B------:R-:W2:Y:S01]  /*1e2af0*/  LDL.LU R30, [R1+0x1084] ;  /* 0x00108400011e7983 */ /* 0x000ea20000300800 */
[----:B0-----:R-:W-:-:S05]  /*1e2b00*/  F2FP.SATFINITE.E5M2.F32.PACK_AB_MERGE_C R2, R33, R31, RZ ;  /* 0x0000001f2102723e */ /* 0x001fca00048060ff */
[----:B------:R0:W-:Y:S04]  /*1e2b10*/  STL [R1+0x5534], R2 ;  /* 0x0055340201007387 */ /* 0x0001e80000100800 */
[----:B------:R-:W2:Y:S04]  /*1e2b20*/  LDL.LU R28, [R1+0x1088] ;  /* 0x00108800011c7983 */ /* 0x000ea80000300800 */
[----:B------:R-:W2:Y:S01]  /*1e2b30*/  LDL.LU R43, [R1+0x108c] ;  /* 0x00108c00012b7983 */ /* 0x000ea20000300800 */
[----:B------:R-:W-:Y:S01]  /*1e2b40*/  VIADD R17, R17, UR4 ;  /* 0x0000000411117c36 */ /* 0x000fe20008000000 */
[----:B------:R-:W-:-:S02]  /*1e2b50*/  ULDC UR4, c[0x0][0x248] ;  /* 0x0000920000047ab9 */ /* 0x000fc40000000800 */
[----:B------:R-:W2:Y:S02]  /*1e2b60*/  LDL.LU R54, [R1+0x1090] ;  /* 0x0010900001367983 */ /* 0x000ea40000300800 */
[----:B------:R-:W-:Y:S02]  /*1e2b70*/  SHF.R.S32.HI R18, RZ, 0x1f, R17 ;  /* 0x0000001fff127819 */ /* 0x000fe40000011411 */
[----:B0-----:R-:W-:Y:S01]  /*1e2b80*/  IADD3 R2, P6, R17, R4, RZ ;  /* 0x0000000411027210 */ /* 0x001fe20007fde0ff */
[----:B------:R-:W2:Y:S04]  /*1e2b90*/  LDL.LU R60, [R1+0x1094] ;  /* 0x00109400013c7983 */ /* 0x000ea80000300800 */
[----:B------:R-:W-:Y:S01]  /*1e2ba0*/  IMAD.X R3, R18, 0x1, R48, P6 ;  /* 0x0000000112037824 */ /* 0x000fe200030e0630 */
[----:B------:R-:W2:Y:S04]  /*1e2bb0*/  LDL.LU R57, [R1+0x1098] ;  /* 0x0010980001397983 */ /* 0x000ea80000300800 */
[----:B------:R-:W2:Y:S04]  /*1e2bc0*/  LDL.LU R20, [R1+0x109c] ;  /* 0x00109c0001147983 */ /* 0x000ea80000300800 */
[----:B------:R-:W2:Y:S04]  /*1e2bd0*/  LDL.LU R31, [R1+0x10b0] ;  /* 0x0010b000011f7983 */ /* 0x000ea80000300800 */
[----:B------:R-:W2:Y:S04]  /*1e2be0*/  LDL.LU R33, [R1+0x10b4] ;  /* 0x0010b40001217983 */ /* 0x000ea80000300800 */
[----:B------:R3:W-:Y:S04]  /*1e2bf0*/  STL.64 [R1+0x2748], R2 ;  /* 0x0027480201007387 */ /* 0x0007e80000100a00 */
[----:B------:R-:W2:Y:S04]  /*1e2c00*/  LDL.LU R21, [R1+0x10b8] ;  /* 0x0010b80001157983 */ /* 0x000ea80000300800 */
[----:B------:R-:W2:Y:S01]  /*1e2c10*/  LDL.LU R22, [R1+0x10bc] ;  /* 0x0010bc0001167983 */ /* 0x000ea20000300800 */
[----:B---3--:R-:W-:-:S05]  /*1e2c20*/  F2FP.SATFINITE.E5M2.F32.PACK_AB_MERGE_C R2, R37, R36, RZ ;  /* 0x000000242502723e */ /* 0x008fca00048060ff */
[----:B------:R4:W-:Y:S04]  /*1e2c30*/  STL [R1+0x539c], R2 ;  /* 0x00539c0201007387 */ /* 0x0009e80000100800 */
[----:B------:R-:W3:Y:S04]  /*1e2c40*/  LDL.LU R24, [R1+0x10c0] ;  /* 0x0010c00001187983 */ /* 0x000ee80000300800 */
[----:B------:R-:W3:Y:S01]  /*1e2c50*/  LDL.LU R36, [R1+0x10c4] ;  /* 0x0010c40001247983 */ /* 0x000ee20000300800 */
[----:B----4-:R-:W-:-:S05]  /*1e2c60*/  F2FP.SATFINITE.E5M2.F32.PACK_AB_MERGE_C R2, R41, R40, RZ ;  /* 0x000000282902723e */ /* 0x010fca00048060ff */
[----:B------:R0:W-:Y:S04]  /*1e2c70*/  STL [R1+0x5398], R2 ;  /* 0x0053980201007387 */ /* 0x0001e80000100800 */
[----:B------:R-:W4:Y:S04]  /*1e2c80*/  LDL.LU R37, [R1+0x10c8] ;  /* 0x0010c80001257983 */ /* 0x000f280000300800 */
[----:B------:R-:W4:Y:S01]  /*1e2c90*/  LDL.LU R41, [R1+0x10cc] ;  /* 0x0010cc0001297983 */ /* 0x000f220000300800 */
[----:B0-----:R-:W-:-:S05]  /*1e2ca0*/  IADD3 R2, P6, R17, R6, RZ ;  /* 0x0000000611027210 */ /* 0x001fca0007fde0ff */
[----:B------:R-:W-:-:S05]  /*1e2cb0*/  IMAD.X R3, R18, 0x1, R5, P6 ;  /* 0x0000000112037824 */ /* 0x000fca00030e0605 */
[----:B------:R2:W-:Y:S02]  /*1e2cc0*/  STL.64 [R1+0x2740], R2 ;  /* 0x0027400201007387 */ /* 0x0005e40000100a00 */
[----:B--2---:R-:W-:Y:S02]  /*1e2cd0*/  F2FP.SATFINITE.E5M2.F32.PACK_AB_MERGE_C R2, R52, R46, RZ ;  /* 0x0000002e3402723e */ /* 0x004fe400048060ff */
[----:B------:R-:W2:Y:S04]  /*1e2ce0*/  LDL.LU R46, [R1+0x10d0] ;  /* 0x0010d000012e7983 */ /* 0x000ea80000300800 */
[----:B------:R-:W2:Y:S04]  /*1e2cf0*/  LDL.LU R52, [R1+0x10d4] ;  /* 0x0010d40001347983 */ /* 0x000ea80000300800 */
[----:B------:R0:W-:Y:S02]  /*1e2d00*/  STL [R1+0x53d8], R2 ;  /* 0x0053d80201007387 */ /* 0x0001e40000100800 */
[----:B0-----:R-:W-:-:S02]  /*1e2d10*/  IADD3 R2, P6, R17, R8, RZ ;  /* 0x0000000811027210 */ /* 0x001fc40007fde0ff */
[----:B------:R-:W-:-:S03]  /*1e2d20*/  F2FP.SATFINITE.E5M2.F32.PACK_AB_MERGE_C R26, R58, R55, RZ ;  /* 0x000000373a1a723e */ /* 0x000fc600048060ff */
[----:B------:R-:W-:Y:S02]  /*1e2d30*/  IMAD.X R3, R18, 0x1, R7, P6 ;  /* 0x0000000112037824 */ /* 0x000fe400030e0607 */
[----:B------:R0:W-:Y:S04]  /*1e2d40*/  STL [R1+0x53d4], R26 ;  /* 0x0053d41a01007387 */ /* 0x0001e80000100800 */
[----:B0-----:R-:W2:Y:S04]  /*1e2d50*/  LDL.LU R26, [R1+0x10d8] ;  /* 0x0010d800011a7983 */ /* 0x001ea80000300800 */
[----:B------:R-:W2:Y:S04]  /*1e2d60*/  LDL.LU R27, [R1+0x10dc] ;  /* 0x0010dc00011b7983 */ /* 0x000ea80000300800 */
[----:B------:R-:W2:Y:S04]  /*1e2d70*/  LDL.LU R29, [R1+0x10e0] ;  /* 0x0010e000011d7983 */ /* 0x000ea80000300800 */
[----:B------:R0:W-:Y:S01]  /*1e2d80*/  STL.64 [R1+0x2738], R2 ;  /* 0x0027380201007387 */ /* 0x0001e20000100a00 */
[----:B------:R-:W-:-:S03]  /*1e2d90*/  F2FP.SATFINITE.E5M2.F32.PACK_AB_MERGE_C R30, R30, R59, RZ ;  /* 0x0000003b1e1e723e */ /* 0x000fc600048060ff */
[----:B------:R-:W2:Y:S04]  /*1e2da0*/  LDL.LU R40, [R1+0x10e4] ;  /* 0x0010e40001287983 */ /* 0x000ea80000300800 */
[----:B------:R-:W2:Y:S01]  /*1e2db0*/  LDL.LU R55, [R1+0x10e8] ;  /* 0x0010e80001377983 */ /* 0x000ea20000300800 */
[----:B0-----:R-:W-:-:S03]  /*1e2dc0*/  IADD3 R2, P6, R17, R10, RZ ;  /* 0x0000000a11027210 */ /* 0x001fc60007fde0ff */
[----:B------:R-:W2:Y:S01]  /*1e2dd0*/  LDL.LU R58, [R1+0x10ec] ;  /* 0x0010ec00013a7983 */ /* 0x000ea20000300800 */
[----:B------:R-:W-:Y:S01]  /*1e2de0*/  F2FP.SATFINITE.E5M2.F32.PACK_AB_MERGE_C R28, R43, R28, RZ ;  /* 0x0000001c2b1c723e */ /* 0x000fe200048060ff */
[----:B------:R-:W-:Y:S02]  /*1e2df0*/  IMAD.X R3, R18, 0x1, R9, P6 ;  /* 0x0000000112037824 */ /* 0x000fe400030e0609 */
[----:B------:R-:W-:Y:S04]  /*1e2e00*/  STL [R1+0x5410], R30 ;  /* 0x0054101e01007387 */ /* 0x000fe80000100800 */
[----:B------:R-:W-:Y:S04]  /*1e2e10*/  STL [R1+0x540c], R28 ;  /* 0x00540c1c01007387 */ /* 0x000fe80000100800 */
[----:B------:R0:W-:Y:S04]  /*1e2e20*/  STL.64 [R1+0x2730], R2 ;  /* 0x0027300201007387 */ /* 0x0001e80000100a00 */
[----:B0-----:R-:W3:Y:S01]  /*1e2e30*/  LDL.LU.64 R2, [R1+0xa4e8] ;  /* 0x00a4e80001027983 */ /* 0x001ee20000300a00 */
[----:B------:R-:W-:-:S02]  /*1e2e40*/  F2FP.SATFINITE.E5M2.F32.PACK_AB_MERGE_C R28, R60, R54, RZ ;  /* 0x000000363c1c723e */ /* 0x000fc400048060ff */
[----:B------:R-:W-:-:S03]  /*1e2e50*/  F2FP.SATFINITE.E5M2.F32.PACK_AB_MERGE_C R20, R20, R57, RZ ;  /* 0x000000391414723e */ /* 0x000fc600048060ff */
[----:B------:R-:W-:Y:S04]  /*1e2e60*/  STL [R1+0x5438], R28 ;  /* 0x0054381c01007387 */ /* 0x000fe80000100800 */
[----:B------:R0:W-:Y:S02]  /*1e2e70*/  STL [R1+0x5434], R20 ;  /* 0x0054341401007387 */ /* 0x0001e40000100800 */
[----:B0-----:R-:W-:Y:S02]  /*1e2e80*/  F2FP.SATFINITE.E5M2.F32.PACK_AB_MERGE_C R20, R33, R31, RZ ;  /* 0x0000001f2114723e */ /* 0x001fe400048060ff */
[----:B------:R-:W2:Y:S04]  /*1e2e90*/  LDL.LU R31, [R1+0x10f0] ;  /* 0x0010f000011f7983 */ /* 0x000ea80000300800 */
[----:B------:R-:W2:Y:S01]  /*1e2ea0*/  LDL.LU R33, [R1+0x10f4] ;  /* 0x0010f40001217983 */ /* 0x000ea20000300800 */
[----:B------:R-:W-:-:S02]  /*1e2eb0*/  F2FP.SATFINITE.E5M2.F32.PACK_AB_MERGE_C R22, R22, R21, RZ ;  /* 0x000000151616723e */ /* 0x000fc400048060ff */
[----:B---3--:R-:W-:-:S05]  /*1e2ec0*/  IADD3 R60, P6, R17, R3, RZ ;  /* 0x00000003113c7210 */ /* 0x008fca0007fde0ff */
[----:B------:R-:W-:-:S05]  /*1e2ed0*/  IMAD.X R61, R18, 0x1, R38, P6 ;  /* 0x00000001123d7824 */ /* 0x000fca00030e0626 */
[----:B------:R-:W-:Y:S04]  /*1e2ee0*/  STL.64 [R1+0x2728], R60 ;  /* 0x0027283c01007387 */ /* 0x000fe80000100a00 */
[----:B------:R0:W-:Y:S04]  /*1e2ef0*/  STL [R1+0x545c], R20 ;  /* 0x00545c1401007387 */ /* 0x0001e80000100800 */
[----:B------:R1:W-:Y:S01]  /*1e2f00*/  STL.64 [R1+0xa4e0], R2 ;  /* 0x00a4e00201007387 */ /* 0x0003e20000100a00 */
[----:B0-----:R-:W-:-:S03]  /*1e2f10*/  IADD3 R20, P6, R17, R2, RZ ;  /* 0x0000000211147210 */ /* 0x001fc60007fde0ff */
[----:B------:R-:W-:Y:S02]  /*1e2f20*/  STL [R1+0x5458], R22 ;  /* 0x0054581601007387 */ /* 0x000fe40000100800 */
[----:B------:R-:W-:Y:S01]  /*1e2f30*/  IMAD.X R21, R18, 0x1, R0, P6 ;  /* 0x0000000112157824 */ /* 0x000fe200030e0600 */
[----:B-1----:R-:W-:Y:S02]  /*1e2f40*/  F2FP.SATFINITE.E5M2.F32.PACK_AB_MERGE_C R3, R36, R24, RZ ;  /* 0x000000182403723e */ /* 0x002fe400048060ff */
[----:B----4-:R-:W-:Y:S02]  /*1e2f50*/  F2FP.SATFINITE.E5M2.F32.PACK_AB_MERGE_C R2, R41, R37, RZ ;  /* 0x000000252902723e */ /* 0x010fe400048060ff */
[----:B------:R-:W3:Y:S04]  /*1e2f60*/  LDL.LU R37, [R1+0x10f8] ;  /* 0x0010f80001257983 */ /* 0x000ee80000300800 */
[----:B------:R-:W-:Y:S04]  /*1e2f70*/  STL.64 [R1+0x2720], R20 ;  /* 0x0027201401007387 */ /* 0x000fe80000100a00 */
[----:B------:R-:W-:Y:S04]  /*1e2f80*/  STL [R1+0x5480], R3 ;  /* 0x0054800301007387 */ /* 0x000fe80000100800 */
[----:B------:R-:W3:Y:S04]  /*1e2f90*/  LDL.LU R41, [R1+0x10fc] ;  /* 0x0010fc0001297983 */ /* 0x000ee80000300800 */
[----:B------:R0:W-:Y:S02]  /*1e2fa0*/  STL [R1+0x547c], R2 ;  /* 0x00547c0201007387 */ /* 0x0001e40000100800 */
[----:B0-----:R-:W-:-:S05]  /*1e2fb0*/  IADD3 R2, P6, R17, R32, RZ ;  /* 0x0000002011027210 */ /* 0x001fca0007fde0ff */
[----:B------:R-:W-:-:S05]  /*1e2fc0*/  IMAD.X R3, R18, 0x1, R53, P6 ;  /* 0x0000000112037824 */ /* 0x000fca00030e0635 */
[----:B------:R2:W-:Y:S04]  /*1e2fd0*/  STL.64 [R1+0x2718], R2 ;  /* 0x0027180201007387 */ /* 0x0005e80000100a00 */
[----:B------:R-:W4:Y:S04]  /*1e2fe0*/  LDL.LU R22, [R1+0x1120] ;  /* 0x0011200001167983 */ /* 0x000f280000300800 */
[----:B------:R-:W4:Y:S01]  /*1e2ff0*/  LDL.LU R36, [R1+0x1124] ;  /* 0x0011240001247983 */ /* 0x000f220000300800 */
[----:B--2---:R-:W-:-:S05]  /*1e3000*/  F2FP.SATFINITE.E5M2.F32.PACK_AB_MERGE_C R2, R52, R46, RZ ;  /* 0x0000002e3402723e */ /* 0x004fca00048060ff */
[----:B------:R0:W-:Y:S01]  /*1e3010*/  STL [R1+0x54a0], R2 ;  /* 0x0054a00201007387 */ /* 0x0001e20000100800 */
[----:B------:R-:W-:-:S03]  /*1e3020*/  F2FP.SATFINITE.E5M2.F32.PACK_AB_MERGE_C R20, R27, R26, RZ ;  /* 0x0000001a1b14723e */ /* 0x000fc600048060ff */
[----:B------:R-:W2:Y:S04]  /*1e3030*/  LDL.LU R46, [R1+0x1128] ;  /* 0x00112800012e7983 */ /* 0x000ea80000300800 */
[----:B------:R-:W2:Y:S01]  /*1e3040*/  LDL.LU R52, [R1+0x112c] ;  /* 0x00112c0001347983 */ /* 0x000ea20000300800 */
[----:B0-----:R-:W-:-:S05]  /*1e3050*/  IADD3 R2, P6, R17, R42, RZ ;  /* 0x0000002a11027210 */ /* 0x001fca0007fde0ff */
[----:B------:R-:W-:Y:S01]  /*1e3060*/  IMAD.X R3, R18, 0x1, R39, P6 ;  /* 0x0000000112037824 */ /* 0x000fe200030e0627 */
[----:B------:R-:W-:Y:S04]  /*1e3070*/  STL [R1+0x549c], R20 ;  /* 0x00549c1401007387 */ /* 0x000fe80000100800 */
[----:B------:R0:W-:Y:S04]  /*1e3080*/  STL.64 [R1+0x2710], R2 ;  /* 0x0027100201007387 */ /* 0x0001e80000100a00 */
[----:B------:R-:W2:Y:S01]  /*1e3090*/  LDL.LU R28, [R1+0x1130] ;  /* 0x00113000011c7983 */ /* 0x000ea20000300800 */
[----:B0-----:R-:W-:-:S02]  /*1e30a0*/  F2FP.SATFINITE.E5M2.F32.PACK_AB_MERGE_C R3, R40, R29, RZ ;  /* 0x0000001d2803723e */ /* 0x001fc400048060ff */
[----:B------:R-:W-:-:S03]  /*1e30b0*/  F2FP.SATFINITE.E5M2.F32.PACK_AB_MERGE_C R2, R58, R55, RZ ;  /* 0x000000373a02723e */ /* 0x000fc600048060ff */
[----:B------:R-:W-:Y:S04]  /*1e30c0*/  STL [R1+0x52f4], R3 ;  /* 0x0052f40301007387 */ /* 0x000fe80000100800 */
[----:B------:R-:W2:Y:S04]  /*1e30d0*/  LDL.LU R40, [R1+0x1134] ;  /* 0x0011340001287983 */ /* 0x000ea80000300800 */
        /* <DEDUP_REMOVED lines=8> */
[----:B------:R0:W-:Y:S04]  /*1e3160*/  STL.64 [R1+0x2708], R2 ;  /* 0x0027080201007387 */ /* 0x0001e80000100a00 */
[----:B------:R-:W2:Y:S04]  /*1e3170*/  LDL.LU R57, [R1+0x114c] ;  /* 0x00114c0001397983 */ /* 0x000ea80000300800 */
[----:B------:R-:W2:Y:S01]  /*1e3180*/  LDL.LU R20, [R1+0x1150] ;  /* 0x0011500001147983 */ /* 0x000ea20000300800 */
[----:B0-----:R-:W-:-:S03]  /*1e3190*/  F2FP.SATFINITE.E5M2.F32.PACK_AB_MERGE_C R2, R33, R31, RZ ;  /* 0x0000001f2102723e */ /* 0x001fc600048060ff */
[----:B------:R-:W2:Y:S04]  /*1e31a0*/  LDL.LU R21, [R1+0x1154] ;  /* 0x0011540001157983 */ /* 0x000ea80000300800 */
[----:B------:R3:W-:Y:S04]  /*1e31b0*/  STL [R1+0x528c], R2 ;  /* 0x00528c0201007387 */ /* 0x0007e80000100800 */
[----:B------:R-:W2:Y:S04]  /*1e31c0*/  LDL.LU R24, [R1+0x1158] ;  /* 0x0011580001187983 */ /* 0x000ea80000300800 */
[----:B------:R-:W2:Y:S04]  /*1e31d0*/  LDL.LU R26, [R1+0x115c] ;  /* 0x00115c00011a7983 */ /* 0x000ea80000300800 */
        /* <DEDUP_REMOVED lines=11> */
[----:B----4-:R-:W-:-:S05]  /*1e3290*/  F2FP.SATFINITE.E5M2.F32.PACK_AB_MERGE_C R30, R36, R22, RZ ;  /* 0x00000016241e723e */ /* 0x010fca00048060ff */
[----:B------:R-:W-:Y:S01]  /*1e32a0*/  STL [R1+0x30b8], R30 ;  /* 0x0030b81e01007387 */ /* 0x000fe20000100800 */
[----:B0-----:R-:W-:Y:S02]  /*1e32b0*/  IADD3 R2, P6, R17, R49, RZ ;  /* 0x0000003111027210 */ /* 0x001fe40007fde0ff */
[----:B--2---:R-:W-:-:S03]  /*1e32c0*/  F2FP.SATFINITE.E5M2.F32.PACK_AB_MERGE_C R22, R52, R46, RZ ;  /* 0x0000002e3416723e */ /* 0x004fc600048060ff */
[----:B------:R-:W-:Y:S02]  /*1e32d0*/  IMAD.X R3, R18, 0x1, R50, P6 ;  /* 0x0000000112037824 */ /* 0x000fe400030e0632 */
[----:B------:R0:W-:Y:S04]  /*1e32e0*/  STL [R1+0x54c4], R22 ;  /* 0x0054c41601007387 */ /* 0x0001e80000100800 */
[----:B0-----:R-:W2:Y:S04]  /*1e32f0*/  LDL.LU R22, [R1+0x1198] ;  /* 0x0011980001167983 */ /* 0x001ea80000300800 */
[----:B------:R-:W2:Y:S04]  /*1e3300*/  LDL.LU R36, [R1+0x119c] ;  /* 0x00119c0001247983 */ /* 0x000ea80000300800 */
[----:B------:R-:W4:Y:S04]  /*1e3310*/  LDL.LU R46, [R1+0x1180] ;  /* 0x00118000012e7983 */ /* 0x000f280000300800 */
[----:B------:R0:W-:Y:S04]  /*1e3320*/  STL.64 [R1+0x26f8], R2 ;  /* 0x0026f80201007387 */ /* 0x0001e80000100a00 */
[----:B------:R-:W4:Y:S01]  /*1e3330*/  LDL.LU R52, [R1+0x1184] ;  /* 0x0011840001347983 */ /* 0x000f220000300800 */
[----:B------:R-:W-:-:S05]  /*1e3340*/  F2FP.SATFINITE.E5M2.F32.PACK_AB_MERGE_C R40, R40, R28, RZ ;  /* 0x0000001c2828723e */ /* 0x000fca00048060ff */
[----:B------:R-:W-:Y:S01]  /*1e3350*/  STL [R1+0xa164], R40 ;  /* 0x00a1642801007387 */ /* 0x000fe20000100800 */
        /* <DEDUP_REMOVED lines=8> */
[----:B------:R-:W-:-:S05]  /*1e33e0*/  F2FP.SATFINITE.E5M2.F32.PACK_AB_MERGE_C R54, R57, R60, RZ ;  /* 0x0000003c3936723e */ /* 0x000fca00048060ff */
[----:B------:R-:W-:Y:S04]  /*1e33f0*/  STL [R1+0xa19c], R54 ;  /* 0x00a19c3601007387 */ /* 0x000fe80000100800 */
        /* <DEDUP_REMOVED lines=20> */
[----:B---3--:R-:W-:-:S05]  /*1e3540*/  F2FP.SATFINITE.E5M2.F32.PACK_AB_MERGE_C R2, R41, R37, RZ ;  /* 0x000000252902723e */ /* 0x008fca00048060ff */
        /* <DEDUP_REMOVED lines=8> */
[----:B------:R-:W3:Y:S04]  /*1e35d0*/  LDL.LU R41, [R1+0x11bc] ;  /* 0x0011bc0001297983 */ /* 0x000ee80000300800 */
[----:B------:R2:W-:Y:S02]  /*1e35e0*/  STL.64 [R1+0x26d0], R2 ;  /* 0x0026d00201007387 */ /* 0x0005e40000100a00 */
[----:B--2---:R-:W-:-:S05]  /*1e35f0*/  F2FP.SATFINITE.E5M2.F32.PACK_AB_MERGE_C R3, R36, R22, RZ ;  /* 0x000000162403723e */ /* 0x004fca00048060ff */
[----:B------:R-:W-:Y:S01]  /*1e3600*/  STL [R1+0x54fc], R3 ;  /* 0x0054fc0301007387 */ /* 0x000fe20000100800 */
[----:B----4-:R-:W-:-:S05]  /*1e3610*/  F2FP.SATFINITE.E5M2.F32.PACK_AB_MERGE_C R2, R52, R46, RZ ;  /* 0x0000002e3402723e */ /* 0x010fca00048060ff */
[----:B------:R0:W-:Y:S04]  /*1e3620*/  STL [R1+0x5520], R2 ;  /* 0x0055200201007387 */ /* 0x0001e80000100800 */
[----:B------:R-:W2:Y:S04]  /*1e3630*/  LDL.LU R51, [R1+0x11c0] ;  /* 0x0011c00001337983 */ /* 0x000ea80000300800 */
[----:B------:R-:W2:Y:S01]  /*1e3640*/  LDL.LU R61, [R1+0x11c4] ;  /* 0x0011c400013d7983 */ /* 0x000ea20000300800 */
        /* <DEDUP_REMOVED lines=8> */
[C---:B0-----:R-:W-:Y:S01]  /*1e36d0*/  IADD3 R2, P6, R17.reuse, R4, RZ ;  /* 0x0000000411027210 */ /* 0x041fe20007fde0ff */
[----:B------:R-:W4:Y:S04]  /*1e36e0*/  LDL.LU R43, [R1+0x11e4] ;  /* 0x0011e400012b7983 */ /* 0x000f280000300800 */
[----:B------:R-:W-:Y:S01]  /*1e36f0*/  IMAD.X R3, R18, 0x1, R48, P6 ;  /* 0x0000000112037824 */ /* 0x000fe200030e0630 */
[----:B------:R-:W4:Y:S04]  /*1e3700*/  LDL.LU R60, [R1+0x11e8] ;  /* 0x0011e800013c7983 */ /* 0x000f280000300800 */
[----:B------:R0:W-:Y:S04]  /*1e3710*/  STL.64 [R1+0x26c8], R2 ;  /* 0x0026c80201007387 */ /* 0x0001e80000100a00 */
[----:B------:R-:W4:Y:S04]  /*1e3720*/  LDL.LU R57, [R1+0x11ec] ;  /* 0x0011ec0001397983 */ /* 0x000f280000300800 */
[----:B------:R-:W4:Y:S01]  /*1e3730*/  LDL.LU R20, [R1+0x11f0] ;  /* 0x0011f00001147983 */ /* 0x000f220000300800 */
[----:B0-----:R-:W-:-:S03]  /*1e3740*/  IADD3 R2, P6, R17, R6, RZ ;  /* 0x0000000611027210 */ /* 0x001fc60007fde0ff */
[----:B------:R-:W4:Y:S04]  /*1e3750*/  LDL.LU R21, [R1+0x11f4] ;  /* 0x0011f40001157983 */ /* 0x000f280000300800 */
[----:B------:R-:W4:Y:S01]  /*1e3760*/  LDL.LU R22, [R1+0x11f8] ;  /* 0x0011f80001167983 */ /* 0x000f220000300800 */
[----:B------:R-:W-:-:S03]  /*1e3770*/  IMAD.X R3, R18, 0x1, R5, P6 ;  /* 0x0000000112037824 */ /* 0x000fc600030e0605 */
[----:B------:R-:W4:Y:S04]  /*1e3780*/  LDL.LU R36, [R1+0x11fc] ;  /* 0x0011fc0001247983 */ /* 0x000f280000300800 */
[----:B------:R-:W4:Y:S04]  /*1e3790*/  LDL.LU R46, [R1+0x1210] ;  /* 0x00121000012e7983 */ /* 0x000f280000300800 */
[----:B------:R-:W4:Y:S04]  /*1e37a0*/  LDL.LU R52, [R1+0x1214] ;  /* 0x0012140001347983 */ /* 0x000f280000300800 */
[----:B------:R-:W4:Y:S04]  /*1e37b0*/  LDL.LU R55, [R1+0x1218] ;  /* 0x0012180001377983 */ /* 0x000f280000300800 */
[----:B------:R-:W4:Y:S01]  /*1e37c0*/  LDL.LU R58, [R1+0x121c] ;  /* 0x00121c00013a7983 */ /* 0x000f220000300800 */
[----:B------:R-:W-:-:S05]  /*1e37d0*/  F2FP.SATFINITE.E5M2.F32.PACK_AB_MERGE_C R26, R26, R24, RZ ;  /* 0x000000181a1a723e */ /* 0x000fca00048060ff */
[----:B------:R0:W-:Y:S01]  /*1e37e0*/  STL [R1+0x2e3c], R26 ;  /* 0x002e3c1a01007387 */ /* 0x0001e20000100800 */
[----:B---3--:R-:W-:-:S05]  /*1e37f0*/  F2FP.SATFINITE.E5M2.F32.PACK_AB_MERGE_C R24, R29, R27, RZ ;  /* 0x0000001b1d18723e */ /* 0x008fca00048060ff */
[----:B------:R1:W-:Y:S01]  /*1e3800*/  STL [R1+0x2e7c], R24 ;  /* 0x002e7c1801007387 */ /* 0x0003e20000100800 */
[----:B0-----:R-:W-:-:S03]  /*1e3810*/  F2FP.SATFINITE.E5M2.F32.PACK_AB_MERGE_C R26, R33, R31, RZ ;  /* 0x0000001f211a723e */ /* 0x001fc600048060ff */
[----:B------:R0:W-:Y:S01]  /*1e3820*/  STL.64 [R1+0x26c0], R2 ;  /* 0x0026c00201007387 */ /* 0x0001e20000100a00 */
[----:B-1----:R-:W-:Y:S02]  /*1e3830*/  F2FP.SATFINITE.E5M2.F32.PACK_AB_MERGE_C R24, R41, R37, RZ ;  /* 0x000000252918723e */ /* 0x002fe400048060ff */
[C---:B0-----:R-:W-:Y:S01]  /*1e3840*/  IADD3 R2, P6, R17.reuse, R8, RZ ;  /* 0x0000000811027210 */ /* 0x041fe20007fde0ff */
[----:B------:R-:W-:Y:S04]  /*1e3850*/  STL [R1+0x2d88], R26 ;  /* 0x002d881a01007387 */ /* 0x000fe80000100800 */
[----:B------:R-:W-:Y:S01]  /*1e3860*/  IMAD.X R3, R18, 0x1, R7, P6 ;  /* 0x0000000112037824 */ /* 0x000fe200030e0607 */
[----:B------:R0:W-:Y:S04]  /*1e3870*/  STL [R1+0x2dac], R24 ;  /* 0x002dac1801007387 */ /* 0x0001e80000100800 */
[----:B0-----:R-:W3:Y:S04]  /*1e3880*/  LDL.LU R24, [R1+0x1220] ;  /* 0x0012200001187983 */ /* 0x001ee80000300800 */
[----:B------:R-:W3:Y:S04]  /*1e3890*/  LDL.LU R26, [R1+0x1224] ;  /* 0x00122400011a7983 */ /* 0x000ee80000300800 */
[----:B------:R-:W3:Y:S04]  /*1e38a0*/  LDL.LU R27, [R1+0x1228] ;  /* 0x00122800011b7983 */ /* 0x000ee80000300800 */
[----:B------:R0:W-:Y:S04]  /*1e38b0*/  STL.64 [R1+0x26b8], R2 ;  /* 0x0026b80201007387 */ /* 0x0001e80000100a00 */
[----:B------:R-:W3:Y:S04]  /*1e38c0*/  LDL.LU R29, [R1+0x122c] ;  /* 0x00122c00011d7983 */ /* 0x000ee80000300800 */
[----:B------:R-:W3:Y:S01]  /*1e38d0*/  LDL.LU R31, [R1+0x1230] ;  /* 0x00123000011f7983 */ /* 0x000ee20000300800 */
[----:B0-----:R-:W-:-:S03]  /*1e38e0*/  IADD3 R2, P6, R17, R10, RZ ;  /* 0x0000000a11027210 */ /* 0x001fc60007fde0ff */
[----:B------:R-:W3:Y:S02]  /*1e38f0*/  LDL.LU R33, [R1+0x1234] ;  /* 0x0012340001217983 */ /* 0x000ee40000300800 */
[----:B------:R-:W-:Y:S02]  /*1e3900*/  IMAD.X R3, R18, 0x1, R9, P6 ;  /* 0x0000000112037824 */ /* 0x000fe400030e0609 */
[----:B------:R-:W3:Y:S04]  /*1e3910*/  LDL.LU R37, [R1+0x1238] ;  /* 0x0012380001257983 */ /* 0x000ee80000300800 */
[----:B------:R-:W3:Y:S01]  /*1e3920*/  LDL.LU R41, [R1+0x123c] ;  /* 0x00123c0001297983 */ /* 0x000ee20000300800 */
[----:B--2---:R-:W-:-:S05]  /*1e3930*/  F2FP.SATFINITE.E5M2.F32.PACK_AB_MERGE_C R40, R61, R51, RZ ;  /* 0x000000333d28723e */ /* 0x004fca00048060ff */
[----:B------:R-:W-:Y:S01]  /*1e3940*/  STL [R1+0x2d08], R40 ;  /* 0x002d082801007387 */ /* 0x000fe20000100800 */
[----:B----4-:R-:W-:-:S05]  /*1e3950*/  F2FP.SATFINITE.E5M2.F32.PACK_AB_MERGE_C R30, R30, R59, RZ ;  /* 0x0000003b1e1e723e */ /* 0x010fca00048060ff */
[----:B------:R-:W-:Y:S04]  /*1e3960*/  STL [R1+0x2cf8], R30 ;  /* 0x002cf81e01007387 */ /* 0x000fe80000100800 */
[----:B------:R0:W-:Y:S04]  /*1e3970*/  STL.64 [R1+0x26b0], R2 ;  /* 0x0026b00201007387 */ /* 0x0001e80000100a00 */
[----:B0-----:R-:W2:Y:S04]  /*1e3980*/  LDL.LU.64 R2, [R1+0xa4e0] ;  /* 0x00a4e00001027983 */ /* 0x001ea80000300a00 */
[----:B------:R2:W-:Y:S01]  /*1e3990*/  STL.64 [R1+0xa4d8], R8 ;  /* 0x00a4d80801007387 */ /* 0x0005e20000100a00 */
[----:B------:R-:W-:-:S02]  /*1e39a0*/  F2FP.SATFINITE.E5M2.F32.PACK_AB_MERGE_C R30, R43, R28, RZ ;  /* 0x0000001c2b1e723e */ /* 0x000fc400048060ff */
[----:B------:R-:W-:-:S03]  /*1e39b0*/  F2FP.SATFINITE.E5M2.F32.PACK_AB_MERGE_C R28, R57, R60, RZ ;  /* 0x0000003c391c723e */ /* 0x000fc600048060ff */
[----:B------:R-:W-:Y:S04]  /*1e39c0*/  STL [R1+0x2c4c], R30 ;  /* 0x002c4c1e01007387 */ /* 0x000fe80000100800 */
[----:B------:R-:W-:Y:S01]  /*1e39d0*/  STL [R1+0x2c5c], R28 ;  /* 0x002c5c1c01007387 */ /* 0x000fe20000100800 */
[----:B------:R-:W-:Y:S02]  /*1e39e0*/  F2FP.SATFINITE.E5M2.F32.PACK_AB_MERGE_C R21, R21, R20, RZ ;  /* 0x000000141515723e */ /* 0x000fe400048060ff */
[----:B------:R-:W-:Y:S02]  /*1e39f0*/  F2FP.SATFINITE.E5M2.F32.PACK_AB_MERGE_C R20, R36, R22, RZ ;  /* 0x000000162414723e */ /* 0x000fe400048060ff */
[----:B---3--:R-:W-:Y:S02]  /*1e3a00*/  F2FP.SATFINITE.E5M2.F32.PACK_AB_MERGE_C R22, R26, R24, RZ ;  /* 0x000000181a16723e */ /* 0x008fe400048060ff */
[----:B--2---:R-:W-:-:S05]  /*1e3a10*/  IADD3 R8, P6, R17, R3, RZ ;  /* 0x0000000311087210 */ /* 0x004fca0007fde0ff */
[----:B------:R-:W-:-:S05]  /*1e3a20*/  IMAD.X R9, R18, 0x1, R38, P6 ;  /* 0x0000000112097824 */ /* 0x000fca00030e0626 */
[----:B------:R0:W-:Y:S04]  /*1e3a30*/  STL.64 [R1+0x26a8], R8 ;  /* 0x0026a80801007387 */ /* 0x0001e80000100a00 */
[----:B------:R-:W-:Y:S01]  /*1e3a40*/  STL [R1+0x81c], R21 ;  /* 0x00081c1501007387 */ /* 0x000fe20000100800 */
[----:B0-----:R-:W-:-:S03]  /*1e3a50*/  IADD3 R8, P6, R17, R2, RZ ;  /* 0x0000000211087210 */ /* 0x001fc60007fde0ff */
[----:B------:R-:W-:Y:S02]  /*1e3a60*/  STL [R1+0x840], R20 ;  /* 0x0008401401007387 */ /* 0x000fe40000100800 */
[----:B------:R-:W-:-:S05]  /*1e3a70*/  IMAD.X R9, R18, 0x1, R0, P6 ;  /* 0x0000000112097824 */ /* 0x000fca00030e0600 */
[----:B------:R0:W-:Y:S04]  /*1e3a80*/  STL.64 [R1+0x26a0], R8 ;  /* 0x0026a00801007387 */ /* 0x0001e80000100a00 */
[----:B------:R-:W2:Y:S01]  /*1e3a90*/  LDL.LU R51, [R1+0x1250] ;  /* 0x0012500001337983 */ /* 0x000ea20000300800 */
[----:B0-----:R-:W-:Y:S02]  /*1e3aa0*/  F2FP.SATFINITE.E5M2.F32.PACK_AB_MERGE_C R9, R52, R46, RZ ;  /* 0x0000002e3409723e */ /* 0x001fe400048060ff */
[----:B------:R-:W-:-:S03]  /*1e3ab0*/  F2FP.SATFINITE.E5M2.F32.PACK_AB_MERGE_C R8, R58, R55, RZ ;  /* 0x000000373a08723e */ /* 0x000fc600048060ff */
[----:B------:R-:W-:Y:S04]  /*1e3ac0*/  STL [R1+0x76c], R9 ;  /* 0x00076c0901007387 */ /* 0x000fe80000100800 */
[----:B------:R-:W2:Y:S04]  /*1e3ad0*/  LDL.LU R57, [R1+0x1254] ;  /* 0x0012540001397983 */ /* 0x000ea80000300800 */
[----:B------:R0:W-:Y:S04]  /*1e3ae0*/  STL [R1+0x77c], R8 ;  /* 0x00077c0801007387 */ /* 0x0001e80000100800 */
[----:B------:R-:W3:Y:S04]  /*1e3af0*/  LDL.LU R20, [R1+0x1258] ;  /* 0x0012580001147983 */ /* 0x000ee80000300800 */
[----:B------:R-:W3:Y:S01]  /*1e3b00*/  LDL.LU R36, [R1+0x125c] ;  /* 0x00125c0001247983 */ /* 0x000ee20000300800 */
[----:B0-----:R-:W-:-:S03]  /*1e3b10*/  IADD3 R8, P6, R17, R32, RZ ;  /* 0x0000002011087210 */ /* 0x001fc60007fde0ff */
[----:B------:R-:W4:Y:S02]  /*1e3b20*/  LDL.LU R46, [R1+0x1260] ;  /* 0x00126000012e7983 */ /* 0x000f240000300800 */
[----:B------:R-:W-:Y:S02]  /*1e3b30*/  IMAD.X R9, R18, 0x1, R53, P6 ;  /* 0x0000000112097824 */ /* 0x000fe400030e0635 */
[----:B------:R-:W4:Y:S04]  /*1e3b40*/  LDL.LU R52, [R1+0x1264] ;  /* 0x0012640001347983 */ /* 0x000f280000300800 */
[----:B------:R-:W4:Y:S04]  /*1e3b50*/  LDL.LU R55, [R1+0x1268] ;  /* 0x0012680001377983 */ /* 0x000f280000300800 */
[----:B------:R0:W-:Y:S01]  /*1e3b60*/  STL.64 [R1+0x2698], R8 ;  /* 0x0026980801007387 */ /* 0x0001e20000100a00 */
[----:B------:R-:W-:-:S03]  /*1e3b70*/  F2FP.SATFINITE.E5M2.F32.PACK_AB_MERGE_C R21, R29, R27, RZ ;  /* 0x0000001b1d15723e */ /* 0x000fc600048060ff */
[----:B------:R-:W4:Y:S01]  /*1e3b80*/  LDL.LU R58, [R1+0x126c] ;  /* 0x00126c00013a7983 */ /* 0x000f220000300800 */
[----:B0-----:R-:W-:-:S03]  /*1e3b90*/  IADD3 R8, P6, R17, R42, RZ ;  /* 0x0000002a11087210 */ /* 0x001fc60007fde0ff */
[----:B------:R-:W-:Y:S02]  /*1e3ba0*/  STL [R1+0x560], R22 ;  /* 0x0005601601007387 */ /* 0x000fe40000100800 */
[----:B------:R-:W-:Y:S02]  /*1e3bb0*/  IMAD.X R9, R18, 0x1, R39, P6 ;  /* 0x0000000112097824 */ /* 0x000fe400030e0627 */
        /* <DEDUP_REMOVED lines=9> */
[----:B------:R-:W4:Y:S04]  /*1e3c50*/  LDL.LU R28, [R1+0x127c] ;  /* 0x00127c00011c7983 */ /* 0x000f280000300800 */
[----:B------:R-:W4:Y:S04]  /*1e3c60*/  LDL.LU R21, [R1+0x12a0] ;  /* 0x0012a00001157983 */ /* 0x000f280000300800 */
[----:B------:R-:W4:Y:S01]  /*1e3c70*/  LDL.LU R22, [R1+0x12a4] ;  /* 0x0012a40001167983 */ /* 0x000f220000300800 */
[----:B0-----:R-:W-:-:S03]  /*1e3c80*/  IADD3 R8, P6, R17, R47, RZ ;  /* 0x0000002f11087210 */ /* 0x001fc60007fde0ff */
[----:B------:R-:W4:Y:S04]  /*1e3c90*/  LDL.LU R43, [R1+0x12a8] ;  /* 0x0012a800012b7983 */ /* 0x000f280000300800 */
[----:B------:R-:W4:Y:S01]  /*1e3ca0*/  LDL.LU R60, [R1+0x12ac] ;  /* 0x0012ac00013c7983 */ /* 0x000f220000300800 */
[----:B------:R-:W-:-:S03]  /*1e3cb0*/  IMAD.X R9, R18, 0x1, R45, P6 ;  /* 0x0000000112097824 */ /* 0x000fc600030e062d */
        /* <DEDUP_REMOVED lines=11> */
[----:B--2---:R-:W-:-:S05]  /*1e3d70*/  F2FP.SATFINITE.E5M2.F32.PACK_AB_MERGE_C R40, R57, R51, RZ ;  /* 0x000000333928723e */ /* 0x004fca00048060ff */
[----:B------:R-:W-:Y:S01]  /*1e3d80*/  STL [R1+0x500], R40 ;  /* 0x0005002801007387 */ /* 0x000fe20000100800 */
[----:B---3--:R-:W-:Y:S02]  /*1e3d90*/  F2FP.SATFINITE.E5M2.F32.PACK_AB_MERGE_C R20, R36, R20, RZ ;  /* 0x000000142414723e */ /* 0x008fe400048060ff */
[----:B----4-:R-:W-:-:S03]  /*1e3da0*/  F2FP.SATFINITE.E5M2.F32.PACK_AB_MERGE_C R36, R52, R46, RZ ;  /* 0x0000002e3424723e */ /* 0x010fc600048060ff */
[----:B------:R0:W-:Y:S04]  /*1e3db0*/  STL [R1+0x504], R20 ;  /* 0x0005041401007387 */ /* 0x0001e80000100800 */
[----:B------:R-:W-:Y:S04]  /*1e3dc0*/  STL [R1+0xa30c], R36 ;  /* 0x00a30c2401007387 */ /* 0x000fe80000100800 */
[----:B------:R1:W-:Y:S01]  /*1e3dd0*/  STL.64 [R1+0x2680], R8 ;  /* 0x0026800801007387 */ /* 0x0003e20000100a00 */
[----:B0-----:R-:W-:Y:S02]  /*1e3de0*/  F2FP.SATFINITE.E5M2.F32.PACK_AB_MERGE_C R20, R58, R55, RZ ;  /* 0x000000373a14723e */ /* 0x001fe400048060ff */
[----:B-1----:R-:W-:-:S03]  /*1e3df0*/  IADD3 R8, P6, R17, R49, RZ ;  /* 0x0000003111087210 */ /* 0x002fc60007fde0ff */
[----:B------:R0:W-:Y:S02]  /*1e3e00*/  STL [R1+0x4dc], R20 ;  /* 0x0004dc1401007387 */ /* 0x0001e40000100800 */
[----:B------:R-:W-:Y:S02]  /*1e3e10*/  IMAD.X R9, R18, 0x1, R50, P6 ;  /* 0x0000000112097824 */ /* 0x000fe400030e0632 */
[----:B------:R-:W2:Y:S04]  /*1e3e20*/  LDL.LU R57, [R1+0x12f0] ;  /* 0x0012f00001397983 */ /* 0x000ea80000300800 */
[----:B0-----:R-:W2:Y:S04]  /*1e3e30*/  LDL.LU R20, [R1+0x12f4] ;  /* 0x0012f40001147983 */ /* 0x001ea80000300800 */
[----:B------:R-:W3:Y:S04]  /*1e3e40*/  LDL.LU R46, [R1+0x12f8] ;  /* 0x0012f800012e7983 */ /* 0x000ee80000300800 */
[----:B------:R0:W-:Y:S04]  /*1e3e50*/  STL.64 [R1+0x2678], R8 ;  /* 0x0026780801007387 */ /* 0x0001e80000100a00 */
[----:B------:R-:W3:Y:S04]  /*1e3e60*/  LDL.LU R52, [R1+0x12fc] ;  /* 0x0012fc0001347983 */ /* 0x000ee80000300800 */
[----:B------:R-:W4:Y:S01]  /*1e3e70*/  LDL.LU R55, [R1+0x12d0] ;  /* 0x0012d00001377983 */ /* 0x000f220000300800 */
[----:B0-----:R-:W-:-:S03]  /*1e3e80*/  IADD3 R8, P6, R17, R25, RZ ;  /* 0x0000001911087210 */ /* 0x001fc60007fde0ff */
[----:B------:R-:W4:Y:S01]  /*1e3e90*/  LDL.LU R58, [R1+0x12d4] ;  /* 0x0012d400013a7983 */ /* 0x000f220000300800 */
[----:B------:R-:W-:Y:S01]  /*1e3ea0*/  F2FP.SATFINITE.E5M2.F32.PACK_AB_MERGE_C R36, R59, R61, RZ ;  /* 0x0000003d3b24723e */ /* 0x000fe200048060ff */
[----:B------:R-:W-:-:S04]  /*1e3eb0*/  IMAD.X R9, R18, 0x1, R34, P6 ;  /* 0x0000000112097824 */ /* 0x000fc800030e0622 */
[----:B------:R-:W-:Y:S01]  /*1e3ec0*/  STL [R1+0x4a8], R36 ;  /* 0x0004a82401007387 */ /* 0x000fe20000100800 */
[----:B------:R-:W-:-:S05]  /*1e3ed0*/  F2FP.SATFINITE.E5M2.F32.PACK_AB_MERGE_C R28, R28, R30, RZ ;  /* 0x0000001e1c1c723e */ /* 0x000fca00048060ff */
[----:B------:R-:W-:Y:S04]  /*1e3ee0*/  STL [R1+0x4ac], R28 ;  /* 0x0004ac1c01007387 */ /* 0x000fe80000100800 */
[----:B------:R0:W-:Y:S02]  /*1e3ef0*/  STL.64 [R1+0x2670], R8 ;  /* 0x0026700801007387 */ /* 0x0001e40000100a00 */
[----:B0-----:R-:W-:Y:S02]  /*1e3f00*/  F2FP.SATFINITE.E5M2.F32.PACK_AB_MERGE_C R8, R22, R21, RZ ;  /* 0x000000151608723e */ /* 0x001fe400048060ff */
[----:B------:R-:W4:Y:S04]  /*1e3f10*/  LDL.LU R21, [R1+0x12d8] ;  /* 0x0012d80001157983 */ /* 0x000f280000300800 */
[----:B------:R-:W4:Y:S04]  /*1e3f20*/  LDL.LU R22, [R1+0x12dc] ;  /* 0x0012dc0001167983 */ /* 0x000f280000300800 */
[----:B------:R0:W-:Y:S01]  /*1e3f30*/  STL [R1+0x45c], R8 ;  /* 0x00045c0801007387 */ /* 0x0001e20000100800 */
[----:B------:R-:W-:-:S02]  /*1e3f40*/  F2FP.SATFINITE.E5M2.F32.PACK_AB_MERGE_C R28, R60, R43, RZ ;  /* 0x0000002b3c1c723e */ /* 0x000fc400048060ff */
[----:B0-----:R-:W-:-:S03]  /*1e3f50*/  IADD3 R8, P6, R17, R23, RZ ;  /* 0x0000001711087210 */ /* 0x001fc60007fde0ff */
[----:B------:R-:W-:Y:S02]  /*1e3f60*/  STL [R1+0x478], R28 ;  /* 0x0004781c01007387 */ /* 0x000fe40000100800 */
        /* <DEDUP_REMOVED lines=9> */
[----:B------:R-:W4:Y:S01]  /*1e4000*/  LDL.LU R29, [R1+0x1300] ;  /* 0x00130000011d7983 */ /* 0x000f220000300800 */
[----:B0-----:R-:W-:-:S05]  /*1e4010*/  F2FP.SATFINITE.E5M2.F32.PACK_AB_MERGE_C R9, R33, R31, RZ ;  /* 0x0000001f2109723e */ /* 0x001fca00048060ff */
[----:B------:R-:W-:Y:S01]  /*1e4020*/  STL [R1+0x3f4], R9 ;  /* 0x0003f40901007387 */ /* 0x000fe20000100800 */
[----:B------:R-:W-:-:S03]  /*1e4030*/  F2FP.SATFINITE.E5M2.F32.PACK_AB_MERGE_C R8, R41, R37, RZ ;  /* 0x000000252908723e */ /* 0x000fc600048060ff */
[----:B------:R-:W4:Y:S04]  /*1e4040*/  LDL.LU R33, [R1+0x1304] ;  /* 0x0013040001217983 */ /* 0x000f280000300800 */
[----:B------:R0:W-:Y:S04]  /*1e4050*/  STL [R1+0x400], R8 ;  /* 0x0004000801007387 */ /* 0x0001e80000100800 */
[----:B------:R-:W4:Y:S04]  /*1e4060*/  LDL.LU R24, [R1+0x1308] ;  /* 0x0013080001187983 */ /* 0x000f280000300800 */
[----:B------:R-:W4:Y:S01]  /*1e4070*/  LDL.LU R26, [R1+0x130c] ;  /* 0x00130c00011a7983 */ /* 0x000f220000300800 */
[----:B0-----:R-:W-:-:S03]  /*1e4080*/  IADD3 R8, P6, R17, R13, RZ ;  /* 0x0000000d11087210 */ /* 0x001fc60007fde0ff */
[----:B------:R-:W4:Y:S02]  /*1e4090*/  LDL.LU R27, [R1+0x1310] ;  /* 0x00131000011b7983 */ /* 0x000f240000300800 */
[----:B------:R-:W-:-:S05]  /*1e40a0*/  IMAD.X R9, R18, 0x1, R15, P6 ;  /* 0x0000000112097824 */ /* 0x000fca00030e060f */
[----:B------:R0:W-:Y:S04]  /*1e40b0*/  STL.64 [R1+0x2658], R8 ;  /* 0x0026580801007387 */ /* 0x0001e80000100a00 */
[----:B------:R-:W4:Y:S04]  /*1e40c0*/  LDL.LU R31, [R1+0x1314] ;  /* 0x00131400011f7983 */ /* 0x000f280000300800 */
[----:B------:R-:W4:Y:S01]  /*1e40d0*/  LDL.LU R37, [R1+0x1318] ;  /* 0x0013180001257983 */ /* 0x000f220000300800 */
[----:B0-----:R-:W-:-:S03]  /*1e40e0*/  IADD3 R8, P6, R17, R14, RZ ;  /* 0x0000000e11087210 */ /* 0x001fc60007fde0ff */
[----:B------:R-:W4:Y:S02]  /*1e40f0*/  LDL.LU R41, [R1+0x131c] ;  /* 0x00131c0001297983 */ /* 0x000f240000300800 */
[----:B------:R-:W-:Y:S02]  /*1e4100*/  IMAD.X R9, R18, 0x1, R16, P6 ;  /* 0x0000000112097824 */ /* 0x000fe400030e0610 */
[----:B------:R-:W-:Y:S01]  /*1e4110*/  VIADD R17, R17, UR4 ;  /* 0x0000000411117c36 */ /* 0x000fe20008000000 */
[----:B------:R-:W-:-:S04]  /*1e4120*/  ULDC UR4, c[0x0][0x248] ;  /* 0x0000920000047ab9 */ /* 0x000fc80000000800 */
[----:B------:R-:W-:Y:S02]  /*1e4130*/  SHF.R.S32.HI R18, RZ, 0x1f, R17 ;  /* 0x0000001fff127819 */ /* 0x000fe40000011411 */
[----:B--2---:R-:W-:-:S05]  /*1e4140*/  F2FP.SATFINITE.E5M2.F32.PACK_AB_MERGE_C R20, R20, R57, RZ ;  /* 0x000000391414723e */ /* 0x004fca00048060ff */
[----:B------:R-:W-:Y:S04]  /*1e4150*/  STL [R1+0x1f0], R20 ;  /* 0x0001f01401007387 */ /* 0x000fe80000100800 */
[----:B------:R3:W-:Y:S02]  /*1e4160*/  STL.64 [R1+0x2650], R8 ;  /* 0x0026500801007387 */ /* 0x0007e40000100a00 */
[----:B---3--:R-:W-:Y:S02]  /*1e4170*/  F2FP.SATFINITE.E5M2.F32.PACK_AB_MERGE_C R9, R52, R46, RZ ;  /* 0x0000002e3409723e */ /* 0x008fe400048060ff */
[----:B----4-:R-:W-:Y:S01]  /*1e4180*/  F2FP.SATFINITE.E5M2.F32.PACK_AB_MERGE_C R8, R58, R55, RZ ;  /* 0x000000373a08723e */ /* 0x010fe200048060ff */
[----:B------:R-:W2:Y:S04]  /*1e4190*/  LDL.LU R46, [R1+0x1320] ;  /* 0x00132000012e7983 */ /* 0x000ea80000300800 */
[----:B------:R-:W-:Y:S04]  /*1e41a0*/  STL [R1+0x1f4], R9 ;  /* 0x0001f40901007387 */ /* 0x000fe80000100800 */
[----:B------:R-:W2:Y:S04]  /*1e41b0*/  LDL.LU R52, [R1+0x1324] ;  /* 0x0013240001347983 */ /* 0x000ea80000300800 */
[----:B------:R0:W-:Y:S04]  /*1e41c0*/  STL [R1+0x1e0], R8 ;  /* 0x0001e00801007387 */ /* 0x0001e80000100800 */
[----:B------:R-:W3:Y:S04]  /*1e41d0*/  LDL.LU R55, [R1+0x1328] ;  /* 0x0013280001377983 */ /* 0x000ee80000300800 */
[----:B------:R-:W3:Y:S01]  /*1e41e0*/  LDL.LU R58, [R1+0x132c] ;  /* 0x00132c00013a7983 */ /* 0x000ee20000300800 */
[----:B0-----:R-:W-:-:S05]  /*1e41f0*/  IADD3 R8, P6, R17, R4, RZ ;  /* 0x0000000411087210 */ /* 0x001fca0007fde0ff */
[----:B------:R-:W-:Y:S01]  /*1e4200*/  IMAD.X R9, R18, 0x1, R48, P6 ;  /* 0x0000000112097824 */ /* 0x000fe200030e0630 */
[----:B------:R-:W-:-:S05]  /*1e4210*/  F2FP.SATFINITE.E5M2.F32.PACK_AB_MERGE_C R20, R22, R21, RZ ;  /* 0x000000151614723e */ /* 0x000fca00048060ff */
[----:B------:R0:W-:Y:S04]  /*1e4220*/  STL [R1+0x1e8], R20 ;  /* 0x0001e81401007387 */ /* 0x0001e80000100800 */
[----:B------:R-:W4:Y:S04]  /*1e4230*/  LDL.LU R30, [R1+0x1340] ;  /* 0x00134000011e7983 */ /* 0x000f280000300800 */
[----:B------:R-:W4:Y:S04]  /*1e4240*/  LDL.LU R28, [R1+0x1344] ;  /* 0x00134400011c7983 */ /* 0x000f280000300800 */
[----:B------:R-:W4:Y:S04]  /*1e4250*/  LDL.LU R43, [R1+0x1348] ;  /* 0x00134800012b7983 */ /* 0x000f280000300800 */
[----:B------:R1:W-:Y:S04]  /*1e4260*/  STL.64 [R1+0x2648], R8 ;  /* 0x0026480801007387 */ /* 0x0003e80000100a00 */
[----:B------:R-:W4:Y:S04]  /*1e4270*/  LDL.LU R60, [R1+0x134c] ;  /* 0x00134c00013c7983 */ /* 0x000f280000300800 */
[----:B------:R-:W4:Y:S04]  /*1e4280*/  LDL.LU R57, [R1+0x1350] ;  /* 0x0013500001397983 */ /* 0x000f280000300800 */
[----:B0-----:R-:W4:Y:S04]  /*1e4290*/  LDL.LU R20, [R1+0x1354] ;  /* 0x0013540001147983 */ /* 0x001f280000300800 */
[----:B------:R-:W4:Y:S04]  /*1e42a0*/  LDL.LU R21, [R1+0x1358] ;  /* 0x0013580001157983 */ /* 0x000f280000300800 */
[----:B------:R-:W4:Y:S01]  /*1e42b0*/  LDL.LU R22, [R1+0x135c] ;  /* 0x00135c0001167983 */ /* 0x000f220000300800 */
[----:B-1----:R-:W-:-:S03]  /*1e42c0*/  F2FP.SATFINITE.E5M2.F32.PACK_AB_MERGE_C R8, R33, R29, RZ ;  /* 0x0000001d2108723e */ /* 0x002fc600048060ff */
[----:B------:R-:W4:Y:S04]  /*1e42d0*/  LDL.LU R29, [R1+0x1360] ;  /* 0x00136000011d7983 */ /* 0x000f280000300800 */
[----:B------:R-:W4:Y:S04]  /*1e42e0*/  LDL.LU R33, [R1+0x1364] ;  /* 0x0013640001217983 */ /* 0x000f280000300800 */
[----:B------:R0:W-:Y:S01]  /*1e42f0*/  STL [R1+0x2e28], R8 ;  /* 0x002e280801007387 */ /* 0x0001e20000100800 */
[----:B------:R-:W-:Y:S02]  /*1e4300*/  F2FP.SATFINITE.E5M2.F32.PACK_AB_MERGE_C R24, R26, R24, RZ ;  /* 0x000000181a18723e */ /* 0x000fe400048060ff */
[----:B0-----:R-:W-:-:S03]  /*1e4310*/  IADD3 R8, P6, R17, R6, RZ ;  /* 0x0000000611087210 */ /* 0x001fc60007fde0ff */
[----:B------:R-:W-:Y:S02]  /*1e4320*/  STL [R1+0x2e88], R24 ;  /* 0x002e881801007387 */ /* 0x000fe40000100800 */
[----:B------:R-:W-:-:S05]  /*1e4330*/  IMAD.X R9, R18, 0x1, R5, P6 ;  /* 0x0000000112097824 */ /* 0x000fca00030e0605 */
[----:B------:R0:W-:Y:S04]  /*1e4340*/  STL.64 [R1+0x2640], R8 ;  /* 0x0026400801007387 */ /* 0x0001e80000100a00 */
[----:B0-----:R-:W2:Y:S01]  /*1e4350*/  LDL.LU.64 R8, [R1+0xa4d8] ;  /* 0x00a4d80001087983 */ /* 0x001ea20000300a00 */
[----:B------:R-:W-:Y:S02]  /*1e4360*/  F2FP.SATFINITE.E5M2.F32.PACK_AB_MERGE_C R31, R31, R27, RZ ;  /* 0x0000001b1f1f723e */ /* 0x000fe400048060ff */
[----:B------:R-:W-:-:S03]  /*1e4370*/  F2FP.SATFINITE.E5M2.F32.PACK_AB_MERGE_C R24, R41, R37, RZ ;  /* 0x000000252918723e */ /* 0x000fc600048060ff */
[----:B------:R-:W-:Y:S04]  /*1e4380*/  STL [R1+0x2d8c], R31 ;  /* 0x002d8c1f01007387 */ /* 0x000fe80000100800 */
[----:B------:R0:W-:Y:S04]  /*1e4390*/  STL [R1+0x2da8], R24 ;  /* 0x002da81801007387 */ /* 0x0001e80000100800 */
[----:B0-----:R-:W4:Y:S01]  /*1e43a0*/  LDL.LU R24, [R1+0x1368] ;  /* 0x0013680001187983 */ /* 0x001f220000300800 */
[----:B--2---:R-:W-:-:S05]  /*1e43b0*/  IADD3 R26, P6, R17, R8, RZ ;  /* 0x00000008111a7210 */ /* 0x004fca0007fde0ff */
[----:B------:R-:W-:-:S05]  /*1e43c0*/  IMAD.X R27, R18, 0x1, R7, P6 ;  /* 0x00000001121b7824 */ /* 0x000fca00030e0607 */
[----:B------:R0:W-:Y:S04]  /*1e43d0*/  STL.64 [R1+0x2638], R26 ;  /* 0x0026381a01007387 */ /* 0x0001e80000100a00 */
[----:B0-----:R-:W2:Y:S04]  /*1e43e0*/  LDL.LU R26, [R1+0x136c] ;  /* 0x00136c00011a7983 */ /* 0x001ea80000300800 */
[----:B------:R-:W2:Y:S04]  /*1e43f0*/  LDL.LU R37, [R1+0x1380] ;  /* 0x0013800001257983 */ /* 0x000ea80000300800 */
[----:B------:R-:W2:Y:S04]  /*1e4400*/  LDL.LU R41, [R1+0x1384] ;  /* 0x0013840001297983 */ /* 0x000ea80000300800 */
[----:B------:R0:W-:Y:S04]  /*1e4410*/  STL.64 [R1+0xa4d0], R6 ;  /* 0x00a4d00601007387 */ /* 0x0001e80000100a00 */
[----:B------:R-:W2:Y:S01]  /*1e4420*/  LDL.LU R27, [R1+0x1388] ;  /* 0x00138800011b7983 */ /* 0x000ea20000300800 */
[----:B0-----:R-:W-:-:S02]  /*1e4430*/  F2FP.SATFINITE.E5M2.F32.PACK_AB_MERGE_C R7, R52, R46, RZ ;  /* 0x0000002e3407723e */ /* 0x001fc400048060ff */
[----:B---3--:R-:W-:-:S03]  /*1e4440*/  F2FP.SATFINITE.E5M2.F32.PACK_AB_MERGE_C R6, R58, R55, RZ ;  /* 0x000000373a06723e */ /* 0x008fc600048060ff */
[----:B------:R-:W-:Y:S04]  /*1e4450*/  STL [R1+0x2cec], R7 ;  /* 0x002cec0701007387 */ /* 0x000fe80000100800 */
        /* <DEDUP_REMOVED lines=8> */
[----:B------:R-:W3:Y:S01]  /*1e44e0*/  LDL.LU R58, [R1+0x139c] ;  /* 0x00139c00013a7983 */ /* 0x000ee20000300800 */
[----:B----4-:R-:W-:Y:S02]  /*1e44f0*/  F2FP.SATFINITE.E5M2.F32.PACK_AB_MERGE_C R30, R28, R30, RZ ;  /* 0x0000001e1c1e723e */ /* 0x010fe400048060ff */
[----:B------:R-:W-:Y:S02]  /*1e4500*/  F2FP.SATFINITE.E5M2.F32.PACK_AB_MERGE_C R28, R60, R43, RZ ;  /* 0x0000002b3c1c723e */ /* 0x000fe400048060ff */
[----:B0-----:R-:W-:Y:S01]  /*1e4510*/  IADD3 R6, P6, R17, R3, RZ ;  /* 0x0000000311067210 */ /* 0x001fe20007fde0ff */
[----:B------:R-:W-:Y:S04]  /*1e4520*/  STL [R1+0x2c2c], R30 ;  /* 0x002c2c1e01007387 */ /* 0x000fe80000100800 */
[----:B------:R-:W-:Y:S01]  /*1e4530*/  IMAD.X R7, R18, 0x1, R38, P6 ;  /* 0x0000000112077824 */ /* 0x000fe200030e0626 */
[----:B------:R0:W-:Y:S04]  /*1e4540*/  STL [R1+0x2c48], R28 ;  /* 0x002c481c01007387 */ /* 0x0001e80000100800 */
[----:B------:R1:W-:Y:S01]  /*1e4550*/  STL.64 [R1+0x2628], R6 ;  /* 0x0026280601007387 */ /* 0x0003e20000100a00 */
[----:B0-----:R-:W-:-:S02]  /*1e4560*/  F2FP.SATFINITE.E5M2.F32.PACK_AB_MERGE_C R28, R20, R57, RZ ;  /* 0x00000039141c723e */ /* 0x001fc400048060ff */
[----:B------:R-:W-:Y:S02]  /*1e4570*/  F2FP.SATFINITE.E5M2.F32.PACK_AB_MERGE_C R20, R22, R21, RZ ;  /* 0x000000151614723e */ /* 0x000fe400048060ff */
[----:B-1----:R-:W-:Y:S01]  /*1e4580*/  IADD3 R6, P6, R17, R2, RZ ;  /* 0x0000000211067210 */ /* 0x002fe20007fde0ff */
[----:B------:R-:W-:Y:S04]  /*1e4590*/  STL [R1+0x808], R28 ;  /* 0x0008081c01007387 */ /* 0x000fe80000100800 */
[----:B------:R-:W-:Y:S01]  /*1e45a0*/  IMAD.X R7, R18, 0x1, R0, P6 ;  /* 0x0000000112077824 */ /* 0x000fe200030e0600 */
[----:B------:R-:W-:Y:S04]  /*1e45b0*/  STL [R1+0x2f2c], R20 ;  /* 0x002f2c1401007387 */ /* 0x000fe80000100800 */
[----:B------:R0:W-:Y:S04]  /*1e45c0*/  STL.64 [R1+0x2620], R6 ;  /* 0x0026200601007387 */ /* 0x0001e80000100a00 */
[----:B------:R-:W4:Y:S04]  /*1e45d0*/  LDL.LU R59, [R1+0x13a0] ;  /* 0x0013a000013b7983 */ /* 0x000f280000300800 */
[----:B------:R-:W4:Y:S01]  /*1e45e0*/  LDL.LU R30, [R1+0x13a4] ;  /* 0x0013a400011e7983 */ /* 0x000f220000300800 */
[----:B0-----:R-:W-:-:S05]  /*1e45f0*/  F2FP.SATFINITE.E5M2.F32.PACK_AB_MERGE_C R6, R33, R29, RZ ;  /* 0x0000001d2106723e */ /* 0x001fca00048060ff */
[----:B------:R0:W-:Y:S04]  /*1e4600*/  STL [R1+0x740], R6 ;  /* 0x0007400601007387 */ /* 0x0001e80000100800 */
[----:B------:R-:W4:Y:S04]  /*1e4610*/  LDL.LU R28, [R1+0x13a8] ;  /* 0x0013a800011c7983 */ /* 0x000f280000300800 */
[----:B------:R-:W4:Y:S04]  /*1e4620*/  LDL.LU R43, [R1+0x13ac] ;  /* 0x0013ac00012b7983 */ /* 0x000f280000300800 */
[----:B------:R-:W4:Y:S04]  /*1e4630*/  LDL.LU R20, [R1+0x13c0] ;  /* 0x0013c00001147983 */ /* 0x000f280000300800 */
[----:B------:R-:W4:Y:S04]  /*1e4640*/  LDL.LU R21, [R1+0x13c4] ;  /* 0x0013c40001157983 */ /* 0x000f280000300800 */
[----:B------:R-:W4:Y:S01]  /*1e4650*/  LDL.LU R29, [R1+0x13c8] ;  /* 0x0013c800011d7983 */ /* 0x000f220000300800 */
[----:B0-----:R-:W-:-:S03]  /*1e4660*/  IADD3 R6, P6, R17, R32, RZ ;  /* 0x0000002011067210 */ /* 0x001fc60007fde0ff */
[----:B------:R-:W4:Y:S02]  /*1e4670*/  LDL.LU R33, [R1+0x13cc] ;  /* 0x0013cc0001217983 */ /* 0x000f240000300800 */
[----:B------:R-:W-:Y:S01]  /*1e4680*/  IMAD.X R7, R18, 0x1, R53, P6 ;  /* 0x0000000112077824 */ /* 0x000fe200030e0635 */
[----:B--2---:R-:W-:-:S05]  /*1e4690*/  F2FP.SATFINITE.E5M2.F32.PACK_AB_MERGE_C R22, R26, R24, RZ ;  /* 0x000000181a16723e */ /* 0x004fca00048060ff */
[----:B------:R-:W-:Y:S04]  /*1e46a0*/  STL [R1+0x768], R22 ;  /* 0x0007681601007387 */ /* 0x000fe80000100800 */
[----:B------:R0:W-:Y:S04]  /*1e46b0*/  STL.64 [R1+0x2618], R6 ;  /* 0x0026180601007387 */ /* 0x0001e80000100a00 */
[----:B------:R-:W2:Y:S04]  /*1e46c0*/  LDL.LU R60, [R1+0x13d0] ;  /* 0x0013d000013c7983 */ /* 0x000ea80000300800 */
[----:B------:R-:W2:Y:S01]  /*1e46d0*/  LDL.LU R57, [R1+0x13d4] ;  /* 0x0013d40001397983 */ /* 0x000ea20000300800 */
[----:B0-----:R-:W-:-:S05]  /*1e46e0*/  F2FP.SATFINITE.E5M2.F32.PACK_AB_MERGE_C R6, R41, R37, RZ ;  /* 0x000000252906723e */ /* 0x001fca00048060ff */
[----:B------:R0:W-:Y:S04]  /*1e46f0*/  STL [R1+0x538], R6 ;  /* 0x0005380601007387 */ /* 0x0001e80000100800 */
[----:B------:R-:W2:Y:S04]  /*1e4700*/  LDL.LU R37, [R1+0x13d8] ;  /* 0x0013d80001257983 */ /* 0x000ea80000300800 */
[----:B------:R-:W2:Y:S01]  /*1e4710*/  LDL.LU R41, [R1+0x13dc] ;  /* 0x0013dc0001297983 */ /* 0x000ea20000300800 */
[----:B0-----:R-:W-:Y:S02]  /*1e4720*/  IADD3 R6, P6, R17, R42, RZ ;  /* 0x0000002a11067210 */ /* 0x001fe40007fde0ff */
[----:B---3--:R-:W-:-:S03]  /*1e4730*/  F2FP.SATFINITE.E5M2.F32.PACK_AB_MERGE_C R26, R31, R27, RZ ;  /* 0x0000001b1f1a723e */ /* 0x008fc600048060ff */
[----:B------:R-:W-:Y:S02]  /*1e4740*/  IMAD.X R7, R18, 0x1, R39, P6 ;  /* 0x0000000112077824 */ /* 0x000fe400030e0627 */
[----:B------:R-:W-:Y:S04]  /*1e4750*/  STL [R1+0xa288], R26 ;  /* 0x00a2881a01007387 */ /* 0x000fe80000100800 */
[----:B------:R0:W-:Y:S04]  /*1e4760*/  STL.64 [R1+0x2610], R6 ;  /* 0x0026100601007387 */ /* 0x0001e80000100a00 */
[----:B------:R-:W3:Y:S01]  /*1e4770*/  LDL.LU R24, [R1+0x13e0] ;  /* 0x0013e00001187983 */ /* 0x000ee20000300800 */
[----:B0-----:R-:W-:-:S05]  /*1e4780*/  F2FP.SATFINITE.E5M2.F32.PACK_AB_MERGE_C R6, R52, R46, RZ ;  /* 0x0000002e3406723e */ /* 0x001fca00048060ff */
[----:B------:R0:W-:Y:S04]  /*1e4790*/  STL [R1+0x508], R6 ;  /* 0x0005080601007387 */ /* 0x0001e80000100800 */
[----:B------:R-:W3:Y:S04]  /*1e47a0*/  LDL.LU R27, [R1+0x13e4] ;  /* 0x0013e400011b7983 */ /* 0x000ee80000300800 */
[----:B------:R-:W3:Y:S04]  /*1e47b0*/  LDL.LU R39, [R1+0x13e8] ;  /* 0x0013e80001277983 */ /* 0x000ee80000300800 */
[----:B------:R-:W3:Y:S01]  /*1e47c0*/  LDL.LU R46, [R1+0x13ec] ;  /* 0x0013ec00012e7983 */ /* 0x000ee20000300800 */
[----:B0-----:R-:W-:-:S02]  /*1e47d0*/  IADD3 R6, P6, R17, R47, RZ ;  /* 0x0000002f11067210 */ /* 0x001fc40007fde0ff */
[----:B------:R-:W-:-:S03]  /*1e47e0*/  F2FP.SATFINITE.E5M2.F32.PACK_AB_MERGE_C R22, R58, R55, RZ ;  /* 0x000000373a16723e */ /* 0x000fc600048060ff */
[----:B------:R-:W-:Y:S02]  /*1e47f0*/  IMAD.X R7, R18, 0x1, R45, P6 ;  /* 0x0000000112077824 */ /* 0x000fe400030e062d */
[----:B------:R-:W-:Y:S04]  /*1e4800*/  STL [R1+0xa2a8], R22 ;  /* 0x00a2a81601007387 */ /* 0x000fe80000100800 */
[----:B------:R-:W3:Y:S04]  /*1e4810*/  LDL.LU R31, [R1+0x13f0] ;  /* 0x0013f000011f7983 */ /* 0x000ee80000300800 */
[----:B------:R-:W3:Y:S04]  /*1e4820*/  LDL.LU R52, [R1+0x13f4] ;  /* 0x0013f40001347983 */ /* 0x000ee80000300800 */
[----:B------:R-:W3:Y:S04]  /*1e4830*/  LDL.LU R55, [R1+0x13f8] ;  /* 0x0013f80001377983 */ /* 0x000ee80000300800 */
[----:B------:R0:W-:Y:S04]  /*1e4840*/  STL.64 [R1+0x2608], R6 ;  /* 0x0026080601007387 */ /* 0x0001e80000100a00 */
[----:B------:R-:W3:Y:S01]  /*1e4850*/  LDL.LU R58, [R1+0x13fc] ;  /* 0x0013fc00013a7983 */ /* 0x000ee20000300800 */
[----:B----4-:R-:W-:-:S02]  /*1e4860*/  F2FP.SATFINITE.E5M2.F32.PACK_AB_MERGE_C R26, R30, R59, RZ ;  /* 0x0000003b1e1a723e */ /* 0x010fc400048060ff */
[----:B0-----:R-:W-:-:S03]  /*1e4870*/  IADD3 R6, P6, R17, R56, RZ ;  /* 0x0000003811067210 */ /* 0x001fc60007fde0ff */
[----:B------:R-:W-:Y:S02]  /*1e4880*/  STL [R1+0x4d4], R26 ;  /* 0x0004d41a01007387 */ /* 0x000fe40000100800 */
[----:B------:R-:W-:Y:S01]  /*1e4890*/  IMAD.X R7, R18, 0x1, R19, P6 ;  /* 0x0000000112077824 */ /* 0x000fe200030e0613 */
[----:B------:R-:W-:-:S05]  /*1e48a0*/  F2FP.SATFINITE.E5M2.F32.PACK_AB_MERGE_C R22, R43, R28, RZ ;  /* 0x0000001c2b16723e */ /* 0x000fca00048060ff */
[----:B------:R-:W-:Y:S04]  /*1e48b0*/  STL [R1+0x4e0], R22 ;  /* 0x0004e01601007387 */ /* 0x000fe80000100800 */
[----:B------:R0:W-:Y:S02]  /*1e48c0*/  STL.64 [R1+0x2600], R6 ;  /* 0x0026000601007387 */ /* 0x0001e40000100a00 */
[----:B0-----:R-:W-:Y:S02]  /*1e48d0*/  F2FP.SATFINITE.E5M2.F32.PACK_AB_MERGE_C R7, R21, R20, RZ ;  /* 0x000000141507723e */ /* 0x001fe400048060ff */
[----:B------:R-:W-:Y:S01]  /*1e48e0*/  F2FP.SATFINITE.E5M2.F32.PACK_AB_MERGE_C R6, R33, R29, RZ ;  /* 0x0000001d2106723e */ /* 0x000fe200048060ff */
[----:B------:R-:W4:Y:S04]  /*1e48f0*/  LDL.LU R20, [R1+0x1410] ;  /* 0x0014100001147983 */ /* 0x000f280000300800 */
[----:B------:R-:W-:Y:S04]  /*1e4900*/  STL [R1+0x4a4], R7 ;  /* 0x0004a40701007387 */ /* 0x000fe80000100800 */
[----:B------:R-:W4:Y:S04]  /*1e4910*/  LDL.LU R21, [R1+0x1414] ;  /* 0x0014140001157983 */ /* 0x000f280000300800 */
[----:B------:R0:W-:Y:S04]  /*1e4920*/  STL [R1+0x4b4], R6 ;  /* 0x0004b40601007387 */ /* 0x0001e80000100800 */
[----:B------:R-:W4:Y:S04]  /*1e4930*/  LDL.LU R29, [R1+0x1418] ;  /* 0x00141800011d7983 */ /* 0x000f280000300800 */
[----:B------:R-:W4:Y:S01]  /*1e4940*/  LDL.LU R33, [R1+0x141c] ;  /* 0x00141c0001217983 */ /* 0x000f220000300800 */
[----:B0-----:R-:W-:-:S05]  /*1e4950*/  IADD3 R6, P6, R17, R49, RZ ;  /* 0x0000003111067210 */ /* 0x001fca0007fde0ff */
[----:B------:R-:W-:-:S05]  /*1e4960*/  IMAD.X R7, R18, 0x1, R50, P6 ;  /* 0x0000000112077824 */ /* 0x000fca00030e0632 */
[----:B------:R2:W-:Y:S02]  /*1e4970*/  STL.64 [R1+0x25f8], R6 ;  /* 0x0025f80601007387 */ /* 0x0005e40000100a00 */
[----:B--2---:R-:W-:Y:S02]  /*1e4980*/  F2FP.SATFINITE.E5M2.F32.PACK_AB_MERGE_C R7, R57, R60, RZ ;  /* 0x0000003c3907723e */ /* 0x004fe400048060ff */
[----:B------:R-:W-:Y:S02]  /*1e4990*/  F2FP.SATFINITE.E5M2.F32.PACK_AB_MERGE_C R6, R41, R37, RZ ;  /* 0x000000252906723e */ /* 0x000fe400048060ff */
        /* <DEDUP_REMOVED lines=8> */
[----:B------:R-:W-:Y:S01]  /*1e4a20*/  IMAD.X R7, R18, 0x1, R34, P6 ;  /* 0x0000000112077824 */ /* 0x000fe200030e0622 */
[----:B---3--:R-:W-:-:S04]  /*1e4a30*/  F2FP.SATFINITE.E5M2.F32.PACK_AB_MERGE_C R57, R27, R24, RZ ;  /* 0x000000181b39723e */ /* 0x008fc800048060ff */
[----:B------:R0:W-:Y:S04]  /*1e4a40*/  STL.64 [R1+0x25f0], R6 ;  /* 0x0025f00601007387 */ /* 0x0001e80000100a00 */
[----:B------:R-:W3:Y:S04]  /*1e4a50*/  LDL.LU R60, [R1+0x1424] ;  /* 0x00142400013c7983 */ /* 0x000ee80000300800 */
[----:B------:R-:W-:Y:S01]  /*1e4a60*/  STL [R1+0xa388], R57 ;  /* 0x00a3883901007387 */ /* 0x000fe20000100800 */
[----:B0-----:R-:W-:-:S03]  /*1e4a70*/  F2FP.SATFINITE.E5M2.F32.PACK_AB_MERGE_C R6, R46, R39, RZ ;  /* 0x000000272e06723e */ /* 0x001fc600048060ff */
[----:B------:R-:W3:Y:S04]  /*1e4a80*/  LDL.LU R39, [R1+0x1428] ;  /* 0x0014280001277983 */ /* 0x000ee80000300800 */
        /* <DEDUP_REMOVED lines=17> */
[----:B------:R4:W-:Y:S02]  /*1e4ba0*/  STL.64 [R1+0x25e0], R6 ;  /* 0x0025e00601007387 */ /* 0x0009e40000100a00 */
[----:B----4-:R-:W-:-:S02]  /*1e4bb0*/  F2FP.SATFINITE.E5M2.F32.PACK_AB_MERGE_C R7, R21, R20, RZ ;  /* 0x000000141507723e */ /* 0x010fc400048060ff */
        /* <DEDUP_REMOVED lines=15> */
[----:B------:R-:W-:Y:S03]  /*1e4cb0*/  STL.64 [R1+0xa4c8], R14 ;  /* 0x00a4c80e01007387 */ /* 0x000fe60000100a00 */
[----:B------:R-:W-:-:S05]  /*1e4cc0*/  IMAD.X R7, R18, 0x1, R16, P6 ;  /* 0x0000000112077824 */ /* 0x000fca00030e0610 */
[----:B------:R0:W-:Y:S04]  /*1e4cd0*/  STL.64 [R1+0x25d0], R6 ;  /* 0x0025d00601007387 */ /* 0x0001e80000100a00 */
[----:B0-----:R-:W2:Y:S01]  /*1e4ce0*/  LDL.LU.64 R6, [R1+0xa4d0] ;  /* 0x00a4d00001067983 */ /* 0x001ea20000300a00 */
[----:B------:R-:W-:Y:S02]  /*1e4cf0*/  F2FP.SATFINITE.E5M2.F32.PACK_AB_MERGE_C R15, R28, R30, RZ ;  /* 0x0000001e1c0f723e */ /* 0x000fe400048060ff */
[----:B---3--:R-:W-:Y:S02]  /*1e4d00*/  F2FP.SATFINITE.E5M2.F32.PACK_AB_MERGE_C R14, R60, R43, RZ ;  /* 0x0000002b3c0e723e */ /* 0x008fe400048060ff */
[----:B------:R-:W-:Y:S01]  /*1e4d10*/  F2FP.SATFINITE.E5M2.F32.PACK_AB_MERGE_C R18, R46, R39, RZ ;  /* 0x000000272e12723e */ /* 0x000fe200048060ff */
[----:B------:R-:W-:Y:S04]  /*1e4d20*/  STL [R1+0x1ec], R15 ;  /* 0x0001ec0f01007387 */ /* 0x000fe80000100800 */
[----:B------:R0:W-:Y:S04]  /*1e4d30*/  STL [R1+0x1d0], R14 ;  /* 0x0001d00e01007387 */ /* 0x0001e80000100800 */
[----:B------:R-:W-:Y:S04]  /*1e4d40*/  STL [R1+0x1d4], R18 ;  /* 0x0001d41201007387 */ /* 0x000fe80000100800 */
[----:B------:R-:W3:Y:S04]  /*1e4d50*/  LDL.LU R39, [R1+0x2540] ;  /* 0x0025400001277983 */ /* 0x000ee80000300800 */
[----:B------:R-:W3:Y:S01]  /*1e4d60*/  LDL.LU R46, [R1+0x2544] ;  /* 0x00254400012e7983 */ /* 0x000ee20000300800 */
[----:B------:R-:W-:Y:S01]  /*1e4d70*/  VIADD R17, R17, UR4 ;  /* 0x0000000411117c36 */ /* 0x000fe20008000000 */
[----:B------:R-:W-:-:S04]  /*1e4d80*/  ULDC UR4, c[0x0][0x248] ;  /* 0x0000920000047ab9 */ /* 0x000fc80000000800 */
[----:B------:R-:W-:Y:S02]  /*1e4d90*/  SHF.R.S32.HI R22, RZ, 0x1f, R17 ;  /* 0x0000001fff167819 */ /* 0x000fe40000011411 */
[----:B0-----:R-:W-:-:S05]  /*1e4da0*/  IADD3 R14, P6, R17, R4, RZ ;  /* 0x00000004110e7210 */ /* 0x001fca0007fde0ff */
[----:B------:R-:W-:-:S05]  /*1e4db0*/  IMAD.X R15, R22, 0x1, R48, P6 ;  /* 0x00000001160f7824 */ /* 0x000fca00030e0630 */
[----:B------:R0:W-:Y:S02]  /*1e4dc0*/  STL.64 [R1+0x25c8], R14 ;  /* 0x0025c80e01007387 */ /* 0x0001e40000100a00 */
[----:B0-----:R-:W-:Y:S02]  /*1e4dd0*/  F2FP.SATFINITE.E5M2.F32.PACK_AB_MERGE_C R14, R58, R55, RZ ;  /* 0x000000373a0e723e */ /* 0x001fe400048060ff */
[----:B------:R-:W3:Y:S04]  /*1e4de0*/  LDL.LU R55, [R1+0x2548] ;  /* 0x0025480001377983 */ /* 0x000ee80000300800 */
[----:B------:R-:W3:Y:S04]  /*1e4df0*/  LDL.LU R58, [R1+0x254c] ;  /* 0x00254c00013a7983 */ /* 0x000ee80000300800 */
[----:B------:R-:W-:Y:S01]  /*1e4e00*/  STL [R1+0x2df8], R14 ;  /* 0x002df80e01007387 */ /* 0x000fe20000100800 */
[----:B------:R-:W-:-:S05]  /*1e4e10*/  F2FP.SATFINITE.E5M2.F32.PACK_AB_MERGE_C R18, R27, R24, RZ ;  /* 0x000000181b12723e */ /* 0x000fca00048060ff */
[----:B------:R4:W-:Y:S02]  /*1e4e20*/  STL [R1+0x2dfc], R18 ;  /* 0x002dfc1201007387 */ /* 0x0009e40000100800 */
[----:B----4-:R-:W-:Y:S02]  /*1e4e30*/  F2FP.SATFINITE.E5M2.F32.PACK_AB_MERGE_C R18, R21, R20, RZ ;  /* 0x000000141512723e */ /* 0x010fe400048060ff */
        /* <DEDUP_REMOVED lines=9> */
[----:B0-----:R-:W-:-:S05]  /*1e4ed0*/  IADD3 R14, P6, R17, R8, RZ ;  /* 0x00000008110e7210 */ /* 0x001fca0007fde0ff */
[----:B------:R-:W-:Y:S01]  /*1e4ee0*/  IMAD.X R15, R22, 0x1, R7, P6 ;  /* 0x00000001160f7824 */ /* 0x000fe200030e0607 */
[----:B------:R-:W-:Y:S04]  /*1e4ef0*/  STL [R1+0x2d68], R18 ;  /* 0x002d681201007387 */ /* 0x000fe80000100800 */
[----:B------:R0:W-:Y:S04]  /*1e4f00*/  STL.64 [R1+0x25b8], R14 ;  /* 0x0025b80e01007387 */ /* 0x0001e80000100a00 */
[----:B------:R-:W4:Y:S04]  /*1e4f10*/  LDL.LU R61, [R1+0x2520] ;  /* 0x00252000013d7983 */ /* 0x000f280000300800 */
[----:B------:R-:W4:Y:S01]  /*1e4f20*/  LDL.LU R20, [R1+0x2524] ;  /* 0x0025240001147983 */ /* 0x000f220000300800 */
[----:B0-----:R-:W-:-:S02]  /*1e4f30*/  F2FP.SATFINITE.E5M2.F32.PACK_AB_MERGE_C R14, R33, R29, RZ ;  /* 0x0000001d210e723e */ /* 0x001fc400048060ff */
[----:B------:R-:W-:-:S03]  /*1e4f40*/  F2FP.SATFINITE.E5M2.F32.PACK_AB_MERGE_C R18, R41, R37, RZ ;  /* 0x000000252912723e */ /* 0x000fc600048060ff */
[----:B------:R0:W-:Y:S04]  /*1e4f50*/  STL [R1+0x2cb8], R14 ;  /* 0x002cb80e01007387 */ /* 0x0001e80000100800 */
[----:B------:R-:W4:Y:S04]  /*1e4f60*/  LDL.LU R21, [R1+0x2528] ;  /* 0x0025280001157983 */ /* 0x000f280000300800 */
[----:B------:R-:W4:Y:S01]  /*1e4f70*/  LDL.LU R29, [R1+0x252c] ;  /* 0x00252c00011d7983 */ /* 0x000f220000300800 */
[----:B0-----:R-:W-:-:S03]  /*1e4f80*/  IADD3 R14, P6, R17, R10, RZ ;  /* 0x0000000a110e7210 */ /* 0x001fc60007fde0ff */
[----:B------:R0:W-:Y:S02]  /*1e4f90*/  STL [R1+0x2ca8], R18 ;  /* 0x002ca81201007387 */ /* 0x0001e40000100800 */
[----:B------:R-:W-:Y:S01]  /*1e4fa0*/  IMAD.X R15, R22, 0x1, R9, P6 ;  /* 0x00000001160f7824 */ /* 0x000fe200030e0609 */
[----:B---3--:R-:W-:Y:S01]  /*1e4fb0*/  F2FP.SATFINITE.E5M2.F32.PACK_AB_MERGE_C R39, R46, R39, RZ ;  /* 0x000000272e27723e */ /* 0x008fe200048060ff */
[----:B0-----:R-:W3:Y:S04]  /*1e4fc0*/  LDL.LU R18, [R1+0x2510] ;  /* 0x0025100001127983 */ /* 0x001ee80000300800 */
[----:B------:R-:W3:Y:S04]  /*1e4fd0*/  LDL.LU R59, [R1+0x2514] ;  /* 0x00251400013b7983 */ /* 0x000ee80000300800 */
[----:B------:R-:W3:Y:S04]  /*1e4fe0*/  LDL.LU R30, [R1+0x2518] ;  /* 0x00251800011e7983 */ /* 0x000ee80000300800 */
[----:B------:R-:W-:Y:S04]  /*1e4ff0*/  STL.64 [R1+0x25b0], R14 ;  /* 0x0025b00e01007387 */ /* 0x000fe80000100a00 */
[----:B------:R-:W3:Y:S04]  /*1e5000*/  LDL.LU R28, [R1+0x251c] ;  /* 0x00251c00011c7983 */ /* 0x000ee80000300800 */
[----:B------:R-:W3:Y:S04]  /*1e5010*/  LDL.LU R43, [R1+0x2500] ;  /* 0x00250000012b7983 */ /* 0x000ee80000300800 */
[----:B------:R-:W3:Y:S04]  /*1e5020*/  LDL.LU R60, [R1+0x2504] ;  /* 0x00250400013c7983 */ /* 0x000ee80000300800 */
[----:B------:R-:W3:Y:S04]  /*1e5030*/  LDL.LU R33, [R1+0x2508] ;  /* 0x0025080001217983 */ /* 0x000ee80000300800 */
[----:B------:R-:W3:Y:S04]  /*1e5040*/  LDL.LU R41, [R1+0x250c] ;  /* 0x00250c0001297983 */ /* 0x000ee80000300800 */
[----:B------:R0:W-:Y:S04]  /*1e5050*/  STL [R1+0xa224], R39 ;  /* 0x00a2242701007387 */ /* 0x0001e80000100800 */
[----:B0-----:R-:W3:Y:S01]  /*1e5060*/  LDL R39, [R1+0x28] ;  /* 0x0000280001277983 */ /* 0x001ee20000100800 */
[----:B------:R-:W-:-:S03]  /*1e5070*/  F2FP.SATFINITE.E5M2.F32.PACK_AB_MERGE_C R14, R58, R55, RZ ;  /* 0x000000373a0e723e */ /* 0x000fc600048060ff */
[----:B------:R-:W3:Y:S04]  /*1e5080*/  LDL.LU R37, [R1+0x24f0] ;  /* 0x0024f00001257983 */ /* 0x000ee80000300800 */
[----:B------:R-:W3:Y:S04]  /*1e5090*/  LDL.LU R46, [R1+0x24f4] ;  /* 0x0024f400012e7983 */ /* 0x000ee80000300800 */
[----:B------:R0:W-:Y:S04]  /*1e50a0*/  STL [R1+0x2c08], R14 ;  /* 0x002c080e01007387 */ /* 0x0001e80000100800 */
[----:B------:R-:W3:Y:S04]  /*1e50b0*/  LDL.LU R55, [R1+0x24f8] ;  /* 0x0024f80001377983 */ /* 0x000ee80000300800 */
[----:B------:R-:W3:Y:S01]  /*1e50c0*/  LDL.LU R58, [R1+0x24fc] ;  /* 0x0024fc00013a7983 */ /* 0x000ee20000300800 */
[----:B0-----:R-:W-:-:S05]  /*1e50d0*/  IADD3 R14, P6, R17, R3, RZ ;  /* 0x00000003110e7210 */ /* 0x001fca0007fde0ff */
[----:B------:R-:W-:-:S05]  /*1e50e0*/  IMAD.X R15, R22, 0x1, R38, P6 ;  /* 0x00000001160f7824 */ /* 0x000fca00030e0626 */
[----:B------:R2:W-:Y:S02]  /*1e50f0*/  STL.64 [R1+0x25a8], R14 ;  /* 0x0025a80e01007387 */ /* 0x0005e40000100a00 */
[----:B--2---:R-:W-:Y:S02]  /*1e5100*/  F2FP.SATFINITE.E5M2.F32.PACK_AB_MERGE_C R15, R27, R24, RZ ;  /* 0x000000181b0f723e */ /* 0x004fe400048060ff */
[----:B------:R-:W2:Y:S04]  /*1e5110*/  LDL.LU R24, [R1+0x24e0] ;  /* 0x0024e00001187983 */ /* 0x000ea80000300800 */
[----:B------:R-:W-:Y:S04]  /*1e5120*/  STL [R1+0x794], R15 ;  /* 0x0007940f01007387 */ /* 0x000fe80000100800 */
[----:B------:R-:W2:Y:S01]  /*1e5130*/  LDL.LU R27, [R1+0x24e4] ;  /* 0x0024e400011b7983 */ /* 0x000ea20000300800 */
[----:B----4-:R-:W-:-:S05]  /*1e5140*/  F2FP.SATFINITE.E5M2.F32.PACK_AB_MERGE_C R14, R52, R31, RZ ;  /* 0x0000001f340e723e */ /* 0x010fca00048060ff */
[----:B------:R0:W-:Y:S04]  /*1e5150*/  STL [R1+0x7dc], R14 ;  /* 0x0007dc0e01007387 */ /* 0x0001e80000100800 */
[----:B------:R-:W4:Y:S04]  /*1e5160*/  LDL.LU R31, [R1+0x24e8] ;  /* 0x0024e800011f7983 */ /* 0x000f280000300800 */
[----:B------:R-:W4:Y:S01]  /*1e5170*/  LDL.LU R52, [R1+0x24ec] ;  /* 0x0024ec0001347983 */ /* 0x000f220000300800 */
[----:B0-----:R-:W-:-:S05]  /*1e5180*/  IADD3 R14, P6, R17, R2, RZ ;  /* 0x00000002110e7210 */ /* 0x001fca0007fde0ff */
[----:B------:R-:W-:Y:S01]  /*1e5190*/  IMAD.X R15, R22, 0x1, R0, P6 ;  /* 0x00000001160f7824 */ /* 0x000fe200030e0600 */
[----:B------:R-:W-:-:S04]  /*1e51a0*/  F2FP.SATFINITE.E5M2.F32.PACK_AB_MERGE_C R26, R20, R61, RZ ;  /* 0x0000003d141a723e */ /* 0x000fc800048060ff */
[----:B------:R0:W-:Y:S04]  /*1e51b0*/  STL.64 [R1+0x25a0], R14 ;  /* 0x0025a00e01007387 */ /* 0x0001e80000100a00 */
[----:B------:R-:W-:Y:S01]  /*1e51c0*/  STL [R1+0x53c], R26 ;  /* 0x00053c1a01007387 */ /* 0x000fe20000100800 */
[----:B0-----:R-:W-:Y:S02]  /*1e51d0*/  IADD3 R14, P6, R17, R32, RZ ;  /* 0x00000020110e7210 */ /* 0x001fe40007fde0ff */
[----:B------:R-:W-:-:S03]  /*1e51e0*/  F2FP.SATFINITE.E5M2.F32.PACK_AB_MERGE_C R20, R29, R21, RZ ;  /* 0x000000151d14723e */ /* 0x000fc600048060ff */
[----:B------:R-:W-:Y:S02]  /*1e51f0*/  IMAD.X R15, R22, 0x1, R53, P6 ;  /* 0x00000001160f7824 */ /* 0x000fe400030e0635 */
[----:B------:R0:W-:Y:S04]  /*1e5200*/  STL [R1+0x70c], R20 ;  /* 0x00070c1401007387 */ /* 0x0001e80000100800 */
[----:B0-----:R-:W4:Y:S04]  /*1e5210*/  LDL.LU R20, [R1+0x24d0] ;  /* 0x0024d00001147983 */ /* 0x001f280000300800 */
[----:B------:R-:W4:Y:S04]  /*1e5220*/  LDL.LU R21, [R1+0x24d4] ;  /* 0x0024d40001157983 */ /* 0x000f280000300800 */
[----:B------:R-:W4:Y:S04]  /*1e5230*/  LDL.LU R29, [R1+0x24d8] ;  /* 0x0024d800011d7983 */ /* 0x000f280000300800 */
[----:B------:R0:W-:Y:S01]  /*1e5240*/  STL.64 [R1+0x2598], R14 ;  /* 0x0025980e01007387 */ /* 0x0001e20000100a00 */
[----:B---3--:R-:W-:-:S02]  /*1e5250*/  F2FP.SATFINITE.E5M2.F32.PACK_AB_MERGE_C R26, R59, R18, RZ ;  /* 0x000000123b1a723e */ /* 0x008fc400048060ff */
[----:B------:R-:W-:Y:S01]  /*1e5260*/  F2FP.SATFINITE.E5M2.F32.PACK_AB_MERGE_C R18, R28, R30, RZ ;  /* 0x0000001e1c12723e */ /* 0x000fe200048060ff */
[----:B------:R-:W3:Y:S01]  /*1e5270*/  LDL.LU R32, [R1+0x24dc] ;  /* 0x0024dc0001207983 */ /* 0x000ee20000300800 */
[----:B0-----:R-:W-:-:S03]  /*1e5280*/  IADD3 R14, P6, R17, R42, RZ ;  /* 0x0000002a110e7210 */ /* 0x001fc60007fde0ff */
[----:B------:R-:W-:Y:S04]  /*1e5290*/  STL [R1+0x4f4], R26 ;  /* 0x0004f41a01007387 */ /* 0x000fe80000100800 */
[----:B------:R-:W-:Y:S01]  /*1e52a0*/  STL [R1+0x4fc], R18 ;  /* 0x0004fc1201007387 */ /* 0x000fe20000100800 */
        /* <DEDUP_REMOVED lines=34> */
[----:B------:R-:W-:-:S05]  /*1e54d0*/  F2FP.SATFINITE.E5M2.F32.PACK_AB_MERGE_C R51, R21, R20, RZ ;  /* 0x000000141533723e */ /* 0x000fca00048060ff */
[----:B------:R-:W-:Y:S04]  /*1e54e0*/  STL [R1+0xa340], R51 ;  /* 0x00a3403301007387 */ /* 0x000fe80000100800 */
[----:B------:R0:W-:Y:S01]  /*1e54f0*/  STL.64 [R1+0x2578], R14 ;  /* 0x0025780e01007387 */ /* 0x0001e20000100a00 */
[----:B---3--:R-:W-:-:S03]  /*1e5500*/  F2FP.SATFINITE.E5M2.F32.PACK_AB_MERGE_C R43, R32, R29, RZ ;  /* 0x0000001d202b723e */ /* 0x008fc600048060ff */
        /* <DEDUP_REMOVED lines=8> */
[----:B------:R-:W-:Y:S04]  /*1e5590*/  STL [R1+0xa338], R43 ;  /* 0x00a3382b01007387 */ /* 0x000fe80000100800 */
[----:B------:R0:W-:Y:S02]  /*1e55a0*/  STL.64 [R1+0x2570], R14 ;  /* 0x0025700e01007387 */ /* 0x0001e40000100a00 */
[----:B0-----:R-:W-:-:S02]  /*1e55b0*/  F2FP.SATFINITE.E5M2.F32.PACK_AB_MERGE_C R14, R28, R30, RZ ;  /* 0x0000001e1c0e723e */ /* 0x001fc400048060ff */
[----:B------:R-:W-:Y:S02]  /*1e55c0*/  F2FP.SATFINITE.E5M2.F32.PACK_AB_MERGE_C R59, R41, R33, RZ ;  /* 0x00000021293b723e */ /* 0x000fe400048060ff */
[----:B------:R-:W3:Y:S04]  /*1e55d0*/  LDL.LU R33, [R1+0x1578] ;  /* 0x0015780001217983 */ /* 0x000ee80000300800 */
[----:B------:R0:W-:Y:S04]  /*1e55e0*/  STL [R1+0x3dc], R14 ;  /* 0x0003dc0e01007387 */ /* 0x0001e80000100800 */
[----:B------:R-:W3:Y:S01]  /*1e55f0*/  LDL.LU R41, [R1+0x157c] ;  /* 0x00157c0001297983 */ /* 0x000ee20000300800 */
[----:B0-----:R-:W-:-:S03]  /*1e5600*/  IADD3 R14, P6, R17, R23, RZ ;  /* 0x00000017110e7210 */ /* 0x001fc60007fde0ff */
[----:B------:R-:W-:Y:S02]  /*1e5610*/  STL [R1+0xa38c], R59 ;  /* 0x00a38c3b01007387 */ /* 0x000fe40000100800 */
[----:B------:R-:W-:-:S05]  /*1e5620*/  IMAD.X R15, R22, 0x1, R35, P6 ;  /* 0x00000001160f7824 */ /* 0x000fca00030e0623 */
[----:B------:R0:W-:Y:S02]  /*1e5630*/  STL.64 [R1+0x2568], R14 ;  /* 0x0025680e01007387 */ /* 0x0001e40000100a00 */
[----:B0-----:R-:W-:Y:S02]  /*1e5640*/  F2FP.SATFINITE.E5M2.F32.PACK_AB_MERGE_C R15, R46, R37, RZ ;  /* 0x000000252e0f723e */ /* 0x001fe400048060ff */
[----:B------:R-:W3:Y:S04]  /*1e5650*/  LDL.LU R37, [R1+0x24a0] ;  /* 0x0024a00001257983 */ /* 0x000ee80000300800 */
[----:B------:R-:W-:Y:S01]  /*1e5660*/  STL [R1+0x3a8], R15 ;  /* 0x0003a80f01007387 */ /* 0x000fe20000100800 */
[----:B------:R-:W-:-:S03]  /*1e5670*/  F2FP.SATFINITE.E5M2.F32.PACK_AB_MERGE_C R14, R58, R55, RZ ;  /* 0x000000373a0e723e */ /* 0x000fc600048060ff */
[----:B------:R-:W3:Y:S04]  /*1e5680*/  LDL.LU R46, [R1+0x24a4] ;  /* 0x0024a400012e7983 */ /* 0x000ee80000300800 */
[----:B------:R0:W-:Y:S04]  /*1e5690*/  STL [R1+0x3b4], R14 ;  /* 0x0003b40e01007387 */ /* 0x0001e80000100800 */
[----:B------:R-:W3:Y:S04]  /*1e56a0*/  LDL.LU R55, [R1+0x24a8] ;  /* 0x0024a80001377983 */ /* 0x000ee80000300800 */
[----:B------:R-:W3:Y:S01]  /*1e56b0*/  LDL.LU R58, [R1+0x24ac] ;  /* 0x0024ac00013a7983 */ /* 0x000ee20000300800 */
[----:B0-----:R-:W-:-:S05]  /*1e56c0*/  IADD3 R14, P6, R17, R11, RZ ;  /* 0x0000000b110e7210 */ /* 0x001fca0007fde0ff */
[----:B------:R-:W-:-:S05]  /*1e56d0*/  IMAD.X R15, R22, 0x1, R12, P6 ;  /* 0x00000001160f7824 */ /* 0x000fca00030e060c */
[----:B------:R0:W-:Y:S04]  /*1e56e0*/  STL.64 [R1+0x2560], R14 ;  /* 0x0025600e01007387 */ /* 0x0001e80000100a00 */
[----:B0-----:R-:W3:Y:S01]  /*1e56f0*/  LDL.LU.64 R14, [R1+0xa4c8] ;  /* 0x00a4c800010e7983 */ /* 0x001ee20000300a00 */
[----:B------:R-:W-:Y:S02]  /*1e5700*/  IADD3 R26, P6, R17, R13, RZ ;  /* 0x0000000d111a7210 */ /* 0x000fe40007fde0ff */
[----:B--2---:R-:W-:-:S05]  /*1e5710*/  F2FP.SATFINITE.E5M2.F32.PACK_AB_MERGE_C R24, R27, R24, RZ ;  /* 0x000000181b18723e */ /* 0x004fca00048060ff */
[----:B------:R0:W-:Y:S01]  /*1e5720*/  STL [R1+0x1d8], R24 ;  /* 0x0001d81801007387 */ /* 0x0001e20000100800 */
[----:B----4-:R-:W-:-:S05]  /*1e5730*/  F2FP.SATFINITE.E5M2.F32.PACK_AB_MERGE_C R18, R52, R31, RZ ;  /* 0x0000001f3412723e */ /* 0x010fca00048060ff */
[----:B------:R1:W-:Y:S04]  /*1e5740*/  STL [R1+0x1dc], R18 ;  /* 0x0001dc1201007387 */ /* 0x0003e80000100800 */
[----:B0-----:R-:W2:Y:S01]  /*1e5750*/  LDL.LU R24, [R1+0x15b0] ;  /* 0x0015b00001187983 */ /* 0x001ea20000300800 */
[----:B---3--:R-:W-:Y:S01]  /*1e5760*/  IMAD.X R27, R22, 0x1, R15, P6 ;  /* 0x00000001161b7824 */ /* 0x008fe200030e060f */
[----:B-1----:R-:W-:-:S04]  /*1e5770*/  IADD3 R18, P6, R17, R14, RZ ;  /* 0x0000000e11127210 */ /* 0x002fc80007fde0ff */
[----:B------:R0:W-:Y:S02]  /*1e5780*/  STL.64 [R1+0x2558], R26 ;  /* 0x0025581a01007387 */ /* 0x0001e40000100a00 */
[----:B0-----:R-:W-:Y:S01]  /*1e5790*/  F2FP.SATFINITE.E5M2.F32.PACK_AB_MERGE_C R26, R19, R60, RZ ;  /* 0x0000003c131a723e */ /* 0x001fe200048060ff */
[----:B------:R-:W-:Y:S01]  /*1e57a0*/  IMAD.X R19, R22, 0x1, R16, P6 ;  /* 0x0000000116137824 */ /* 0x000fe200030e0610 */
[----:B------:R-:W2:Y:S04]  /*1e57b0*/  LDL.LU R27, [R1+0x15b4] ;  /* 0x0015b400011b7983 */ /* 0x000ea80000300800 */
[----:B------:R-:W3:Y:S04]  /*1e57c0*/  LDL.LU R31, [R1+0x15b8] ;  /* 0x0015b800011f7983 */ /* 0x000ee80000300800 */
[----:B------:R-:W3:Y:S04]  /*1e57d0*/  LDL.LU R52, [R1+0x15bc] ;  /* 0x0015bc0001347983 */ /* 0x000ee80000300800 */
        /* <DEDUP_REMOVED lines=10> */
[----:B0-----:R-:W-:-:S03]  /*1e5880*/  F2FP.SATFINITE.E5M2.F32.PACK_AB_MERGE_C R18, R41, R33, RZ ;  /* 0x000000212912723e */ /* 0x001fc600048060ff */
[----:B------:R-:W4:Y:S04]  /*1e5890*/  LDL.LU R60, [R1+0x15e0] ;  /* 0x0015e000013c7983 */ /* 0x000f280000300800 */
[----:B------:R-:W4:Y:S04]  /*1e58a0*/  LDL.LU R21, [R1+0x15e4] ;  /* 0x0015e40001157983 */ /* 0x000f280000300800 */
[----:B------:R0:W-:Y:S04]  /*1e58b0*/  STL [R1+0x1b0], R18 ;  /* 0x0001b01201007387 */ /* 0x0001e80000100800 */
[----:B------:R-:W4:Y:S04]  /*1e58c0*/  LDL.LU R33, [R1+0x15e8] ;  /* 0x0015e80001217983 */ /* 0x000f280000300800 */
[----:B------:R-:W4:Y:S01]  /*1e58d0*/  LDL.LU R41, [R1+0x15ec] ;  /* 0x0015ec0001297983 */ /* 0x000f220000300800 */
[----:B------:R-:W-:Y:S01]  /*1e58e0*/  VIADD R17, R17, UR4 ;  /* 0x0000000411117c36 */ /* 0x000fe20008000000 */
[----:B------:R-:W-:Y:S01]  /*1e58f0*/  F2FP.SATFINITE.E5M2.F32.PACK_AB_MERGE_C R58, R58, R55, RZ ;  /* 0x000000373a3a723e */ /* 0x000fe200048060ff */
[----:B------:R-:W-:Y:S01]  /*1e5900*/  ULDC UR4, c[0x0][0x248] ;  /* 0x0000920000047ab9 */ /* 0x000fe20000000800 */
[----:B------:R-:W4:Y:S02]  /*1e5910*/  LDL R43, [R1+0x34] ;  /* 0x00003400012b7983 */ /* 0x000f240000100800 */
[----:B------:R-:W-:-:S02]  /*1e5920*/  SHF.R.S32.HI R51, RZ, 0x1f, R17 ;  /* 0x0000001fff337819 */ /* 0x000fc40000011411 */
[----:B0-----:R-:W-:-:S05]  /*1e5930*/  IADD3 R18, P6, R17, R4, RZ ;  /* 0x0000000411127210 */ /* 0x001fca0007fde0ff */
[----:B------:R-:W-:-:S05]  /*1e5940*/  IMAD.X R19, R51, 0x1, R48, P6 ;  /* 0x0000000133137824 */ /* 0x000fca00030e0630 */
[----:B------:R0:W-:Y:S02]  /*1e5950*/  STL.64 [R1+0x2548], R18 ;  /* 0x0025481201007387 */ /* 0x0001e40000100a00 */
[----:B0-----:R-:W-:Y:S02]  /*1e5960*/  F2FP.SATFINITE.E5M2.F32.PACK_AB_MERGE_C R18, R46, R37, RZ ;  /* 0x000000252e12723e */ /* 0x001fe400048060ff */
[----:B------:R-:W4:Y:S04]  /*1e5970*/  LDL.LU R19, [R1+0x15f0] ;  /* 0x0015f00001137983 */ /* 0x000f280000300800 */
[----:B------:R-:W-:Y:S04]  /*1e5980*/  STL [R1+0x2df0], R18 ;  /* 0x002df01201007387 */ /* 0x000fe80000100800 */
[----:B------:R-:W4:Y:S04]  /*1e5990*/  LDL.LU R37, [R1+0x15f4] ;  /* 0x0015f40001257983 */ /* 0x000f280000300800 */
[----:B------:R-:W4:Y:S04]  /*1e59a0*/  LDL.LU R46, [R1+0x15f8] ;  /* 0x0015f800012e7983 */ /* 0x000f280000300800 */
[----:B------:R-:W4:Y:S04]  /*1e59b0*/  LDL.LU R55, [R1+0x15fc] ;  /* 0x0015fc0001377983 */ /* 0x000f280000300800 */
[----:B------:R0:W-:Y:S04]  /*1e59c0*/  STL [R1+0xa1bc], R58 ;  /* 0x00a1bc3a01007387 */ /* 0x0001e80000100800 */
[----:B------:R-:W4:Y:S01]  /*1e59d0*/  LDL.LU R20, [R1+0x1610] ;  /* 0x0016100001147983 */ /* 0x000f220000300800 */
[----:B0-----:R-:W-:-:S05]  /*1e59e0*/  IADD3 R58, P6, R17, R6, RZ ;  /* 0x00000006113a7210 */ /* 0x001fca0007fde0ff */
[----:B------:R-:W-:-:S05]  /*1e59f0*/  IMAD.X R59, R51, 0x1, R5, P6 ;  /* 0x00000001333b7824 */ /* 0x000fca00030e0605 */
[----:B------:R0:W-:Y:S02]  /*1e5a00*/  STL.64 [R1+0x2540], R58 ;  /* 0x0025403a01007387 */ /* 0x0001e40000100a00 */
[----:B0-----:R-:W-:-:S05]  /*1e5a10*/  IADD3 R58, P6, R17, R8, RZ ;  /* 0x00000008113a7210 */ /* 0x001fca0007fde0ff */
[----:B------:R-:W-:Y:S01]  /*1e5a20*/  IMAD.X R59, R51, 0x1, R7, P6 ;  /* 0x00000001333b7824 */ /* 0x000fe200030e0607 */
[----:B--2---:R-:W-:-:S05]  /*1e5a30*/  F2FP.SATFINITE.E5M2.F32.PACK_AB_MERGE_C R18, R27, R24, RZ ;  /* 0x000000181b12723e */ /* 0x004fca00048060ff */
[----:B------:R4:W-:Y:S01]  /*1e5a40*/  STL [R1+0x2d48], R18 ;  /* 0x002d481201007387 */ /* 0x0009e20000100800 */
[----:B---3--:R-:W-:-:S03]  /*1e5a50*/  F2FP.SATFINITE.E5M2.F32.PACK_AB_MERGE_C R52, R52, R31, RZ ;  /* 0x0000001f3434723e */ /* 0x008fc600048060ff */
[----:B------:R-:W2:Y:S04]  /*1e5a60*/  LDL.LU R24, [R1+0x1614] ;  /* 0x0016140001187983 */ /* 0x000ea80000300800 */
[----:B------:R-:W3:Y:S04]  /*1e5a70*/  LDL.LU R27, [R1+0x1618] ;  /* 0x00161800011b7983 */ /* 0x000ee80000300800 */
[----:B------:R-:W3:Y:S04]  /*1e5a80*/  LDL.LU R31, [R1+0x161c] ;  /* 0x00161c00011f7983 */ /* 0x000ee80000300800 */
[----:B------:R-:W-:Y:S04]  /*1e5a90*/  STL [R1+0xa1dc], R52 ;  /* 0x00a1dc3401007387 */ /* 0x000fe80000100800 */
[----:B------:R-:W3:Y:S04]  /*1e5aa0*/  LDL.LU R40, [R1+0x1620] ;  /* 0x0016200001287983 */ /* 0x000ee80000300800 */
[----:B------:R0:W-:Y:S01]  /*1e5ab0*/  STL.64 [R1+0x2538], R58 ;  /* 0x0025383a01007387 */ /* 0x0001e20000100a00 */
[----:B----4-:R-:W-:-:S02]  /*1e5ac0*/  F2FP.SATFINITE.E5M2.F32.PACK_AB_MERGE_C R18, R28, R30, RZ ;  /* 0x0000001e1c12723e */ /* 0x010fc400048060ff */
[----:B------:R-:W-:-:S03]  /*1e5ad0*/  IADD3 R28, P6, R17, R10, RZ ;  /* 0x0000000a111c7210 */ /* 0x000fc60007fde0ff */
[----:B------:R1:W-:Y:S04]  /*1e5ae0*/  STL [R1+0x2c98], R18 ;  /* 0x002c981201007387 */ /* 0x0003e80000100800 */
[----:B------:R-:W4:Y:S01]  /*1e5af0*/  LDL.LU R44, [R1+0x1624] ;  /* 0x00162400012c7983 */ /* 0x000f220000300800 */
[----:B------:R-:W-:-:S03]  /*1e5b00*/  F2FP.SATFINITE.E5M2.F32.PACK_AB_MERGE_C R29, R32, R29, RZ ;  /* 0x0000001d201d723e */ /* 0x000fc600048060ff */
[----:B------:R-:W4:Y:S04]  /*1e5b10*/  LDL.LU R30, [R1+0x1628] ;  /* 0x00162800011e7983 */ /* 0x000f280000300800 */
[----:B------:R-:W4:Y:S04]  /*1e5b20*/  LDL.LU R32, [R1+0x162c] ;  /* 0x00162c0001207983 */ /* 0x000f280000300800 */
[----:B0-----:R-:W4:Y:S04]  /*1e5b30*/  LDL R59, [R1+0x18] ;  /* 0x00001800013b7983 */ /* 0x001f280000100800 */
[----:B------:R0:W-:Y:S01]  /*1e5b40*/  STL [R1+0xa200], R29 ;  /* 0x00a2001d01007387 */ /* 0x0001e20000100800 */
[----:B-1----:R-:W-:-:S02]  /*1e5b50*/  F2FP.SATFINITE.E5M2.F32.PACK_AB_MERGE_C R18, R21, R60, RZ ;  /* 0x0000003c1512723e */ /* 0x002fc400048060ff */
[----:B------:R-:W-:Y:S01]  /*1e5b60*/  F2FP.SATFINITE.E5M2.F32.PACK_AB_MERGE_C R41, R41, R33, RZ ;  /* 0x000000212929723e */ /* 0x000fe200048060ff */
[----:B0-----:R-:W-:-:S04]  /*1e5b70*/  IMAD.X R29, R51, 0x1, R9, P6 ;  /* 0x00000001331d7824 */ /* 0x001fc800030e0609 */
[----:B------:R-:W-:Y:S04]  /*1e5b80*/  STL [R1+0xa218], R41 ;  /* 0x00a2182901007387 */ /* 0x000fe80000100800 */
[----:B------:R0:W-:Y:S04]  /*1e5b90*/  STL.64 [R1+0x2530], R28 ;  /* 0x0025301c01007387 */ /* 0x0001e80000100a00 */
[----:B------:R1:W-:Y:S04]  /*1e5ba0*/  STL [R1+0x84c], R18 ;  /* 0x00084c1201007387 */ /* 0x0003e80000100800 */
[----:B------:R-:W4:Y:S01]  /*1e5bb0*/  LDL.LU R61, [R1+0x1640] ;  /* 0x00164000013d7983 */ /* 0x000f220000300800 */
[----:B0-----:R-:W-:-:S03]  /*1e5bc0*/  IADD3 R28, P6, R17, R3, RZ ;  /* 0x00000003111c7210 */ /* 0x001fc60007fde0ff */
[----:B-1----:R-:W4:Y:S02]  /*1e5bd0*/  LDL.LU R18, [R1+0x1644] ;  /* 0x0016440001127983 */ /* 0x002f240000300800 */
[----:B------:R-:W-:Y:S02]  /*1e5be0*/  IMAD.X R29, R51, 0x1, R38, P6 ;  /* 0x00000001331d7824 */ /* 0x000fe400030e0626 */
[----:B------:R-:W4:Y:S04]  /*1e5bf0*/  LDL.LU R21, [R1+0x1648] ;  /* 0x0016480001157983 */ /* 0x000f280000300800 */
[----:B------:R0:W-:Y:S04]  /*1e5c00*/  STL.64 [R1+0x2528], R28 ;  /* 0x0025281c01007387 */ /* 0x0001e80000100a00 */
[----:B------:R-:W4:Y:S01]  /*1e5c10*/  LDL.LU R33, [R1+0x164c] ;  /* 0x00164c0001217983 */ /* 0x000f220000300800 */
[----:B------:R-:W-:-:S02]  /*1e5c20*/  F2FP.SATFINITE.E5M2.F32.PACK_AB_MERGE_C R19, R37, R19, RZ ;  /* 0x000000132513723e */ /* 0x000fc400048060ff */
[----:B0-----:R-:W-:Y:S02]  /*1e5c30*/  IADD3 R28, P6, R17, R2, RZ ;  /* 0x00000002111c7210 */ /* 0x001fe40007fde0ff */
[----:B------:R-:W-:-:S03]  /*1e5c40*/  F2FP.SATFINITE.E5M2.F32.PACK_AB_MERGE_C R37, R55, R46, RZ ;  /* 0x0000002e3725723e */ /* 0x000fc600048060ff */
[----:B------:R-:W-:Y:S02]  /*1e5c50*/  IMAD.X R29, R51, 0x1, R0, P6 ;  /* 0x00000001331d7824 */ /* 0x000fe400030e0600 */
[----:B------:R-:W-:Y:S04]  /*1e5c60*/  STL [R1+0xa158], R37 ;  /* 0x00a1582501007387 */ /* 0x000fe80000100800 */
[----:B------:R-:W-:Y:S04]  /*1e5c70*/  STL [R1+0x790], R19 ;  /* 0x0007901301007387 */ /* 0x000fe80000100800 */
[----:B------:R0:W-:Y:S04]  /*1e5c80*/  STL.64 [R1+0x2520], R28 ;  /* 0x0025201c01007387 */ /* 0x0001e80000100a00 */
[----:B0-----:R-:W4:Y:S04]  /*1e5c90*/  LDL.LU R28, [R1+0x1650] ;  /* 0x00165000011c7983 */ /* 0x001f280000300800 */
[----:B------:R-:W4:Y:S04]  /*1e5ca0*/  LDL.LU R60, [R1+0x1654] ;  /* 0x00165400013c7983 */ /* 0x000f280000300800 */
[----:B------:R-:W4:Y:S04]  /*1e5cb0*/  LDL.LU R46, [R1+0x1658] ;  /* 0x00165800012e7983 */ /* 0x000f280000300800 */
[----:B------:R-:W4:Y:S01]  /*1e5cc0*/  LDL.LU R55, [R1+0x165c] ;  /* 0x00165c0001377983 */ /* 0x000f220000300800 */
[----:B------:R-:W-:-:S03]  /*1e5cd0*/  IADD3 R36, P6, R17, R43, RZ ;  /* 0x0000002b11247210 */ /* 0x000fc60007fde0ff */
[----:B------:R-:W4:Y:S02]  /*1e5ce0*/  LDL.LU R19, [R1+0x1660] ;  /* 0x0016600001137983 */ /* 0x000f240000300800 */
[----:B------:R-:W-:Y:S01]  /*1e5cf0*/  IMAD.X R37, R51, 0x1, R53, P6 ;  /* 0x0000000133257824 */ /* 0x000fe200030e0635 */
[----:B--2---:R-:W-:-:S05]  /*1e5d00*/  F2FP.SATFINITE.E5M2.F32.PACK_AB_MERGE_C R20, R24, R20, RZ ;  /* 0x000000141814723e */ /* 0x004fca00048060ff */
[----:B------:R0:W-:Y:S01]  /*1e5d10*/  STL [R1+0x4f8], R20 ;  /* 0x0004f81401007387 */ /* 0x0001e20000100800 */
[----:B---3--:R-:W-:-:S03]  /*1e5d20*/  F2FP.SATFINITE.E5M2.F32.PACK_AB_MERGE_C R31, R31, R27, RZ ;  /* 0x0000001b1f1f723e */ /* 0x008fc600048060ff */
[----:B0-----:R-:W2:Y:S04]  /*1e5d30*/  LDL.LU R20, [R1+0x1664] ;  /* 0x0016640001147983 */ /* 0x001ea80000300800 */
[----:B------:R-:W3:Y:S04]  /*1e5d40*/  LDL.LU R24, [R1+0x1668] ;  /* 0x0016680001187983 */ /* 0x000ee80000300800 */
[----:B------:R-:W3:Y:S04]  /*1e5d50*/  LDL.LU R27, [R1+0x166c] ;  /* 0x00166c00011b7983 */ /* 0x000ee80000300800 */
[----:B------:R-:W-:Y:S01]  /*1e5d60*/  STL [R1+0xa324], R31 ;  /* 0x00a3241f01007387 */ /* 0x000fe20000100800 */
[----:B----4-:R-:W-:-:S05]  /*1e5d70*/  F2FP.SATFINITE.E5M2.F32.PACK_AB_MERGE_C R26, R44, R40, RZ ;  /* 0x000000282c1a723e */ /* 0x010fca00048060ff */
[----:B------:R-:W-:Y:S04]  /*1e5d80*/  STL [R1+0xa28c], R26 ;  /* 0x00a28c1a01007387 */ /* 0x000fe80000100800 */
[----:B------:R0:W-:Y:S01]  /*1e5d90*/  STL.64 [R1+0x2518], R36 ;  /* 0x0025182401007387 */ /* 0x0001e20000100a00 */
[----:B------:R-:W-:-:S03]  /*1e5da0*/  F2FP.SATFINITE.E5M2.F32.PACK_AB_MERGE_C R22, R32, R30, RZ ;  /* 0x0000001e2016723e */ /* 0x000fc600048060ff */
[----:B------:R-:W4:Y:S04]  /*1e5db0*/  LDL.LU R40, [R1+0x1670] ;  /* 0x0016700001287983 */ /* 0x000f280000300800 */
[----:B------:R-:W4:Y:S01]  /*1e5dc0*/  LDL.LU R44, [R1+0x1674] ;  /* 0x00167400012c7983 */ /* 0x000f220000300800 */
[----:B0-----:R-:W-:-:S03]  /*1e5dd0*/  IADD3 R36, P6, R17, R42, RZ ;  /* 0x0000002a11247210 */ /* 0x001fc60007fde0ff */
[----:B------:R0:W-:Y:S02]  /*1e5de0*/  STL [R1+0x4d8], R22 ;  /* 0x0004d81601007387 */ /* 0x0001e40000100800 */
[----:B------:R-:W-:Y:S02]  /*1e5df0*/  IMAD.X R37, R51, 0x1, R39, P6 ;  /* 0x0000000133257824 */ /* 0x000fe400030e0627 */
[----:B------:R-:W4:Y:S04]  /*1e5e00*/  LDL.LU R30, [R1+0x1678] ;  /* 0x00167800011e7983 */ /* 0x000f280000300800 */
[----:B------:R-:W4:Y:S04]  /*1e5e10*/  LDL.LU R32, [R1+0x167c] ;  /* 0x00167c0001207983 */ /* 0x000f280000300800 */
[----:B------:R-:W-:Y:S01]  /*1e5e20*/  STL.64 [R1+0xa4c0], R42 ;  /* 0x00a4c02a01007387 */ /* 0x000fe20000100a00 */
[----:B0-----:R-:W-:-:S05]  /*1e5e30*/  F2FP.SATFINITE.E5M2.F32.PACK_AB_MERGE_C R22, R18, R61, RZ ;  /* 0x0000003d1216723e */ /* 0x001fca00048060ff */
[----:B------:R-:W-:Y:S04]  /*1e5e40*/  STL [R1+0xa2ac], R22 ;  /* 0x00a2ac1601007387 */ /* 0x000fe80000100800 */
[----:B------:R0:W-:Y:S01]  /*1e5e50*/  STL.64 [R1+0x2510], R36 ;  /* 0x0025102401007387 */ /* 0x0001e20000100a00 */
[----:B------:R-:W-:-:S05]  /*1e5e60*/  F2FP.SATFINITE.E5M2.F32.PACK_AB_MERGE_C R18, R33, R21, RZ ;  /* 0x000000152112723e */ /* 0x000fca00048060ff */
[----:B------:R1:W-:Y:S01]  /*1e5e70*/  STL [R1+0x4b0], R18 ;  /* 0x0004b01201007387 */ /* 0x0003e20000100800 */
[----:B0-----:R-:W-:-:S03]  /*1e5e80*/  IADD3 R36, P6, R17, R47, RZ ;  /* 0x0000002f11247210 */ /* 0x001fc60007fde0ff */
[----:B------:R-:W4:Y:S02]  /*1e5e90*/  LDL.LU R54, [R1+0x1680] ;  /* 0x0016800001367983 */ /* 0x000f240000300800 */
[----:B------:R-:W-:Y:S02]  /*1e5ea0*/  IMAD.X R37, R51, 0x1, R45, P6 ;  /* 0x0000000133257824 */ /* 0x000fe400030e062d */
[----:B------:R-:W4:Y:S04]  /*1e5eb0*/  LDL.LU R61, [R1+0x1684] ;  /* 0x00168400013d7983 */ /* 0x000f280000300800 */
[----:B------:R-:W4:Y:S04]  /*1e5ec0*/  LDL.LU R21, [R1+0x1688] ;  /* 0x0016880001157983 */ /* 0x000f280000300800 */
[----:B------:R0:W-:Y:S04]  /*1e5ed0*/  STL.64 [R1+0x2508], R36 ;  /* 0x0025082401007387 */ /* 0x0001e80000100a00 */
[----:B------:R-:W4:Y:S01]  /*1e5ee0*/  LDL.LU R33, [R1+0x168c] ;  /* 0x00168c0001217983 */ /* 0x000f220000300800 */
[----:B------:R-:W-:-:S05]  /*1e5ef0*/  F2FP.SATFINITE.E5M2.F32.PACK_AB_MERGE_C R52, R60, R28, RZ ;  /* 0x0000001c3c34723e */ /* 0x000fca00048060ff */
[----:B------:R-:W-:Y:S01]  /*1e5f00*/  STL [R1+0xa2c8], R52 ;  /* 0x00a2c83401007387 */ /* 0x000fe20000100800 */
[----:B------:R-:W-:-:S03]  /*1e5f10*/  F2FP.SATFINITE.E5M2.F32.PACK_AB_MERGE_C R22, R55, R46, RZ ;  /* 0x0000002e3716723e */ /* 0x000fc600048060ff */
[----:B-1----:R-:W4:Y:S04]  /*1e5f20*/  LDL.LU R18, [R1+0x1690] ;  /* 0x0016900001127983 */ /* 0x002f280000300800 */
[----:B------:R-:W4:Y:S04]  /*1e5f30*/  LDL.LU R60, [R1+0x1694] ;  /* 0x00169400013c7983 */ /* 0x000f280000300800 */
[----:B------:R-:W-:Y:S04]  /*1e5f40*/  STL [R1+0x480], R22 ;  /* 0x0004801601007387 */ /* 0x000fe80000100800 */
[----:B------:R-:W4:Y:S04]  /*1e5f50*/  LDL.LU R46, [R1+0x1698] ;  /* 0x00169800012e7983 */ /* 0x000f280000300800 */
[----:B------:R-:W4:Y:S01]  /*1e5f60*/  LDL.LU R55, [R1+0x169c] ;  /* 0x00169c0001377983 */ /* 0x000f220000300800 */
[----:B------:R-:W-:-:S05]  /*1e5f70*/  IADD3 R28, P6, R17, R56, RZ ;  /* 0x00000038111c7210 */ /* 0x000fca0007fde0ff */
[----:B------:R-:W-:Y:S01]  /*1e5f80*/  IMAD.X R29, R51, 0x1, R59, P6 ;  /* 0x00000001331d7824 */ /* 0x000fe200030e063b */
[----:B0-----:R-:W-:-:S04]  /*1e5f90*/  IADD3 R36, P6, R17, R49, RZ ;  /* 0x0000003111247210 */ /* 0x001fc80007fde0ff */
[----:B------:R3:W-:Y:S01]  /*1e5fa0*/  STL.64 [R1+0x2500], R28 ;  /* 0x0025001c01007387 */ /* 0x0007e20000100a00 */
[----:B------:R-:W-:Y:S01]  /*1e5fb0*/  IMAD.X R37, R51, 0x1, R50, P6 ;  /* 0x0000000133257824 */ /* 0x000fe200030e0632 */
[----:B------:R-:W-:-:S05]  /*1e5fc0*/  IADD3 R42, P6, R17, R25, RZ ;  /* 0x00000019112a7210 */ /* 0x000fca0007fde0ff */
[----:B------:R-:W-:Y:S01]  /*1e5fd0*/  IMAD.X R43, R51, 0x1, R34, P6 ;  /* 0x00000001332b7824 */ /* 0x000fe200030e0622 */
[----:B--2---:R-:W-:Y:S02]  /*1e5fe0*/  F2FP.SATFINITE.E5M2.F32.PACK_AB_MERGE_C R20, R20, R19, RZ ;  /* 0x000000131414723e */ /* 0x004fe400048060ff */
[----:B------:R-:W2:Y:S04]  /*1e5ff0*/  LDL.LU R19, [R1+0x16b0] ;  /* 0x0016b00001137983 */ /* 0x000ea80000300800 */
        /* <DEDUP_REMOVED lines=8> */
[----:B------:R0:W-:Y:S04]  /*1e6080*/  STL.64 [R1+0x24f8], R36 ;  /* 0x0024f82401007387 */ /* 0x0001e80000100a00 */
[----:B------:R-:W4:Y:S04]  /*1e6090*/  LDL.LU R29, [R1+0x16d0] ;  /* 0x0016d000011d7983 */ /* 0x000f280000300800 */
[----:B------:R-:W4:Y:S04]  /*1e60a0*/  LDL.LU R58, [R1+0x16d4] ;  /* 0x0016d400013a7983 */ /* 0x000f280000300800 */
[----:B------:R-:W4:Y:S01]  /*1e60b0*/  LDL.LU R57, [R1+0x16d8] ;  /* 0x0016d80001397983 */ /* 0x000f220000300800 */
[----:B------:R-:W-:-:S03]  /*1e60c0*/  F2FP.SATFINITE.E5M2.F32.PACK_AB_MERGE_C R30, R32, R30, RZ ;  /* 0x0000001e201e723e */ /* 0x000fc600048060ff */
[----:B0-----:R-:W4:Y:S04]  /*1e60d0*/  LDL.LU R36, [R1+0x16dc] ;  /* 0x0016dc0001247983 */ /* 0x001f280000300800 */
[----:B------:R-:W4:Y:S04]  /*1e60e0*/  LDL.LU R40, [R1+0x16c0] ;  /* 0x0016c00001287983 */ /* 0x000f280000300800 */
[----:B------:R-:W4:Y:S01]  /*1e60f0*/  LDL.LU R32, [R1+0x16c4] ;  /* 0x0016c40001207983 */ /* 0x000f220000300800 */
[----:B------:R-:W-:-:S05]  /*1e6100*/  F2FP.SATFINITE.E5M2.F32.PACK_AB_MERGE_C R54, R61, R54, RZ ;  /* 0x000000363d36723e */ /* 0x000fca00048060ff */
[----:B------:R-:W-:Y:S04]  /*1e6110*/  STL [R1+0xa390], R54 ;  /* 0x00a3903601007387 */ /* 0x000fe80000100800 */
[----:B------:R0:W-:Y:S01]  /*1e6120*/  STL.64 [R1+0x24f0], R42 ;  /* 0x0024f02a01007387 */ /* 0x0001e20000100a00 */
[----:B------:R-:W-:-:S03]  /*1e6130*/  F2FP.SATFINITE.E5M2.F32.PACK_AB_MERGE_C R22, R33, R21, RZ ;  /* 0x000000152116723e */ /* 0x000fc600048060ff */
[----:B------:R-:W4:Y:S04]  /*1e6140*/  LDL.LU R21, [R1+0x16c8] ;  /* 0x0016c80001157983 */ /* 0x000f280000300800 */
[----:B------:R-:W4:Y:S01]  /*1e6150*/  LDL.LU R33, [R1+0x16cc] ;  /* 0x0016cc0001217983 */ /* 0x000f220000300800 */
[----:B0-----:R-:W-:-:S03]  /*1e6160*/  IADD3 R42, P6, R17, R23, RZ ;  /* 0x00000017112a7210 */ /* 0x001fc60007fde0ff */
[----:B------:R-:W-:Y:S02]  /*1e6170*/  STL [R1+0x2efc], R22 ;  /* 0x002efc1601007387 */ /* 0x000fe40000100800 */
[----:B------:R-:W-:Y:S01]  /*1e6180*/  IMAD.X R43, R51, 0x1, R35, P6 ;  /* 0x00000001332b7824 */ /* 0x000fe200030e0623 */
[----:B------:R-:W-:-:S05]  /*1e6190*/  F2FP.SATFINITE.E5M2.F32.PACK_AB_MERGE_C R18, R60, R18, RZ ;  /* 0x000000123c12723e */ /* 0x000fca00048060ff */
[----:B------:R0:W-:Y:S04]  /*1e61a0*/  STL [R1+0xa3e0], R18 ;  /* 0x00a3e01201007387 */ /* 0x0001e80000100800 */
[----:B------:R1:W-:Y:S04]  /*1e61b0*/  STL.64 [R1+0x24e8], R42 ;  /* 0x0024e82a01007387 */ /* 0x0003e80000100a00 */
[----:B------:R-:W4:Y:S01]  /*1e61c0*/  LDL.LU R61, [R1+0x16e0] ;  /* 0x0016e000013d7983 */ /* 0x000f220000300800 */
[----:B0-----:R-:W-:-:S03]  /*1e61d0*/  F2FP.SATFINITE.E5M2.F32.PACK_AB_MERGE_C R18, R55, R46, RZ ;  /* 0x0000002e3712723e */ /* 0x001fc600048060ff */
[----:B------:R-:W4:Y:S04]  /*1e61e0*/  LDL.LU R60, [R1+0x16e4] ;  /* 0x0016e400013c7983 */ /* 0x000f280000300800 */
[----:B------:R3:W-:Y:S04]  /*1e61f0*/  STL [R1+0x35c], R18 ;  /* 0x00035c1201007387 */ /* 0x0007e80000100800 */
[----:B------:R-:W4:Y:S04]  /*1e6200*/  LDL.LU R46, [R1+0x16e8] ;  /* 0x0016e800012e7983 */ /* 0x000f280000300800 */
[----:B------:R-:W4:Y:S01]  /*1e6210*/  LDL.LU R55, [R1+0x16ec] ;  /* 0x0016ec0001377983 */ /* 0x000f220000300800 */
[----:B-1----:R-:W-:-:S05]  /*1e6220*/  IADD3 R42, P6, R17, R11, RZ ;  /* 0x0000000b112a7210 */ /* 0x002fca0007fde0ff */
[----:B------:R-:W-:Y:S01]  /*1e6230*/  IMAD.X R43, R51, 0x1, R12, P6 ;  /* 0x00000001332b7824 */ /* 0x000fe200030e060c */
[----:B--2---:R-:W-:Y:S02]  /*1e6240*/  F2FP.SATFINITE.E5M2.F32.PACK_AB_MERGE_C R20, R20, R19, RZ ;  /* 0x000000131414723e */ /* 0x004fe400048060ff */
[----:B------:R-:W2:Y:S04]  /*1e6250*/  LDL.LU R19, [R1+0x16f0] ;  /* 0x0016f00001137983 */ /* 0x000ea80000300800 */
[----:B------:R0:W-:Y:S01]  /*1e6260*/  STL.64 [R1+0x24e0], R42 ;  /* 0x0024e02a01007387 */ /* 0x0001e20000100a00 */
[----:B---3--:R-:W-:-:S03]  /*1e6270*/  F2FP.SATFINITE.E5M2.F32.PACK_AB_MERGE_C R18, R27, R24, RZ ;  /* 0x000000181b12723e */ /* 0x008fc600048060ff */
[----:B------:R1:W-:Y:S01]  /*1e6280*/  STL [R1+0x1c4], R20 ;  /* 0x0001c41401007387 */ /* 0x0003e20000100800 */
[----:B0-----:R-:W-:-:S03]  /*1e6290*/  IADD3 R42, P6, R17, R13, RZ ;  /* 0x0000000d112a7210 */ /* 0x001fc60007fde0ff */
[----:B-1----:R-:W2:Y:S02]  /*1e62a0*/  LDL.LU R20, [R1+0x16f4] ;  /* 0x0016f40001147983 */ /* 0x002ea40000300800 */
[----:B------:R-:W-:Y:S02]  /*1e62b0*/  IMAD.X R43, R51, 0x1, R15, P6 ;  /* 0x00000001332b7824 */ /* 0x000fe400030e060f */
[----:B------:R4:W-:Y:S01]  /*1e62c0*/  STL [R1+0x1cc], R18 ;  /* 0x0001cc1201007387 */ /* 0x0009e20000100800 */
[----:B------:R-:W-:-:S03]  /*1e62d0*/  IADD3 R28, P6, R17, R14, RZ ;  /* 0x0000000e111c7210 */ /* 0x000fc60007fde0ff */
[----:B------:R-:W3:Y:S04]  /*1e62e0*/  LDL.LU R24, [R1+0x16f8] ;  /* 0x0016f80001187983 */ /* 0x000ee80000300800 */
[----:B------:R-:W3:Y:S04]  /*1e62f0*/  LDL.LU R27, [R1+0x16fc] ;  /* 0x0016fc00011b7983 */ /* 0x000ee80000300800 */
[----:B------:R-:W-:Y:S01]  /*1e6300*/  STL.64 [R1+0x24d8], R42 ;  /* 0x0024d82a01007387 */ /* 0x000fe20000100a00 */
[----:B----4-:R-:W-:Y:S01]  /*1e6310*/  F2FP.SATFINITE.E5M2.F32.PACK_AB_MERGE_C R18, R58, R29, RZ ;  /* 0x0000001d3a12723e */ /* 0x010fe200048060ff */
[----:B------:R-:W-:-:S04]  /*1e6320*/  IMAD.X R29, R51, 0x1, R16, P6 ;  /* 0x00000001331d7824 */ /* 0x000fc800030e0610 */
[----:B------:R0:W-:Y:S01]  /*1e6330*/  STL [R1+0x1b8], R18 ;  /* 0x0001b81201007387 */ /* 0x0001e20000100800 */
[----:B------:R-:W-:-:S03]  /*1e6340*/  F2FP.SATFINITE.E5M2.F32.PACK_AB_MERGE_C R22, R36, R57, RZ ;  /* 0x000000392416723e */ /* 0x000fc600048060ff */
[----:B------:R-:W4:Y:S04]  /*1e6350*/  LDL.LU R51, [R1+0x1710] ;  /* 0x0017100001337983 */ /* 0x000f280000300800 */
[----:B------:R-:W-:Y:S01]  /*1e6360*/  STL.64 [R1+0x24d0], R28 ;  /* 0x0024d01c01007387 */ /* 0x000fe20000100a00 */
[----:B0-----:R-:W-:-:S03]  /*1e6370*/  F2FP.SATFINITE.E5M2.F32.PACK_AB_MERGE_C R18, R32, R40, RZ ;  /* 0x000000282012723e */ /* 0x001fc600048060ff */
[----:B------:R-:W-:Y:S04]  /*1e6380*/  STL [R1+0x1bc], R22 ;  /* 0x0001bc1601007387 */ /* 0x000fe80000100800 */
[----:B------:R-:W4:Y:S04]  /*1e6390*/  LDL.LU R57, [R1+0x1714] ;  /* 0x0017140001397983 */ /* 0x000f280000300800 */
[----:B------:R0:W-:Y:S04]  /*1e63a0*/  STL [R1+0x1a0], R18 ;  /* 0x0001a01201007387 */ /* 0x0001e80000100800 */
[----:B------:R-:W4:Y:S04]  /*1e63b0*/  LDL.LU R36, [R1+0x1718] ;  /* 0x0017180001247983 */ /* 0x000f280000300800 */
[----:B------:R-:W4:Y:S04]  /*1e63c0*/  LDL.LU R32, [R1+0x171c] ;  /* 0x00171c0001207983 */ /* 0x000f280000300800 */
[----:B------:R-:W4:Y:S04]  /*1e63d0*/  LDL.LU R31, [R1+0x1720] ;  /* 0x00172000011f7983 */ /* 0x000f280000300800 */
[----:B------:R-:W4:Y:S01]  /*1e63e0*/  LDL.LU R40, [R1+0x1724] ;  /* 0x0017240001287983 */ /* 0x000f220000300800 */
[----:B0-----:R-:W-:-:S05]  /*1e63f0*/  F2FP.SATFINITE.E5M2.F32.PACK_AB_MERGE_C R18, R33, R21, RZ ;  /* 0x000000152112723e */ /* 0x001fca00048060ff */
[----:B------:R0:W-:Y:S04]  /*1e6400*/  STL [R1+0x1a4], R18 ;  /* 0x0001a41201007387 */ /* 0x0001e80000100800 */
[----:B------:R-:W4:Y:S04]  /*1e6410*/  LDL.LU R21, [R1+0x1728] ;  /* 0x0017280001157983 */ /* 0x000f280000300800 */
[----:B------:R-:W4:Y:S01]  /*1e6420*/  LDL.LU R33, [R1+0x172c] ;  /* 0x00172c0001217983 */ /* 0x000f220000300800 */
[----:B------:R-:W-:Y:S01]  /*1e6430*/  VIADD R17, R17, UR4 ;  /* 0x0000000411117c36 */ /* 0x000fe20008000000 */
[----:B------:R-:W-:-:S04]  /*1e6440*/  ULDC UR4, c[0x0][0x248] ;  /* 0x0000920000047ab9 */ /* 0x000fc80000000800 */
[----:B------:R-:W-:Y:S02]  /*1e6450*/  SHF.R.S32.HI R26, RZ, 0x1f, R17 ;  /* 0x0000001fff1a7819 */ /* 0x000fe40000011411 */
[----:B------:R-:W-:-:S05]  /*1e6460*/  IADD3 R28, P6, R17, R4, RZ ;  /* 0x00000004111c7210 */ /* 0x000fca0007fde0ff */
[----:B------:R-:W-:Y:S01]  /*1e6470*/  IMAD.X R29, R26, 0x1, R48, P6 ;  /* 0x000000011a1d7824 */ /* 0x000fe200030e0630 */
[----:B------:R-:W-:Y:S02]  /*1e6480*/  F2FP.SATFINITE.E5M2.F32.PACK_AB_MERGE_C R22, R60, R61, RZ ;  /* 0x0000003d3c16723e */ /* 0x000fe400048060ff */
[----:B------:R-:W4:Y:S04]  /*1e6490*/  LDL.LU R61, [R1+0x1730] ;  /* 0x00173000013d7983 */ /* 0x000f280000300800 */
[----:B------:R1:W-:Y:S01]  /*1e64a0*/  STL.64 [R1+0x24c8], R28 ;  /* 0x0024c81c01007387 */ /* 0x0003e20000100a00 */
[----:B0-----:R-:W-:-:S03]  /*1e64b0*/  F2FP.SATFINITE.E5M2.F32.PACK_AB_MERGE_C R18, R55, R46, RZ ;  /* 0x0000002e3712723e */ /* 0x001fc600048060ff */
[----:B------:R-:W-:Y:S04]  /*1e64c0*/  STL [R1+0x2d98], R22 ;  /* 0x002d981601007387 */ /* 0x000fe80000100800 */
[----:B------:R-:W4:Y:S04]  /*1e64d0*/  LDL.LU R60, [R1+0x1734] ;  /* 0x00173400013c7983 */ /* 0x000f280000300800 */
[----:B------:R3:W-:Y:S04]  /*1e64e0*/  STL [R1+0x2d9c], R18 ;  /* 0x002d9c1201007387 */ /* 0x0007e80000100800 */
[----:B------:R-:W4:Y:S04]  /*1e64f0*/  LDL.LU R46, [R1+0x1738] ;  /* 0x00173800012e7983 */ /* 0x000f280000300800 */
[----:B------:R-:W4:Y:S01]  /*1e6500*/  LDL.LU R55, [R1+0x173c] ;  /* 0x00173c0001377983 */ /* 0x000f220000300800 */
[----:B-1----:R-:W-:-:S03]  /*1e6510*/  IADD3 R28, P6, R17, R6, RZ ;  /* 0x00000006111c7210 */ /* 0x002fc60007fde0ff */
[----:B------:R-:W4:Y:S02]  /*1e6520*/  LDL.LU R37, [R1+0x2490] ;  /* 0x0024900001257983 */ /* 0x000f240000300800 */
[----:B------:R-:W-:Y:S01]  /*1e6530*/  IMAD.X R29, R26, 0x1, R5, P6 ;  /* 0x000000011a1d7824 */ /* 0x000fe200030e0605 */
[----:B------:R-:W-:-:S04]  /*1e6540*/  IADD3 R42, P6, R17, R8, RZ ;  /* 0x00000008112a7210 */ /* 0x000fc80007fde0ff */
[----:B------:R0:W-:Y:S01]  /*1e6550*/  STL.64 [R1+0x24c0], R28 ;  /* 0x0024c01c01007387 */ /* 0x0001e20000100a00 */
[----:B------:R-:W-:Y:S01]  /*1e6560*/  IMAD.X R43, R26, 0x1, R7, P6 ;  /* 0x000000011a2b7824 */ /* 0x000fe200030e0607 */
[----:B--2---:R-:W-:-:S05]  /*1e6570*/  F2FP.SATFINITE.E5M2.F32.PACK_AB_MERGE_C R19, R20, R19, RZ ;  /* 0x000000131413723e */ /* 0x004fca00048060ff */
[----:B------:R1:W-:Y:S04]  /*1e6580*/  STL [R1+0x2ce8], R19 ;  /* 0x002ce81301007387 */ /* 0x0003e80000100800 */
[----:B------:R-:W2:Y:S01]  /*1e6590*/  LDL.LU R41, [R1+0x2494] ;  /* 0x0024940001297983 */ /* 0x000ea20000300800 */
[----:B---3--:R-:W-:-:S05]  /*1e65a0*/  F2FP.SATFINITE.E5M2.F32.PACK_AB_MERGE_C R18, R27, R24, RZ ;  /* 0x000000181b12723e */ /* 0x008fca00048060ff */
[----:B------:R3:W-:Y:S04]  /*1e65b0*/  STL [R1+0x2d0c], R18 ;  /* 0x002d0c1201007387 */ /* 0x0007e80000100800 */
[----:B0-----:R-:W2:Y:S04]  /*1e65c0*/  LDL.LU R29, [R1+0x2498] ;  /* 0x00249800011d7983 */ /* 0x001ea80000300800 */
[----:B------:R-:W2:Y:S04]  /*1e65d0*/  LDL.LU R58, [R1+0x249c] ;  /* 0x00249c00013a7983 */ /* 0x000ea80000300800 */
[----:B-1----:R-:W2:Y:S04]  /*1e65e0*/  LDL.LU R19, [R1+0x2480] ;  /* 0x0024800001137983 */ /* 0x002ea80000300800 */
[----:B------:R-:W2:Y:S04]  /*1e65f0*/  LDL.LU R20, [R1+0x2484] ;  /* 0x0024840001147983 */ /* 0x000ea80000300800 */
[----:B------:R-:W2:Y:S04]  /*1e6600*/  LDL.LU R24, [R1+0x2488] ;  /* 0x0024880001187983 */ /* 0x000ea80000300800 */
[----:B------:R-:W2:Y:S01]  /*1e6610*/  LDL.LU R27, [R1+0x248c] ;  /* 0x00248c00011b7983 */ /* 0x000ea20000300800 */
[----:B----4-:R-:W-:-:S03]  /*1e6620*/  F2FP.SATFINITE.E5M2.F32.PACK_AB_MERGE_C R22, R57, R51, RZ ;  /* 0x000000333916723e */ /* 0x010fc600048060ff */
[----:B------:R-:W4:Y:S04]  /*1e6630*/  LDL.LU R51, [R1+0x1760] ;  /* 0x0017600001337983 */ /* 0x000f280000300800 */
[----:B------:R0:W-:Y:S01]  /*1e6640*/  STL.64 [R1+0x24b8], R42 ;  /* 0x0024b82a01007387 */ /* 0x0001e20000100a00 */
[----:B---3--:R-:W-:-:S03]  /*1e6650*/  F2FP.SATFINITE.E5M2.F32.PACK_AB_MERGE_C R18, R32, R36, RZ ;  /* 0x000000242012723e */ /* 0x008fc600048060ff */
[----:B------:R1:W-:Y:S04]  /*1e6660*/  STL [R1+0x2c58], R22 ;  /* 0x002c581601007387 */ /* 0x0003e80000100800 */
[----:B------:R-:W4:Y:S01]  /*1e6670*/  LDL.LU R57, [R1+0x1764] ;  /* 0x0017640001397983 */ /* 0x000f220000300800 */
[----:B0-----:R-:W-:-:S03]  /*1e6680*/  IADD3 R42, P6, R17, R10, RZ ;  /* 0x0000000a112a7210 */ /* 0x001fc60007fde0ff */
[----:B------:R-:W-:Y:S02]  /*1e6690*/  STL [R1+0x2c38], R18 ;  /* 0x002c381201007387 */ /* 0x000fe40000100800 */
[----:B------:R-:W-:Y:S02]  /*1e66a0*/  IMAD.X R43, R26, 0x1, R9, P6 ;  /* 0x000000011a2b7824 */ /* 0x000fe400030e0609 */
[----:B------:R-:W3:Y:S04]  /*1e66b0*/  LDL.LU R36, [R1+0x1768] ;  /* 0x0017680001247983 */ /* 0x000ee80000300800 */
[----:B------:R-:W3:Y:S04]  /*1e66c0*/  LDL.LU R32, [R1+0x176c] ;  /* 0x00176c0001207983 */ /* 0x000ee80000300800 */
[----:B------:R0:W-:Y:S01]  /*1e66d0*/  STL.64 [R1+0x24b0], R42 ;  /* 0x0024b02a01007387 */ /* 0x0001e20000100a00 */
[----:B-1----:R-:W-:-:S02]  /*1e66e0*/  F2FP.SATFINITE.E5M2.F32.PACK_AB_MERGE_C R22, R40, R31, RZ ;  /* 0x0000001f2816723e */ /* 0x002fc400048060ff */
[----:B0-----:R-:W-:Y:S02]  /*1e66f0*/  IADD3 R42, P6, R17, R3, RZ ;  /* 0x00000003112a7210 */ /* 0x001fe40007fde0ff */
[----:B------:R-:W-:-:S03]  /*1e6700*/  F2FP.SATFINITE.E5M2.F32.PACK_AB_MERGE_C R18, R33, R21, RZ ;  /* 0x000000152112723e */ /* 0x000fc600048060ff */
[----:B------:R-:W-:Y:S01]  /*1e6710*/  IMAD.X R43, R26, 0x1, R38, P6 ;  /* 0x000000011a2b7824 */ /* 0x000fe200030e0626 */
[----:B------:R-:W-:Y:S04]  /*1e6720*/  STL [R1+0x800], R22 ;  /* 0x0008001601007387 */ /* 0x000fe80000100800 */
[----:B------:R-:W-:Y:S04]  /*1e6730*/  STL [R1+0x814], R18 ;  /* 0x0008141201007387 */ /* 0x000fe80000100800 */
[----:B------:R0:W-:Y:S04]  /*1e6740*/  STL.64 [R1+0x24a8], R42 ;  /* 0x0024a82a01007387 */ /* 0x0001e80000100a00 */
[----:B0-----:R-:W4:Y:S04]  /*1e6750*/  LDL.LU.64 R42, [R1+0xa4c0] ;  /* 0x00a4c000012a7983 */ /* 0x001f280000300a00 */
[----:B------:R-:W4:Y:S04]  /*1e6760*/  LDL.LU R40, [R1+0x2470] ;  /* 0x0024700001287983 */ /* 0x000f280000300800 */
[----:B------:R-:W4:Y:S04]  /*1e6770*/  LDL.LU R21, [R1+0x2474] ;  /* 0x0024740001157983 */ /* 0x000f280000300800 */
[----:B------:R-:W4:Y:S04]  /*1e6780*/  LDL.LU R33, [R1+0x2478] ;  /* 0x0024780001217983 */ /* 0x000f280000300800 */
[----:B------:R-:W4:Y:S01]  /*1e6790*/  LDL.LU R38, [R1+0x247c] ;  /* 0x00247c0001267983 */ /* 0x000f220000300800 */
[----:B------:R-:W-:-:S02]  /*1e67a0*/  IADD3 R54, P6, R17, R2, RZ ;  /* 0x0000000211367210 */ /* 0x000fc40007fde0ff */
[----:B------:R-:W-:-:S05]  /*1e67b0*/  F2FP.SATFINITE.E5M2.F32.PACK_AB_MERGE_C R22, R60, R61, RZ ;  /* 0x0000003d3c16723e */ /* 0x000fca00048060ff */
[----:B------:R-:W-:Y:S01]  /*1e67c0*/  STL [R1+0x738], R22 ;  /* 0x0007381601007387 */ /* 0x000fe20000100800 */
[----:B------:R-:W-:Y:S01]  /*1e67d0*/  F2FP.SATFINITE.E5M2.F32.PACK_AB_MERGE_C R18, R55, R46, RZ ;  /* 0x0000002e3712723e */ /* 0x000fe200048060ff */
[----:B------:R-:W-:-:S04]  /*1e67e0*/  IMAD.X R55, R26, 0x1, R0, P6 ;  /* 0x000000011a377824 */ /* 0x000fc800030e0600 */
[----:B------:R-:W-:Y:S04]  /*1e67f0*/  STL [R1+0x764], R18 ;  /* 0x0007641201007387 */ /* 0x000fe80000100800 */
[----:B------:R-:W4:Y:S04]  /*1e6800*/  LDL.LU R61, [R1+0x2460] ;  /* 0x00246000013d7983 */ /* 0x000f280000300800 */
[----:B------:R-:W4:Y:S04]  /*1e6810*/  LDL.LU R60, [R1+0x2464] ;  /* 0x00246400013c7983 */ /* 0x000f280000300800 */
[----:B------:R-:W4:Y:S04]  /*1e6820*/  LDL.LU R46, [R1+0x2468] ;  /* 0x00246800012e7983 */ /* 0x000f280000300800 */
[----:B------:R0:W-:Y:S04]  /*1e6830*/  STL.64 [R1+0x24a0], R54 ;  /* 0x0024a03601007387 */ /* 0x0001e80000100a00 */
[----:B0-----:R-:W4:Y:S01]  /*1e6840*/  LDL.LU R55, [R1+0x246c] ;  /* 0x00246c0001377983 */ /* 0x001f220000300800 */
[----:B--2---:R-:W-:-:S05]  /*1e6850*/  F2FP.SATFINITE.E5M2.F32.PACK_AB_MERGE_C R22, R41, R37, RZ ;  /* 0x000000252916723e */ /* 0x004fca00048060ff */
[----:B------:R-:W-:Y:S01]  /*1e6860*/  STL [R1+0x4c0], R22 ;  /* 0x0004c01601007387 */ /* 0x000fe20000100800 */
[----:B------:R-:W-:-:S05]  /*1e6870*/  F2FP.SATFINITE.E5M2.F32.PACK_AB_MERGE_C R18, R58, R29, RZ ;  /* 0x0000001d3a12723e */ /* 0x000fca00048060ff */
[----:B------:R0:W-:Y:S01]  /*1e6880*/  STL [R1+0x4bc], R18 ;  /* 0x0004bc1201007387 */ /* 0x0001e20000100800 */
[----:B------:R-:W-:-:S03]  /*1e6890*/  F2FP.SATFINITE.E5M2.F32.PACK_AB_MERGE_C R20, R20, R19, RZ ;  /* 0x000000131414723e */ /* 0x000fc600048060ff */
[----:B------:R-:W2:Y:S01]  /*1e68a0*/  LDL.LU R19, [R1+0x2450] ;  /* 0x0024500001137983 */ /* 0x000ea20000300800 */
[----:B0-----:R-:W-:Y:S02]  /*1e68b0*/  F2FP.SATFINITE.E5M2.F32.PACK_AB_MERGE_C R18, R27, R24, RZ ;  /* 0x000000181b12723e */ /* 0x001fe400048060ff */
[----:B---3--:R-:W-:Y:S02]  /*1e68c0*/  F2FP.SATFINITE.E5M2.F32.PACK_AB_MERGE_C R22, R32, R36, RZ ;  /* 0x000000242016723e */ /* 0x008fe400048060ff */
[----:B----4-:R-:W-:-:S05]  /*1e68d0*/  IADD3 R28, P6, R17, R43, RZ ;  /* 0x0000002b111c7210 */ /* 0x010fca0007fde0ff */
[----:B------:R-:W-:-:S05]  /*1e68e0*/  IMAD.X R29, R26, 0x1, R53, P6 ;  /* 0x000000011a1d7824 */ /* 0x000fca00030e0635 */
[----:B------:R-:W-:Y:S04]  /*1e68f0*/  STL.64 [R1+0x2490], R28 ;  /* 0x0024901c01007387 */ /* 0x000fe80000100a00 */
[----:B------:R0:W-:Y:S04]  /*1e6900*/  STL [R1+0x488], R20 ;  /* 0x0004881401007387 */ /* 0x0001e80000100800 */
[----:B0-----:R-:W2:Y:S01]  /*1e6910*/  LDL.LU R20, [R1+0x2454] ;  /* 0x0024540001147983 */ /* 0x001ea20000300800 */
[----:B------:R-:W-:-:S03]  /*1e6920*/  IADD3 R28, P6, R17, R42, RZ ;  /* 0x0000002a111c7210 */ /* 0x000fc60007fde0ff */
[----:B------:R0:W-:Y:S02]  /*1e6930*/  STL [R1+0x490], R18 ;  /* 0x0004901201007387 */ /* 0x0001e40000100800 */
[----:B------:R-:W-:Y:S02]  /*1e6940*/  IMAD.X R29, R26, 0x1, R39, P6 ;  /* 0x000000011a1d7824 */ /* 0x000fe400030e0627 */
[----:B------:R-:W3:Y:S04]  /*1e6950*/  LDL.LU R24, [R1+0x2458] ;  /* 0x0024580001187983 */ /* 0x000ee80000300800 */
[----:B------:R-:W3:Y:S04]  /*1e6960*/  LDL.LU R27, [R1+0x245c] ;  /* 0x00245c00011b7983 */ /* 0x000ee80000300800 */
[----:B------:R-:W-:Y:S01]  /*1e6970*/  STL [R1+0xa2b0], R22 ;  /* 0x00a2b01601007387 */ /* 0x000fe20000100800 */
[----:B0-----:R-:W-:-:S03]  /*1e6980*/  F2FP.SATFINITE.E5M2.F32.PACK_AB_MERGE_C R18, R57, R51, RZ ;  /* 0x000000333912723e */ /* 0x001fc600048060ff */
[----:B------:R0:W-:Y:S04]  /*1e6990*/  STL.64 [R1+0x2488], R28 ;  /* 0x0024881c01007387 */ /* 0x0001e80000100a00 */
[----:B------:R1:W-:Y:S04]  /*1e69a0*/  STL [R1+0x458], R18 ;  /* 0x0004581201007387 */ /* 0x0003e80000100800 */
[----:B------:R-:W4:Y:S01]  /*1e69b0*/  LDL.LU R57, [R1+0x2440] ;  /* 0x0024400001397983 */ /* 0x000f220000300800 */
[----:B0-----:R-:W-:-:S03]  /*1e69c0*/  IADD3 R28, P6, R17, R47, RZ ;  /* 0x0000002f111c7210 */ /* 0x001fc60007fde0ff */
[----:B------:R-:W4:Y:S02]  /*1e69d0*/  LDL.LU R36, [R1+0x2444] ;  /* 0x0024440001247983 */ /* 0x000f240000300800 */
[----:B------:R-:W-:Y:S02]  /*1e69e0*/  IMAD.X R29, R26, 0x1, R45, P6 ;  /* 0x000000011a1d7824 */ /* 0x000fe400030e062d */
[----:B------:R-:W4:Y:S04]  /*1e69f0*/  LDL.LU R32, [R1+0x2448] ;  /* 0x0024480001207983 */ /* 0x000f280000300800 */
[----:B------:R-:W-:Y:S04]  /*1e6a00*/  STL.64 [R1+0x2480], R28 ;  /* 0x0024801c01007387 */ /* 0x000fe80000100a00 */
[----:B------:R-:W4:Y:S01]  /*1e6a10*/  LDL.LU R47, [R1+0x244c] ;  /* 0x00244c00012f7983 */ /* 0x000f220000300800 */
[----:B------:R-:W-:-:S02]  /*1e6a20*/  F2FP.SATFINITE.E5M2.F32.PACK_AB_MERGE_C R21, R21, R40, RZ ;  /* 0x000000281515723e */ /* 0x000fc400048060ff */
[----:B-1----:R-:W-:Y:S01]  /*1e6a30*/  F2FP.SATFINITE.E5M2.F32.PACK_AB_MERGE_C R18, R38, R33, RZ ;  /* 0x000000212612723e */ /* 0x002fe200048060ff */
[----:B------:R-:W4:Y:S04]  /*1e6a40*/  LDL.LU R40, [R1+0x2430] ;  /* 0x0024300001287983 */ /* 0x000f280000300800 */
[----:B------:R0:W-:Y:S04]  /*1e6a50*/  STL [R1+0x424], R21 ;  /* 0x0004241501007387 */ /* 0x0001e80000100800 */
[----:B0-----:R-:W4:Y:S04]  /*1e6a60*/  LDL.LU R21, [R1+0x2434] ;  /* 0x0024340001157983 */ /* 0x001f280000300800 */
[----:B------:R0:W-:Y:S04]  /*1e6a70*/  STL [R1+0x42c], R18 ;  /* 0x00042c1201007387 */ /* 0x0001e80000100800 */
[----:B------:R-:W4:Y:S04]  /*1e6a80*/  LDL.LU R33, [R1+0x2438] ;  /* 0x0024380001217983 */ /* 0x000f280000300800 */
[----:B------:R-:W4:Y:S01]  /*1e6a90*/  LDL.LU R38, [R1+0x243c] ;  /* 0x00243c0001267983 */ /* 0x000f220000300800 */
[----:B------:R-:W-:-:S02]  /*1e6aa0*/  IADD3 R28, P6, R17, R56, RZ ;  /* 0x00000038111c7210 */ /* 0x000fc40007fde0ff */
[----:B0-----:R-:W-:-:S03]  /*1e6ab0*/  F2FP.SATFINITE.E5M2.F32.PACK_AB_MERGE_C R18, R60, R61, RZ ;  /* 0x0000003d3c12723e */ /* 0x001fc600048060ff */
[----:B------:R-:W-:-:S05]  /*1e6ac0*/  IMAD.X R29, R26, 0x1, R59, P6 ;  /* 0x000000011a1d7824 */ /* 0x000fca00030e063b */
[----:B------:R0:W-:Y:S02]  /*1e6ad0*/  STL.64 [R1+0x2470], R28 ;  /* 0x0024701c01007387 */ /* 0x0001e40000100a00 */
[----:B0-----:R-:W-:Y:S02]  /*1e6ae0*/  F2FP.SATFINITE.E5M2.F32.PACK_AB_MERGE_C R28, R55, R46, RZ ;  /* 0x0000002e371c723e */ /* 0x001fe400048060ff */
[----:B------:R-:W4:Y:S04]  /*1e6af0*/  LDL.LU R46, [R1+0x18e0] ;  /* 0x0018e000012e7983 */ /* 0x000f280000300800 */
[----:B------:R-:W-:Y:S04]  /*1e6b00*/  STL [R1+0x3e0], R18 ;  /* 0x0003e01201007387 */ /* 0x000fe80000100800 */
[----:B------:R-:W4:Y:S01]  /*1e6b10*/  LDL.LU R55, [R1+0x18e4] ;  /* 0x0018e40001377983 */ /* 0x000f220000300800 */
[----:B------:R-:W-:-:S03]  /*1e6b20*/  IADD3 R60, P6, R17, R49, RZ ;  /* 0x00000031113c7210 */ /* 0x000fc60007fde0ff */
[----:B------:R0:W-:Y:S02]  /*1e6b30*/  STL [R1+0xa304], R28 ;  /* 0x00a3041c01007387 */ /* 0x0001e40000100800 */
[----:B------:R-:W-:Y:S02]  /*1e6b40*/  IMAD.X R61, R26, 0x1, R50, P6 ;  /* 0x000000011a3d7824 */ /* 0x000fe400030e0632 */
[----:B------:R-:W4:Y:S04]  /*1e6b50*/  LDL.LU R58, [R1+0x18e8] ;  /* 0x0018e800013a7983 */ /* 0x000f280000300800 */
[----:B------:R-:W4:Y:S04]  /*1e6b60*/  LDL.LU R51, [R1+0x18ec] ;  /* 0x0018ec0001337983 */ /* 0x000f280000300800 */
[----:B------:R1:W-:Y:S01]  /*1e6b70*/  STL.64 [R1+0x2460], R60 ;  /* 0x0024603c01007387 */ /* 0x0003e20000100a00 */
[----:B0-----:R-:W-:-:S05]  /*1e6b80*/  IADD3 R28, P6, R17, R25, RZ ;  /* 0x00000019111c7210 */ /* 0x001fca0007fde0ff */
[----:B------:R-:W-:Y:S01]  /*1e6b90*/  IMAD.X R29, R26, 0x1, R34, P6 ;  /* 0x000000011a1d7824 */ /* 0x000fe200030e0622 */
[----:B--2---:R-:W-:-:S05]  /*1e6ba0*/  F2FP.SATFINITE.E5M2.F32.PACK_AB_MERGE_C R43, R20, R19, RZ ;  /* 0x00000013142b723e */ /* 0x004fca00048060ff */
[----:B------:R-:W-:Y:S04]  /*1e6bb0*/  STL [R1+0xa344], R43 ;  /* 0x00a3442b01007387 */ /* 0x000fe80000100800 */
[----:B-1----:R-:W2:Y:S04]  /*1e6bc0*/  LDL.LU R61, [R1+0x18b0] ;  /* 0x0018b000013d7983 */ /* 0x002ea80000300800 */
[----:B------:R-:W2:Y:S01]  /*1e6bd0*/  LDL.LU R60, [R1+0x18b4] ;  /* 0x0018b400013c7983 */ /* 0x000ea20000300800 */
[----:B---3--:R-:W-:-:S03]  /*1e6be0*/  F2FP.SATFINITE.E5M2.F32.PACK_AB_MERGE_C R37, R27, R24, RZ ;  /* 0x000000181b25723e */ /* 0x008fc600048060ff */
[----:B------:R-:W3:Y:S04]  /*1e6bf0*/  LDL.LU R19, [R1+0x18b8] ;  /* 0x0018b80001137983 */ /* 0x000ee80000300800 */
[----:B------:R-:W3:Y:S04]  /*1e6c00*/  LDL.LU R20, [R1+0x18bc] ;  /* 0x0018bc0001147983 */ /* 0x000ee80000300800 */
[----:B------:R-:W3:Y:S04]  /*1e6c10*/  LDL.LU R24, [R1+0x1870] ;  /* 0x0018700001187983 */ /* 0x000ee80000300800 */
[----:B------:R-:W3:Y:S01]  /*1e6c20*/  LDL.LU R27, [R1+0x1874] ;  /* 0x00187400011b7983 */ /* 0x000ee20000300800 */
[----:B----4-:R-:W-:-:S03]  /*1e6c30*/  F2FP.SATFINITE.E5M2.F32.PACK_AB_MERGE_C R22, R36, R57, RZ ;  /* 0x000000392416723e */ /* 0x010fc600048060ff */
[----:B------:R-:W-:Y:S01]  /*1e6c40*/  STL [R1+0xa350], R37 ;  /* 0x00a3502501007387 */ /* 0x000fe20000100800 */
[----:B------:R-:W-:-:S03]  /*1e6c50*/  F2FP.SATFINITE.E5M2.F32.PACK_AB_MERGE_C R18, R47, R32, RZ ;  /* 0x000000202f12723e */ /* 0x000fc600048060ff */
[----:B------:R-:W4:Y:S04]  /*1e6c60*/  LDL.LU R32, [R1+0x1878] ;  /* 0x0018780001207983 */ /* 0x000f280000300800 */
[----:B------:R0:W-:Y:S04]  /*1e6c70*/  STL.64 [R1+0x2458], R28 ;  /* 0x0024581c01007387 */ /* 0x0001e80000100a00 */
[----:B------:R-:W-:Y:S04]  /*1e6c80*/  STL [R1+0x348], R22 ;  /* 0x0003481601007387 */ /* 0x000fe80000100800 */
[----:B------:R-:W4:Y:S01]  /*1e6c90*/  LDL.LU R47, [R1+0x187c] ;  /* 0x00187c00012f7983 */ /* 0x000f220000300800 */
[----:B0-----:R-:W-:-:S03]  /*1e6ca0*/  IADD3 R28, P6, R17, R23, RZ ;  /* 0x00000017111c7210 */ /* 0x001fc60007fde0ff */
[----:B------:R0:W-:Y:S02]  /*1e6cb0*/  STL [R1+0x34c], R18 ;  /* 0x00034c1201007387 */ /* 0x0001e40000100800 */
[----:B------:R-:W-:Y:S01]  /*1e6cc0*/  IMAD.X R29, R26, 0x1, R35, P6 ;  /* 0x000000011a1d7824 */ /* 0x000fe200030e0623 */
[----:B0-----:R-:W-:Y:S02]  /*1e6cd0*/  F2FP.SATFINITE.E5M2.F32.PACK_AB_MERGE_C R18, R38, R33, RZ ;  /* 0x000000212612723e */ /* 0x001fe400048060ff */
[----:B------:R-:W-:-:S03]  /*1e6ce0*/  F2FP.SATFINITE.E5M2.F32.PACK_AB_MERGE_C R21, R21, R40, RZ ;  /* 0x000000281515723e */ /* 0x000fc600048060ff */
[----:B------:R-:W-:Y:S04]  /*1e6cf0*/  STL [R1+0xa4b8], R18 ;  /* 0x00a4b81201007387 */ /* 0x000fe80000100800 */
[----:B------:R0:W-:Y:S04]  /*1e6d00*/  STL.64 [R1+0x2450], R28 ;  /* 0x0024501c01007387 */ /* 0x0001e80000100a00 */
[----:B------:R1:W-:Y:S04]  /*1e6d10*/  STL [R1+0x324], R21 ;  /* 0x0003241501007387 */ /* 0x0003e80000100800 */
[----:B------:R-:W4:Y:S01]  /*1e6d20*/  LDL.LU R57, [R1+0x2420] ;  /* 0x0024200001397983 */ /* 0x000f220000300800 */
[----:B0-----:R-:W-:-:S03]  /*1e6d30*/  IADD3 R28, P6, R17, R11, RZ ;  /* 0x0000000b111c7210 */ /* 0x001fc60007fde0ff */
[----:B------:R-:W4:Y:S02]  /*1e6d40*/  LDL.LU R36, [R1+0x2424] ;  /* 0x0024240001247983 */ /* 0x000f240000300800 */
[----:B------:R-:W-:Y:S02]  /*1e6d50*/  IMAD.X R29, R26, 0x1, R12, P6 ;  /* 0x000000011a1d7824 */ /* 0x000fe400030e060c */
[----:B------:R-:W4:Y:S04]  /*1e6d60*/  LDL.LU R40, [R1+0x2428] ;  /* 0x0024280001287983 */ /* 0x000f280000300800 */
[----:B------:R0:W-:Y:S04]  /*1e6d70*/  STL.64 [R1+0x2448], R28 ;  /* 0x0024481c01007387 */ /* 0x0001e80000100a00 */
[----:B-1----:R-:W4:Y:S04]  /*1e6d80*/  LDL.LU R21, [R1+0x242c] ;  /* 0x00242c0001157983 */ /* 0x002f280000300800 */
[----:B------:R-:W4:Y:S04]  /*1e6d90*/  LDL.LU R33, [R1+0x2410] ;  /* 0x0024100001217983 */ /* 0x000f280000300800 */
[----:B------:R-:W4:Y:S01]  /*1e6da0*/  LDL.LU R38, [R1+0x2414] ;  /* 0x0024140001267983 */ /* 0x000f220000300800 */
[----:B------:R-:W-:-:S05]  /*1e6db0*/  F2FP.SATFINITE.E5M2.F32.PACK_AB_MERGE_C R18, R55, R46, RZ ;  /* 0x0000002e3712723e */ /* 0x000fca00048060ff */
[----:B------:R1:W-:Y:S04]  /*1e6dc0*/  STL [R1+0x1a8], R18 ;  /* 0x0001a81201007387 */ /* 0x0003e80000100800 */
[----:B------:R-:W4:Y:S04]  /*1e6dd0*/  LDL.LU R46, [R1+0x2418] ;  /* 0x00241800012e7983 */ /* 0x000f280000300800 */
[----:B------:R-:W4:Y:S01]  /*1e6de0*/  LDL.LU R55, [R1+0x241c] ;  /* 0x00241c0001377983 */ /* 0x000f220000300800 */
[----:B0-----:R-:W-:Y:S02]  /*1e6df0*/  IADD3 R28, P6, R17, R13, RZ ;  /* 0x0000000d111c7210 */ /* 0x001fe40007fde0ff */
[----:B-1----:R-:W-:-:S03]  /*1e6e00*/  F2FP.SATFINITE.E5M2.F32.PACK_AB_MERGE_C R18, R51, R58, RZ ;  /* 0x0000003a3312723e */ /* 0x002fc600048060ff */
[----:B------:R-:W-:Y:S02]  /*1e6e10*/  IMAD.X R29, R26, 0x1, R15, P6 ;  /* 0x000000011a1d7824 */ /* 0x000fe400030e060f */
[----:B------:R-:W-:Y:S04]  /*1e6e20*/  STL [R1+0x1ac], R18 ;  /* 0x0001ac1201007387 */ /* 0x000fe80000100800 */
[----:B------:R0:W-:Y:S02]  /*1e6e30*/  STL.64 [R1+0x2440], R28 ;  /* 0x0024401c01007387 */ /* 0x0001e40000100a00 */
[----:B0-----:R-:W-:-:S05]  /*1e6e40*/  IADD3 R28, P6, R17, R14, RZ ;  /* 0x0000000e111c7210 */ /* 0x001fca0007fde0ff */
[----:B------:R-:W-:Y:S01]  /*1e6e50*/  IMAD.X R29, R26, 0x1, R16, P6 ;  /* 0x000000011a1d7824 */ /* 0x000fe200030e0610 */
[----:B--2---:R-:W-:-:S05]  /*1e6e60*/  F2FP.SATFINITE.E5M2.F32.PACK_AB_MERGE_C R18, R60, R61, RZ ;  /* 0x0000003d3c12723e */ /* 0x004fca00048060ff */
[----:B------:R0:W-:Y:S01]  /*1e6e70*/  STL [R1+0x194], R18 ;  /* 0x0001941201007387 */ /* 0x0001e20000100800 */
[----:B---3--:R-:W-:-:S03]  /*1e6e80*/  F2FP.SATFINITE.E5M2.F32.PACK_AB_MERGE_C R19, R20, R19, RZ ;  /* 0x000000131413723e */ /* 0x008fc600048060ff */
[----:B------:R-:W2:Y:S04]  /*1e6e90*/  LDL R43, [R1+0x38] ;  /* 0x00003800012b7983 */ /* 0x000ea80000100800 */
[----:B------:R-:W-:Y:S01]  /*1e6ea0*/  STL.64 [R1+0x2438], R28 ;  /* 0x0024381c01007387 */ /* 0x000fe20000100a00 */
[----:B0-----:R-:W-:-:S03]  /*1e6eb0*/  F2FP.SATFINITE.E5M2.F32.PACK_AB_MERGE_C R18, R27, R24, RZ ;  /* 0x000000181b12723e */ /* 0x001fc600048060ff */
[----:B------:R0:W-:Y:S04]  /*1e6ec0*/  STL [R1+0x19c], R19 ;  /* 0x00019c1301007387 */ /* 0x0001e80000100800 */
[----:B------:R4:W-:Y:S04]  /*1e6ed0*/  STL [R1+0x188], R18 ;  /* 0x0001881201007387 */ /* 0x0009e80000100800 */
[----:B------:R-:W3:Y:S04]  /*1e6ee0*/  LDL.LU R61, [R1+0x2400] ;  /* 0x00240000013d7983 */ /* 0x000ee80000300800 */
[----:B------:R-:W3:Y:S01]  /*1e6ef0*/  LDL.LU R60, [R1+0x2404] ;  /* 0x00240400013c7983 */ /* 0x000ee20000300800 */
[----:B0-----:R-:W-:Y:S01]  /*1e6f00*/  VIADD R19, R17, UR4 ;  /* 0x0000000411137c36 */ /* 0x001fe20008000000 */
[----:B------:R-:W-:-:S02]  /*1e6f10*/  ULDC UR4, c[0x0][0x248] ;  /* 0x0000920000047ab9 */ /* 0x000fc40000000800 */
[----:B------:R-:W2:Y:S04]  /*1e6f20*/  LDL.LU R20, [R1+0x2408] ;  /* 0x0024080001147983 */ /* 0x000ea80000300800 */
[----:B------:R-:W2:Y:S01]  /*1e6f30*/  LDL.LU R27, [R1+0x240c] ;  /* 0x00240c00011b7983 */ /* 0x000ea20000300800 */
[----:B------:R-:W-:Y:S02]  /*1e6f40*/  SHF.R.S32.HI R17, RZ, 0x1f, R19 ;  /* 0x0000001fff117819 */ /* 0x000fe40000011413 */
[----:B------:R-:W-:Y:S02]  /*1e6f50*/  IADD3 R28, P6, R19, R4, RZ ;  /* 0x00000004131c7210 */ /* 0x000fe40007fde0ff */
[----:B----4-:R-:W-:-:S03]  /*1e6f60*/  F2FP.SATFINITE.E5M2.F32.PACK_AB_MERGE_C R18, R47, R32, RZ ;  /* 0x000000202f12723e */ /* 0x010fc600048060ff */
[----:B------:R-:W-:Y:S02]  /*1e6f70*/  IMAD.X R29, R17, 0x1, R48, P6 ;  /* 0x00000001111d7824 */ /* 0x000fe400030e0630 */
[----:B------:R0:W-:Y:S04]  /*1e6f80*/  STL [R1+0x190], R18 ;  /* 0x0001901201007387 */ /* 0x0001e80000100800 */
[----:B------:R-:W4:Y:S04]  /*1e6f90*/  LDL.LU R24, [R1+0x23f0] ;  /* 0x0023f00001187983 */ /* 0x000f280000300800 */
[----:B------:R-:W4:Y:S04]  /*1e6fa0*/  LDL.LU R32, [R1+0x23f4] ;  /* 0x0023f40001207983 */ /* 0x000f280000300800 */
[----:B------:R-:W4:Y:S04]  /*1e6fb0*/  LDL.LU R47, [R1+0x23f8] ;  /* 0x0023f800012f7983 */ /* 0x000f280000300800 */
[----:B------:R1:W-:Y:S04]  /*1e6fc0*/  STL.64 [R1+0x2430], R28 ;  /* 0x0024301c01007387 */ /* 0x0003e80000100a00 */
[----:B------:R-:W4:Y:S04]  /*1e6fd0*/  LDL.LU R48, [R1+0x23fc] ;  /* 0x0023fc0001307983 */ /* 0x000f280000300800 */
[----:B0-----:R-:W4:Y:S01]  /*1e6fe0*/  LDL R18, [R1+0x34] ;  /* 0x0000340001127983 */ /* 0x001f220000100800 */
[----:B-1----:R-:W-:-:S02]  /*1e6ff0*/  IADD3 R28, P6, R19, R6, RZ ;  /* 0x00000006131c7210 */ /* 0x002fc40007fde0ff */
[----:B------:R-:W-:-:S03]  /*1e7000*/  F2FP.SATFINITE.E5M2.F32.PACK_AB_MERGE_C R22, R36, R57, RZ ;  /* 0x000000392416723e */ /* 0x000fc600048060ff */
[----:B------:R-:W-:Y:S01]  /*1e7010*/  IMAD.X R29, R17, 0x1, R5, P6 ;  /* 0x00000001111d7824 */ /* 0x000fe200030e0605 */
[----:B------:R-:W-:-:S05]  /*1e7020*/  F2FP.SATFINITE.E5M2.F32.PACK_AB_MERGE_C R58, R21, R40, RZ ;  /* 0x00000028153a723e */ /* 0x000fca00048060ff */
[----:B------:R-:W-:Y:S01]  /*1e7030*/  STL [R1+0xa1c0], R58 ;  /* 0x00a1c03a01007387 */ /* 0x000fe20000100800 */
[----:B------:R-:W-:-:S03]  /*1e7040*/  F2FP.SATFINITE.E5M2.F32.PACK_AB_MERGE_C R21, R38, R33, RZ ;  /* 0x000000212615723e */ /* 0x000fc600048060ff */
[----:B------:R-:W-:Y:S04]  /*1e7050*/  STL [R1+0x2468], R22 ;  /* 0x0024681601007387 */ /* 0x000fe80000100800 */
[----:B------:R-:W4:Y:S04]  /*1e7060*/  LDL.LU R54, [R1+0x23e0] ;  /* 0x0023e00001367983 */ /* 0x000f280000300800 */
[----:B------:R-:W-:Y:S04]  /*1e7070*/  STL.64 [R1+0x2420], R28 ;  /* 0x0024201c01007387 */ /* 0x000fe80000100a00 */
[----:B------:R0:W-:Y:S04]  /*1e7080*/  STL [R1+0x2428], R21 ;  /* 0x0024281501007387 */ /* 0x0001e80000100800 */
[----:B------:R-:W4:Y:S04]  /*1e7090*/  LDL.LU R26, [R1+0x23e4] ;  /* 0x0023e400011a7983 */ /* 0x000f280000300800 */
[----:B------:R-:W4:Y:S04]  /*1e70a0*/  LDL.LU R31, [R1+0x23e8] ;  /* 0x0023e800011f7983 */ /* 0x000f280000300800 */
[----:B------:R-:W4:Y:S04]  /*1e70b0*/  LDL.LU R38, [R1+0x23ec] ;  /* 0x0023ec0001267983 */ /* 0x000f280000300800 */
[----:B------:R-:W4:Y:S04]  /*1e70c0*/  LDL.LU R36, [R1+0x23d0] ;  /* 0x0023d00001247983 */ /* 0x000f280000300800 */
[----:B0-----:R-:W4:Y:S01]  /*1e70d0*/  LDL.LU R21, [R1+0x23d4] ;  /* 0x0023d40001157983 */ /* 0x001f220000300800 */
[----:B------:R-:W-:-:S03]  /*1e70e0*/  F2FP.SATFINITE.E5M2.F32.PACK_AB_MERGE_C R55, R55, R46, RZ ;  /* 0x0000002e3737723e */ /* 0x000fc600048060ff */
[----:B------:R-:W4:Y:S04]  /*1e70f0*/  LDL.LU R33, [R1+0x23d8] ;  /* 0x0023d80001217983 */ /* 0x000f280000300800 */
[----:B------:R-:W4:Y:S01]  /*1e7100*/  LDL.LU R46, [R1+0x23dc] ;  /* 0x0023dc00012e7983 */ /* 0x000f220000300800 */
[----:B------:R-:W-:-:S03]  /*1e7110*/  IADD3 R40, P6, R19, R8, RZ ;  /* 0x0000000813287210 */ /* 0x000fc60007fde0ff */
[----:B------:R-:W4:Y:S02]  /*1e7120*/  LDL R28, [R1+0x24] ;  /* 0x00002400011c7983 */ /* 0x000f240000100800 */
[----:B------:R-:W-:Y:S02]  /*1e7130*/  IMAD.X R41, R17, 0x1, R7, P6 ;  /* 0x0000000111297824 */ /* 0x000fe400030e0607 */
[----:B------:R-:W-:Y:S01]  /*1e7140*/  STL [R1+0xa1e0], R55 ;  /* 0x00a1e03701007387 */ /* 0x000fe20000100800 */
[----:B---3--:R-:W-:-:S05]  /*1e7150*/  F2FP.SATFINITE.E5M2.F32.PACK_AB_MERGE_C R29, R60, R61, RZ ;  /* 0x0000003d3c1d723e */ /* 0x008fca00048060ff */
[----:B------:R-:W-:Y:S01]  /*1e7160*/  STL [R1+0xa204], R29 ;  /* 0x00a2041d01007387 */ /* 0x000fe20000100800 */
[----:B--2---:R-:W-:-:S03]  /*1e7170*/  F2FP.SATFINITE.E5M2.F32.PACK_AB_MERGE_C R20, R27, R20, RZ ;  /* 0x000000141b14723e */ /* 0x004fc600048060ff */
[----:B------:R0:W-:Y:S04]  /*1e7180*/  STL.64 [R1+0x2410], R40 ;  /* 0x0024102801007387 */ /* 0x0001e80000100a00 */
[----:B------:R-:W2:Y:S04]  /*1e7190*/  LDL.LU R51, [R1+0x23c0] ;  /* 0x0023c00001337983 */ /* 0x000ea80000300800 */
[----:B------:R-:W2:Y:S01]  /*1e71a0*/  LDL.LU R57, [R1+0x23c4] ;  /* 0x0023c40001397983 */ /* 0x000ea20000300800 */
[----:B0-----:R-:W-:-:S03]  /*1e71b0*/  IADD3 R40, P6, R19, R10, RZ ;  /* 0x0000000a13287210 */ /* 0x001fc60007fde0ff */
[----:B------:R-:W-:Y:S04]  /*1e71c0*/  STL [R1+0x2408], R20 ;  /* 0x0024081401007387 */ /* 0x000fe80000100800 */
[----:B------:R-:W3:Y:S01]  /*1e71d0*/  LDL.LU R61, [R1+0x23c8] ;  /* 0x0023c800013d7983 */ /* 0x000ee20000300800 */
[----:B------:R-:W-:-:S03]  /*1e71e0*/  IMAD.X R41, R17, 0x1, R9, P6 ;  /* 0x0000000111297824 */ /* 0x000fc600030e0609 */
[----:B------:R-:W3:Y:S04]  /*1e71f0*/  LDL.LU R27, [R1+0x23cc] ;  /* 0x0023cc00011b7983 */ /* 0x000ee80000300800 */
[----:B------:R4:W-:Y:S02]  /*1e7200*/  STL.64 [R1+0x2400], R40 ;  /* 0x0024002801007387 */ /* 0x0009e40000100a00 */
[----:B----4-:R-:W-:Y:S02]  /*1e7210*/  F2FP.SATFINITE.E5M2.F32.PACK_AB_MERGE_C R41, R32, R24, RZ ;  /* 0x000000182029723e */ /* 0x010fe400048060ff */
[----:B------:R-:W-:-:S03]  /*1e7220*/  F2FP.SATFINITE.E5M2.F32.PACK_AB_MERGE_C R40, R48, R47, RZ ;  /* 0x0000002f3028723e */ /* 0x000fc600048060ff */
[----:B------:R-:W-:Y:S04]  /*1e7230*/  STL [R1+0xa220], R41 ;  /* 0x00a2202901007387 */ /* 0x000fe80000100800 */
[----:B------:R-:W4:Y:S04]  /*1e7240*/  LDL.LU R44, [R1+0x23b0] ;  /* 0x0023b000012c7983 */ /* 0x000f280000300800 */
[----:B------:R-:W4:Y:S04]  /*1e7250*/  LDL.LU R52, [R1+0x23b4] ;  /* 0x0023b40001347983 */ /* 0x000f280000300800 */
[----:B------:R-:W4:Y:S04]  /*1e7260*/  LDL.LU R60, [R1+0x23b8] ;  /* 0x0023b800013c7983 */ /* 0x000f280000300800 */
        /* <DEDUP_REMOVED lines=8> */
[----:B------:R-:W4:Y:S01]  /*1e72f0*/  LDL.LU R48, [R1+0x23ac] ;  /* 0x0023ac0001307983 */ /* 0x000f220000300800 */
[----:B------:R-:W-:Y:S02]  /*1e7300*/  F2FP.SATFINITE.E5M2.F32.PACK_AB_MERGE_C R22, R26, R54, RZ ;  /* 0x000000361a16723e */ /* 0x000fe400048060ff */
[----:B0-----:R-:W-:Y:S02]  /*1e7310*/  IADD3 R40, P6, R19, R2, RZ ;  /* 0x0000000213287210 */ /* 0x001fe40007fde0ff */
[----:B------:R-:W-:-:S03]  /*1e7320*/  F2FP.SATFINITE.E5M2.F32.PACK_AB_MERGE_C R38, R38, R31, RZ ;  /* 0x0000001f2626723e */ /* 0x000fc600048060ff */
[----:B------:R-:W-:Y:S01]  /*1e7330*/  IMAD.X R41, R17, 0x1, R0, P6 ;  /* 0x0000000111297824 */ /* 0x000fe200030e0600 */
[----:B------:R-:W-:Y:S01]  /*1e7340*/  F2FP.SATFINITE.E5M2.F32.PACK_AB_MERGE_C R21, R21, R36, RZ ;  /* 0x000000241515723e */ /* 0x000fe200048060ff */
[----:B------:R-:W-:Y:S04]  /*1e7350*/  STL [R1+0xa15c], R38 ;  /* 0x00a15c2601007387 */ /* 0x000fe80000100800 */
[----:B------:R-:W-:Y:S04]  /*1e7360*/  STL [R1+0x728], R22 ;  /* 0x0007281601007387 */ /* 0x000fe80000100800 */
[----:B------:R-:W4:Y:S01]  /*1e7370*/  LDL.LU R26, [R1+0x2390] ;  /* 0x00239000011a7983 */ /* 0x000f220000300800 */
[----:B------:R-:W-:-:S03]  /*1e7380*/  F2FP.SATFINITE.E5M2.F32.PACK_AB_MERGE_C R33, R46, R33, RZ ;  /* 0x000000212e21723e */ /* 0x000fc600048060ff */
[----:B------:R-:W-:Y:S04]  /*1e7390*/  STL.64 [R1+0x23e0], R40 ;  /* 0x0023e02801007387 */ /* 0x000fe80000100a00 */
[----:B------:R0:W-:Y:S04]  /*1e73a0*/  STL [R1+0x48c], R21 ;  /* 0x00048c1501007387 */ /* 0x0001e80000100800 */
[----:B------:R-:W4:Y:S04]  /*1e73b0*/  LDL.LU R36, [R1+0x2394] ;  /* 0x0023940001247983 */ /* 0x000f280000300800 */
[----:B0-----:R-:W4:Y:S04]  /*1e73c0*/  LDL.LU R21, [R1+0x2398] ;  /* 0x0023980001157983 */ /* 0x001f280000300800 */
[----:B------:R-:W4:Y:S01]  /*1e73d0*/  LDL.LU R46, [R1+0x239c] ;  /* 0x00239c00012e7983 */ /* 0x000f220000300800 */
[----:B------:R-:W-:-:S05]  /*1e73e0*/  IADD3 R40, P6, R19, R18, RZ ;  /* 0x0000001213287210 */ /* 0x000fca0007fde0ff */
[----:B------:R-:W-:Y:S01]  /*1e73f0*/  IMAD.X R41, R17, 0x1, R53, P6 ;  /* 0x0000000111297824 */ /* 0x000fe200030e0635 */
[----:B------:R-:W-:Y:S01]  /*1e7400*/  STL [R1+0xa280], R33 ;  /* 0x00a2802101007387 */ /* 0x000fe20000100800 */
[----:B--2---:R-:W-:Y:S02]  /*1e7410*/  F2FP.SATFINITE.E5M2.F32.PACK_AB_MERGE_C R22, R57, R51, RZ ;  /* 0x000000333916723e */ /* 0x004fe400048060ff */
[----:B---3--:R-:W-:-:S05]  /*1e7420*/  F2FP.SATFINITE.E5M2.F32.PACK_AB_MERGE_C R27, R27, R61, RZ ;  /* 0x0000003d1b1b723e */ /* 0x008fca00048060ff */
[----:B------:R-:W-:Y:S04]  /*1e7430*/  STL [R1+0xa290], R27 ;  /* 0x00a2901b01007387 */ /* 0x000fe80000100800 */
[----:B------:R0:W-:Y:S04]  /*1e7440*/  STL.64 [R1+0x23d0], R40 ;  /* 0x0023d02801007387 */ /* 0x0001e80000100a00 */
[----:B------:R4:W-:Y:S04]  /*1e7450*/  STL [R1+0x460], R22 ;  /* 0x0004601601007387 */ /* 0x0009e80000100800 */
[----:B------:R-:W2:Y:S01]  /*1e7460*/  LDL.LU R31, [R1+0x2380] ;  /* 0x00238000011f7983 */ /* 0x000ea20000300800 */
[----:B0-----:R-:W-:-:S03]  /*1e7470*/  IADD3 R40, P6, R19, R42, RZ ;  /* 0x0000002a13287210 */ /* 0x001fc60007fde0ff */
[----:B------:R-:W2:Y:S02]  /*1e7480*/  LDL.LU R51, [R1+0x2384] ;  /* 0x0023840001337983 */ /* 0x000ea40000300800 */
[----:B------:R-:W-:Y:S02]  /*1e7490*/  IMAD.X R41, R17, 0x1, R39, P6 ;  /* 0x0000000111297824 */ /* 0x000fe400030e0627 */
[----:B------:R-:W3:Y:S04]  /*1e74a0*/  LDL.LU R57, [R1+0x2388] ;  /* 0x0023880001397983 */ /* 0x000ee80000300800 */
[----:B------:R0:W-:Y:S04]  /*1e74b0*/  STL.64 [R1+0x23c0], R40 ;  /* 0x0023c02801007387 */ /* 0x0001e80000100a00 */
[----:B------:R-:W3:Y:S01]  /*1e74c0*/  LDL.LU R61, [R1+0x238c] ;  /* 0x00238c00013d7983 */ /* 0x000ee20000300800 */
[----:B----4-:R-:W-:-:S02]  /*1e74d0*/  F2FP.SATFINITE.E5M2.F32.PACK_AB_MERGE_C R22, R52, R44, RZ ;  /* 0x0000002c3416723e */ /* 0x010fc400048060ff */
[----:B------:R-:W-:Y:S02]  /*1e74e0*/  F2FP.SATFINITE.E5M2.F32.PACK_AB_MERGE_C R24, R24, R60, RZ ;  /* 0x0000003c1818723e */ /* 0x000fe400048060ff */
[----:B0-----:R-:W-:-:S03]  /*1e74f0*/  IADD3 R40, P6, R19, R28, RZ ;  /* 0x0000001c13287210 */ /* 0x001fc60007fde0ff */
[----:B------:R-:W-:Y:S02]  /*1e7500*/  STL [R1+0xa2b4], R24 ;  /* 0x00a2b41801007387 */ /* 0x000fe40000100800 */
[----:B------:R-:W-:Y:S01]  /*1e7510*/  IMAD.X R41, R17, 0x1, R45, P6 ;  /* 0x0000000111297824 */ /* 0x000fe200030e062d */
[----:B------:R-:W-:Y:S01]  /*1e7520*/  F2FP.SATFINITE.E5M2.F32.PACK_AB_MERGE_C R55, R32, R20, RZ ;  /* 0x000000142037723e */ /* 0x000fe200048060ff */
[----:B------:R0:W-:Y:S04]  /*1e7530*/  STL [R1+0x430], R22 ;  /* 0x0004301601007387 */ /* 0x0001e80000100800 */
[----:B------:R-:W-:Y:S04]  /*1e7540*/  STL [R1+0xa2cc], R55 ;  /* 0x00a2cc3701007387 */ /* 0x000fe80000100800 */
[----:B------:R-:W-:Y:S04]  /*1e7550*/  STL.64 [R1+0x23b0], R40 ;  /* 0x0023b02801007387 */ /* 0x000fe80000100a00 */
[----:B------:R-:W4:Y:S01]  /*1e7560*/  LDL.LU R58, [R1+0x2370] ;  /* 0x00237000013a7983 */ /* 0x000f220000300800 */
[----:B------:R-:W-:-:S03]  /*1e7570*/  F2FP.SATFINITE.E5M2.F32.PACK_AB_MERGE_C R20, R48, R47, RZ ;  /* 0x0000002f3014723e */ /* 0x000fc600048060ff */
[----:B------:R-:W4:Y:S04]  /*1e7580*/  LDL.LU R60, [R1+0x2374] ;  /* 0x00237400013c7983 */ /* 0x000f280000300800 */
[----:B------:R1:W-:Y:S04]  /*1e7590*/  STL [R1+0x404], R20 ;  /* 0x0004041401007387 */ /* 0x0003e80000100800 */
[----:B------:R-:W4:Y:S04]  /*1e75a0*/  LDL.LU R37, [R1+0x2378] ;  /* 0x0023780001257983 */ /* 0x000f280000300800 */
[----:B0-----:R-:W4:Y:S04]  /*1e75b0*/  LDL.LU R22, [R1+0x237c] ;  /* 0x00237c0001167983 */ /* 0x001f280000300800 */
[----:B-1----:R-:W4:Y:S04]  /*1e75c0*/  LDL.LU R20, [R1+0x2360] ;  /* 0x0023600001147983 */ /* 0x002f280000300800 */
[----:B------:R-:W4:Y:S01]  /*1e75d0*/  LDL.LU R32, [R1+0x2364] ;  /* 0x0023640001207983 */ /* 0x000f220000300800 */
[----:B------:R-:W-:-:S03]  /*1e75e0*/  IADD3 R40, P6, R19, R56, RZ ;  /* 0x0000003813287210 */ /* 0x000fc60007fde0ff */
[----:B------:R-:W4:Y:S02]  /*1e75f0*/  LDL.LU R47, [R1+0x2368] ;  /* 0x00236800012f7983 */ /* 0x000f240000300800 */
[----:B------:R-:W-:Y:S02]  /*1e7600*/  IMAD.X R41, R17, 0x1, R59, P6 ;  /* 0x0000000111297824 */ /* 0x000fe400030e063b */
[----:B------:R-:W4:Y:S04]  /*1e7610*/  LDL.LU R48, [R1+0x236c] ;  /* 0x00236c0001307983 */ /* 0x000f280000300800 */
[----:B------:R-:W4:Y:S01]  /*1e7620*/  LDL.LU R33, [R1+0x3c] ;  /* 0x00003c0001217983 */ /* 0x000f220000300800 */
[----:B------:R-:W-:-:S03]  /*1e7630*/  F2FP.SATFINITE.E5M2.F32.PACK_AB_MERGE_C R24, R36, R26, RZ ;  /* 0x0000001a2418723e */ /* 0x000fc600048060ff */
[----:B------:R-:W-:Y:S04]  /*1e7640*/  STL.64 [R1+0x23a0], R40 ;  /* 0x0023a02801007387 */ /* 0x000fe80000100a00 */
[----:B------:R-:W4:Y:S01]  /*1e7650*/  LDL.LU R54, [R1+0x1900] ;  /* 0x0019000001367983 */ /* 0x000f220000300800 */
[----:B------:R-:W-:-:S03]  /*1e7660*/  F2FP.SATFINITE.E5M2.F32.PACK_AB_MERGE_C R21, R46, R21, RZ ;  /* 0x000000152e15723e */ /* 0x000fc600048060ff */
[----:B------:R-:W-:Y:S04]  /*1e7670*/  STL [R1+0x3ac], R24 ;  /* 0x0003ac1801007387 */ /* 0x000fe80000100800 */
[----:B------:R-:W4:Y:S04]  /*1e7680*/  LDL.LU R44, [R1+0x1904] ;  /* 0x00190400012c7983 */ /* 0x000f280000300800 */
[----:B------:R0:W-:Y:S04]  /*1e7690*/  STL [R1+0x3c0], R21 ;  /* 0x0003c01501007387 */ /* 0x0001e80000100800 */
[----:B------:R-:W4:Y:S04]  /*1e76a0*/  LDL.LU R52, [R1+0x1908] ;  /* 0x0019080001347983 */ /* 0x000f280000300800 */
[----:B------:R-:W4:Y:S04]  /*1e76b0*/  LDL.LU R36, [R1+0x190c] ;  /* 0x00190c0001247983 */ /* 0x000f280000300800 */
[----:B0-----:R-:W4:Y:S04]  /*1e76c0*/  LDL.LU R21, [R1+0x1a30] ;  /* 0x001a300001157983 */ /* 0x001f280000300800 */
[----:B------:R-:W4:Y:S01]  /*1e76d0*/  LDL.LU R46, [R1+0x1a34] ;  /* 0x001a3400012e7983 */ /* 0x000f220000300800 */
[----:B------:R-:W-:-:S05]  /*1e76e0*/  IADD3 R26, P6, R19, R49, RZ ;  /* 0x00000031131a7210 */ /* 0x000fca0007fde0ff */
[----:B------:R-:W-:-:S05]  /*1e76f0*/  IMAD.X R27, R17, 0x1, R50, P6 ;  /* 0x00000001111b7824 */ /* 0x000fca00030e0632 */
[----:B------:R0:W-:Y:S01]  /*1e7700*/  STL.64 [R1+0x2390], R26 ;  /* 0x0023901a01007387 */ /* 0x0001e20000100a00 */
[----:B--2---:R-:W-:Y:S02]  /*1e7710*/  F2FP.SATFINITE.E5M2.F32.PACK_AB_MERGE_C R24, R51, R31, RZ ;  /* 0x0000001f3318723e */ /* 0x004fe400048060ff */
[----:B---3--:R-:W-:-:S05]  /*1e7720*/  F2FP.SATFINITE.E5M2.F32.PACK_AB_MERGE_C R31, R61, R57, RZ ;  /* 0x000000393d1f723e */ /* 0x008fca00048060ff */
[----:B------:R-:W-:Y:S04]  /*1e7730*/  STL.64 [R1+0xa328], R30 ;  /* 0x00a3281e01007387 */ /* 0x000fe80000100a00 */
[----:B------:R1:W-:Y:S04]  /*1e7740*/  STL [R1+0x350], R24 ;  /* 0x0003501801007387 */ /* 0x0003e80000100800 */
[----:B0-----:R-:W2:Y:S04]  /*1e7750*/  LDL.LU R26, [R1+0x1a38] ;  /* 0x001a3800011a7983 */ /* 0x001ea80000300800 */
[----:B------:R-:W2:Y:S01]  /*1e7760*/  LDL.LU R57, [R1+0x1a3c] ;  /* 0x001a3c0001397983 */ /* 0x000ea20000300800 */
[----:B-1----:R-:W-:-:S03]  /*1e7770*/  IADD3 R24, P6, R19, R25, RZ ;  /* 0x0000001913187210 */ /* 0x002fc60007fde0ff */
[----:B------:R-:W3:Y:S02]  /*1e7780*/  LDL.LU R51, [R1+0x19f0] ;  /* 0x0019f00001337983 */ /* 0x000ee40000300800 */
[----:B------:R-:W-:Y:S01]  /*1e7790*/  IMAD.X R25, R17, 0x1, R34, P6 ;  /* 0x0000000111197824 */ /* 0x000fe200030e0622 */
[----:B------:R-:W-:-:S04]  /*1e77a0*/  IADD3 R30, P6, R19, R23, RZ ;  /* 0x00000017131e7210 */ /* 0x000fc80007fde0ff */
[----:B------:R0:W-:Y:S01]  /*1e77b0*/  STL.64 [R1+0x2380], R24 ;  /* 0x0023801801007387 */ /* 0x0001e20000100a00 */
[----:B----4-:R-:W-:Y:S01]  /*1e77c0*/  F2FP.SATFINITE.E5M2.F32.PACK_AB_MERGE_C R60, R60, R58, RZ ;  /* 0x0000003a3c3c723e */ /* 0x010fe200048060ff */
[----:B------:R-:W-:Y:S02]  /*1e77d0*/  IMAD.X R31, R17, 0x1, R35, P6 ;  /* 0x00000001111f7824 */ /* 0x000fe400030e0623 */
[----:B------:R-:W3:Y:S04]  /*1e77e0*/  LDL.LU R61, [R1+0x19f4] ;  /* 0x0019f400013d7983 */ /* 0x000ee80000300800 */
[----:B0-----:R-:W4:Y:S01]  /*1e77f0*/  LDL.LU R25, [R1+0x19f8] ;  /* 0x0019f80001197983 */ /* 0x001f220000300800 */
[----:B------:R-:W-:-:S03]  /*1e7800*/  F2FP.SATFINITE.E5M2.F32.PACK_AB_MERGE_C R22, R22, R37, RZ ;  /* 0x000000251616723e */ /* 0x000fc600048060ff */
[----:B------:R-:W4:Y:S01]  /*1e7810*/  LDL.LU R34, [R1+0x19fc] ;  /* 0x0019fc0001227983 */ /* 0x000f220000300800 */
[----:B------:R-:W-:-:S03]  /*1e7820*/  F2FP.SATFINITE.E5M2.F32.PACK_AB_MERGE_C R29, R32, R20, RZ ;  /* 0x00000014201d723e */ /* 0x000fc600048060ff */
[----:B------:R0:W-:Y:S04]  /*1e7830*/  STL [R1+0xa394], R60 ;  /* 0x00a3943c01007387 */ /* 0x0001e80000100800 */
[----:B------:R-:W-:Y:S04]  /*1e7840*/  STL [R1+0x2398], R22 ;  /* 0x0023981601007387 */ /* 0x000fe80000100800 */
[----:B------:R-:W-:Y:S04]  /*1e7850*/  STL [R1+0xa3e4], R29 ;  /* 0x00a3e41d01007387 */ /* 0x000fe80000100800 */
[----:B------:R1:W-:Y:S01]  /*1e7860*/  STL.64 [R1+0x2378], R30 ;  /* 0x0023781e01007387 */ /* 0x0003e20000100a00 */
[----:B0-----:R-:W-:-:S03]  /*1e7870*/  F2FP.SATFINITE.E5M2.F32.PACK_AB_MERGE_C R60, R48, R47, RZ ;  /* 0x0000002f303c723e */ /* 0x001fc600048060ff */
[----:B------:R-:W4:Y:S04]  /*1e7880*/  LDL.LU R47, [R1+0x2350] ;  /* 0x00235000012f7983 */ /* 0x000f280000300800 */
[----:B------:R-:W4:Y:S01]  /*1e7890*/  LDL.LU R48, [R1+0x2354] ;  /* 0x0023540001307983 */ /* 0x000f220000300800 */
[----:B-1----:R-:W-:-:S03]  /*1e78a0*/  IADD3 R30, P6, R19, R11, RZ ;  /* 0x0000000b131e7210 */ /* 0x002fc60007fde0ff */
[----:B------:R-:W4:Y:S02]  /*1e78b0*/  LDL.LU R20, [R1+0x2358] ;  /* 0x0023580001147983 */ /* 0x000f240000300800 */
[----:B------:R-:W-:Y:S02]  /*1e78c0*/  IMAD.X R31, R17, 0x1, R12, P6 ;  /* 0x00000001111f7824 */ /* 0x000fe400030e060c */
[----:B------:R-:W4:Y:S04]  /*1e78d0*/  LDL.LU R32, [R1+0x235c] ;  /* 0x00235c0001207983 */ /* 0x000f280000300800 */
[----:B------:R-:W-:Y:S04]  /*1e78e0*/  STL [R1+0xa3a8], R60 ;  /* 0x00a3a83c01007387 */ /* 0x000fe80000100800 */
[----:B------:R0:W-:Y:S01]  /*1e78f0*/  STL.64 [R1+0x2388], R30 ;  /* 0x0023881e01007387 */ /* 0x0001e20000100a00 */
[----:B------:R-:W-:-:S02]  /*1e7900*/  F2FP.SATFINITE.E5M2.F32.PACK_AB_MERGE_C R24, R44, R54, RZ ;  /* 0x000000362c18723e */ /* 0x000fc400048060ff */
[----:B------:R-:W-:Y:S02]  /*1e7910*/  F2FP.SATFINITE.E5M2.F32.PACK_AB_MERGE_C R22, R36, R52, RZ ;  /* 0x000000342416723e */ /* 0x000fe400048060ff */
[----:B0-----:R-:W-:Y:S01]  /*1e7920*/  IADD3 R30, P6, R19, R13, RZ ;  /* 0x0000000d131e7210 */ /* 0x001fe20007fde0ff */
[----:B------:R-:W-:Y:S04]  /*1e7930*/  STL [R1+0x198], R24 ;  /* 0x0001981801007387 */ /* 0x000fe80000100800 */
[----:B------:R-:W-:Y:S01]  /*1e7940*/  IMAD.X R31, R17, 0x1, R15, P6 ;  /* 0x00000001111f7824 */ /* 0x000fe200030e060f */
[----:B------:R-:W-:Y:S01]  /*1e7950*/  STL [R1+0x314], R22 ;  /* 0x0003141601007387 */ /* 0x000fe20000100800 */
[----:B------:R-:W-:-:S03]  /*1e7960*/  F2FP.SATFINITE.E5M2.F32.PACK_AB_MERGE_C R21, R46, R21, RZ ;  /* 0x000000152e15723e */ /* 0x000fc600048060ff */
[----:B------:R0:W-:Y:S04]  /*1e7970*/  STL.64 [R1+0x2368], R30 ;  /* 0x0023681e01007387 */ /* 0x0001e80000100a00 */
[----:B------:R1:W-:Y:S04]  /*1e7980*/  STL [R1+0x18c], R21 ;  /* 0x00018c1501007387 */ /* 0x0003e80000100800 */
[----:B------:R-:W4:Y:S01]  /*1e7990*/  LDL.LU R36, [R1+0x2340] ;  /* 0x0023400001247983 */ /* 0x000f220000300800 */
[----:B0-----:R-:W-:-:S05]  /*1e79a0*/  IADD3 R30, P6, R19, R14, RZ ;  /* 0x0000000e131e7210 */ /* 0x001fca0007fde0ff */
[----:B------:R-:W-:Y:S02]  /*1e79b0*/  IMAD.X R31, R17, 0x1, R16, P6 ;  /* 0x00000001111f7824 */ /* 0x000fe400030e0610 */
[----:B------:R-:W4:Y:S04]  /*1e79c0*/  LDL.LU R17, [R1+0x2344] ;  /* 0x0023440001117983 */ /* 0x000f280000300800 */
[----:B-1----:R-:W4:Y:S04]  /*1e79d0*/  LDL.LU R21, [R1+0x2348] ;  /* 0x0023480001157983 */ /* 0x002f280000300800 */
[----:B------:R0:W-:Y:S04]  /*1e79e0*/  STL.64 [R1+0x2370], R30 ;  /* 0x0023701e01007387 */ /* 0x0001e80000100a00 */
[----:B------:R-:W4:Y:S01]  /*1e79f0*/  LDL.LU R46, [R1+0x234c] ;  /* 0x00234c00012e7983 */ /* 0x000f220000300800 */
[----:B------:R-:W-:Y:S01]  /*1e7a00*/  VIADD R22, R19, UR4 ;  /* 0x0000000413167c36 */ /* 0x000fe20008000000 */
[----:B------:R-:W-:-:S04]  /*1e7a10*/  ULDC UR4, c[0x0][0x248] ;  /* 0x0000920000047ab9 */ /* 0x000fc80000000800 */
[----:B0-----:R-:W-:Y:S02]  /*1e7a20*/  IADD3 R30, P6, R22, R4, RZ ;  /* 0x00000004161e7210 */ /* 0x001fe40007fde0ff */
[----:B--2---:R-:W-:-:S05]  /*1e7a30*/  F2FP.SATFINITE.E5M2.F32.PACK_AB_MERGE_C R57, R57, R26, RZ ;  /* 0x0000001a3939723e */ /* 0x004fca00048060ff */
[----:B------:R-:W-:Y:S01]  /*1e7a40*/  STL [R1+0xa49c], R57 ;  /* 0x00a49c3901007387 */ /* 0x000fe20000100800 */
[----:B---3--:R-:W-:-:S05]  /*1e7a50*/  F2FP.SATFINITE.E5M2.F32.PACK_AB_MERGE_C R24, R61, R51, RZ ;  /* 0x000000333d18723e */ /* 0x008fca00048060ff */
[----:B------:R0:W-:Y:S04]  /*1e7a60*/  STL [R1+0x17c], R24 ;  /* 0x00017c1801007387 */ /* 0x0001e80000100800 */
[----:B------:R-:W2:Y:S01]  /*1e7a70*/  LDL.LU R55, [R1+0x2330] ;  /* 0x0023300001377983 */ /* 0x000ea20000300800 */
[----:B----4-:R-:W-:-:S03]  /*1e7a80*/  F2FP.SATFINITE.E5M2.F32.PACK_AB_MERGE_C R19, R34, R25, RZ ;  /* 0x000000192213723e */ /* 0x010fc600048060ff */
[----:B------:R-:W2:Y:S04]  /*1e7a90*/  LDL.LU R27, [R1+0x2334] ;  /* 0x00233400011b7983 */ /* 0x000ea80000300800 */
[----:B------:R1:W-:Y:S01]  /*1e7aa0*/  STL [R1+0x710], R19 ;  /* 0x0007101301007387 */ /* 0x0003e20000100800 */
[----:B0-----:R-:W-:-:S03]  /*1e7ab0*/  SHF.R.S32.HI R24, RZ, 0x1f, R22 ;  /* 0x0000001fff187819 */ /* 0x001fc60000011416 */
[----:B------:R-:W3:Y:S04]  /*1e7ac0*/  LDL.LU R38, [R1+0x2338] ;  /* 0x0023380001267983 */ /* 0x000ee80000300800 */
[----:B------:R-:W3:Y:S01]  /*1e7ad0*/  LDL.LU R40, [R1+0x233c] ;  /* 0x00233c0001287983 */ /* 0x000ee20000300800 */
[----:B------:R-:W-:-:S03]  /*1e7ae0*/  IMAD.X R31, R24, 0x1, R33, P6 ;  /* 0x00000001181f7824 */ /* 0x000fc600030e0621 */
[----:B------:R-:W4:Y:S04]  /*1e7af0*/  LDL.LU R25, [R1+0x2320] ;  /* 0x0023200001197983 */ /* 0x000f280000300800 */
[----:B------:R-:W4:Y:S04]  /*1e7b00*/  LDL.LU R34, [R1+0x2324] ;  /* 0x0023240001227983 */ /* 0x000f280000300800 */
[----:B------:R0:W-:Y:S01]  /*1e7b10*/  STL.64 [R1+0x2360], R30 ;  /* 0x0023601e01007387 */ /* 0x0001e20000100a00 */
[----:B-1----:R-:W-:-:S03]  /*1e7b20*/  F2FP.SATFINITE.E5M2.F32.PACK_AB_MERGE_C R19, R48, R47, RZ ;  /* 0x0000002f3013723e */ /* 0x002fc600048060ff */
[----:B------:R-:W4:Y:S04]  /*1e7b30*/  LDL.LU R47, [R1+0x2328] ;  /* 0x00232800012f7983 */ /* 0x000f280000300800 */
[----:B------:R-:W4:Y:S04]  /*1e7b40*/  LDL.LU R48, [R1+0x232c] ;  /* 0x00232c0001307983 */ /* 0x000f280000300800 */
[----:B------:R1:W-:Y:S01]  /*1e7b50*/  STL [R1+0x23dc], R19 ;  /* 0x0023dc1301007387 */ /* 0x0003e20000100800 */
[----:B0-----:R-:W-:-:S05]  /*1e7b60*/  IADD3 R30, P6, R22, R6, RZ ;  /* 0x00000006161e7210 */ /* 0x001fca0007fde0ff */
[----:B------:R-:W-:Y:S01]  /*1e7b70*/  IMAD.X R31, R24, 0x1, R5, P6 ;  /* 0x00000001181f7824 */ /* 0x000fe200030e0605 */
[----:B-1----:R-:W-:-:S05]  /*1e7b80*/  F2FP.SATFINITE.E5M2.F32.PACK_AB_MERGE_C R19, R32, R20, RZ ;  /* 0x000000142013723e */ /* 0x002fca00048060ff */
[----:B------:R-:W-:Y:S04]  /*1e7b90*/  STL [R1+0x23d8], R19 ;  /* 0x0023d81301007387 */ /* 0x000fe80000100800 */
[----:B------:R-:W4:Y:S04]  /*1e7ba0*/  LDL.LU R41, [R1+0x2310] ;  /* 0x0023100001297983 */ /* 0x000f280000300800 */
[----:B------:R-:W4:Y:S04]  /*1e7bb0*/  LDL.LU R58, [R1+0x2314] ;  /* 0x00231400013a7983 */ /* 0x000f280000300800 */
[----:B------:R-:W4:Y:S04]  /*1e7bc0*/  LDL.LU R37, [R1+0x2318] ;  /* 0x0023180001257983 */ /* 0x000f280000300800 */
[----:B------:R0:W-:Y:S04]  /*1e7bd0*/  STL.64 [R1+0x2350], R30 ;  /* 0x0023501e01007387 */ /* 0x0001e80000100a00 */
[----:B------:R-:W4:Y:S04]  /*1e7be0*/  LDL.LU R54, [R1+0x231c] ;  /* 0x00231c0001367983 */ /* 0x000f280000300800 */
[----:B------:R-:W4:Y:S01]  /*1e7bf0*/  LDL.LU R61, [R1+0x2300] ;  /* 0x00230000013d7983 */ /* 0x000f220000300800 */
[----:B0-----:R-:W-:-:S03]  /*1e7c00*/  IADD3 R30, P6, R22, R8, RZ ;  /* 0x00000008161e7210 */ /* 0x001fc60007fde0ff */
[----:B------:R-:W4:Y:S04]  /*1e7c10*/  LDL.LU R19, [R1+0x2304] ;  /* 0x0023040001137983 */ /* 0x000f280000300800 */
[----:B------:R-:W4:Y:S01]  /*1e7c20*/  LDL.LU R20, [R1+0x2308] ;  /* 0x0023080001147983 */ /* 0x000f220000300800 */
[----:B------:R-:W-:Y:S01]  /*1e7c30*/  F2FP.SATFINITE.E5M2.F32.PACK_AB_MERGE_C R26, R17, R36, RZ ;  /* 0x00000024111a723e */ /* 0x000fe200048060ff */
[----:B------:R-:W-:Y:S02]  /*1e7c40*/  IMAD.X R31, R24, 0x1, R7, P6 ;  /* 0x00000001181f7824 */ /* 0x000fe400030e0607 */
[----:B------:R-:W4:Y:S04]  /*1e7c50*/  LDL.LU R32, [R1+0x230c] ;  /* 0x00230c0001207983 */ /* 0x000f280000300800 */
[----:B------:R0:W-:Y:S01]  /*1e7c60*/  STL [R1+0x240c], R26 ;  /* 0x00240c1a01007387 */ /* 0x0001e20000100800 */
[----:B------:R-:W-:-:S05]  /*1e7c70*/  F2FP.SATFINITE.E5M2.F32.PACK_AB_MERGE_C R17, R46, R21, RZ ;  /* 0x000000152e11723e */ /* 0x000fca00048060ff */
[----:B------:R1:W-:Y:S04]  /*1e7c80*/  STL [R1+0x23fc], R17 ;  /* 0x0023fc1101007387 */ /* 0x0003e80000100800 */
[----:B------:R-:W4:Y:S04]  /*1e7c90*/  LDL.LU R44, [R1+0x22f0] ;  /* 0x0022f000012c7983 */ /* 0x000f280000300800 */
[----:B------:R-:W4:Y:S04]  /*1e7ca0*/  LDL.LU R52, [R1+0x22f4] ;  /* 0x0022f40001347983 */ /* 0x000f280000300800 */
[----:B0-----:R-:W4:Y:S04]  /*1e7cb0*/  LDL.LU R26, [R1+0x22f8] ;  /* 0x0022f800011a7983 */ /* 0x001f280000300800 */
[----:B------:R0:W-:Y:S04]  /*1e7cc0*/  STL.64 [R1+0x2340], R30 ;  /* 0x0023401e01007387 */ /* 0x0001e80000100a00 */
[----:B------:R-:W4:Y:S04]  /*1e7cd0*/  LDL.LU R51, [R1+0x22fc] ;  /* 0x0022fc0001337983 */ /* 0x000f280000300800 */
[----:B------:R-:W4:Y:S04]  /*1e7ce0*/  LDL.LU R36, [R1+0x22e0] ;  /* 0x0022e00001247983 */ /* 0x000f280000300800 */
[----:B-1----:R-:W4:Y:S04]  /*1e7cf0*/  LDL.LU R17, [R1+0x22e4] ;  /* 0x0022e40001117983 */ /* 0x002f280000300800 */
[----:B------:R-:W4:Y:S04]  /*1e7d00*/  LDL.LU R21, [R1+0x22e8] ;  /* 0x0022e80001157983 */ /* 0x000f280000300800 */
[----:B------:R-:W4:Y:S01]  /*1e7d10*/  LDL.LU R46, [R1+0x22ec] ;  /* 0x0022ec00012e7983 */ /* 0x000f220000300800 */
[----:B0-----:R-:W-:-:S05]  /*1e7d20*/  IADD3 R30, P6, R22, R10, RZ ;  /* 0x0000000a161e7210 */ /* 0x001fca0007fde0ff */
[----:B------:R-:W-:Y:S01]  /*1e7d30*/  IMAD.X R31, R24, 0x1, R9, P6 ;  /* 0x00000001181f7824 */ /* 0x000fe200030e0609 */
[----:B--2---:R-:W-:-:S05]  /*1e7d40*/  F2FP.SATFINITE.E5M2.F32.PACK_AB_MERGE_C R29, R27, R55, RZ ;  /* 0x000000371b1d723e */ /* 0x004fca00048060ff */
[----:B------:R-:W-:Y:S01]  /*1e7d50*/  STL [R1+0x2498], R29 ;  /* 0x0024981d01007387 */ /* 0x000fe20000100800 */
[----:B---3--:R-:W-:-:S05]  /*1e7d60*/  F2FP.SATFINITE.E5M2.F32.PACK_AB_MERGE_C R27, R40, R38, RZ ;  /* 0x00000026281b723e */ /* 0x008fca00048060ff */
[----:B------:R4:W-:Y:S02]  /*1e7d70*/  STL [R1+0x247c], R27 ;  /* 0x00247c1b01007387 */ /* 0x0009e40000100800 */
[----:B----4-:R-:W-:Y:S02]  /*1e7d80*/  F2FP.SATFINITE.E5M2.F32.PACK_AB_MERGE_C R27, R34, R25, RZ ;  /* 0x00000019221b723e */ /* 0x010fe400048060ff */
[----:B------:R-:W2:Y:S04]  /*1e7d90*/  LDL.LU R25, [R1+0x22d0] ;  /* 0x0022d00001197983 */ /* 0x000ea80000300800 */
[----:B------:R-:W2:Y:S04]  /*1e7da0*/  LDL.LU R34, [R1+0x22d4] ;  /* 0x0022d40001227983 */ /* 0x000ea80000300800 */
[----:B------:R0:W-:Y:S04]  /*1e7db0*/  STL.64 [R1+0x2330], R30 ;  /* 0x0023301e01007387 */ /* 0x0001e80000100a00 */
[----:B------:R1:W-:Y:S01]  /*1e7dc0*/  STL [R1+0x52d8], R27 ;  /* 0x0052d81b01007387 */ /* 0x0003e20000100800 */
[----:B0-----:R-:W-:-:S02]  /*1e7dd0*/  IADD3 R30, P6, R22, R3, RZ ;  /* 0x00000003161e7210 */ /* 0x001fc40007fde0ff */
[----:B-1----:R-:W-:Y:S02]  /*1e7de0*/  F2FP.SATFINITE.E5M2.F32.PACK_AB_MERGE_C R27, R48, R47, RZ ;  /* 0x0000002f301b723e */ /* 0x002fe400048060ff */
[----:B------:R-:W3:Y:S01]  /*1e7df0*/  LDL.LU R47, [R1+0x22d8] ;  /* 0x0022d800012f7983 */ /* 0x000ee20000300800 */
[----:B------:R-:W-:-:S03]  /*1e7e00*/  IMAD.X R31, R24, 0x1, R43, P6 ;  /* 0x00000001181f7824 */ /* 0x000fc600030e062b */
[----:B------:R-:W3:Y:S04]  /*1e7e10*/  LDL.LU R48, [R1+0x22dc] ;  /* 0x0022dc0001307983 */ /* 0x000ee80000300800 */
[----:B------:R0:W-:Y:S04]  /*1e7e20*/  STL [R1+0x52d0], R27 ;  /* 0x0052d01b01007387 */ /* 0x0001e80000100800 */
[----:B------:R-:W4:Y:S04]  /*1e7e30*/  LDL R57, [R1+0x8] ;  /* 0x0000080001397983 */ /* 0x000f280000100800 */
[----:B------:R1:W-:Y:S01]  /*1e7e40*/  STL.64 [R1+0x2320], R30 ;  /* 0x0023201e01007387 */ /* 0x0003e20000100a00 */
[----:B------:R-:W-:-:S02]  /*1e7e50*/  F2FP.SATFINITE.E5M2.F32.PACK_AB_MERGE_C R29, R58, R41, RZ ;  /* 0x000000293a1d723e */ /* 0x000fc400048060ff */
[----:B0-----:R-:W-:Y:S02]  /*1e7e60*/  F2FP.SATFINITE.E5M2.F32.PACK_AB_MERGE_C R27, R54, R37, RZ ;  /* 0x00000025361b723e */ /* 0x001fe400048060ff */
[----:B-1----:R-:W-:Y:S01]  /*1e7e70*/  IADD3 R30, P6, R22, R2, RZ ;  /* 0x00000002161e7210 */ /* 0x002fe20007fde0ff */
        /* <DEDUP_REMOVED lines=9> */
[----:B------:R0:W-:Y:S04]  /*1e7f10*/  STL [R1+0x5378], R19 ;  /* 0x0053781301007387 */ /* 0x0001e80000100800 */
[----:B------:R-:W4:Y:S04]  /*1e7f20*/  LDL.LU R61, [R1+0x22c0] ;  /* 0x0022c000013d7983 */ /* 0x000f280000300800 */
[----:B------:R-:W4:Y:S04]  /*1e7f30*/  LDL.LU R32, [R1+0x22c4] ;  /* 0x0022c40001207983 */ /* 0x000f280000300800 */
[----:B0-----:R-:W4:Y:S01]  /*1e7f40*/  LDL.LU R19, [R1+0x22c8] ;  /* 0x0022c80001137983 */ /* 0x001f220000300800 */
[----:B------:R-:W-:-:S02]  /*1e7f50*/  F2FP.SATFINITE.E5M2.F32.PACK_AB_MERGE_C R29, R51, R26, RZ ;  /* 0x0000001a331d723e */ /* 0x000fc400048060ff */
[----:B------:R-:W-:Y:S01]  /*1e7f60*/  IADD3 R26, P6, R22, R42, RZ ;  /* 0x0000002a161a7210 */ /* 0x000fe20007fde0ff */
[----:B------:R0:W-:Y:S04]  /*1e7f70*/  STL.64 [R1+0x2300], R30 ;  /* 0x0023001e01007387 */ /* 0x0001e80000100a00 */
[----:B------:R-:W-:Y:S01]  /*1e7f80*/  IMAD.X R27, R24, 0x1, R39, P6 ;  /* 0x00000001181b7824 */ /* 0x000fe200030e0627 */
[----:B------:R-:W4:Y:S01]  /*1e7f90*/  LDL.LU R20, [R1+0x22cc] ;  /* 0x0022cc0001147983 */ /* 0x000f220000300800 */
[----:B0-----:R-:W-:-:S05]  /*1e7fa0*/  F2FP.SATFINITE.E5M2.F32.PACK_AB_MERGE_C R30, R52, R44, RZ ;  /* 0x0000002c341e723e */ /* 0x001fca00048060ff */
[----:B------:R-:W-:Y:S04]  /*1e7fb0*/  STL [R1+0x53a8], R30 ;  /* 0x0053a81e01007387 */ /* 0x000fe80000100800 */
[----:B------:R-:W-:Y:S04]  /*1e7fc0*/  STL [R1+0x53a0], R29 ;  /* 0x0053a01d01007387 */ /* 0x000fe80000100800 */
[----:B------:R0:W-:Y:S04]  /*1e7fd0*/  STL.64 [R1+0x22f0], R26 ;  /* 0x0022f01a01007387 */ /* 0x0001e80000100a00 */
[----:B------:R-:W4:Y:S01]  /*1e7fe0*/  LDL.LU R38, [R1+0x22b0] ;  /* 0x0022b00001267983 */ /* 0x000f220000300800 */
[----:B0-----:R-:W-:-:S02]  /*1e7ff0*/  F2FP.SATFINITE.E5M2.F32.PACK_AB_MERGE_C R26, R17, R36, RZ ;  /* 0x00000024111a723e */ /* 0x001fc400048060ff */
[----:B------:R-:W-:-:S03]  /*1e8000*/  F2FP.SATFINITE.E5M2.F32.PACK_AB_MERGE_C R17, R46, R21, RZ ;  /* 0x000000152e11723e */ /* 0x000fc600048060ff */
[----:B------:R0:W-:Y:S04]  /*1e8010*/  STL [R1+0x23b8], R26 ;  /* 0x0023b81a01007387 */ /* 0x0001e80000100800 */
[----:B------:R-:W4:Y:S01]  /*1e8020*/  LDL.LU R46, [R1+0x22b4] ;  /* 0x0022b400012e7983 */ /* 0x000f220000300800 */
[----:B0-----:R-:W-:-:S03]  /*1e8030*/  IADD3 R26, P6, R22, R28, RZ ;  /* 0x0000001c161a7210 */ /* 0x001fc60007fde0ff */
[----:B------:R2:W-:Y:S02]  /*1e8040*/  STL [R1+0x23bc], R17 ;  /* 0x0023bc1101007387 */ /* 0x0005e40000100800 */
[----:B------:R-:W-:Y:S02]  /*1e8050*/  IMAD.X R27, R24, 0x1, R45, P6 ;  /* 0x00000001181b7824 */ /* 0x000fe400030e062d */
[----:B------:R-:W4:Y:S04]  /*1e8060*/  LDL.LU R40, [R1+0x22b8] ;  /* 0x0022b80001287983 */ /* 0x000f280000300800 */
[----:B------:R-:W4:Y:S04]  /*1e8070*/  LDL.LU R41, [R1+0x22bc] ;  /* 0x0022bc0001297983 */ /* 0x000f280000300800 */
[----:B------:R-:W-:Y:S04]  /*1e8080*/  STL.64 [R1+0x22e0], R26 ;  /* 0x0022e01a01007387 */ /* 0x000fe80000100a00 */
[----:B------:R-:W4:Y:S01]  /*1e8090*/  LDL.LU R21, [R1+0x22a0] ;  /* 0x0022a00001157983 */ /* 0x000f220000300800 */
[----:B------:R-:W-:-:S05]  /*1e80a0*/  IADD3 R30, P6, R22, R56, RZ ;  /* 0x00000038161e7210 */ /* 0x000fca0007fde0ff */
[----:B------:R-:W-:Y:S01]  /*1e80b0*/  IMAD.X R31, R24, 0x1, R59, P6 ;  /* 0x00000001181f7824 */ /* 0x000fe200030e063b */
[----:B--2---:R-:W-:Y:S02]  /*1e80c0*/  F2FP.SATFINITE.E5M2.F32.PACK_AB_MERGE_C R17, R34, R25, RZ ;  /* 0x000000192211723e */ /* 0x004fe400048060ff */
[----:B------:R-:W2:Y:S04]  /*1e80d0*/  LDL.LU R25, [R1+0x22a4] ;  /* 0x0022a40001197983 */ /* 0x000ea80000300800 */
[----:B------:R3:W-:Y:S04]  /*1e80e0*/  STL [R1+0x239c], R17 ;  /* 0x00239c1101007387 */ /* 0x0007e80000100800 */
[----:B------:R-:W2:Y:S04]  /*1e80f0*/  LDL.LU R58, [R1+0x22a8] ;  /* 0x0022a800013a7983 */ /* 0x000ea80000300800 */
[----:B------:R-:W2:Y:S01]  /*1e8100*/  LDL.LU R37, [R1+0x22ac] ;  /* 0x0022ac0001257983 */ /* 0x000ea20000300800 */
[----:B---3--:R-:W-:-:S05]  /*1e8110*/  F2FP.SATFINITE.E5M2.F32.PACK_AB_MERGE_C R17, R48, R47, RZ ;  /* 0x0000002f3011723e */ /* 0x008fca00048060ff */
[----:B------:R0:W-:Y:S04]  /*1e8120*/  STL [R1+0x23a8], R17 ;  /* 0x0023a81101007387 */ /* 0x0001e80000100800 */
[----:B------:R-:W3:Y:S04]  /*1e8130*/  LDL.LU R54, [R1+0x2290] ;  /* 0x0022900001367983 */ /* 0x000ee80000300800 */
[----:B------:R-:W3:Y:S04]  /*1e8140*/  LDL.LU R44, [R1+0x2294] ;  /* 0x00229400012c7983 */ /* 0x000ee80000300800 */
[----:B------:R-:W3:Y:S04]  /*1e8150*/  LDL.LU R52, [R1+0x2298] ;  /* 0x0022980001347983 */ /* 0x000ee80000300800 */
[----:B------:R-:W3:Y:S04]  /*1e8160*/  LDL.LU R26, [R1+0x229c] ;  /* 0x00229c00011a7983 */ /* 0x000ee80000300800 */
[----:B0-----:R-:W3:Y:S04]  /*1e8170*/  LDL.LU R17, [R1+0x1aa0] ;  /* 0x001aa00001117983 */ /* 0x001ee80000300800 */
[----:B------:R-:W3:Y:S04]  /*1e8180*/  LDL.LU R34, [R1+0x1aa4] ;  /* 0x001aa40001227983 */ /* 0x000ee80000300800 */
[----:B------:R-:W3:Y:S04]  /*1e8190*/  LDL.LU R47, [R1+0x1aa8] ;  /* 0x001aa800012f7983 */ /* 0x000ee80000300800 */
[----:B------:R-:W3:Y:S01]  /*1e81a0*/  LDL.LU R48, [R1+0x1aac] ;  /* 0x001aac0001307983 */ /* 0x000ee20000300800 */
        /* <DEDUP_REMOVED lines=11> */
[----:B0-----:R-:W4:Y:S04]  /*1e8260*/  LDL.LU R19, [R1+0x1a80] ;  /* 0x001a800001137983 */ /* 0x001f280000300800 */
[----:B------:R-:W-:Y:S04]  /*1e8270*/  STL.64 [R1+0x22c0], R30 ;  /* 0x0022c01e01007387 */ /* 0x000fe80000100a00 */
[----:B------:R-:W4:Y:S01]  /*1e8280*/  LDL.LU R20, [R1+0x1a84] ;  /* 0x001a840001147983 */ /* 0x000f220000300800 */
[----:B------:R-:W-:-:S05]  /*1e8290*/  F2FP.SATFINITE.E5M2.F32.PACK_AB_MERGE_C R46, R46, R38, RZ ;  /* 0x000000262e2e723e */ /* 0x000fca00048060ff */
[----:B------:R0:W-:Y:S04]  /*1e82a0*/  STL [R1+0xa17c], R46 ;  /* 0x00a17c2e01007387 */ /* 0x0001e80000100800 */
[----:B0-----:R-:W4:Y:S01]  /*1e82b0*/  LDL R46, [R1+0xc] ;  /* 0x00000c00012e7983 */ /* 0x001f220000100800 */
[----:B------:R-:W-:-:S05]  /*1e82c0*/  F2FP.SATFINITE.E5M2.F32.PACK_AB_MERGE_C R27, R41, R40, RZ ;  /* 0x00000028291b723e */ /* 0x000fca00048060ff */
[----:B------:R2:W-:Y:S02]  /*1e82d0*/  STL [R1+0x233c], R27 ;  /* 0x00233c1b01007387 */ /* 0x0005e40000100800 */
[----:B--2---:R-:W-:Y:S02]  /*1e82e0*/  F2FP.SATFINITE.E5M2.F32.PACK_AB_MERGE_C R27, R25, R21, RZ ;  /* 0x00000015191b723e */ /* 0x004fe400048060ff */
[----:B------:R-:W2:Y:S04]  /*1e82f0*/  LDL.LU R21, [R1+0x1a88] ;  /* 0x001a880001157983 */ /* 0x000ea80000300800 */
[----:B------:R-:W2:Y:S01]  /*1e8300*/  LDL.LU R25, [R1+0x1a8c] ;  /* 0x001a8c0001197983 */ /* 0x000ea20000300800 */
[----:B---3--:R-:W-:Y:S02]  /*1e8310*/  F2FP.SATFINITE.E5M2.F32.PACK_AB_MERGE_C R29, R26, R52, RZ ;  /* 0x000000341a1d723e */ /* 0x008fe400048060ff */
[----:B----4-:R-:W-:-:S05]  /*1e8320*/  IADD3 R30, P6, R22, R46, RZ ;  /* 0x0000002e161e7210 */ /* 0x010fca0007fde0ff */
[----:B------:R-:W-:-:S05]  /*1e8330*/  IMAD.X R31, R24, 0x1, R57, P6 ;  /* 0x00000001181f7824 */ /* 0x000fca00030e0639 */
[----:B------:R0:W-:Y:S04]  /*1e8340*/  STL.64 [R1+0x22b8], R30 ;  /* 0x0022b81e01007387 */ /* 0x0001e80000100a00 */
[----:B------:R1:W-:Y:S01]  /*1e8350*/  STL [R1+0x231c], R27 ;  /* 0x00231c1b01007387 */ /* 0x0003e20000100800 */
[----:B0-----:R-:W-:Y:S02]  /*1e8360*/  IADD3 R30, P6, R22, R23, RZ ;  /* 0x00000017161e7210 */ /* 0x001fe40007fde0ff */
[----:B-1----:R-:W-:-:S03]  /*1e8370*/  F2FP.SATFINITE.E5M2.F32.PACK_AB_MERGE_C R27, R37, R58, RZ ;  /* 0x0000003a251b723e */ /* 0x002fc600048060ff */
[----:B------:R-:W-:Y:S01]  /*1e8380*/  IMAD.X R31, R24, 0x1, R35, P6 ;  /* 0x00000001181f7824 */ /* 0x000fe200030e0623 */
[----:B------:R-:W-:Y:S01]  /*1e8390*/  IADD3 R26, P6, R22, R11, RZ ;  /* 0x0000000b161a7210 */ /* 0x000fe20007fde0ff */
[----:B------:R0:W-:Y:S04]  /*1e83a0*/  STL [R1+0x2328], R27 ;  /* 0x0023281b01007387 */ /* 0x0001e80000100800 */
[----:B------:R1:W-:Y:S01]  /*1e83b0*/  STL.64 [R1+0x22b0], R30 ;  /* 0x0022b01e01007387 */ /* 0x0003e20000100a00 */
[----:B0-----:R-:W-:Y:S01]  /*1e83c0*/  IMAD.X R27, R24, 0x1, R12, P6 ;  /* 0x00000001181b7824 */ /* 0x001fe200030e060c */
[----:B-1----:R-:W-:-:S05]  /*1e83d0*/  F2FP.SATFINITE.E5M2.F32.PACK_AB_MERGE_C R30, R44, R54, RZ ;  /* 0x000000362c1e723e */ /* 0x002fca00048060ff */
[----:B------:R-:W-:Y:S04]  /*1e83e0*/  STL [R1+0x2308], R30 ;  /* 0x0023081e01007387 */ /* 0x000fe80000100800 */
        /* <DEDUP_REMOVED lines=11> */
[----:B------:R-:W-:Y:S01]  /*1e84a0*/  IMAD.X R27, R24, 0x1, R15, P6 ;  /* 0x00000001181b7824 */ /* 0x000fe200030e060f */
[----:B------:R-:W-:-:S04]  /*1e84b0*/  F2FP.SATFINITE.E5M2.F32.PACK_AB_MERGE_C R29, R36, R39, RZ ;  /* 0x00000027241d723e */ /* 0x000fc800048060ff */
[----:B------:R0:W-:Y:S04]  /*1e84c0*/  STL.64 [R1+0x2298], R26 ;  /* 0x0022981a01007387 */ /* 0x0001e80000100a00 */
[----:B------:R-:W-:Y:S04]  /*1e84d0*/  STL [R1+0x5468], R29 ;  /* 0x0054681d01007387 */ /* 0x000fe80000100800 */
        /* <DEDUP_REMOVED lines=8> */
[----:B------:R-:W-:Y:S01]  /*1e8560*/  F2FP.SATFINITE.E5M2.F32.PACK_AB_MERGE_C R19, R20, R19, RZ ;  /* 0x000000131413723e */ /* 0x000fe200048060ff */
[----:B------:R-:W4:Y:S04]  /*1e8570*/  LDL.LU R52, [R1+0x2260] ;  /* 0x0022600001347983 */ /* 0x000f280000300800 */
[----:B------:R-:W-:Y:S04]  /*1e8580*/  STL [R1+0x5464], R24 ;  /* 0x0054641801007387 */ /* 0x000fe80000100800 */
[----:B------:R-:W4:Y:S04]  /*1e8590*/  LDL.LU R61, [R1+0x2264] ;  /* 0x00226400013d7983 */ /* 0x000f280000300800 */
[----:B------:R0:W-:Y:S04]  /*1e85a0*/  STL [R1+0x5490], R19 ;  /* 0x0054901301007387 */ /* 0x0001e80000100800 */
[----:B0-----:R-:W4:Y:S04]  /*1e85b0*/  LDL.LU R19, [R1+0x2268] ;  /* 0x0022680001137983 */ /* 0x001f280000300800 */
[----:B------:R-:W4:Y:S01]  /*1e85c0*/  LDL.LU R20, [R1+0x226c] ;  /* 0x00226c0001147983 */ /* 0x000f220000300800 */
[----:B--2---:R-:W-:-:S03]  /*1e85d0*/  F2FP.SATFINITE.E5M2.F32.PACK_AB_MERGE_C R21, R25, R21, RZ ;  /* 0x000000151915723e */ /* 0x004fc600048060ff */
[----:B------:R-:W2:Y:S04]  /*1e85e0*/  LDL.LU R40, [R1+0x2250] ;  /* 0x0022500001287983 */ /* 0x000ea80000300800 */
[----:B------:R-:W2:Y:S04]  /*1e85f0*/  LDL.LU R41, [R1+0x2254] ;  /* 0x0022540001297983 */ /* 0x000ea80000300800 */
[----:B------:R0:W-:Y:S04]  /*1e8600*/  STL [R1+0x548c], R21 ;  /* 0x00548c1501007387 */ /* 0x0001e80000100800 */
[----:B------:R-:W2:Y:S04]  /*1e8610*/  LDL.LU R58, [R1+0x2258] ;  /* 0x00225800013a7983 */ /* 0x000ea80000300800 */
[----:B------:R-:W2:Y:S04]  /*1e8620*/  LDL.LU R37, [R1+0x225c] ;  /* 0x00225c0001257983 */ /* 0x000ea80000300800 */
[----:B------:R-:W2:Y:S04]  /*1e8630*/  LDL.LU R26, [R1+0x2240] ;  /* 0x00224000011a7983 */ /* 0x000ea80000300800 */
[----:B------:R-:W2:Y:S04]  /*1e8640*/  LDL.LU R51, [R1+0x2244] ;  /* 0x0022440001337983 */ /* 0x000ea80000300800 */
[----:B0-----:R-:W2:Y:S04]  /*1e8650*/  LDL.LU R21, [R1+0x2248] ;  /* 0x0022480001157983 */ /* 0x001ea80000300800 */
[----:B------:R-:W2:Y:S01]  /*1e8660*/  LDL.LU R25, [R1+0x224c] ;  /* 0x00224c0001197983 */ /* 0x000ea20000300800 */
[----:B------:R-:W-:Y:S01]  /*1e8670*/  VIADD R22, R22, UR4 ;  /* 0x0000000416167c36 */ /* 0x000fe20008000000 */
[----:B------:R-:W-:-:S02]  /*1e8680*/  ULDC UR4, c[0x0][0x248] ;  /* 0x0000920000047ab9 */ /* 0x000fc40000000800 */
[----:B------:R-:W2:Y:S02]  /*1e8690*/  LDL R32, [R1+0x28] ;  /* 0x0000280001207983 */ /* 0x000ea40000100800 */
[----:B------:R-:W-:Y:S02]  /*1e86a0*/  SHF.R.S32.HI R24, RZ, 0x1f, R22 ;  /* 0x0000001fff187819 */ /* 0x000fe40000011416 */
[----:B------:R-:W-:-:S05]  /*1e86b0*/  IADD3 R30, P6, R22, R4, RZ ;  /* 0x00000004161e7210 */ /* 0x000fca0007fde0ff */
[----:B------:R-:W-:Y:S01]  /*1e86c0*/  IMAD.X R31, R24, 0x1, R33, P6 ;  /* 0x00000001181f7824 */ /* 0x000fe200030e0621 */
[----:B---3--:R-:W-:Y:S02]  /*1e86d0*/  F2FP.SATFINITE.E5M2.F32.PACK_AB_MERGE_C R27, R34, R17, RZ ;  /* 0x00000011221b723e */ /* 0x008fe400048060ff */
[----:B------:R-:W3:Y:S04]  /*1e86e0*/  LDL.LU R34, [R1+0x2230] ;  /* 0x0022300001227983 */ /* 0x000ee80000300800 */
[----:B------:R0:W-:Y:S04]  /*1e86f0*/  STL.64 [R1+0x2290], R30 ;  /* 0x0022901e01007387 */ /* 0x0001e80000100a00 */
[----:B------:R-:W-:Y:S01]  /*1e8700*/  STL [R1+0x23cc], R27 ;  /* 0x0023cc1b01007387 */ /* 0x000fe20000100800 */
[----:B----4-:R-:W-:-:S03]  /*1e8710*/  F2FP.SATFINITE.E5M2.F32.PACK_AB_MERGE_C R17, R48, R47, RZ ;  /* 0x0000002f3011723e */ /* 0x010fc600048060ff */
[----:B------:R-:W3:Y:S04]  /*1e8720*/  LDL.LU R48, [R1+0x2234] ;  /* 0x0022340001307983 */ /* 0x000ee80000300800 */
[----:B------:R1:W-:Y:S01]  /*1e8730*/  STL [R1+0x23c8], R17 ;  /* 0x0023c81101007387 */ /* 0x0003e20000100800 */
[----:B0-----:R-:W-:-:S03]  /*1e8740*/  IADD3 R30, P6, R22, R6, RZ ;  /* 0x00000006161e7210 */ /* 0x001fc60007fde0ff */
[----:B-1----:R-:W4:Y:S04]  /*1e8750*/  LDL.LU R17, [R1+0x2238] ;  /* 0x0022380001117983 */ /* 0x002f280000300800 */
[----:B------:R-:W4:Y:S01]  /*1e8760*/  LDL.LU R47, [R1+0x223c] ;  /* 0x00223c00012f7983 */ /* 0x000f220000300800 */
[----:B------:R-:W-:Y:S01]  /*1e8770*/  IMAD.X R31, R24, 0x1, R5, P6 ;  /* 0x00000001181f7824 */ /* 0x000fe200030e0605 */
[----:B------:R-:W-:Y:S02]  /*1e8780*/  F2FP.SATFINITE.E5M2.F32.PACK_AB_MERGE_C R29, R44, R54, RZ ;  /* 0x000000362c1d723e */ /* 0x000fe400048060ff */
[----:B------:R-:W-:Y:S02]  /*1e8790*/  F2FP.SATFINITE.E5M2.F32.PACK_AB_MERGE_C R27, R36, R39, RZ ;  /* 0x00000027241b723e */ /* 0x000fe400048060ff */
[----:B------:R-:W4:Y:S04]  /*1e87a0*/  LDL.LU R39, [R1+0x1ad0] ;  /* 0x001ad00001277983 */ /* 0x000f280000300800 */
[----:B------:R0:W-:Y:S04]  /*1e87b0*/  STL.64 [R1+0x2288], R30 ;  /* 0x0022881e01007387 */ /* 0x0001e80000100a00 */
[----:B------:R-:W-:Y:S04]  /*1e87c0*/  STL [R1+0x23f8], R29 ;  /* 0x0023f81d01007387 */ /* 0x000fe80000100800 */
[----:B------:R-:W4:Y:S01]  /*1e87d0*/  LDL.LU R36, [R1+0x1ad4] ;  /* 0x001ad40001247983 */ /* 0x000f220000300800 */
[----:B0-----:R-:W-:-:S03]  /*1e87e0*/  IADD3 R30, P6, R22, R8, RZ ;  /* 0x00000008161e7210 */ /* 0x001fc60007fde0ff */
[----:B------:R0:W-:Y:S02]  /*1e87f0*/  STL [R1+0x23ec], R27 ;  /* 0x0023ec1b01007387 */ /* 0x0001e40000100800 */
[----:B------:R-:W-:Y:S02]  /*1e8800*/  IMAD.X R31, R24, 0x1, R7, P6 ;  /* 0x00000001181f7824 */ /* 0x000fe400030e0607 */
[----:B------:R-:W4:Y:S01]  /*1e8810*/  LDL.LU R54, [R1+0x1ad8] ;  /* 0x001ad80001367983 */ /* 0x000f220000300800 */
[----:B0-----:R-:W-:-:S03]  /*1e8820*/  F2FP.SATFINITE.E5M2.F32.PACK_AB_MERGE_C R27, R61, R52, RZ ;  /* 0x000000343d1b723e */ /* 0x001fc600048060ff */
[----:B------:R0:W-:Y:S01]  /*1e8830*/  STL.64 [R1+0x2280], R30 ;  /* 0x0022801e01007387 */ /* 0x0001e20000100a00 */
[----:B------:R-:W-:-:S03]  /*1e8840*/  F2FP.SATFINITE.E5M2.F32.PACK_AB_MERGE_C R19, R20, R19, RZ ;  /* 0x000000131413723e */ /* 0x000fc600048060ff */
[----:B------:R-:W-:Y:S04]  /*1e8850*/  STL [R1+0x2478], R27 ;  /* 0x0024781b01007387 */ /* 0x000fe80000100800 */
[----:B------:R-:W4:Y:S04]  /*1e8860*/  LDL.LU R44, [R1+0x1adc] ;  /* 0x001adc00012c7983 */ /* 0x000f280000300800 */
[----:B------:R1:W-:Y:S01]  /*1e8870*/  STL [R1+0x246c], R19 ;  /* 0x00246c1301007387 */ /* 0x0003e20000100800 */
[----:B0-----:R-:W-:-:S03]  /*1e8880*/  IADD3 R30, P6, R22, R10, RZ ;  /* 0x0000000a161e7210 */ /* 0x001fc60007fde0ff */
[----:B------:R-:W4:Y:S04]  /*1e8890*/  LDL.LU R52, [R1+0x1ae0] ;  /* 0x001ae00001347983 */ /* 0x000f280000300800 */
[----:B------:R-:W4:Y:S04]  /*1e88a0*/  LDL.LU R61, [R1+0x1ae4] ;  /* 0x001ae400013d7983 */ /* 0x000f280000300800 */
[----:B-1----:R-:W4:Y:S01]  /*1e88b0*/  LDL.LU R19, [R1+0x1ae8] ;  /* 0x001ae80001137983 */ /* 0x002f220000300800 */
[----:B------:R-:W-:-:S03]  /*1e88c0*/  IMAD.X R31, R24, 0x1, R9, P6 ;  /* 0x00000001181f7824 */ /* 0x000fc600030e0609 */
[----:B------:R-:W4:Y:S01]  /*1e88d0*/  LDL.LU R20, [R1+0x1aec] ;  /* 0x001aec0001147983 */ /* 0x000f220000300800 */
[----:B--2---:R-:W-:-:S03]  /*1e88e0*/  F2FP.SATFINITE.E5M2.F32.PACK_AB_MERGE_C R29, R41, R40, RZ ;  /* 0x00000028291d723e */ /* 0x004fc600048060ff */
[----:B------:R0:W-:Y:S01]  /*1e88f0*/  STL.64 [R1+0x2278], R30 ;  /* 0x0022781e01007387 */ /* 0x0001e20000100a00 */
[----:B------:R-:W-:-:S03]  /*1e8900*/  F2FP.SATFINITE.E5M2.F32.PACK_AB_MERGE_C R27, R37, R58, RZ ;  /* 0x0000003a251b723e */ /* 0x000fc600048060ff */
[----:B------:R1:W-:Y:S01]  /*1e8910*/  STL [R1+0x52a4], R29 ;  /* 0x0052a41d01007387 */ /* 0x0003e20000100800 */
[----:B------:R-:W-:Y:S02]  /*1e8920*/  F2FP.SATFINITE.E5M2.F32.PACK_AB_MERGE_C R21, R25, R21, RZ ;  /* 0x000000151915723e */ /* 0x000fe400048060ff */
[----:B0-----:R-:W-:Y:S02]  /*1e8930*/  IADD3 R30, P6, R22, R3, RZ ;  /* 0x00000003161e7210 */ /* 0x001fe40007fde0ff */
[----:B-1----:R-:W-:-:S03]  /*1e8940*/  F2FP.SATFINITE.E5M2.F32.PACK_AB_MERGE_C R29, R51, R26, RZ ;  /* 0x0000001a331d723e */ /* 0x002fc600048060ff */
[----:B------:R-:W-:Y:S01]  /*1e8950*/  IMAD.X R31, R24, 0x1, R43, P6 ;  /* 0x00000001181f7824 */ /* 0x000fe200030e062b */
[----:B------:R-:W-:Y:S04]  /*1e8960*/  STL [R1+0x249c], R27 ;  /* 0x00249c1b01007387 */ /* 0x000fe80000100800 */
[----:B------:R-:W-:Y:S04]  /*1e8970*/  STL.64 [R1+0x2270], R30 ;  /* 0x0022701e01007387 */ /* 0x000fe80000100a00 */
[----:B------:R-:W-:Y:S04]  /*1e8980*/  STL [R1+0x52fc], R29 ;  /* 0x0052fc1d01007387 */ /* 0x000fe80000100800 */
[----:B------:R0:W-:Y:S01]  /*1e8990*/  STL [R1+0x52f8], R21 ;  /* 0x0052f81501007387 */ /* 0x0001e20000100800 */
[----:B------:R-:W-:-:S03]  /*1e89a0*/  IADD3 R26, P6, R22, R2, RZ ;  /* 0x00000002161a7210 */ /* 0x000fc60007fde0ff */
[----:B0-----:R-:W2:Y:S04]  /*1e89b0*/  LDL.LU R21, [R1+0x1af0] ;  /* 0x001af00001157983 */ /* 0x001ea80000300800 */
[----:B------:R-:W2:Y:S01]  /*1e89c0*/  LDL.LU R25, [R1+0x1af4] ;  /* 0x001af40001197983 */ /* 0x000ea20000300800 */
[----:B------:R-:W-:-:S05]  /*1e89d0*/  IMAD.X R27, R24, 0x1, R0, P6 ;  /* 0x00000001181b7824 */ /* 0x000fca00030e0600 */
[----:B------:R3:W-:Y:S02]  /*1e89e0*/  STL.64 [R1+0x2268], R26 ;  /* 0x0022681a01007387 */ /* 0x0007e40000100a00 */
[----:B---3--:R-:W-:Y:S02]  /*1e89f0*/  F2FP.SATFINITE.E5M2.F32.PACK_AB_MERGE_C R26, R48, R34, RZ ;  /* 0x00000022301a723e */ /* 0x008fe400048060ff */
[----:B------:R-:W3:Y:S04]  /*1e8a00*/  LDL.LU R34, [R1+0x1af8] ;  /* 0x001af80001227983 */ /* 0x000ee80000300800 */
[----:B------:R-:W3:Y:S04]  /*1e8a10*/  LDL.LU R48, [R1+0x1afc] ;  /* 0x001afc0001307983 */ /* 0x000ee80000300800 */
[----:B------:R0:W-:Y:S01]  /*1e8a20*/  STL [R1+0x5348], R26 ;  /* 0x0053481a01007387 */ /* 0x0001e20000100800 */
[----:B----4-:R-:W-:-:S02]  /*1e8a30*/  F2FP.SATFINITE.E5M2.F32.PACK_AB_MERGE_C R17, R47, R17, RZ ;  /* 0x000000112f11723e */ /* 0x010fc400048060ff */
[----:B0-----:R-:W-:-:S03]  /*1e8a40*/  IADD3 R26, P6, R22, R18, RZ ;  /* 0x00000012161a7210 */ /* 0x001fc60007fde0ff */
[----:B------:R0:W-:Y:S02]  /*1e8a50*/  STL [R1+0x5340], R17 ;  /* 0x0053401101007387 */ /* 0x0001e40000100800 */
[----:B------:R-:W-:Y:S02]  /*1e8a60*/  IMAD.X R27, R24, 0x1, R53, P6 ;  /* 0x00000001181b7824 */ /* 0x000fe400030e0635 */
[----:B0-----:R-:W4:Y:S04]  /*1e8a70*/  LDL.LU R17, [R1+0x1b00] ;  /* 0x001b000001117983 */ /* 0x001f280000300800 */
[----:B------:R-:W4:Y:S04]  /*1e8a80*/  LDL.LU R47, [R1+0x1b04] ;  /* 0x001b0400012f7983 */ /* 0x000f280000300800 */
[----:B------:R0:W-:Y:S04]  /*1e8a90*/  STL.64 [R1+0x2260], R26 ;  /* 0x0022601a01007387 */ /* 0x0001e80000100a00 */
[----:B------:R-:W4:Y:S04]  /*1e8aa0*/  LDL.LU R40, [R1+0x1b08] ;  /* 0x001b080001287983 */ /* 0x000f280000300800 */
[----:B------:R-:W4:Y:S01]  /*1e8ab0*/  LDL.LU R41, [R1+0x1b0c] ;  /* 0x001b0c0001297983 */ /* 0x000f220000300800 */
[----:B0-----:R-:W-:-:S05]  /*1e8ac0*/  F2FP.SATFINITE.E5M2.F32.PACK_AB_MERGE_C R26, R36, R39, RZ ;  /* 0x00000027241a723e */ /* 0x001fca00048060ff */
[----:B------:R0:W-:Y:S01]  /*1e8ad0*/  STL [R1+0x5384], R26 ;  /* 0x0053841a01007387 */ /* 0x0001e20000100800 */
[----:B------:R-:W-:-:S03]  /*1e8ae0*/  IADD3 R30, P6, R22, R42, RZ ;  /* 0x0000002a161e7210 */ /* 0x000fc60007fde0ff */
[----:B0-----:R-:W4:Y:S04]  /*1e8af0*/  LDL.LU R26, [R1+0x1b10] ;  /* 0x001b1000011a7983 */ /* 0x001f280000300800 */
[----:B------:R-:W4:Y:S01]  /*1e8b00*/  LDL.LU R51, [R1+0x1b14] ;  /* 0x001b140001337983 */ /* 0x000f220000300800 */
[----:B------:R-:W-:-:S03]  /*1e8b10*/  F2FP.SATFINITE.E5M2.F32.PACK_AB_MERGE_C R27, R44, R54, RZ ;  /* 0x000000362c1b723e */ /* 0x000fc600048060ff */
[----:B------:R-:W4:Y:S04]  /*1e8b20*/  LDL.LU R39, [R1+0x1b18] ;  /* 0x001b180001277983 */ /* 0x000f280000300800 */
[----:B------:R-:W4:Y:S01]  /*1e8b30*/  LDL.LU R36, [R1+0x1b1c] ;  /* 0x001b1c0001247983 */ /* 0x000f220000300800 */
[----:B------:R-:W-:-:S03]  /*1e8b40*/  IMAD.X R31, R24, 0x1, R32, P6 ;  /* 0x00000001181f7824 */ /* 0x000fc600030e0620 */
[----:B------:R0:W-:Y:S04]  /*1e8b50*/  STL [R1+0x5380], R27 ;  /* 0x0053801b01007387 */ /* 0x0001e80000100800 */
[----:B------:R-:W4:Y:S01]  /*1e8b60*/  LDL.LU R58, [R1+0x1b20] ;  /* 0x001b2000013a7983 */ /* 0x000f220000300800 */
[----:B0-----:R-:W-:Y:S02]  /*1e8b70*/  F2FP.SATFINITE.E5M2.F32.PACK_AB_MERGE_C R27, R61, R52, RZ ;  /* 0x000000343d1b723e */ /* 0x001fe400048060ff */
[----:B------:R-:W-:Y:S01]  /*1e8b80*/  F2FP.SATFINITE.E5M2.F32.PACK_AB_MERGE_C R19, R20, R19, RZ ;  /* 0x000000131413723e */ /* 0x000fe200048060ff */
[----:B------:R0:W-:Y:S04]  /*1e8b90*/  STL.64 [R1+0x2258], R30 ;  /* 0x0022581e01007387 */ /* 0x0001e80000100a00 */
[----:B------:R-:W-:Y:S04]  /*1e8ba0*/  STL [R1+0x23ac], R27 ;  /* 0x0023ac1b01007387 */ /* 0x000fe80000100800 */
[----:B------:R-:W4:Y:S04]  /*1e8bb0*/  LDL.LU R61, [R1+0x1b24] ;  /* 0x001b2400013d7983 */ /* 0x000f280000300800 */
[----:B------:R1:W-:Y:S04]  /*1e8bc0*/  STL [R1+0x5394], R19 ;  /* 0x0053941301007387 */ /* 0x0003e80000100800 */
[----:B------:R-:W4:Y:S04]  /*1e8bd0*/  LDL.LU R37, [R1+0x1b28] ;  /* 0x001b280001257983 */ /* 0x000f280000300800 */
[----:B------:R-:W4:Y:S01]  /*1e8be0*/  LDL.LU R54, [R1+0x1b2c] ;  /* 0x001b2c0001367983 */ /* 0x000f220000300800 */
[----:B0-----:R-:W-:-:S03]  /*1e8bf0*/  IADD3 R30, P6, R22, R28, RZ ;  /* 0x0000001c161e7210 */ /* 0x001fc60007fde0ff */
[----:B-1----:R-:W4:Y:S04]  /*1e8c00*/  LDL.LU R19, [R1+0x1b30] ;  /* 0x001b300001137983 */ /* 0x002f280000300800 */
[----:B------:R-:W4:Y:S01]  /*1e8c10*/  LDL.LU R20, [R1+0x1b34] ;  /* 0x001b340001147983 */ /* 0x000f220000300800 */
[----:B------:R-:W-:-:S03]  /*1e8c20*/  IMAD.X R31, R24, 0x1, R45, P6 ;  /* 0x00000001181f7824 */ /* 0x000fc600030e062d */
[----:B------:R-:W4:Y:S04]  /*1e8c30*/  LDL.LU R44, [R1+0x1b38] ;  /* 0x001b3800012c7983 */ /* 0x000f280000300800 */
[----:B------:R-:W4:Y:S04]  /*1e8c40*/  LDL.LU R52, [R1+0x1b3c] ;  /* 0x001b3c0001347983 */ /* 0x000f280000300800 */
[----:B------:R-:W-:Y:S01]  /*1e8c50*/  STL.64 [R1+0x2250], R30 ;  /* 0x0022501e01007387 */ /* 0x000fe20000100a00 */
[----:B--2---:R-:W-:-:S03]  /*1e8c60*/  F2FP.SATFINITE.E5M2.F32.PACK_AB_MERGE_C R27, R25, R21, RZ ;  /* 0x00000015191b723e */ /* 0x004fc600048060ff */
[----:B------:R-:W2:Y:S04]  /*1e8c70*/  LDL.LU R21, [R1+0x1b40] ;  /* 0x001b400001157983 */ /* 0x000ea80000300800 */
[----:B------:R-:W2:Y:S04]  /*1e8c80*/  LDL.LU R25, [R1+0x1b44] ;  /* 0x001b440001197983 */ /* 0x000ea80000300800 */
[----:B------:R3:W-:Y:S02]  /*1e8c90*/  STL [R1+0x235c], R27 ;  /* 0x00235c1b01007387 */ /* 0x0007e40000100800 */
[----:B---3--:R-:W-:-:S02]  /*1e8ca0*/  F2FP.SATFINITE.E5M2.F32.PACK_AB_MERGE_C R27, R48, R34, RZ ;  /* 0x00000022301b723e */ /* 0x008fc400048060ff */
[----:B------:R-:W3:Y:S04]  /*1e8cb0*/  LDL.LU R34, [R1+0x1b48] ;  /* 0x001b480001227983 */ /* 0x000ee80000300800 */
[----:B------:R-:W3:Y:S01]  /*1e8cc0*/  LDL.LU R48, [R1+0x1b4c] ;  /* 0x001b4c0001307983 */ /* 0x000ee20000300800 */
[----:B------:R-:W-:-:S03]  /*1e8cd0*/  IADD3 R30, P6, R22, R56, RZ ;  /* 0x00000038161e7210 */ /* 0x000fc60007fde0ff */
[----:B------:R4:W-:Y:S02]  /*1e8ce0*/  STL [R1+0x53bc], R27 ;  /* 0x0053bc1b01007387 */ /* 0x0009e40000100800 */
        /* <DEDUP_REMOVED lines=9> */
[----:B------:R-:W-:Y:S04]  /*1e8d80*/  STL [R1+0x53d0], R27 ;  /* 0x0053d01b01007387 */ /* 0x000fe80000100800 */
[----:B------:R0:W-:Y:S02]  /*1e8d90*/  STL.64 [R1+0x2238], R30 ;  /* 0x0022381e01007387 */ /* 0x0001e40000100a00 */
[----:B0-----:R-:W-:Y:S02]  /*1e8da0*/  F2FP.SATFINITE.E5M2.F32.PACK_AB_MERGE_C R30, R51, R26, RZ ;  /* 0x0000001a331e723e */ /* 0x001fe400048060ff */
[----:B------:R-:W-:-:S02]  /*1e8db0*/  IADD3 R26, P6, R22, R46, RZ ;  /* 0x0000002e161a7210 */ /* 0x000fc40007fde0ff */
[----:B------:R-:W-:-:S03]  /*1e8dc0*/  F2FP.SATFINITE.E5M2.F32.PACK_AB_MERGE_C R29, R36, R39, RZ ;  /* 0x00000027241d723e */ /* 0x000fc600048060ff */
[----:B------:R-:W-:Y:S01]  /*1e8dd0*/  IMAD.X R27, R24, 0x1, R57, P6 ;  /* 0x00000001181b7824 */ /* 0x000fe200030e0639 */
[----:B------:R0:W-:Y:S04]  /*1e8de0*/  STL [R1+0x232c], R30 ;  /* 0x00232c1e01007387 */ /* 0x0001e80000100800 */
[----:B------:R-:W-:Y:S04]  /*1e8df0*/  STL [R1+0x53e0], R29 ;  /* 0x0053e01d01007387 */ /* 0x000fe80000100800 */
[----:B------:R1:W-:Y:S01]  /*1e8e00*/  STL.64 [R1+0x2240], R26 ;  /* 0x0022401a01007387 */ /* 0x0003e20000100a00 */
[----:B0-----:R-:W-:-:S03]  /*1e8e10*/  IADD3 R30, P6, R22, R23, RZ ;  /* 0x00000017161e7210 */ /* 0x001fc60007fde0ff */
[----:B-1----:R-:W4:Y:S04]  /*1e8e20*/  LDL.LU R26, [R1+0x1b68] ;  /* 0x001b6800011a7983 */ /* 0x002f280000300800 */
[----:B------:R-:W4:Y:S04]  /*1e8e30*/  LDL.LU R51, [R1+0x1b6c] ;  /* 0x001b6c0001337983 */ /* 0x000f280000300800 */
[----:B------:R-:W4:Y:S04]  /*1e8e40*/  LDL.LU R39, [R1+0x1b50] ;  /* 0x001b500001277983 */ /* 0x000f280000300800 */
[----:B------:R-:W4:Y:S01]  /*1e8e50*/  LDL.LU R36, [R1+0x1b54] ;  /* 0x001b540001247983 */ /* 0x000f220000300800 */
[----:B------:R-:W-:-:S02]  /*1e8e60*/  F2FP.SATFINITE.E5M2.F32.PACK_AB_MERGE_C R61, R61, R58, RZ ;  /* 0x0000003a3d3d723e */ /* 0x000fc400048060ff */
[----:B------:R-:W-:Y:S01]  /*1e8e70*/  F2FP.SATFINITE.E5M2.F32.PACK_AB_MERGE_C R27, R54, R37, RZ ;  /* 0x00000025361b723e */ /* 0x000fe200048060ff */
[----:B------:R-:W-:Y:S02]  /*1e8e80*/  IMAD.X R31, R24, 0x1, R35, P6 ;  /* 0x00000001181f7824 */ /* 0x000fe400030e0623 */
[----:B------:R-:W-:Y:S04]  /*1e8e90*/  STL [R1+0xa1ac], R61 ;  /* 0x00a1ac3d01007387 */ /* 0x000fe80000100800 */
[----:B------:R0:W-:Y:S02]  /*1e8ea0*/  STL [R1+0x5404], R27 ;  /* 0x0054041b01007387 */ /* 0x0001e40000100800 */
[----:B0-----:R-:W-:Y:S02]  /*1e8eb0*/  F2FP.SATFINITE.E5M2.F32.PACK_AB_MERGE_C R27, R20, R19, RZ ;  /* 0x00000013141b723e */ /* 0x001fe400048060ff */
[----:B------:R-:W4:Y:S04]  /*1e8ec0*/  LDL.LU R19, [R1+0x1b58] ;  /* 0x001b580001137983 */ /* 0x000f280000300800 */
[----:B------:R-:W4:Y:S04]  /*1e8ed0*/  LDL.LU R20, [R1+0x1b5c] ;  /* 0x001b5c0001147983 */ /* 0x000f280000300800 */
[----:B------:R-:W-:Y:S04]  /*1e8ee0*/  STL.64 [R1+0x2230], R30 ;  /* 0x0022301e01007387 */ /* 0x000fe80000100a00 */
[----:B------:R0:W-:Y:S02]  /*1e8ef0*/  STL [R1+0x22fc], R27 ;  /* 0x0022fc1b01007387 */ /* 0x0001e40000100800 */
[----:B0-----:R-:W-:-:S05]  /*1e8f00*/  F2FP.SATFINITE.E5M2.F32.PACK_AB_MERGE_C R27, R52, R44, RZ ;  /* 0x0000002c341b723e */ /* 0x001fca00048060ff */
[----:B------:R2:W-:Y:S01]  /*1e8f10*/  STL [R1+0x5418], R27 ;  /* 0x0054181b01007387 */ /* 0x0005e20000100800 */
[----:B------:R-:W-:Y:S02]  /*1e8f20*/  IADD3 R30, P6, R22, R11, RZ ;  /* 0x0000000b161e7210 */ /* 0x000fe40007fde0ff */
[----:B--2---:R-:W-:Y:S02]  /*1e8f30*/  F2FP.SATFINITE.E5M2.F32.PACK_AB_MERGE_C R27, R25, R21, RZ ;  /* 0x00000015191b723e */ /* 0x004fe400048060ff */
[----:B------:R-:W2:Y:S04]  /*1e8f40*/  LDL.LU R21, [R1+0x1b70] ;  /* 0x001b700001157983 */ /* 0x000ea80000300800 */
[----:B------:R-:W2:Y:S01]  /*1e8f50*/  LDL.LU R25, [R1+0x1b74] ;  /* 0x001b740001197983 */ /* 0x000ea20000300800 */
[----:B------:R-:W-:-:S05]  /*1e8f60*/  IMAD.X R31, R24, 0x1, R12, P6 ;  /* 0x00000001181f7824 */ /* 0x000fca00030e060c */
[----:B------:R-:W-:Y:S04]  /*1e8f70*/  STL.64 [R1+0x1b30], R30 ;  /* 0x001b301e01007387 */ /* 0x000fe80000100a00 */
[----:B------:R3:W-:Y:S02]  /*1e8f80*/  STL [R1+0x22e8], R27 ;  /* 0x0022e81b01007387 */ /* 0x0007e40000100800 */
[----:B---3--:R-:W-:Y:S02]  /*1e8f90*/  F2FP.SATFINITE.E5M2.F32.PACK_AB_MERGE_C R27, R48, R34, RZ ;  /* 0x00000022301b723e */ /* 0x008fe400048060ff */
[----:B------:R-:W3:Y:S04]  /*1e8fa0*/  LDL.LU R34, [R1+0x1b78] ;  /* 0x001b780001227983 */ /* 0x000ee80000300800 */
[----:B------:R-:W3:Y:S01]  /*1e8fb0*/  LDL.LU R48, [R1+0x1b7c] ;  /* 0x001b7c0001307983 */ /* 0x000ee20000300800 */
[----:B------:R-:W-:-:S03]  /*1e8fc0*/  IADD3 R30, P6, R22, R13, RZ ;  /* 0x0000000d161e7210 */ /* 0x000fc60007fde0ff */
[----:B------:R-:W-:Y:S02]  /*1e8fd0*/  STL [R1+0x5430], R27 ;  /* 0x0054301b01007387 */ /* 0x000fe40000100800 */
[----:B------:R-:W-:Y:S02]  /*1e8fe0*/  IMAD.X R31, R24, 0x1, R15, P6 ;  /* 0x00000001181f7824 */ /* 0x000fe400030e060f */
[----:B------:R-:W3:Y:S04]  /*1e8ff0*/  LDL.LU R38, [R1+0x1b80] ;  /* 0x001b800001267983 */ /* 0x000ee80000300800 */
[----:B------:R-:W3:Y:S04]  /*1e9000*/  LDL.LU R40, [R1+0x1b84] ;  /* 0x001b840001287983 */ /* 0x000ee80000300800 */
[----:B------:R0:W-:Y:S01]  /*1e9010*/  STL.64 [R1+0x1b20], R30 ;  /* 0x001b201e01007387 */ /* 0x0001e20000100a00 */
[----:B----4-:R-:W-:-:S05]  /*1e9020*/  F2FP.SATFINITE.E5M2.F32.PACK_AB_MERGE_C R17, R47, R17, RZ ;  /* 0x000000112f11723e */ /* 0x010fca00048060ff */
[----:B------:R1:W-:Y:S04]  /*1e9030*/  STL [R1+0x5444], R17 ;  /* 0x0054441101007387 */ /* 0x0003e80000100800 */
[----:B------:R-:W4:Y:S04]  /*1e9040*/  LDL.LU R41, [R1+0x1b88] ;  /* 0x001b880001297983 */ /* 0x000f280000300800 */
[----:B------:R-:W4:Y:S01]  /*1e9050*/  LDL.LU R58, [R1+0x1b8c] ;  /* 0x001b8c00013a7983 */ /* 0x000f220000300800 */
[----:B0-----:R-:W-:-:S03]  /*1e9060*/  IADD3 R30, P6, R22, R14, RZ ;  /* 0x0000000e161e7210 */ /* 0x001fc60007fde0ff */
[----:B------:R-:W4:Y:S04]  /*1e9070*/  LDL.LU R37, [R1+0x1b90] ;  /* 0x001b900001257983 */ /* 0x000f280000300800 */
[----:B------:R-:W4:Y:S01]  /*1e9080*/  LDL.LU R54, [R1+0x1b94] ;  /* 0x001b940001367983 */ /* 0x000f220000300800 */
[----:B------:R-:W-:-:S03]  /*1e9090*/  IMAD.X R31, R24, 0x1, R16, P6 ;  /* 0x00000001181f7824 */ /* 0x000fc600030e0610 */
[----:B-1----:R-:W4:Y:S04]  /*1e90a0*/  LDL.LU R17, [R1+0x1b98] ;  /* 0x001b980001117983 */ /* 0x002f280000300800 */
[----:B------:R-:W4:Y:S04]  /*1e90b0*/  LDL.LU R47, [R1+0x1b9c] ;  /* 0x001b9c00012f7983 */ /* 0x000f280000300800 */
[----:B------:R-:W4:Y:S04]  /*1e90c0*/  LDL.LU R44, [R1+0x1ba0] ;  /* 0x001ba000012c7983 */ /* 0x000f280000300800 */
[----:B------:R0:W-:Y:S01]  /*1e90d0*/  STL.64 [R1+0x1b28], R30 ;  /* 0x001b281e01007387 */ /* 0x0001e20000100a00 */
[----:B------:R-:W-:Y:S01]  /*1e90e0*/  VIADD R22, R22, UR4 ;  /* 0x0000000416167c36 */ /* 0x000fe20008000000 */
[----:B------:R-:W-:-:S04]  /*1e90f0*/  ULDC UR4, c[0x0][0x248] ;  /* 0x0000920000047ab9 */ /* 0x000fc80000000800 */
[----:B0-----:R-:W-:Y:S02]  /*1e9100*/  IADD3 R30, P6, R22, R4, RZ ;  /* 0x00000004161e7210 */ /* 0x001fe40007fde0ff */
[----:B------:R-:W-:-:S05]  /*1e9110*/  F2FP.SATFINITE.E5M2.F32.PACK_AB_MERGE_C R26, R51, R26, RZ ;  /* 0x0000001a331a723e */ /* 0x000fca00048060ff */
[----:B------:R0:W-:Y:S01]  /*1e9120*/  STL [R1+0x5440], R26 ;  /* 0x0054401a01007387 */ /* 0x0001e20000100800 */
[----:B------:R-:W-:-:S03]  /*1e9130*/  F2FP.SATFINITE.E5M2.F32.PACK_AB_MERGE_C R24, R36, R39, RZ ;  /* 0x000000272418723e */ /* 0x000fc600048060ff */
[----:B------:R-:W4:Y:S04]  /*1e9140*/  LDL.LU R52, [R1+0x1ba4] ;  /* 0x001ba40001347983 */ /* 0x000f280000300800 */
[----:B------:R1:W-:Y:S04]  /*1e9150*/  STL [R1+0x5470], R24 ;  /* 0x0054701801007387 */ /* 0x0003e80000100800 */
[----:B0-----:R-:W4:Y:S04]  /*1e9160*/  LDL.LU R26, [R1+0x1ba8] ;  /* 0x001ba800011a7983 */ /* 0x001f280000300800 */
[----:B------:R-:W4:Y:S01]  /*1e9170*/  LDL.LU R39, [R1+0x1bac] ;  /* 0x001bac0001277983 */ /* 0x000f220000300800 */
[----:B-1----:R-:W-:-:S05]  /*1e9180*/  SHF.R.S32.HI R24, RZ, 0x1f, R22 ;  /* 0x0000001fff187819 */ /* 0x002fca0000011416 */
[----:B------:R-:W-:Y:S01]  /*1e9190*/  IMAD.X R31, R24, 0x1, R33, P6 ;  /* 0x00000001181f7824 */ /* 0x000fe200030e0621 */
[----:B------:R-:W-:-:S05]  /*1e91a0*/  F2FP.SATFINITE.E5M2.F32.PACK_AB_MERGE_C R19, R20, R19, RZ ;  /* 0x000000131413723e */ /* 0x000fca00048060ff */
[----:B------:R2:W-:Y:S04]  /*1e91b0*/  STL [R1+0x546c], R19 ;  /* 0x00546c1301007387 */ /* 0x0005e80000100800 */
[----:B------:R-:W4:Y:S04]  /*1e91c0*/  LDL.LU R51, [R1+0x1bb0] ;  /* 0x001bb00001337983 */ /* 0x000f280000300800 */
[----:B------:R-:W4:Y:S04]  /*1e91d0*/  LDL.LU R36, [R1+0x1bb4] ;  /* 0x001bb40001247983 */ /* 0x000f280000300800 */
[----:B------:R-:W-:Y:S04]  /*1e91e0*/  STL.64 [R1+0x1b18], R30 ;  /* 0x001b181e01007387 */ /* 0x000fe80000100a00 */
[----:B------:R-:W4:Y:S01]  /*1e91f0*/  LDL.LU R20, [R1+0x1bb8] ;  /* 0x001bb80001147983 */ /* 0x000f220000300800 */
[----:B--2---:R-:W-:-:S03]  /*1e9200*/  F2FP.SATFINITE.E5M2.F32.PACK_AB_MERGE_C R19, R25, R21, RZ ;  /* 0x000000151913723e */ /* 0x004fc600048060ff */
[----:B------:R-:W2:Y:S04]  /*1e9210*/  LDL.LU R25, [R1+0x1bbc] ;  /* 0x001bbc0001197983 */ /* 0x000ea80000300800 */
[----:B------:R0:W-:Y:S04]  /*1e9220*/  STL [R1+0x22d8], R19 ;  /* 0x0022d81301007387 */ /* 0x0001e80000100800 */
[----:B0-----:R-:W2:Y:S04]  /*1e9230*/  LDL.LU R19, [R1+0x1bc0] ;  /* 0x001bc00001137983 */ /* 0x001ea80000300800 */
[----:B------:R-:W2:Y:S01]  /*1e9240*/  LDL.LU R21, [R1+0x1bc4] ;  /* 0x001bc40001157983 */ /* 0x000ea20000300800 */
[----:B---3--:R-:W-:-:S05]  /*1e9250*/  F2FP.SATFINITE.E5M2.F32.PACK_AB_MERGE_C R27, R48, R34, RZ ;  /* 0x00000022301b723e */ /* 0x008fca00048060ff */
[----:B------:R-:W-:Y:S04]  /*1e9260*/  STL [R1+0x22dc], R27 ;  /* 0x0022dc1b01007387 */ /* 0x000fe80000100800 */
[----:B------:R-:W3:Y:S04]  /*1e9270*/  LDL.LU R34, [R1+0x1bc8] ;  /* 0x001bc80001227983 */ /* 0x000ee80000300800 */
[----:B------:R-:W3:Y:S01]  /*1e9280*/  LDL.LU R48, [R1+0x1bcc] ;  /* 0x001bcc0001307983 */ /* 0x000ee20000300800 */
[----:B------:R-:W-:-:S05]  /*1e9290*/  IADD3 R30, P6, R22, R6, RZ ;  /* 0x00000006161e7210 */ /* 0x000fca0007fde0ff */
[----:B------:R-:W-:Y:S01]  /*1e92a0*/  IMAD.X R31, R24, 0x1, R5, P6 ;  /* 0x00000001181f7824 */ /* 0x000fe200030e0605 */
[----:B------:R-:W-:-:S04]  /*1e92b0*/  F2FP.SATFINITE.E5M2.F32.PACK_AB_MERGE_C R29, R40, R38, RZ ;  /* 0x00000026281d723e */ /* 0x000fc800048060ff */
[----:B------:R0:W-:Y:S04]  /*1e92c0*/  STL.64 [R1+0x1b10], R30 ;  /* 0x001b101e01007387 */ /* 0x0001e80000100a00 */
[----:B------:R-:W-:Y:S01]  /*1e92d0*/  STL [R1+0x22cc], R29 ;  /* 0x0022cc1d01007387 */ /* 0x000fe20000100800 */
[----:B0-----:R-:W-:Y:S02]  /*1e92e0*/  IADD3 R30, P6, R22, R8, RZ ;  /* 0x00000008161e7210 */ /* 0x001fe40007fde0ff */
[----:B----4-:R-:W-:-:S03]  /*1e92f0*/  F2FP.SATFINITE.E5M2.F32.PACK_AB_MERGE_C R27, R58, R41, RZ ;  /* 0x000000293a1b723e */ /* 0x010fc600048060ff */
[----:B------:R-:W-:Y:S02]  /*1e9300*/  IMAD.X R31, R24, 0x1, R7, P6 ;  /* 0x00000001181f7824 */ /* 0x000fe400030e0607 */
[----:B------:R0:W-:Y:S04]  /*1e9310*/  STL [R1+0x22c8], R27 ;  /* 0x0022c81b01007387 */ /* 0x0001e80000100800 */
[----:B------:R1:W-:Y:S01]  /*1e9320*/  STL.64 [R1+0x1b08], R30 ;  /* 0x001b081e01007387 */ /* 0x0003e20000100a00 */
[----:B0-----:R-:W-:Y:S02]  /*1e9330*/  F2FP.SATFINITE.E5M2.F32.PACK_AB_MERGE_C R27, R54, R37, RZ ;  /* 0x00000025361b723e */ /* 0x001fe400048060ff */
[----:B------:R-:W-:Y:S02]  /*1e9340*/  F2FP.SATFINITE.E5M2.F32.PACK_AB_MERGE_C R17, R47, R17, RZ ;  /* 0x000000112f11723e */ /* 0x000fe400048060ff */
[----:B-1----:R-:W-:Y:S01]  /*1e9350*/  IADD3 R30, P6, R22, R10, RZ ;  /* 0x0000000a161e7210 */ /* 0x002fe20007fde0ff */
[----:B------:R-:W-:Y:S04]  /*1e9360*/  STL [R1+0x7d0], R27 ;  /* 0x0007d01b01007387 */ /* 0x000fe80000100800 */
[----:B------:R0:W-:Y:S01]  /*1e9370*/  STL [R1+0x7d4], R17 ;  /* 0x0007d41101007387 */ /* 0x0001e20000100800 */
[----:B------:R-:W-:-:S03]  /*1e9380*/  IMAD.X R31, R24, 0x1, R9, P6 ;  /* 0x00000001181f7824 */ /* 0x000fc600030e0609 */
[----:B------:R-:W4:Y:S04]  /*1e9390*/  LDL.LU R40, [R1+0x1bd0] ;  /* 0x001bd00001287983 */ /* 0x000f280000300800 */
[----:B0-----:R-:W4:Y:S04]  /*1e93a0*/  LDL.LU R17, [R1+0x1bd4] ;  /* 0x001bd40001117983 */ /* 0x001f280000300800 */
[----:B------:R-:W4:Y:S04]  /*1e93b0*/  LDL.LU R54, [R1+0x1bd8] ;  /* 0x001bd80001367983 */ /* 0x000f280000300800 */
[----:B------:R0:W-:Y:S04]  /*1e93c0*/  STL.64 [R1+0x1b00], R30 ;  /* 0x001b001e01007387 */ /* 0x0001e80000100a00 */
[----:B------:R-:W4:Y:S01]  /*1e93d0*/  LDL.LU R47, [R1+0x1bdc] ;  /* 0x001bdc00012f7983 */ /* 0x000f220000300800 */
[----:B------:R-:W-:-:S03]  /*1e93e0*/  F2FP.SATFINITE.E5M2.F32.PACK_AB_MERGE_C R27, R52, R44, RZ ;  /* 0x0000002c341b723e */ /* 0x000fc600048060ff */
[----:B------:R-:W4:Y:S04]  /*1e93f0*/  LDL.LU R44, [R1+0x1be0] ;  /* 0x001be000012c7983 */ /* 0x000f280000300800 */
[----:B------:R-:W-:Y:S04]  /*1e9400*/  STL [R1+0x454], R27 ;  /* 0x0004541b01007387 */ /* 0x000fe80000100800 */
[----:B------:R-:W4:Y:S01]  /*1e9410*/  LDL.LU R52, [R1+0x1be4] ;  /* 0x001be40001347983 */ /* 0x000f220000300800 */
[----:B------:R-:W-:-:S05]  /*1e9420*/  F2FP.SATFINITE.E5M2.F32.PACK_AB_MERGE_C R26, R39, R26, RZ ;  /* 0x0000001a271a723e */ /* 0x000fca00048060ff */
[----:B------:R1:W-:Y:S01]  /*1e9430*/  STL [R1+0x450], R26 ;  /* 0x0004501a01007387 */ /* 0x0003e20000100800 */
[----:B0-----:R-:W-:-:S03]  /*1e9440*/  IADD3 R30, P6, R22, R3, RZ ;  /* 0x00000003161e7210 */ /* 0x001fc60007fde0ff */
[----:B-1----:R-:W4:Y:S04]  /*1e9450*/  LDL.LU R26, [R1+0x1be8] ;  /* 0x001be800011a7983 */ /* 0x002f280000300800 */
[----:B------:R-:W4:Y:S01]  /*1e9460*/  LDL.LU R39, [R1+0x1bec] ;  /* 0x001bec0001277983 */ /* 0x000f220000300800 */
[----:B------:R-:W-:Y:S01]  /*1e9470*/  IMAD.X R31, R24, 0x1, R43, P6 ;  /* 0x00000001181f7824 */ /* 0x000fe200030e062b */
[----:B------:R-:W-:Y:S02]  /*1e9480*/  F2FP.SATFINITE.E5M2.F32.PACK_AB_MERGE_C R27, R36, R51, RZ ;  /* 0x00000033241b723e */ /* 0x000fe400048060ff */
[----:B------:R-:W4:Y:S04]  /*1e9490*/  LDL.LU R51, [R1+0x1bf0] ;  /* 0x001bf00001337983 */ /* 0x000f280000300800 */
[----:B------:R-:W4:Y:S04]  /*1e94a0*/  LDL.LU R36, [R1+0x1bf4] ;  /* 0x001bf40001247983 */ /* 0x000f280000300800 */
[----:B------:R0:W-:Y:S04]  /*1e94b0*/  STL.64 [R1+0x1af8], R30 ;  /* 0x001af81e01007387 */ /* 0x0001e80000100a00 */
[----:B------:R-:W-:Y:S01]  /*1e94c0*/  STL [R1+0x414], R27 ;  /* 0x0004141b01007387 */ /* 0x000fe20000100800 */
[----:B--2---:R-:W-:-:S05]  /*1e94d0*/  F2FP.SATFINITE.E5M2.F32.PACK_AB_MERGE_C R20, R25, R20, RZ ;  /* 0x000000141914723e */ /* 0x004fca00048060ff */
[----:B------:R1:W-:Y:S01]  /*1e94e0*/  STL [R1+0x418], R20 ;  /* 0x0004181401007387 */ /* 0x0003e20000100800 */
[----:B0-----:R-:W-:-:S03]  /*1e94f0*/  IADD3 R30, P6, R22, R2, RZ ;  /* 0x00000002161e7210 */ /* 0x001fc60007fde0ff */
[----:B-1----:R-:W2:Y:S04]  /*1e9500*/  LDL.LU R20, [R1+0x1bf8] ;  /* 0x001bf80001147983 */ /* 0x002ea80000300800 */
[----:B------:R-:W2:Y:S01]  /*1e9510*/  LDL.LU R25, [R1+0x1bfc] ;  /* 0x001bfc0001197983 */ /* 0x000ea20000300800 */
[----:B------:R-:W-:Y:S01]  /*1e9520*/  IMAD.X R31, R24, 0x1, R0, P6 ;  /* 0x00000001181f7824 */ /* 0x000fe200030e0600 */
[----:B------:R-:W-:-:S04]  /*1e9530*/  F2FP.SATFINITE.E5M2.F32.PACK_AB_MERGE_C R21, R21, R19, RZ ;  /* 0x000000131515723e */ /* 0x000fc800048060ff */
[----:B------:R0:W-:Y:S01]  /*1e9540*/  STL.64 [R1+0x1af0], R30 ;  /* 0x001af01e01007387 */ /* 0x0001e20000100a00 */
[----:B---3--:R-:W-:-:S03]  /*1e9550*/  F2FP.SATFINITE.E5M2.F32.PACK_AB_MERGE_C R19, R48, R34, RZ ;  /* 0x000000223013723e */ /* 0x008fc600048060ff */
[----:B------:R-:W3:Y:S04]  /*1e9560*/  LDL.LU R34, [R1+0x1c00] ;  /* 0x001c000001227983 */ /* 0x000ee80000300800 */
[----:B------:R-:W-:Y:S04]  /*1e9570*/  STL [R1+0x3d0], R21 ;  /* 0x0003d01501007387 */ /* 0x000fe80000100800 */
[----:B------:R-:W3:Y:S01]  /*1e9580*/  LDL.LU R48, [R1+0x1c04] ;  /* 0x001c040001307983 */ /* 0x000ee20000300800 */
[----:B0-----:R-:W-:-:S03]  /*1e9590*/  IADD3 R30, P6, R22, R18, RZ ;  /* 0x00000012161e7210 */ /* 0x001fc60007fde0ff */
[----:B------:R0:W-:Y:S02]  /*1e95a0*/  STL [R1+0x3cc], R19 ;  /* 0x0003cc1301007387 */ /* 0x0001e40000100800 */
[----:B------:R-:W-:Y:S02]  /*1e95b0*/  IMAD.X R31, R24, 0x1, R53, P6 ;  /* 0x00000001181f7824 */ /* 0x000fe400030e0635 */
[----:B------:R-:W3:Y:S04]  /*1e95c0*/  LDL.LU R41, [R1+0x1c08] ;  /* 0x001c080001297983 */ /* 0x000ee80000300800 */
[----:B------:R-:W3:Y:S04]  /*1e95d0*/  LDL.LU R58, [R1+0x1c0c] ;  /* 0x001c0c00013a7983 */ /* 0x000ee80000300800 */
[----:B------:R-:W3:Y:S04]  /*1e95e0*/  LDL.LU R37, [R1+0x1c10] ;  /* 0x001c100001257983 */ /* 0x000ee80000300800 */
[----:B------:R1:W-:Y:S04]  /*1e95f0*/  STL.64 [R1+0x1ae8], R30 ;  /* 0x001ae81e01007387 */ /* 0x0003e80000100a00 */
[----:B------:R-:W3:Y:S04]  /*1e9600*/  LDL.LU R43, [R1+0x1c14] ;  /* 0x001c1400012b7983 */ /* 0x000ee80000300800 */
[----:B0-----:R-:W3:Y:S04]  /*1e9610*/  LDL.LU R19, [R1+0x1c18] ;  /* 0x001c180001137983 */ /* 0x001ee80000300800 */
[----:B------:R-:W3:Y:S01]  /*1e9620*/  LDL.LU R21, [R1+0x1c1c] ;  /* 0x001c1c0001157983 */ /* 0x000ee20000300800 */
[----:B-1----:R-:W-:-:S05]  /*1e9630*/  IADD3 R30, P6, R22, R42, RZ ;  /* 0x0000002a161e7210 */ /* 0x002fca0007fde0ff */
[----:B------:R-:W-:Y:S01]  /*1e9640*/  IMAD.X R31, R24, 0x1, R32, P6 ;  /* 0x00000001181f7824 */ /* 0x000fe200030e0620 */
[----:B----4-:R-:W-:-:S05]  /*1e9650*/  F2FP.SATFINITE.E5M2.F32.PACK_AB_MERGE_C R17, R17, R40, RZ ;  /* 0x000000281111723e */ /* 0x010fca00048060ff */
[----:B------:R0:W-:Y:S02]  /*1e9660*/  STL [R1+0xa2b8], R17 ;  /* 0x00a2b81101007387 */ /* 0x0001e40000100800 */
[----:B0-----:R-:W-:Y:S02]  /*1e9670*/  F2FP.SATFINITE.E5M2.F32.PACK_AB_MERGE_C R17, R47, R54, RZ ;  /* 0x000000362f11723e */ /* 0x001fe400048060ff */
[----:B------:R-:W4:Y:S04]  /*1e9680*/  LDL.LU R54, [R1+0x1c20] ;  /* 0x001c200001367983 */ /* 0x000f280000300800 */
[----:B------:R-:W4:Y:S04]  /*1e9690*/  LDL.LU R47, [R1+0x1c24] ;  /* 0x001c2400012f7983 */ /* 0x000f280000300800 */
[----:B------:R0:W-:Y:S01]  /*1e96a0*/  STL [R1+0x394], R17 ;  /* 0x0003941101007387 */ /* 0x0001e20000100800 */
[----:B------:R-:W-:-:S02]  /*1e96b0*/  F2FP.SATFINITE.E5M2.F32.PACK_AB_MERGE_C R27, R52, R44, RZ ;  /* 0x0000002c341b723e */ /* 0x000fc400048060ff */
[----:B0-----:R-:W-:Y:S02]  /*1e96c0*/  F2FP.SATFINITE.E5M2.F32.PACK_AB_MERGE_C R17, R39, R26, RZ ;  /* 0x0000001a2711723e */ /* 0x001fe400048060ff */
[----:B------:R-:W4:Y:S04]  /*1e96d0*/  LDL.LU R26, [R1+0x1c28] ;  /* 0x001c2800011a7983 */ /* 0x000f280000300800 */
[----:B------:R0:W-:Y:S04]  /*1e96e0*/  STL.64 [R1+0x1ae0], R30 ;  /* 0x001ae01e01007387 */ /* 0x0001e80000100a00 */
[----:B------:R-:W-:Y:S04]  /*1e96f0*/  STL [R1+0x338], R27 ;  /* 0x0003381b01007387 */ /* 0x000fe80000100800 */
[----:B------:R-:W4:Y:S01]  /*1e9700*/  LDL.LU R39, [R1+0x1c2c] ;  /* 0x001c2c0001277983 */ /* 0x000f220000300800 */
[----:B0-----:R-:W-:-:S03]  /*1e9710*/  IADD3 R30, P6, R22, R28, RZ ;  /* 0x0000001c161e7210 */ /* 0x001fc60007fde0ff */
[----:B------:R0:W-:Y:S02]  /*1e9720*/  STL [R1+0x340], R17 ;  /* 0x0003401101007387 */ /* 0x0001e40000100800 */
[----:B------:R-:W-:Y:S02]  /*1e9730*/  IMAD.X R31, R24, 0x1, R45, P6 ;  /* 0x00000001181f7824 */ /* 0x000fe400030e062d */
[----:B------:R-:W4:Y:S04]  /*1e9740*/  LDL.LU R44, [R1+0x1c30] ;  /* 0x001c3000012c7983 */ /* 0x000f280000300800 */
[----:B------:R-:W4:Y:S01]  /*1e9750*/  LDL.LU R52, [R1+0x1c34] ;  /* 0x001c340001347983 */ /* 0x000f220000300800 */
[----:B0-----:R-:W-:-:S03]  /*1e9760*/  F2FP.SATFINITE.E5M2.F32.PACK_AB_MERGE_C R17, R36, R51, RZ ;  /* 0x000000332411723e */ /* 0x001fc600048060ff */
[----:B------:R-:W-:Y:S04]  /*1e9770*/  STL.64 [R1+0x1ad8], R30 ;  /* 0x001ad81e01007387 */ /* 0x000fe80000100a00 */
[----:B------:R2:W-:Y:S04]  /*1e9780*/  STL [R1+0x308], R17 ;  /* 0x0003081101007387 */ /* 0x0005e80000100800 */
[----:B------:R-:W4:Y:S04]  /*1e9790*/  LDL.LU R51, [R1+0x1c38] ;  /* 0x001c380001337983 */ /* 0x000f280000300800 */
[----:B------:R-:W4:Y:S01]  /*1e97a0*/  LDL.LU R36, [R1+0x1c3c] ;  /* 0x001c3c0001247983 */ /* 0x000f220000300800 */
[----:B--2---:R-:W-:-:S03]  /*1e97b0*/  F2FP.SATFINITE.E5M2.F32.PACK_AB_MERGE_C R17, R25, R20, RZ ;  /* 0x000000141911723e */ /* 0x004fc600048060ff */
[----:B------:R-:W2:Y:S04]  /*1e97c0*/  LDL.LU R20, [R1+0x1c40] ;  /* 0x001c400001147983 */ /* 0x000ea80000300800 */
[----:B------:R-:W2:Y:S04]  /*1e97d0*/  LDL.LU R25, [R1+0x1c44] ;  /* 0x001c440001197983 */ /* 0x000ea80000300800 */
[----:B------:R3:W-:Y:S02]  /*1e97e0*/  STL [R1+0x30c], R17 ;  /* 0x00030c1101007387 */ /* 0x0007e40000100800 */
[----:B---3--:R-:W-:-:S02]  /*1e97f0*/  F2FP.SATFINITE.E5M2.F32.PACK_AB_MERGE_C R17, R48, R34, RZ ;  /* 0x000000223011723e */ /* 0x008fc400048060ff */
[----:B------:R-:W3:Y:S04]  /*1e9800*/  LDL.LU R34, [R1+0x1c48] ;  /* 0x001c480001227983 */ /* 0x000ee80000300800 */
[----:B------:R-:W3:Y:S01]  /*1e9810*/  LDL.LU R48, [R1+0x1c4c] ;  /* 0x001c4c0001307983 */ /* 0x000ee20000300800 */
[----:B------:R-:W-:-:S05]  /*1e9820*/  IADD3 R30, P6, R22, R56, RZ ;  /* 0x00000038161e7210 */ /* 0x000fca0007fde0ff */
[----:B------:R-:W-:-:S05]  /*1e9830*/  IMAD.X R31, R24, 0x1, R59, P6 ;  /* 0x00000001181f7824 */ /* 0x000fca00030e063b */
[----:B------:R0:W-:Y:S04]  /*1e9840*/  STL.64 [R1+0x1ad0], R30 ;  /* 0x001ad01e01007387 */ /* 0x0001e80000100a00 */
[----:B------:R1:W-:Y:S01]  /*1e9850*/  STL [R1+0x2d4], R17 ;  /* 0x0002d41101007387 */ /* 0x0003e20000100800 */
[----:B------:R-:W-:Y:S02]  /*1e9860*/  F2FP.SATFINITE.E5M2.F32.PACK_AB_MERGE_C R43, R43, R37, RZ ;  /* 0x000000252b2b723e */ /* 0x000fe400048060ff */
[----:B0-----:R-:W-:Y:S02]  /*1e9870*/  IADD3 R30, P6, R22, R49, RZ ;  /* 0x00000031161e7210 */ /* 0x001fe40007fde0ff */
[----:B-1----:R-:W-:-:S03]  /*1e9880*/  F2FP.SATFINITE.E5M2.F32.PACK_AB_MERGE_C R17, R58, R41, RZ ;  /* 0x000000293a11723e */ /* 0x002fc600048060ff */
[----:B------:R-:W-:Y:S02]  /*1e9890*/  IMAD.X R31, R24, 0x1, R50, P6 ;  /* 0x00000001181f7824 */ /* 0x000fe400030e0632 */
[----:B------:R0:W-:Y:S04]  /*1e98a0*/  STL [R1+0x2d8], R17 ;  /* 0x0002d81101007387 */ /* 0x0001e80000100800 */
[----:B------:R-:W-:Y:S04]  /*1e98b0*/  STL [R1+0xa3ac], R43 ;  /* 0x00a3ac2b01007387 */ /* 0x000fe80000100800 */
[----:B------:R1:W-:Y:S01]  /*1e98c0*/  STL.64 [R1+0x1a80], R30 ;  /* 0x001a801e01007387 */ /* 0x0003e20000100a00 */
[----:B0-----:R-:W-:-:S03]  /*1e98d0*/  F2FP.SATFINITE.E5M2.F32.PACK_AB_MERGE_C R17, R21, R19, RZ ;  /* 0x000000131511723e */ /* 0x001fc600048060ff */
[----:B------:R-:W3:Y:S04]  /*1e98e0*/  LDL.LU R19, [R1+0x1c80] ;  /* 0x001c800001137983 */ /* 0x000ee80000300800 */
[----:B------:R-:W3:Y:S01]  /*1e98f0*/  LDL.LU R21, [R1+0x1c84] ;  /* 0x001c840001157983 */ /* 0x000ee20000300800 */
[----:B-1----:R-:W-:-:S03]  /*1e9900*/  IADD3 R30, P6, R22, R46, RZ ;  /* 0x0000002e161e7210 */ /* 0x002fc60007fde0ff */
[----:B------:R4:W-:Y:S02]  /*1e9910*/  STL [R1+0x2a4], R17 ;  /* 0x0002a41101007387 */ /* 0x0009e40000100800 */
[----:B------:R-:W-:Y:S02]  /*1e9920*/  IMAD.X R31, R24, 0x1, R57, P6 ;  /* 0x00000001181f7824 */ /* 0x000fe400030e0639 */
[----:B------:R-:W3:Y:S04]  /*1e9930*/  LDL.LU R41, [R1+0x1c88] ;  /* 0x001c880001297983 */ /* 0x000ee80000300800 */
[----:B------:R-:W3:Y:S04]  /*1e9940*/  LDL.LU R37, [R1+0x1c8c] ;  /* 0x001c8c0001257983 */ /* 0x000ee80000300800 */
[----:B------:R0:W-:Y:S01]  /*1e9950*/  STL.64 [R1+0x1aa0], R30 ;  /* 0x001aa01e01007387 */ /* 0x0001e20000100a00 */
[----:B----4-:R-:W-:-:S05]  /*1e9960*/  F2FP.SATFINITE.E5M2.F32.PACK_AB_MERGE_C R17, R47, R54, RZ ;  /* 0x000000362f11723e */ /* 0x010fca00048060ff */
[----:B------:R-:W-:Y:S04]  /*1e9970*/  STL [R1+0x180], R17 ;  /* 0x0001801101007387 */ /* 0x000fe80000100800 */
[----:B------:R-:W4:Y:S01]  /*1e9980*/  LDL.LU R54, [R1+0x1c60] ;  /* 0x001c600001367983 */ /* 0x000f220000300800 */
[----:B0-----:R-:W-:-:S03]  /*1e9990*/  IADD3 R30, P6, R22, R23, RZ ;  /* 0x00000017161e7210 */ /* 0x001fc60007fde0ff */
[----:B------:R-:W4:Y:S02]  /*1e99a0*/  LDL.LU R47, [R1+0x1c64] ;  /* 0x001c6400012f7983 */ /* 0x000f240000300800 */
[----:B------:R-:W-:Y:S01]  /*1e99b0*/  IMAD.X R31, R24, 0x1, R35, P6 ;  /* 0x00000001181f7824 */ /* 0x000fe200030e0623 */
[----:B------:R-:W-:Y:S02]  /*1e99c0*/  F2FP.SATFINITE.E5M2.F32.PACK_AB_MERGE_C R43, R39, R26, RZ ;  /* 0x0000001a272b723e */ /* 0x000fe400048060ff */
[----:B------:R-:W4:Y:S04]  /*1e99d0*/  LDL.LU R26, [R1+0x1c68] ;  /* 0x001c6800011a7983 */ /* 0x000f280000300800 */
[----:B------:R-:W4:Y:S04]  /*1e99e0*/  LDL.LU R39, [R1+0x1c6c] ;  /* 0x001c6c0001277983 */ /* 0x000f280000300800 */
[----:B------:R-:W-:Y:S01]  /*1e99f0*/  STL [R1+0xa3bc], R43 ;  /* 0x00a3bc2b01007387 */ /* 0x000fe20000100800 */
[----:B------:R-:W-:-:S03]  /*1e9a00*/  F2FP.SATFINITE.E5M2.F32.PACK_AB_MERGE_C R27, R52, R44, RZ ;  /* 0x0000002c341b723e */ /* 0x000fc600048060ff */
[----:B------:R0:W-:Y:S04]  /*1e9a10*/  STL.64 [R1+0x1a68], R30 ;  /* 0x001a681e01007387 */ /* 0x0001e80000100a00 */
[----:B------:R-:W-:Y:S01]  /*1e9a20*/  STL [R1+0x160], R27 ;  /* 0x0001601b01007387 */ /* 0x000fe20000100800 */
[----:B0-----:R-:W-:Y:S02]  /*1e9a30*/  IADD3 R30, P6, R22, R11, RZ ;  /* 0x0000000b161e7210 */ /* 0x001fe40007fde0ff */
[----:B------:R-:W-:-:S03]  /*1e9a40*/  F2FP.SATFINITE.E5M2.F32.PACK_AB_MERGE_C R17, R36, R51, RZ ;  /* 0x000000332411723e */ /* 0x000fc600048060ff */
[----:B------:R-:W-:Y:S02]  /*1e9a50*/  IMAD.X R31, R24, 0x1, R12, P6 ;  /* 0x00000001181f7824 */ /* 0x000fe400030e060c */
[----:B------:R2:W-:Y:S04]  /*1e9a60*/  STL [R1+0x158], R17 ;  /* 0x0001581101007387 */ /* 0x0005e80000100800 */
[----:B------:R-:W4:Y:S04]  /*1e9a70*/  LDL.LU R44, [R1+0x1c90] ;  /* 0x001c9000012c7983 */ /* 0x000f280000300800 */
[----:B------:R-:W4:Y:S01]  /*1e9a80*/  LDL.LU R52, [R1+0x1c94] ;  /* 0x001c940001347983 */ /* 0x000f220000300800 */
[----:B--2---:R-:W-:-:S03]  /*1e9a90*/  F2FP.SATFINITE.E5M2.F32.PACK_AB_MERGE_C R17, R25, R20, RZ ;  /* 0x000000141911723e */ /* 0x004fc600048060ff */
[----:B------:R0:W-:Y:S04]  /*1e9aa0*/  STL.64 [R1+0x1a60], R30 ;  /* 0x001a601e01007387 */ /* 0x0001e80000100a00 */
[----:B------:R1:W-:Y:S04]  /*1e9ab0*/  STL [R1+0x14c], R17 ;  /* 0x00014c1101007387 */ /* 0x0003e80000100800 */
[----:B------:R-:W2:Y:S04]  /*1e9ac0*/  LDL.LU R36, [R1+0x1c98] ;  /* 0x001c980001247983 */ /* 0x000ea80000300800 */
[----:B------:R-:W2:Y:S04]  /*1e9ad0*/  LDL.LU R20, [R1+0x1c9c] ;  /* 0x001c9c0001147983 */ /* 0x000ea80000300800 */
[----:B------:R-:W2:Y:S04]  /*1e9ae0*/  LDL.LU R51, [R1+0x1cc0] ;  /* 0x001cc00001337983 */ /* 0x000ea80000300800 */
[----:B------:R-:W2:Y:S01]  /*1e9af0*/  LDL.LU R25, [R1+0x1cc4] ;  /* 0x001cc40001197983 */ /* 0x000ea20000300800 */
[----:B---3--:R-:W-:-:S03]  /*1e9b00*/  F2FP.SATFINITE.E5M2.F32.PACK_AB_MERGE_C R58, R48, R34, RZ ;  /* 0x00000022303a723e */ /* 0x008fc600048060ff */
[----:B------:R-:W3:Y:S04]  /*1e9b10*/  LDL.LU R34, [R1+0x1cc8] ;  /* 0x001cc80001227983 */ /* 0x000ee80000300800 */
[----:B------:R-:W3:Y:S01]  /*1e9b20*/  LDL.LU R48, [R1+0x1ccc] ;  /* 0x001ccc0001307983 */ /* 0x000ee20000300800 */
[----:B0-----:R-:W-:-:S03]  /*1e9b30*/  IADD3 R30, P6, R22, R13, RZ ;  /* 0x0000000d161e7210 */ /* 0x001fc60007fde0ff */
[----:B------:R-:W-:Y:S02]  /*1e9b40*/  STL [R1+0xa410], R58 ;  /* 0x00a4103a01007387 */ /* 0x000fe40000100800 */
[----:B------:R-:W-:Y:S02]  /*1e9b50*/  IMAD.X R31, R24, 0x1, R15, P6 ;  /* 0x00000001181f7824 */ /* 0x000fe400030e060f */
[----:B------:R-:W3:Y:S01]  /*1e9b60*/  LDL R43, [R1+0x38] ;  /* 0x00003800012b7983 */ /* 0x000ee20000100800 */
[----:B-1----:R-:W-:-:S03]  /*1e9b70*/  F2FP.SATFINITE.E5M2.F32.PACK_AB_MERGE_C R17, R21, R19, RZ ;  /* 0x000000131511723e */ /* 0x002fc600048060ff */
[----:B------:R-:W3:Y:S04]  /*1e9b80*/  LDL.LU R19, [R1+0x1cd0] ;  /* 0x001cd00001137983 */ /* 0x000ee80000300800 */
[----:B------:R-:W3:Y:S04]  /*1e9b90*/  LDL.LU R21, [R1+0x1cd4] ;  /* 0x001cd40001157983 */ /* 0x000ee80000300800 */
[----:B------:R0:W-:Y:S04]  /*1e9ba0*/  STL.64 [R1+0x1aa8], R30 ;  /* 0x001aa81e01007387 */ /* 0x0001e80000100a00 */
[----:B------:R1:W-:Y:S01]  /*1e9bb0*/  STL [R1+0x11c], R17 ;  /* 0x00011c1101007387 */ /* 0x0003e20000100800 */
[----:B0-----:R-:W-:-:S02]  /*1e9bc0*/  IADD3 R30, P6, R22, R14, RZ ;  /* 0x0000000e161e7210 */ /* 0x001fc40007fde0ff */
[----:B-1----:R-:W-:-:S03]  /*1e9bd0*/  F2FP.SATFINITE.E5M2.F32.PACK_AB_MERGE_C R17, R37, R41, RZ ;  /* 0x000000292511723e */ /* 0x002fc600048060ff */
[----:B------:R-:W-:-:S05]  /*1e9be0*/  IMAD.X R31, R24, 0x1, R16, P6 ;  /* 0x00000001181f7824 */ /* 0x000fca00030e0610 */
[----:B------:R-:W-:Y:S01]  /*1e9bf0*/  STL.64 [R1+0x1a88], R30 ;  /* 0x001a881e01007387 */ /* 0x000fe20000100a00 */
[----:B----4-:R-:W-:-:S03]  /*1e9c00*/  F2FP.SATFINITE.E5M2.F32.PACK_AB_MERGE_C R24, R47, R54, RZ ;  /* 0x000000362f18723e */ /* 0x010fc600048060ff */
[----:B------:R0:W-:Y:S04]  /*1e9c10*/  STL [R1+0x118], R17 ;  /* 0x0001181101007387 */ /* 0x0001e80000100800 */
[----:B------:R1:W-:Y:S04]  /*1e9c20*/  STL [R1+0xfc], R24 ;  /* 0x0000fc1801007387 */ /* 0x0003e80000100800 */
[----:B------:R-:W4:Y:S01]  /*1e9c30*/  LDL.LU R37, [R1+0x1cd8] ;  /* 0x001cd80001257983 */ /* 0x000f220000300800 */
[----:B0-----:R-:W-:Y:S01]  /*1e9c40*/  VIADD R17, R22, UR4 ;  /* 0x0000000416117c36 */ /* 0x001fe20008000000 */
[----:B------:R-:W-:-:S02]  /*1e9c50*/  ULDC UR4, c[0x0][0x248] ;  /* 0x0000920000047ab9 */ /* 0x000fc40000000800 */
[----:B------:R-:W4:Y:S02]  /*1e9c60*/  LDL.LU R47, [R1+0x1cdc] ;  /* 0x001cdc00012f7983 */ /* 0x000f240000300800 */
[----:B-1----:R-:W-:Y:S02]  /*1e9c70*/  SHF.R.S32.HI R24, RZ, 0x1f, R17 ;  /* 0x0000001fff187819 */ /* 0x002fe40000011411 */
[----:B------:R-:W4:Y:S04]  /*1e9c80*/  LDL.LU R22, [R1+0x1ce0] ;  /* 0x001ce00001167983 */ /* 0x000f280000300800 */
[----:B------:R-:W4:Y:S01]  /*1e9c90*/  LDL.LU R54, [R1+0x1ce4] ;  /* 0x001ce40001367983 */ /* 0x000f220000300800 */
[----:B------:R-:W-:Y:S02]  /*1e9ca0*/  F2FP.SATFINITE.E5M2.F32.PACK_AB_MERGE_C R40, R39, R26, RZ ;  /* 0x0000001a2728723e */ /* 0x000fe400048060ff */
[----:B------:R-:W-:-:S05]  /*1e9cb0*/  IADD3 R26, P6, R17, R4, RZ ;  /* 0x00000004111a7210 */ /* 0x000fca0007fde0ff */
[----:B------:R-:W-:Y:S01]  /*1e9cc0*/  IMAD.X R27, R24, 0x1, R33, P6 ;  /* 0x00000001181b7824 */ /* 0x000fe200030e0621 */
[----:B------:R-:W-:Y:S01]  /*1e9cd0*/  STL [R1+0xa42c], R40 ;  /* 0x00a42c2801007387 */ /* 0x000fe20000100800 */
[----:B------:R-:W-:-:S03]  /*1e9ce0*/  IADD3 R30, P6, R17, R6, RZ ;  /* 0x00000006111e7210 */ /* 0x000fc60007fde0ff */
[----:B------:R0:W-:Y:S02]  /*1e9cf0*/  STL.64 [R1+0x1a38], R26 ;  /* 0x001a381a01007387 */ /* 0x0001e40000100a00 */
[----:B------:R-:W-:Y:S02]  /*1e9d00*/  IMAD.X R31, R24, 0x1, R5, P6 ;  /* 0x00000001181f7824 */ /* 0x000fe400030e0605 */
[----:B0-----:R-:W4:Y:S04]  /*1e9d10*/  LDL.LU R26, [R1+0x1ce8] ;  /* 0x001ce800011a7983 */ /* 0x001f280000300800 */
[----:B------:R-:W4:Y:S01]  /*1e9d20*/  LDL.LU R39, [R1+0x1cec] ;  /* 0x001cec0001277983 */ /* 0x000f220000300800 */
[----:B------:R-:W-:-:S05]  /*1e9d30*/  F2FP.SATFINITE.E5M2.F32.PACK_AB_MERGE_C R27, R52, R44, RZ ;  /* 0x0000002c341b723e */ /* 0x000fca00048060ff */
[----:B------:R0:W-:Y:S01]  /*1e9d40*/  STL [R1+0x1bd0], R27 ;  /* 0x001bd01b01007387 */ /* 0x0001e20000100800 */
[----:B--2---:R-:W-:-:S05]  /*1e9d50*/  F2FP.SATFINITE.E5M2.F32.PACK_AB_MERGE_C R20, R20, R36, RZ ;  /* 0x000000241414723e */ /* 0x004fca00048060ff */
[----:B------:R1:W-:Y:S04]  /*1e9d60*/  STL [R1+0x1bd4], R20 ;  /* 0x001bd41401007387 */ /* 0x0003e80000100800 */
[----:B------:R-:W2:Y:S01]  /*1e9d70*/  LDL.LU R36, [R1+0x1cf0] ;  /* 0x001cf00001247983 */ /* 0x000ea20000300800 */
[----:B0-----:R-:W-:-:S03]  /*1e9d80*/  F2FP.SATFINITE.E5M2.F32.PACK_AB_MERGE_C R27, R25, R51, RZ ;  /* 0x00000033191b723e */ /* 0x001fc600048060ff */
[----:B-1----:R-:W2:Y:S04]  /*1e9d90*/  LDL.LU R20, [R1+0x1cf4] ;  /* 0x001cf40001147983 */ /* 0x002ea80000300800 */
[----:B------:R-:W-:Y:S04]  /*1e9da0*/  STL.64 [R1+0x19f8], R30 ;  /* 0x0019f81e01007387 */ /* 0x000fe80000100a00 */
        /* <DEDUP_REMOVED lines=8> */
[----:B------:R-:W-:Y:S02]  /*1e9e30*/  IMAD.X R31, R24, 0x1, R7, P6 ;  /* 0x00000001181f7824 */ /* 0x000fe400030e0607 */
[----:B------:R-:W3:Y:S04]  /*1e9e40*/  LDL.LU R55, [R1+0x1d28] ;  /* 0x001d280001377983 */ /* 0x000ee80000300800 */
[----:B0-----:R-:W3:Y:S04]  /*1e9e50*/  LDL.LU R27, [R1+0x1d2c] ;  /* 0x001d2c00011b7983 */ /* 0x001ee80000300800 */
[----:B------:R0:W-:Y:S02]  /*1e9e60*/  STL.64 [R1+0x1a30], R30 ;  /* 0x001a301e01007387 */ /* 0x0001e40000100a00 */
[----:B0-----:R-:W-:-:S02]  /*1e9e70*/  IADD3 R30, P6, R17, R10, RZ ;  /* 0x0000000a111e7210 */ /* 0x001fc40007fde0ff */
[----:B------:R-:W-:-:S05]  /*1e9e80*/  F2FP.SATFINITE.E5M2.F32.PACK_AB_MERGE_C R19, R21, R19, RZ ;  /* 0x000000131513723e */ /* 0x000fca00048060ff */
[----:B------:R0:W-:Y:S04]  /*1e9e90*/  STL [R1+0x798], R19 ;  /* 0x0007981301007387 */ /* 0x0001e80000100800 */
[----:B------:R-:W3:Y:S04]  /*1e9ea0*/  LDL.LU R52, [R1+0x1d40] ;  /* 0x001d400001347983 */ /* 0x000ee80000300800 */
[----:B------:R-:W3:Y:S01]  /*1e9eb0*/  LDL.LU R51, [R1+0x1d44] ;  /* 0x001d440001337983 */ /* 0x000ee20000300800 */
[----:B------:R-:W-:-:S03]  /*1e9ec0*/  IMAD.X R31, R24, 0x1, R9, P6 ;  /* 0x00000001181f7824 */ /* 0x000fc600030e0609 */
[----:B0-----:R-:W3:Y:S04]  /*1e9ed0*/  LDL.LU R19, [R1+0x1d48] ;  /* 0x001d480001137983 */ /* 0x001ee80000300800 */
[----:B------:R-:W3:Y:S01]  /*1e9ee0*/  LDL.LU R21, [R1+0x1d4c] ;  /* 0x001d4c0001157983 */ /* 0x000ee20000300800 */
[----:B----4-:R-:W-:-:S05]  /*1e9ef0*/  F2FP.SATFINITE.E5M2.F32.PACK_AB_MERGE_C R47, R47, R37, RZ ;  /* 0x000000252f2f723e */ /* 0x010fca00048060ff */
[----:B------:R-:W-:Y:S01]  /*1e9f00*/  STL [R1+0xa210], R47 ;  /* 0x00a2102f01007387 */ /* 0x000fe20000100800 */
[----:B------:R-:W-:-:S03]  /*1e9f10*/  F2FP.SATFINITE.E5M2.F32.PACK_AB_MERGE_C R22, R54, R22, RZ ;  /* 0x000000163616723e */ /* 0x000fc600048060ff */
[----:B------:R-:W4:Y:S04]  /*1e9f20*/  LDL.LU R38, [R1+0x1d50] ;  /* 0x001d500001267983 */ /* 0x000f280000300800 */
[----:B------:R-:W4:Y:S04]  /*1e9f30*/  LDL.LU R41, [R1+0x1d54] ;  /* 0x001d540001297983 */ /* 0x000f280000300800 */
[----:B------:R0:W-:Y:S04]  /*1e9f40*/  STL.64 [R1+0x19f0], R30 ;  /* 0x0019f01e01007387 */ /* 0x0001e80000100a00 */
[----:B------:R1:W-:Y:S04]  /*1e9f50*/  STL [R1+0x420], R22 ;  /* 0x0004201601007387 */ /* 0x0003e80000100800 */
[----:B------:R-:W4:Y:S01]  /*1e9f60*/  LDL.LU R37, [R1+0x1d58] ;  /* 0x001d580001257983 */ /* 0x000f220000300800 */
[----:B0-----:R-:W-:-:S03]  /*1e9f70*/  IADD3 R30, P6, R17, R3, RZ ;  /* 0x00000003111e7210 */ /* 0x001fc60007fde0ff */
[----:B-1----:R-:W4:Y:S02]  /*1e9f80*/  LDL.LU R22, [R1+0x1d5c] ;  /* 0x001d5c0001167983 */ /* 0x002f240000300800 */
[----:B------:R-:W-:Y:S02]  /*1e9f90*/  IMAD.X R31, R24, 0x1, R43, P6 ;  /* 0x00000001181f7824 */ /* 0x000fe400030e062b */
[----:B------:R-:W4:Y:S01]  /*1e9fa0*/  LDL.LU R54, [R1+0x1d70] ;  /* 0x001d700001367983 */ /* 0x000f220000300800 */
[----:B------:R-:W-:-:S03]  /*1e9fb0*/  F2FP.SATFINITE.E5M2.F32.PACK_AB_MERGE_C R39, R39, R26, RZ ;  /* 0x0000001a2727723e */ /* 0x000fc600048060ff */
[----:B------:R-:W4:Y:S04]  /*1e9fc0*/  LDL.LU R26, [R1+0x1d74] ;  /* 0x001d7400011a7983 */ /* 0x000f280000300800 */
[----:B------:R-:W-:Y:S01]  /*1e9fd0*/  STL [R1+0xa228], R39 ;  /* 0x00a2282701007387 */ /* 0x000fe20000100800 */
[----:B--2---:R-:W-:-:S03]  /*1e9fe0*/  F2FP.SATFINITE.E5M2.F32.PACK_AB_MERGE_C R29, R20, R36, RZ ;  /* 0x00000024141d723e */ /* 0x004fc600048060ff */
[----:B------:R-:W2:Y:S04]  /*1e9ff0*/  LDL.LU R36, [R1+0x1d78] ;  /* 0x001d780001247983 */ /* 0x000ea80000300800 */
[----:B------:R-:W2:Y:S04]  /*1ea000*/  LDL.LU R20, [R1+0x1d7c] ;  /* 0x001d7c0001147983 */ /* 0x000ea80000300800 */
[----:B------:R0:W-:Y:S01]  /*1ea010*/  STL.64 [R1+0x1908], R30 ;  /* 0x0019081e01007387 */ /* 0x0001e20000100a00 */
[----:B------:R-:W-:-:S03]  /*1ea020*/  F2FP.SATFINITE.E5M2.F32.PACK_AB_MERGE_C R25, R25, R44, RZ ;  /* 0x0000002c1919723e */ /* 0x000fc600048060ff */
[----:B------:R-:W-:Y:S01]  /*1ea030*/  STL [R1+0x3e4], R29 ;  /* 0x0003e41d01007387 */ /* 0x000fe20000100800 */
[----:B0-----:R-:W-:-:S03]  /*1ea040*/  IADD3 R30, P6, R17, R2, RZ ;  /* 0x00000002111e7210 */ /* 0x001fc60007fde0ff */
[----:B------:R0:W-:Y:S02]  /*1ea050*/  STL [R1+0x3e8], R25 ;  /* 0x0003e81901007387 */ /* 0x0001e40000100800 */
[----:B------:R-:W-:Y:S02]  /*1ea060*/  IMAD.X R31, R24, 0x1, R0, P6 ;  /* 0x00000001181f7824 */ /* 0x000fe400030e0600 */
[----:B------:R-:W2:Y:S04]  /*1ea070*/  LDL.LU R44, [R1+0x1d90] ;  /* 0x001d9000012c7983 */ /* 0x000ea80000300800 */
[----:B0-----:R-:W2:Y:S04]  /*1ea080*/  LDL.LU R25, [R1+0x1d94] ;  /* 0x001d940001197983 */ /* 0x001ea80000300800 */
[----:B------:R0:W-:Y:S01]  /*1ea090*/  STL.64 [R1+0x18e8], R30 ;  /* 0x0018e81e01007387 */ /* 0x0001e20000100a00 */
[----:B---3--:R-:W-:-:S05]  /*1ea0a0*/  F2FP.SATFINITE.E5M2.F32.PACK_AB_MERGE_C R29, R48, R34, RZ ;  /* 0x00000022301d723e */ /* 0x008fca00048060ff */
[----:B------:R1:W-:Y:S04]  /*1ea0b0*/  STL [R1+0x38c], R29 ;  /* 0x00038c1d01007387 */ /* 0x0003e80000100800 */
[----:B------:R-:W3:Y:S04]  /*1ea0c0*/  LDL.LU R34, [R1+0x1d98] ;  /* 0x001d980001227983 */ /* 0x000ee80000300800 */
[----:B------:R-:W3:Y:S01]  /*1ea0d0*/  LDL.LU R48, [R1+0x1d9c] ;  /* 0x001d9c0001307983 */ /* 0x000ee20000300800 */
[----:B0-----:R-:W-:Y:S02]  /*1ea0e0*/  IADD3 R30, P6, R17, R18, RZ ;  /* 0x00000012111e7210 */ /* 0x001fe40007fde0ff */
[----:B------:R-:W-:Y:S01]  /*1ea0f0*/  F2FP.SATFINITE.E5M2.F32.PACK_AB_MERGE_C R27, R27, R55, RZ ;  /* 0x000000371b1b723e */ /* 0x000fe200048060ff */
[----:B------:R-:W3:Y:S02]  /*1ea100*/  LDL.LU R18, [R1+0xa4b8] ;  /* 0x00a4b80001127983 */ /* 0x000ee40000300800 */
[----:B------:R-:W-:-:S02]  /*1ea110*/  IMAD.X R31, R24, 0x1, R53, P6 ;  /* 0x00000001181f7824 */ /* 0x000fc400030e0635 */
[----:B------:R0:W-:Y:S01]  /*1ea120*/  STL [R1+0x398], R27 ;  /* 0x0003981b01007387 */ /* 0x0001e20000100800 */
[----:B-1----:R-:W-:-:S03]  /*1ea130*/  F2FP.SATFINITE.E5M2.F32.PACK_AB_MERGE_C R29, R51, R52, RZ ;  /* 0x00000034331d723e */ /* 0x002fc600048060ff */
[----:B------:R-:W3:Y:S04]  /*1ea140*/  LDL.LU R52, [R1+0x1db0] ;  /* 0x001db00001347983 */ /* 0x000ee80000300800 */
[----:B------:R1:W-:Y:S04]  /*1ea150*/  STL.64 [R1+0x1900], R30 ;  /* 0x0019001e01007387 */ /* 0x0003e80000100a00 */
[----:B------:R1:W-:Y:S01]  /*1ea160*/  STL [R1+0x33c], R29 ;  /* 0x00033c1d01007387 */ /* 0x0003e20000100800 */
[----:B0-----:R-:W-:-:S03]  /*1ea170*/  F2FP.SATFINITE.E5M2.F32.PACK_AB_MERGE_C R27, R21, R19, RZ ;  /* 0x00000013151b723e */ /* 0x001fc600048060ff */
[----:B------:R-:W3:Y:S01]  /*1ea180*/  LDL.LU R51, [R1+0x1db4] ;  /* 0x001db40001337983 */ /* 0x000ee20000300800 */
[----:B-1----:R-:W-:-:S03]  /*1ea190*/  IADD3 R30, P6, R17, R42, RZ ;  /* 0x0000002a111e7210 */ /* 0x002fc60007fde0ff */
[----:B------:R-:W3:Y:S04]  /*1ea1a0*/  LDL.LU R19, [R1+0x1db8] ;  /* 0x001db80001137983 */ /* 0x000ee80000300800 */
[----:B------:R-:W3:Y:S01]  /*1ea1b0*/  LDL.LU R21, [R1+0x1dbc] ;  /* 0x001dbc0001157983 */ /* 0x000ee20000300800 */
[C---:B------:R-:W-:Y:S01]  /*1ea1c0*/  IMAD.X R31, R24.reuse, 0x1, R32, P6 ;  /* 0x00000001181f7824 */ /* 0x040fe200030e0620 */
[----:B------:R-:W-:Y:S02]  /*1ea1d0*/  IADD3 R28, P6, R17, R28, RZ ;  /* 0x0000001c111c7210 */ /* 0x000fe40007fde0ff */
[----:B------:R4:W-:Y:S03]  /*1ea1e0*/  STL [R1+0xa294], R27 ;  /* 0x00a2941b01007387 */ /* 0x0009e60000100800 */
[----:B------:R-:W-:Y:S01]  /*1ea1f0*/  IMAD.X R29, R24, 0x1, R45, P6 ;  /* 0x00000001181d7824 */ /* 0x000fe200030e062d */
[----:B----4-:R-:W-:-:S02]  /*1ea200*/  F2FP.SATFINITE.E5M2.F32.PACK_AB_MERGE_C R27, R41, R38, RZ ;  /* 0x00000026291b723e */ /* 0x010fc400048060ff */
[----:B------:R-:W-:-:S05]  /*1ea210*/  F2FP.SATFINITE.E5M2.F32.PACK_AB_MERGE_C R22, R22, R37, RZ ;  /* 0x000000251616723e */ /* 0x000fca00048060ff */
[----:B------:R-:W-:Y:S04]  /*1ea220*/  STL [R1+0xa2bc], R22 ;  /* 0x00a2bc1601007387 */ /* 0x000fe80000100800 */
[----:B------:R0:W-:Y:S04]  /*1ea230*/  STL.64 [R1+0x18e0], R30 ;  /* 0x0018e01e01007387 */ /* 0x0001e80000100a00 */
[----:B------:R-:W-:Y:S04]  /*1ea240*/  STL [R1+0x310], R27 ;  /* 0x0003101b01007387 */ /* 0x000fe80000100800 */
[----:B0-----:R-:W4:Y:S04]  /*1ea250*/  LDL.LU R30, [R1+0x1dc0] ;  /* 0x001dc000011e7983 */ /* 0x001f280000300800 */
[----:B------:R-:W4:Y:S01]  /*1ea260*/  LDL.LU R31, [R1+0x1dc4] ;  /* 0x001dc400011f7983 */ /* 0x000f220000300800 */
[----:B------:R-:W-:-:S03]  /*1ea270*/  F2FP.SATFINITE.E5M2.F32.PACK_AB_MERGE_C R22, R26, R54, RZ ;  /* 0x000000361a16723e */ /* 0x000fc600048060ff */
[----:B------:R0:W-:Y:S04]  /*1ea280*/  STL.64 [R1+0x18b8], R28 ;  /* 0x0018b81c01007387 */ /* 0x0001e80000100a00 */
[----:B------:R-:W-:Y:S04]  /*1ea290*/  STL [R1+0x2dc], R22 ;  /* 0x0002dc1601007387 */ /* 0x000fe80000100800 */
[----:B------:R-:W4:Y:S01]  /*1ea2a0*/  LDL.LU R41, [R1+0x1dc8] ;  /* 0x001dc80001297983 */ /* 0x000f220000300800 */
[----:B0-----:R-:W-:-:S03]  /*1ea2b0*/  IADD3 R28, P6, R17, R56, RZ ;  /* 0x00000038111c7210 */ /* 0x001fc60007fde0ff */
[----:B------:R-:W4:Y:S04]  /*1ea2c0*/  LDL.LU R54, [R1+0x1dcc] ;  /* 0x001dcc0001367983 */ /* 0x000f280000300800 */
[----:B------:R-:W4:Y:S01]  /*1ea2d0*/  LDL.LU R37, [R1+0x2220] ;  /* 0x0022200001257983 */ /* 0x000f220000300800 */
[----:B------:R-:W-:-:S03]  /*1ea2e0*/  IMAD.X R29, R24, 0x1, R59, P6 ;  /* 0x00000001181d7824 */ /* 0x000fc600030e063b */
[----:B------:R-:W4:Y:S01]  /*1ea2f0*/  LDL.LU R26, [R1+0x2224] ;  /* 0x00222400011a7983 */ /* 0x000f220000300800 */
[----:B--2---:R-:W-:-:S05]  /*1ea300*/  F2FP.SATFINITE.E5M2.F32.PACK_AB_MERGE_C R20, R20, R36, RZ ;  /* 0x000000241414723e */ /* 0x004fca00048060ff */
[----:B------:R0:W-:Y:S04]  /*1ea310*/  STL [R1+0x2e4], R20 ;  /* 0x0002e41401007387 */ /* 0x0001e80000100800 */
[----:B------:R-:W2:Y:S04]  /*1ea320*/  LDL.LU R36, [R1+0x2228] ;  /* 0x0022280001247983 */ /* 0x000ea80000300800 */
[----:B0-----:R-:W2:Y:S04]  /*1ea330*/  LDL.LU R20, [R1+0x222c] ;  /* 0x00222c0001147983 */ /* 0x001ea80000300800 */
[----:B------:R0:W-:Y:S01]  /*1ea340*/  STL.64 [R1+0x18b0], R28 ;  /* 0x0018b01c01007387 */ /* 0x0001e20000100a00 */
[----:B------:R-:W-:-:S02]  /*1ea350*/  F2FP.SATFINITE.E5M2.F32.PACK_AB_MERGE_C R25, R25, R44, RZ ;  /* 0x0000002c1919723e */ /* 0x000fc400048060ff */
[----:B0-----:R-:W-:-:S03]  /*1ea360*/  IADD3 R28, P6, R17, R49, RZ ;  /* 0x00000031111c7210 */ /* 0x001fc60007fde0ff */
[----:B------:R0:W-:Y:S02]  /*1ea370*/  STL [R1+0x2b0], R25 ;  /* 0x0002b01901007387 */ /* 0x0001e40000100800 */
[----:B------:R-:W-:Y:S01]  /*1ea380*/  IMAD.X R29, R24, 0x1, R50, P6 ;  /* 0x00000001181d7824 */ /* 0x000fe200030e0632 */
[----:B---3--:R-:W-:-:S05]  /*1ea390*/  F2FP.SATFINITE.E5M2.F32.PACK_AB_MERGE_C R22, R48, R34, RZ ;  /* 0x000000223016723e */ /* 0x008fca00048060ff */
[----:B------:R-:W-:Y:S04]  /*1ea3a0*/  STL [R1+0x2b8], R22 ;  /* 0x0002b81601007387 */ /* 0x000fe80000100800 */
[----:B0-----:R-:W3:Y:S04]  /*1ea3b0*/  LDL.LU R25, [R1+0x2210] ;  /* 0x0022100001197983 */ /* 0x001ee80000300800 */
[----:B------:R-:W3:Y:S04]  /*1ea3c0*/  LDL.LU R34, [R1+0x2214] ;  /* 0x0022140001227983 */ /* 0x000ee80000300800 */
[----:B------:R-:W3:Y:S04]  /*1ea3d0*/  LDL.LU R48, [R1+0x2218] ;  /* 0x0022180001307983 */ /* 0x000ee80000300800 */
[----:B------:R0:W-:Y:S04]  /*1ea3e0*/  STL.64 [R1+0x1878], R28 ;  /* 0x0018781c01007387 */ /* 0x0001e80000100a00 */
[----:B------:R-:W3:Y:S01]  /*1ea3f0*/  LDL.LU R50, [R1+0x221c] ;  /* 0x00221c0001327983 */ /* 0x000ee20000300800 */
[----:B------:R-:W-:-:S05]  /*1ea400*/  IADD3 R60, P6, R17, R46, RZ ;  /* 0x0000002e113c7210 */ /* 0x000fca0007fde0ff */
[----:B------:R-:W-:Y:S01]  /*1ea410*/  IMAD.X R61, R24, 0x1, R57, P6 ;  /* 0x00000001183d7824 */ /* 0x000fe200030e0639 */
[----:B------:R-:W-:-:S05]  /*1ea420*/  F2FP.SATFINITE.E5M2.F32.PACK_AB_MERGE_C R51, R51, R52, RZ ;  /* 0x000000343333723e */ /* 0x000fca00048060ff */
[----:B------:R-:W-:Y:S04]  /*1ea430*/  STL [R1+0xa4a0], R51 ;  /* 0x00a4a03301007387 */ /* 0x000fe80000100800 */
[----:B------:R-:W3:Y:S01]  /*1ea440*/  LDL.LU R55, [R1+0x2130] ;  /* 0x0021300001377983 */ /* 0x000ee20000300800 */
[----:B------:R-:W-:-:S03]  /*1ea450*/  F2FP.SATFINITE.E5M2.F32.PACK_AB_MERGE_C R44, R21, R19, RZ ;  /* 0x00000013152c723e */ /* 0x000fc600048060ff */
[----:B------:R-:W3:Y:S04]  /*1ea460*/  LDL.LU R38, [R1+0x2134] ;  /* 0x0021340001267983 */ /* 0x000ee80000300800 */
[----:B0-----:R-:W3:Y:S04]  /*1ea470*/  LDL.LU R28, [R1+0x2138] ;  /* 0x00213800011c7983 */ /* 0x001ee80000300800 */
[----:B------:R-:W3:Y:S04]  /*1ea480*/  LDL.LU R52, [R1+0x213c] ;  /* 0x00213c0001347983 */ /* 0x000ee80000300800 */
[----:B------:R-:W3:Y:S04]  /*1ea490*/  LDL.LU R19, [R1+0x2120] ;  /* 0x0021200001137983 */ /* 0x000ee80000300800 */
[----:B------:R-:W3:Y:S04]  /*1ea4a0*/  LDL.LU R21, [R1+0x2124] ;  /* 0x0021240001157983 */ /* 0x000ee80000300800 */
[----:B------:R-:W-:Y:S04]  /*1ea4b0*/  STL [R1+0xa3b8], R44 ;  /* 0x00a3b82c01007387 */ /* 0x000fe80000100800 */
[----:B------:R-:W-:Y:S04]  /*1ea4c0*/  STL [R1+0xa4b4], R45 ;  /* 0x00a4b42d01007387 */ /* 0x000fe80000100800 */
[----:B------:R4:W-:Y:S02]  /*1ea4d0*/  STL.64 [R1+0x1760], R60 ;  /* 0x0017603c01007387 */ /* 0x0009e40000100a00 */
[----:B----4-:R-:W-:-:S02]  /*1ea4e0*/  F2FP.SATFINITE.E5M2.F32.PACK_AB_MERGE_C R60, R31, R30, RZ ;  /* 0x0000001e1f3c723e */ /* 0x010fc400048060ff */
[----:B------:R-:W-:-:S05]  /*1ea4f0*/  IADD3 R30, P6, R17, R23, RZ ;  /* 0x00000017111e7210 */ /* 0x000fca0007fde0ff */
[----:B------:R-:W-:Y:S01]  /*1ea500*/  IMAD.X R31, R24, 0x1, R35, P6 ;  /* 0x00000001181f7824 */ /* 0x000fe200030e0623 */
[----:B------:R-:W-:Y:S01]  /*1ea510*/  STL [R1+0xa4b0], R60 ;  /* 0x00a4b03c01007387 */ /* 0x000fe20000100800 */
[----:B------:R-:W-:Y:S02]  /*1ea520*/  IADD3 R44, P6, R17, R11, RZ ;  /* 0x0000000b112c7210 */ /* 0x000fe40007fde0ff */
[----:B------:R-:W-:-:S05]  /*1ea530*/  F2FP.SATFINITE.E5M2.F32.PACK_AB_MERGE_C R54, R54, R41, RZ ;  /* 0x000000293636723e */ /* 0x000fca00048060ff */
[----:B------:R-:W-:Y:S01]  /*1ea540*/  STL [R1+0xa4a4], R54 ;  /* 0x00a4a43601007387 */ /* 0x000fe20000100800 */
[----:B------:R-:W-:-:S03]  /*1ea550*/  F2FP.SATFINITE.E5M2.F32.PACK_AB_MERGE_C R22, R26, R37, RZ ;  /* 0x000000251a16723e */ /* 0x000fc600048060ff */
[----:B------:R0:W-:Y:S01]  /*1ea560*/  STL.64 [R1+0x1870], R30 ;  /* 0x0018701e01007387 */ /* 0x0001e20000100a00 */
[----:B------:R-:W-:-:S03]  /*1ea570*/  IMAD.X R45, R24, 0x1, R12, P6 ;  /* 0x00000001182d7824 */ /* 0x000fc600030e060c */
[----:B0-----:R-:W4:Y:S04]  /*1ea580*/  LDL.LU R30, [R1+0x2128] ;  /* 0x00212800011e7983 */ /* 0x001f280000300800 */
[----:B------:R-:W4:Y:S04]  /*1ea590*/  LDL.LU R41, [R1+0x212c] ;  /* 0x00212c0001297983 */ /* 0x000f280000300800 */
[----:B------:R-:W-:Y:S04]  /*1ea5a0*/  STL [R1+0x138], R22 ;  /* 0x0001381601007387 */ /* 0x000fe80000100800 */
[----:B------:R-:W4:Y:S04]  /*1ea5b0*/  LDL.LU R37, [R1+0x2200] ;  /* 0x0022000001257983 */ /* 0x000f280000300800 */
[----:B------:R-:W4:Y:S01]  /*1ea5c0*/  LDL.LU R26, [R1+0x2204] ;  /* 0x00220400011a7983 */ /* 0x000f220000300800 */
[----:B--2---:R-:W-:-:S05]  /*1ea5d0*/  F2FP.SATFINITE.E5M2.F32.PACK_AB_MERGE_C R20, R20, R36, RZ ;  /* 0x000000241414723e */ /* 0x004fca00048060ff */
[----:B------:R0:W-:Y:S04]  /*1ea5e0*/  STL [R1+0x144], R20 ;  /* 0x0001441401007387 */ /* 0x0001e80000100800 */
[----:B------:R-:W2:Y:S04]  /*1ea5f0*/  LDL.LU R36, [R1+0x2208] ;  /* 0x0022080001247983 */ /* 0x000ea80000300800 */
[----:B0-----:R-:W2:Y:S01]  /*1ea600*/  LDL.LU R20, [R1+0x220c] ;  /* 0x00220c0001147983 */ /* 0x001ea20000300800 */
[----:B---3--:R-:W-:-:S03]  /*1ea610*/  F2FP.SATFINITE.E5M2.F32.PACK_AB_MERGE_C R27, R34, R25, RZ ;  /* 0x00000019221b723e */ /* 0x008fc600048060ff */
[----:B------:R-:W3:Y:S04]  /*1ea620*/  LDL.LU R25, [R1+0x21f0] ;  /* 0x0021f00001197983 */ /* 0x000ee80000300800 */
[----:B------:R0:W-:Y:S04]  /*1ea630*/  STL.64 [R1+0x1738], R44 ;  /* 0x0017382c01007387 */ /* 0x0001e80000100a00 */
        /* <DEDUP_REMOVED lines=8> */
[----:B------:R-:W-:Y:S01]  /*1ea6c0*/  STL.64 [R1+0x1730], R44 ;  /* 0x0017302c01007387 */ /* 0x000fe20000100a00 */
[----:B-1----:R-:W-:Y:S02]  /*1ea6d0*/  F2FP.SATFINITE.E5M2.F32.PACK_AB_MERGE_C R22, R38, R55, RZ ;  /* 0x000000372616723e */ /* 0x002fe400048060ff */
[----:B------:R-:W-:-:S03]  /*1ea6e0*/  IADD3 R38, P6, R17, R14, RZ ;  /* 0x0000000e11267210 */ /* 0x000fc60007fde0ff */
[----:B------:R0:W-:Y:S02]  /*1ea6f0*/  STL [R1+0xec], R22 ;  /* 0x0000ec1601007387 */ /* 0x0001e40000100800 */
[----:B------:R-:W-:Y:S02]  /*1ea700*/  IMAD.X R39, R24, 0x1, R16, P6 ;  /* 0x0000000118277824 */ /* 0x000fe400030e0610 */
[----:B------:R-:W3:Y:S01]  /*1ea710*/  LDL.LU R31, [R1+0x21e0] ;  /* 0x0021e000011f7983 */ /* 0x000ee20000300800 */
[----:B------:R-:W-:Y:S01]  /*1ea720*/  VIADD R17, R17, UR4 ;  /* 0x0000000411117c36 */ /* 0x000fe20008000000 */
[----:B------:R-:W-:Y:S01]  /*1ea730*/  ULDC UR4, c[0x0][0x248] ;  /* 0x0000920000047ab9 */ /* 0x000fe20000000800 */
[----:B0-----:R-:W-:Y:S02]  /*1ea740*/  F2FP.SATFINITE.E5M2.F32.PACK_AB_MERGE_C R22, R52, R28, RZ ;  /* 0x0000001c3416723e */ /* 0x001fe400048060ff */
[----:B------:R-:W-:Y:S01]  /*1ea750*/  F2FP.SATFINITE.E5M2.F32.PACK_AB_MERGE_C R19, R21, R19, RZ ;  /* 0x000000131513723e */ /* 0x000fe200048060ff */
[----:B------:R0:W-:Y:S01]  /*1ea760*/  STL.64 [R1+0x1768], R38 ;  /* 0x0017682601007387 */ /* 0x0001e20000100a00 */
[----:B------:R-:W-:-:S03]  /*1ea770*/  SHF.R.S32.HI R29, RZ, 0x1f, R17 ;  /* 0x0000001fff1d7819 */ /* 0x000fc60000011411 */
[----:B------:R-:W-:Y:S01]  /*1ea780*/  STL [R1+0xf0], R22 ;  /* 0x0000f01601007387 */ /* 0x000fe20000100800 */
[----:B------:R-:W-:-:S03]  /*1ea790*/  IADD3 R40, P6, R17, R4, RZ ;  /* 0x0000000411287210 */ /* 0x000fc60007fde0ff */
[----:B------:R-:W3:Y:S04]  /*1ea7a0*/  LDL.LU R55, [R1+0x21e4] ;  /* 0x0021e40001377983 */ /* 0x000ee80000300800 */
[----:B------:R1:W-:Y:S04]  /*1ea7b0*/  STL [R1+0xc8], R19 ;  /* 0x0000c81301007387 */ /* 0x0003e80000100800 */
[----:B------:R-:W3:Y:S04]  /*1ea7c0*/  LDL.LU R24, [R1+0x21e8] ;  /* 0x0021e80001187983 */ /* 0x000ee80000300800 */
[----:B0-----:R-:W3:Y:S04]  /*1ea7d0*/  LDL.LU R38, [R1+0x21ec] ;  /* 0x0021ec0001267983 */ /* 0x001ee80000300800 */
[----:B------:R-:W3:Y:S04]  /*1ea7e0*/  LDL.LU R28, [R1+0x21d0] ;  /* 0x0021d000011c7983 */ /* 0x000ee80000300800 */
[----:B-1----:R-:W3:Y:S04]  /*1ea7f0*/  LDL.LU R19, [R1+0x21d4] ;  /* 0x0021d40001137983 */ /* 0x002ee80000300800 */
[----:B------:R-:W3:Y:S04]  /*1ea800*/  LDL.LU R52, [R1+0x21d8] ;  /* 0x0021d80001347983 */ /* 0x000ee80000300800 */
[----:B------:R-:W3:Y:S01]  /*1ea810*/  LDL.LU R21, [R1+0x21dc] ;  /* 0x0021dc0001157983 */ /* 0x000ee20000300800 */
[----:B----4-:R-:W-:Y:S01]  /*1ea820*/  F2FP.SATFINITE.E5M2.F32.PACK_AB_MERGE_C R22, R41, R30, RZ ;  /* 0x0000001e2916723e */ /* 0x010fe200048060ff */
[----:B------:R-:W-:Y:S01]  /*1ea830*/  IMAD.X R41, R29, 0x1, R33, P6 ;  /* 0x000000011d297824 */ /* 0x000fe200030e0621 */
[----:B------:R-:W-:-:S03]  /*1ea840*/  IADD3 R44, P6, R17, R6, RZ ;  /* 0x00000006112c7210 */ /* 0x000fc60007fde0ff */
[----:B------:R0:W-:Y:S04]  /*1ea850*/  STL [R1+0xcc], R22 ;  /* 0x0000cc1601007387 */ /* 0x0001e80000100800 */
[----:B------:R1:W-:Y:S01]  /*1ea860*/  STL.64 [R1+0x1728], R40 ;  /* 0x0017282801007387 */ /* 0x0003e20000100a00 */
[----:B0-----:R-:W-:Y:S01]  /*1ea870*/  F2FP.SATFINITE.E5M2.F32.PACK_AB_MERGE_C R22, R26, R37, RZ ;  /* 0x000000251a16723e */ /* 0x001fe200048060ff */
[----:B------:R-:W-:Y:S02]  /*1ea880*/  IMAD.X R45, R29, 0x1, R5, P6 ;  /* 0x000000011d2d7824 */ /* 0x000fe400030e0605 */
[----:B-1----:R-:W4:Y:S04]  /*1ea890*/  LDL.LU R41, [R1+0x21c0] ;  /* 0x0021c00001297983 */ /* 0x002f280000300800 */
[----:B------:R-:W-:Y:S04]  /*1ea8a0*/  STL [R1+0x1bbc], R22 ;  /* 0x001bbc1601007387 */ /* 0x000fe80000100800 */
[----:B------:R-:W4:Y:S01]  /*1ea8b0*/  LDL.LU R37, [R1+0x21c4] ;  /* 0x0021c40001257983 */ /* 0x000f220000300800 */
[----:B--2---:R-:W-:-:S05]  /*1ea8c0*/  F2FP.SATFINITE.E5M2.F32.PACK_AB_MERGE_C R20, R20, R36, RZ ;  /* 0x000000241414723e */ /* 0x004fca00048060ff */
[----:B------:R3:W-:Y:S04]  /*1ea8d0*/  STL [R1+0x1bc0], R20 ;  /* 0x001bc01401007387 */ /* 0x0007e80000100800 */
[----:B------:R-:W2:Y:S04]  /*1ea8e0*/  LDL.LU R26, [R1+0x21c8] ;  /* 0x0021c800011a7983 */ /* 0x000ea80000300800 */
[----:B------:R-:W2:Y:S04]  /*1ea8f0*/  LDL.LU R36, [R1+0x21cc] ;  /* 0x0021cc0001247983 */ /* 0x000ea80000300800 */
[----:B------:R-:W2:Y:S04]  /*1ea900*/  LDL R54, [R1+0x24] ;  /* 0x0000240001367983 */ /* 0x000ea80000100800 */
[----:B------:R-:W-:Y:S01]  /*1ea910*/  STL.64 [R1+0x1720], R44 ;  /* 0x0017202c01007387 */ /* 0x000fe20000100a00 */
[----:B---3--:R-:W-:-:S05]  /*1ea920*/  F2FP.SATFINITE.E5M2.F32.PACK_AB_MERGE_C R20, R34, R25, RZ ;  /* 0x000000192214723e */ /* 0x008fca00048060ff */
[----:B------:R0:W-:Y:S01]  /*1ea930*/  STL [R1+0x848], R20 ;  /* 0x0008481401007387 */ /* 0x0001e20000100800 */
[----:B------:R-:W-:-:S03]  /*1ea940*/  F2FP.SATFINITE.E5M2.F32.PACK_AB_MERGE_C R48, R50, R48, RZ ;  /* 0x000000303230723e */ /* 0x000fc600048060ff */
[----:B0-----:R-:W3:Y:S04]  /*1ea950*/  LDL.LU R20, [R1+0x21b0] ;  /* 0x0021b00001147983 */ /* 0x001ee80000300800 */
[----:B------:R-:W3:Y:S04]  /*1ea960*/  LDL.LU R25, [R1+0x21b4] ;  /* 0x0021b40001197983 */ /* 0x000ee80000300800 */
[----:B------:R-:W3:Y:S04]  /*1ea970*/  LDL.LU R34, [R1+0x21b8] ;  /* 0x0021b80001227983 */ /* 0x000ee80000300800 */
[----:B------:R-:W3:Y:S04]  /*1ea980*/  LDL.LU R50, [R1+0x21bc] ;  /* 0x0021bc0001327983 */ /* 0x000ee80000300800 */
[----:B------:R0:W-:Y:S04]  /*1ea990*/  STL [R1+0xa1f4], R48 ;  /* 0x00a1f43001007387 */ /* 0x0001e80000100800 */
[----:B0-----:R-:W3:Y:S01]  /*1ea9a0*/  LDL R48, [R1+0x34] ;  /* 0x0000340001307983 */ /* 0x001ee20000100800 */
[----:B------:R-:W-:-:S05]  /*1ea9b0*/  IADD3 R44, P6, R17, R8, RZ ;  /* 0x00000008112c7210 */ /* 0x000fca0007fde0ff */
[----:B------:R-:W-:Y:S01]  /*1ea9c0*/  IMAD.X R45, R29, 0x1, R7, P6 ;  /* 0x000000011d2d7824 */ /* 0x000fe200030e0607 */
[----:B------:R-:W-:-:S04]  /*1ea9d0*/  IADD3 R30, P6, R17, R10, RZ ;  /* 0x0000000a111e7210 */ /* 0x000fc80007fde0ff */
[----:B------:R-:W-:Y:S01]  /*1ea9e0*/  STL.64 [R1+0x1718], R44 ;  /* 0x0017182c01007387 */ /* 0x000fe20000100a00 */
[----:B------:R-:W-:Y:S01]  /*1ea9f0*/  F2FP.SATFINITE.E5M2.F32.PACK_AB_MERGE_C R27, R55, R31, RZ ;  /* 0x0000001f371b723e */ /* 0x000fe200048060ff */
[----:B------:R-:W-:-:S04]  /*1eaa00*/  IMAD.X R31, R29, 0x1, R9, P6 ;  /* 0x000000011d1f7824 */ /* 0x000fc800030e0609 */
[----:B------:R-:W-:Y:S01]  /*1eaa10*/  STL [R1+0x74c], R27 ;  /* 0x00074c1b01007387 */ /* 0x000fe20000100800 */
[----:B------:R-:W-:-:S05]  /*1eaa20*/  F2FP.SATFINITE.E5M2.F32.PACK_AB_MERGE_C R22, R38, R24, RZ ;  /* 0x000000182616723e */ /* 0x000fca00048060ff */
[----:B------:R0:W-:Y:S04]  /*1eaa30*/  STL [R1+0x750], R22 ;  /* 0x0007501601007387 */ /* 0x0001e80000100800 */
[----:B------:R-:W3:Y:S01]  /*1eaa40*/  LDL.LU R40, [R1+0x21a0] ;  /* 0x0021a00001287983 */ /* 0x000ee20000300800 */
[----:B------:R-:W-:Y:S02]  /*1eaa50*/  IADD3 R38, P6, R17, R3, RZ ;  /* 0x0000000311267210 */ /* 0x000fe40007fde0ff */
[----:B0-----:R-:W-:Y:S02]  /*1eaa60*/  F2FP.SATFINITE.E5M2.F32.PACK_AB_MERGE_C R22, R19, R28, RZ ;  /* 0x0000001c1316723e */ /* 0x001fe400048060ff */
[----:B------:R-:W3:Y:S01]  /*1eaa70*/  LDL.LU R19, [R1+0x21a4] ;  /* 0x0021a40001137983 */ /* 0x000ee20000300800 */
[----:B------:R-:W-:-:S03]  /*1eaa80*/  F2FP.SATFINITE.E5M2.F32.PACK_AB_MERGE_C R21, R21, R52, RZ ;  /* 0x000000341515723e */ /* 0x000fc600048060ff */
[----:B------:R0:W-:Y:S04]  /*1eaa90*/  STL.64 [R1+0x16f8], R30 ;  /* 0x0016f81e01007387 */ /* 0x0001e80000100a00 */
[----:B------:R-:W-:Y:S04]  /*1eaaa0*/  STL [R1+0x3d8], R22 ;  /* 0x0003d81601007387 */ /* 0x000fe80000100800 */
[----:B------:R-:W3:Y:S01]  /*1eaab0*/  LDL.LU R58, [R1+0x21a8] ;  /* 0x0021a800013a7983 */ /* 0x000ee20000300800 */
[----:B------:R-:W-:-:S03]  /*1eaac0*/  IMAD.X R39, R29, 0x1, R43, P6 ;  /* 0x000000011d277824 */ /* 0x000fc600030e062b */
[----:B------:R-:W3:Y:S04]  /*1eaad0*/  LDL.LU R61, [R1+0x21ac] ;  /* 0x0021ac00013d7983 */ /* 0x000ee80000300800 */
[----:B------:R1:W-:Y:S04]  /*1eaae0*/  STL [R1+0x3d4], R21 ;  /* 0x0003d41501007387 */ /* 0x0003e80000100800 */
[----:B0-----:R-:W3:Y:S04]  /*1eaaf0*/  LDL.LU R30, [R1+0x2190] ;  /* 0x00219000011e7983 */ /* 0x001ee80000300800 */
[----:B------:R-:W3:Y:S04]  /*1eab00*/  LDL.LU R28, [R1+0x2194] ;  /* 0x00219400011c7983 */ /* 0x000ee80000300800 */
[----:B------:R-:W3:Y:S04]  /*1eab10*/  LDL.LU R52, [R1+0x2198] ;  /* 0x0021980001347983 */ /* 0x000ee80000300800 */
[----:B-1----:R-:W3:Y:S04]  /*1eab20*/  LDL.LU R21, [R1+0x219c] ;  /* 0x00219c0001157983 */ /* 0x002ee80000300800 */
[----:B------:R-:W3:Y:S04]  /*1eab30*/  LDL R51, [R1+0x10] ;  /* 0x0000100001337983 */ /* 0x000ee80000100800 */
[----:B------:R-:W3:Y:S04]  /*1eab40*/  LDL.LU R31, [R1+0x2180] ;  /* 0x00218000011f7983 */ /* 0x000ee80000300800 */
[----:B------:R-:W-:Y:S01]  /*1eab50*/  STL.64 [R1+0x1710], R38 ;  /* 0x0017102601007387 */ /* 0x000fe20000100a00 */
[----:B----4-:R-:W-:-:S05]  /*1eab60*/  F2FP.SATFINITE.E5M2.F32.PACK_AB_MERGE_C R24, R37, R41, RZ ;  /* 0x000000292518723e */ /* 0x010fca00048060ff */
[----:B------:R0:W-:Y:S04]  /*1eab70*/  STL [R1+0x390], R24 ;  /* 0x0003901801007387 */ /* 0x0001e80000100800 */
[----:B------:R-:W4:Y:S01]  /*1eab80*/  LDL.LU R55, [R1+0x2184] ;  /* 0x0021840001377983 */ /* 0x000f220000300800 */
[----:B--2---:R-:W-:Y:S02]  /*1eab90*/  F2FP.SATFINITE.E5M2.F32.PACK_AB_MERGE_C R22, R36, R26, RZ ;  /* 0x0000001a2416723e */ /* 0x004fe400048060ff */
[----:B------:R-:W-:-:S03]  /*1eaba0*/  IADD3 R36, P6, R17, R2, RZ ;  /* 0x0000000211247210 */ /* 0x000fc60007fde0ff */
[----:B------:R3:W-:Y:S02]  /*1eabb0*/  STL [R1+0x39c], R22 ;  /* 0x00039c1601007387 */ /* 0x0007e40000100800 */
[----:B------:R-:W-:Y:S02]  /*1eabc0*/  IMAD.X R37, R29, 0x1, R0, P6 ;  /* 0x000000011d257824 */ /* 0x000fe400030e0600 */
[----:B0-----:R-:W2:Y:S04]  /*1eabd0*/  LDL.LU R24, [R1+0x2188] ;  /* 0x0021880001187983 */ /* 0x001ea80000300800 */
[----:B------:R-:W2:Y:S04]  /*1eabe0*/  LDL.LU R26, [R1+0x218c] ;  /* 0x00218c00011a7983 */ /* 0x000ea80000300800 */
[----:B------:R-:W2:Y:S04]  /*1eabf0*/  LDL.LU R38, [R1+0x2170] ;  /* 0x0021700001267983 */ /* 0x000ea80000300800 */
[----:B------:R0:W-:Y:S01]  /*1eac00*/  STL.64 [R1+0x16f0], R36 ;  /* 0x0016f02401007387 */ /* 0x0001e20000100a00 */
[----:B---3--:R-:W-:-:S05]  /*1eac10*/  F2FP.SATFINITE.E5M2.F32.PACK_AB_MERGE_C R22, R25, R20, RZ ;  /* 0x000000141916723e */ /* 0x008fca00048060ff */
[----:B------:R-:W-:Y:S01]  /*1eac20*/  STL [R1+0x334], R22 ;  /* 0x0003341601007387 */ /* 0x000fe20000100800 */
[----:B------:R-:W-:-:S03]  /*1eac30*/  F2FP.SATFINITE.E5M2.F32.PACK_AB_MERGE_C R20, R50, R34, RZ ;  /* 0x000000223214723e */ /* 0x000fc600048060ff */
[----:B0-----:R-:W3:Y:S04]  /*1eac40*/  LDL.LU R36, [R1+0x2174] ;  /* 0x0021740001247983 */ /* 0x001ee80000300800 */
[----:B------:R-:W-:Y:S04]  /*1eac50*/  STL [R1+0x330], R20 ;  /* 0x0003301401007387 */ /* 0x000fe80000100800 */
[----:B------:R-:W3:Y:S04]  /*1eac60*/  LDL.LU R34, [R1+0x2178] ;  /* 0x0021780001227983 */ /* 0x000ee80000300800 */
[----:B------:R-:W3:Y:S01]  /*1eac70*/  LDL.LU R50, [R1+0x217c] ;  /* 0x00217c0001327983 */ /* 0x000ee20000300800 */
[----:B------:R-:W-:-:S05]  /*1eac80*/  IADD3 R44, P6, R17, R48, RZ ;  /* 0x00000030112c7210 */ /* 0x000fca0007fde0ff */
[----:B------:R-:W-:-:S05]  /*1eac90*/  IMAD.X R45, R29, 0x1, R53, P6 ;  /* 0x000000011d2d7824 */ /* 0x000fca00030e0635 */
[----:B------:R0:W-:Y:S04]  /*1eaca0*/  STL.64 [R1+0x16e8], R44 ;  /* 0x0016e82c01007387 */ /* 0x0001e80000100a00 */
[----:B0-----:R-:W3:Y:S04]  /*1eacb0*/  LDL.LU R45, [R1+0xa4b4] ;  /* 0x00a4b400012d7983 */ /* 0x001ee80000300800 */
[----:B------:R-:W3:Y:S04]  /*1eacc0*/  LDL.LU R41, [R1+0x2160] ;  /* 0x0021600001297983 */ /* 0x000ee80000300800 */
[----:B------:R-:W3:Y:S04]  /*1eacd0*/  LDL.LU R37, [R1+0x2164] ;  /* 0x0021640001257983 */ /* 0x000ee80000300800 */
[----:B------:R-:W3:Y:S04]  /*1eace0*/  LDL.LU R20, [R1+0x2168] ;  /* 0x0021680001147983 */ /* 0x000ee80000300800 */
[----:B------:R-:W3:Y:S01]  /*1eacf0*/  LDL.LU R25, [R1+0x216c] ;  /* 0x00216c0001197983 */ /* 0x000ee20000300800 */
[----:B------:R-:W-:-:S05]  /*1ead00*/  F2FP.SATFINITE.E5M2.F32.PACK_AB_MERGE_C R19, R19, R40, RZ ;  /* 0x000000281313723e */ /* 0x000fca00048060ff */
[----:B------:R-:W-:Y:S04]  /*1ead10*/  STL [R1+0xa2c0], R19 ;  /* 0x00a2c01301007387 */ /* 0x000fe80000100800 */
[----:B------:R0:W-:Y:S02]  /*1ead20*/  STL [R1+0xa4a8], R18 ;  /* 0x00a4a81201007387 */ /* 0x0001e40000100800 */
[----:B0-----:R-:W-:Y:S02]  /*1ead30*/  IADD3 R18, P6, R17, R42, RZ ;  /* 0x0000002a11127210 */ /* 0x001fe40007fde0ff */
[----:B------:R-:W-:-:S03]  /*1ead40*/  F2FP.SATFINITE.E5M2.F32.PACK_AB_MERGE_C R27, R61, R58, RZ ;  /* 0x0000003a3d1b723e */ /* 0x000fc600048060ff */
[----:B------:R-:W-:Y:S02]  /*1ead50*/  IMAD.X R19, R29, 0x1, R32, P6 ;  /* 0x000000011d137824 */ /* 0x000fe400030e0620 */
[----:B------:R-:W-:Y:S04]  /*1ead60*/  STL [R1+0xa29c], R27 ;  /* 0x00a29c1b01007387 */ /* 0x000fe80000100800 */
[----:B------:R0:W-:Y:S01]  /*1ead70*/  STL.64 [R1+0x16d8], R18 ;  /* 0x0016d81201007387 */ /* 0x0001e20000100a00 */
[----:B------:R-:W-:Y:S02]  /*1ead80*/  F2FP.SATFINITE.E5M2.F32.PACK_AB_MERGE_C R22, R21, R52, RZ ;  /* 0x000000341516723e */ /* 0x000fe400048060ff */
[----:B0-----:R-:W-:-:S03]  /*1ead90*/  F2FP.SATFINITE.E5M2.F32.PACK_AB_MERGE_C R18, R28, R30, RZ ;  /* 0x0000001e1c12723e */ /* 0x001fc600048060ff */
[----:B------:R-:W-:Y:S04]  /*1eada0*/  STL [R1+0xa2c4], R22 ;  /* 0x00a2c41601007387 */ /* 0x000fe80000100800 */
[----:B------:R0:W-:Y:S04]  /*1eadb0*/  STL [R1+0x2c4], R18 ;  /* 0x0002c41201007387 */ /* 0x0001e80000100800 */
[----:B------:R-:W3:Y:S04]  /*1eadc0*/  LDL.LU R28, [R1+0x2150] ;  /* 0x00215000011c7983 */ /* 0x000ee80000300800 */
[----:B------:R-:W3:Y:S01]  /*1eadd0*/  LDL.LU R52, [R1+0x2154] ;  /* 0x0021540001347983 */ /* 0x000ee20000300800 */
[----:B0-----:R-:W-:-:S03]  /*1eade0*/  IADD3 R18, P6, R17, R54, RZ ;  /* 0x0000003611127210 */ /* 0x001fc60007fde0ff */
[----:B------:R-:W3:Y:S01]  /*1eadf0*/  LDL.LU R21, [R1+0x2158] ;  /* 0x0021580001157983 */ /* 0x000ee20000300800 */
[----:B----4-:R-:W-:Y:S02]  /*1eae00*/  F2FP.SATFINITE.E5M2.F32.PACK_AB_MERGE_C R27, R55, R31, RZ ;  /* 0x0000001f371b723e */ /* 0x010fe400048060ff */
[----:B--2---:R-:W-:Y:S01]  /*1eae10*/  F2FP.SATFINITE.E5M2.F32.PACK_AB_MERGE_C R22, R26, R24, RZ ;  /* 0x000000181a16723e */ /* 0x004fe200048060ff */
[----:B---3--:R-:W-:-:S05]  /*1eae20*/  IMAD.X R19, R29, 0x1, R45, P6 ;  /* 0x000000011d137824 */ /* 0x008fca00030e062d */
[----:B------:R0:W-:Y:S04]  /*1eae30*/  STL.64 [R1+0x16d0], R18 ;  /* 0x0016d01201007387 */ /* 0x0001e80000100a00 */
[----:B------:R-:W2:Y:S04]  /*1eae40*/  LDL.LU R45, [R1+0x215c] ;  /* 0x00215c00012d7983 */ /* 0x000ea80000300800 */
[----:B------:R-:W-:Y:S01]  /*1eae50*/  STL [R1+0x29c], R27 ;  /* 0x00029c1b01007387 */ /* 0x000fe20000100800 */
[----:B0-----:R-:W-:-:S03]  /*1eae60*/  IADD3 R18, P6, R17, R56, RZ ;  /* 0x0000003811127210 */ /* 0x001fc60007fde0ff */
[----:B------:R-:W-:Y:S02]  /*1eae70*/  STL [R1+0x2a0], R22 ;  /* 0x0002a01601007387 */ /* 0x000fe40000100800 */
[----:B------:R-:W-:Y:S02]  /*1eae80*/  IMAD.X R19, R29, 0x1, R59, P6 ;  /* 0x000000011d137824 */ /* 0x000fe400030e063b */
[----:B------:R-:W3:Y:S04]  /*1eae90*/  LDL.LU R26, [R1+0x2140] ;  /* 0x00214000011a7983 */ /* 0x000ee80000300800 */
[----:B------:R-:W3:Y:S01]  /*1eaea0*/  LDL.LU R59, [R1+0x2144] ;  /* 0x00214400013b7983 */ /* 0x000ee20000300800 */
[----:B------:R-:W-:Y:S02]  /*1eaeb0*/  F2FP.SATFINITE.E5M2.F32.PACK_AB_MERGE_C R32, R36, R38, RZ ;  /* 0x000000262420723e */ /* 0x000fe400048060ff */
[----:B------:R-:W-:Y:S01]  /*1eaec0*/  F2FP.SATFINITE.E5M2.F32.PACK_AB_MERGE_C R36, R50, R34, RZ ;  /* 0x000000223224723e */ /* 0x000fe200048060ff */
[----:B------:R0:W-:Y:S04]  /*1eaed0*/  STL.64 [R1+0x16e0], R18 ;  /* 0x0016e01201007387 */ /* 0x0001e80000100a00 */
[----:B------:R-:W-:Y:S04]  /*1eaee0*/  STL [R1+0xa3c0], R32 ;  /* 0x00a3c02001007387 */ /* 0x000fe80000100800 */
[----:B------:R-:W4:Y:S04]  /*1eaef0*/  LDL.LU R34, [R1+0x2148] ;  /* 0x0021480001227983 */ /* 0x000f280000300800 */
[----:B------:R-:W4:Y:S01]  /*1eaf00*/  LDL.LU R50, [R1+0x214c] ;  /* 0x00214c0001327983 */ /* 0x000f220000300800 */
[----:B0-----:R-:W-:-:S05]  /*1eaf10*/  IADD3 R18, P6, R17, R49, RZ ;  /* 0x0000003111127210 */ /* 0x001fca0007fde0ff */
[----:B------:R-:W-:Y:S01]  /*1eaf20*/  IMAD.X R19, R29, 0x1, R51, P6 ;  /* 0x000000011d137824 */ /* 0x000fe200030e0633 */
[----:B------:R-:W-:Y:S04]  /*1eaf30*/  STL [R1+0xa314], R36 ;  /* 0x00a3142401007387 */ /* 0x000fe80000100800 */
[----:B------:R-:W4:Y:S04]  /*1eaf40*/  LDL.LU R39, [R1+0x2110] ;  /* 0x0021100001277983 */ /* 0x000f280000300800 */
[----:B------:R0:W-:Y:S04]  /*1eaf50*/  STL.64 [R1+0x16c8], R18 ;  /* 0x0016c81201007387 */ /* 0x0001e80000100a00 */
[----:B------:R-:W4:Y:S04]  /*1eaf60*/  LDL.LU R58, [R1+0x2114] ;  /* 0x00211400013a7983 */ /* 0x000f280000300800 */
[----:B------:R-:W4:Y:S04]  /*1eaf70*/  LDL.LU R47, [R1+0x2118] ;  /* 0x00211800012f7983 */ /* 0x000f280000300800 */
[----:B------:R-:W4:Y:S01]  /*1eaf80*/  LDL.LU R40, [R1+0x211c] ;  /* 0x00211c0001287983 */ /* 0x000f220000300800 */
[----:B0-----:R-:W-:-:S03]  /*1eaf90*/  IADD3 R18, P6, R17, R46, RZ ;  /* 0x0000002e11127210 */ /* 0x001fc60007fde0ff */
[----:B------:R-:W4:Y:S02]  /*1eafa0*/  LDL.LU R61, [R1+0x1fc0] ;  /* 0x001fc000013d7983 */ /* 0x000f240000300800 */
[----:B------:R-:W-:Y:S02]  /*1eafb0*/  IMAD.X R19, R29, 0x1, R57, P6 ;  /* 0x000000011d137824 */ /* 0x000fe400030e0639 */
[----:B------:R-:W4:Y:S01]  /*1eafc0*/  LDL.LU R30, [R1+0x1fc4] ;  /* 0x001fc400011e7983 */ /* 0x000f220000300800 */
[----:B------:R-:W-:-:S03]  /*1eafd0*/  F2FP.SATFINITE.E5M2.F32.PACK_AB_MERGE_C R31, R37, R41, RZ ;  /* 0x00000029251f723e */ /* 0x000fc600048060ff */
[----:B------:R-:W4:Y:S04]  /*1eafe0*/  LDL.LU R55, [R1+0x1fc8] ;  /* 0x001fc80001377983 */ /* 0x000f280000300800 */
[----:B------:R0:W-:Y:S01]  /*1eaff0*/  STL.64 [R1+0x16b8], R18 ;  /* 0x0016b81201007387 */ /* 0x0001e20000100a00 */
[----:B------:R-:W-:-:S03]  /*1eb000*/  F2FP.SATFINITE.E5M2.F32.PACK_AB_MERGE_C R32, R52, R28, RZ ;  /* 0x0000001c3420723e */ /* 0x000fc600048060ff */
[----:B------:R-:W4:Y:S01]  /*1eb010*/  LDL.LU R41, [R1+0x1fcc] ;  /* 0x001fcc0001297983 */ /* 0x000f220000300800 */
[----:B------:R-:W-:-:S03]  /*1eb020*/  F2FP.SATFINITE.E5M2.F32.PACK_AB_MERGE_C R37, R25, R20, RZ ;  /* 0x000000141925723e */ /* 0x000fc600048060ff */
[----:B------:R-:W4:Y:S01]  /*1eb030*/  LDL.LU R20, [R1+0x1fb0] ;  /* 0x001fb00001147983 */ /* 0x000f220000300800 */
[----:B0-----:R-:W-:-:S03]  /*1eb040*/  IADD3 R18, P6, R17, R23, RZ ;  /* 0x0000001711127210 */ /* 0x001fc60007fde0ff */
[----:B------:R-:W4:Y:S04]  /*1eb050*/  LDL.LU R25, [R1+0x1fb4] ;  /* 0x001fb40001197983 */ /* 0x000f280000300800 */
[----:B------:R-:W-:Y:S01]  /*1eb060*/  STL [R1+0xa3f0], R32 ;  /* 0x00a3f02001007387 */ /* 0x000fe20000100800 */
[----:B------:R-:W-:Y:S01]  /*1eb070*/  IMAD.X R19, R29, 0x1, R35, P6 ;  /* 0x000000011d137824 */ /* 0x000fe200030e0623 */
[----:B--2---:R-:W-:Y:S02]  /*1eb080*/  F2FP.SATFINITE.E5M2.F32.PACK_AB_MERGE_C R44, R45, R21, RZ ;  /* 0x000000152d2c723e */ /* 0x004fe400048060ff */
[----:B------:R-:W2:Y:S04]  /*1eb090*/  LDL.LU R21, [R1+0x1fb8] ;  /* 0x001fb80001157983 */ /* 0x000ea80000300800 */
[----:B------:R-:W2:Y:S04]  /*1eb0a0*/  LDL.LU R45, [R1+0x1fbc] ;  /* 0x001fbc00012d7983 */ /* 0x000ea80000300800 */
[----:B------:R-:W-:Y:S04]  /*1eb0b0*/  STL [R1+0xa400], R44 ;  /* 0x00a4002c01007387 */ /* 0x000fe80000100800 */
[----:B------:R3:W-:Y:S04]  /*1eb0c0*/  STL.64 [R1+0x16c0], R18 ;  /* 0x0016c01201007387 */ /* 0x0007e80000100a00 */
[----:B------:R-:W2:Y:S04]  /*1eb0d0*/  LDL.LU R24, [R1+0x2100] ;  /* 0x0021000001187983 */ /* 0x000ea80000300800 */
[----:B------:R-:W2:Y:S01]  /*1eb0e0*/  LDL.LU R38, [R1+0x2104] ;  /* 0x0021040001267983 */ /* 0x000ea20000300800 */
[----:B---3--:R-:W-:-:S05]  /*1eb0f0*/  F2FP.SATFINITE.E5M2.F32.PACK_AB_MERGE_C R18, R59, R26, RZ ;  /* 0x0000001a3b12723e */ /* 0x008fca00048060ff */
[----:B------:R0:W-:Y:S04]  /*1eb100*/  STL [R1+0x10c], R18 ;  /* 0x00010c1201007387 */ /* 0x0001e80000100800 */
[----:B------:R-:W3:Y:S04]  /*1eb110*/  LDL.LU R52, [R1+0x2108] ;  /* 0x0021080001347983 */ /* 0x000ee80000300800 */
[----:B------:R-:W3:Y:S01]  /*1eb120*/  LDL.LU R59, [R1+0x210c] ;  /* 0x00210c00013b7983 */ /* 0x000ee20000300800 */
[----:B----4-:R-:W-:Y:S02]  /*1eb130*/  F2FP.SATFINITE.E5M2.F32.PACK_AB_MERGE_C R22, R50, R34, RZ ;  /* 0x000000223216723e */ /* 0x010fe400048060ff */
[----:B0-----:R-:W-:-:S03]  /*1eb140*/  IADD3 R18, P6, R17, R11, RZ ;  /* 0x0000000b11127210 */ /* 0x001fc60007fde0ff */
[----:B------:R-:W-:Y:S04]  /*1eb150*/  STL [R1+0x108], R22 ;  /* 0x0001081601007387 */ /* 0x000fe80000100800 */
[----:B------:R-:W4:Y:S04]  /*1eb160*/  LDL.LU R28, [R1+0x20f0] ;  /* 0x0020f000011c7983 */ /* 0x000f280000300800 */
[----:B------:R-:W4:Y:S01]  /*1eb170*/  LDL.LU R26, [R1+0x20f4] ;  /* 0x0020f400011a7983 */ /* 0x000f220000300800 */
[----:B------:R-:W-:-:S03]  /*1eb180*/  IMAD.X R19, R29, 0x1, R12, P6 ;  /* 0x000000011d137824 */ /* 0x000fc600030e060c */
[----:B------:R-:W4:Y:S04]  /*1eb190*/  LDL.LU R34, [R1+0x20f8] ;  /* 0x0020f80001227983 */ /* 0x000f280000300800 */
[----:B------:R0:W-:Y:S04]  /*1eb1a0*/  STL.64 [R1+0x16b0], R18 ;  /* 0x0016b01201007387 */ /* 0x0001e80000100a00 */
[----:B------:R-:W4:Y:S01]  /*1eb1b0*/  LDL.LU R50, [R1+0x20fc] ;  /* 0x0020fc0001327983 */ /* 0x000f220000300800 */
[----:B------:R-:W-:Y:S02]  /*1eb1c0*/  F2FP.SATFINITE.E5M2.F32.PACK_AB_MERGE_C R58, R58, R39, RZ ;  /* 0x000000273a3a723e */ /* 0x000fe400048060ff */
[----:B------:R-:W-:-:S02]  /*1eb1d0*/  F2FP.SATFINITE.E5M2.F32.PACK_AB_MERGE_C R47, R40, R47, RZ ;  /* 0x0000002f282f723e */ /* 0x000fc400048060ff */
[----:B0-----:R-:W-:Y:S01]  /*1eb1e0*/  IADD3 R18, P6, R17, R13, RZ ;  /* 0x0000000d11127210 */ /* 0x001fe20007fde0ff */
[----:B------:R-:W-:Y:S04]  /*1eb1f0*/  STL [R1+0xa41c], R58 ;  /* 0x00a41c3a01007387 */ /* 0x000fe80000100800 */
[----:B------:R-:W-:Y:S01]  /*1eb200*/  IMAD.X R19, R29, 0x1, R15, P6 ;  /* 0x000000011d137824 */ /* 0x000fe200030e060f */
[----:B------:R-:W-:Y:S04]  /*1eb210*/  STL [R1+0xa414], R47 ;  /* 0x00a4142f01007387 */ /* 0x000fe80000100800 */
[----:B------:R0:W-:Y:S01]  /*1eb220*/  STL.64 [R1+0x1698], R18 ;  /* 0x0016981201007387 */ /* 0x0001e20000100a00 */
[----:B------:R-:W-:-:S02]  /*1eb230*/  F2FP.SATFINITE.E5M2.F32.PACK_AB_MERGE_C R22, R30, R61, RZ ;  /* 0x0000003d1e16723e */ /* 0x000fc400048060ff */
[----:B0-----:R-:W-:-:S03]  /*1eb240*/  IADD3 R18, P6, R17, R14, RZ ;  /* 0x0000000e11127210 */ /* 0x001fc60007fde0ff */
[----:B------:R-:W-:Y:S02]  /*1eb250*/  STL [R1+0xb4], R22 ;  /* 0x0000b41601007387 */ /* 0x000fe40000100800 */
[----:B------:R-:W-:Y:S02]  /*1eb260*/  IMAD.X R19, R29, 0x1, R16, P6 ;  /* 0x000000011d137824 */ /* 0x000fe400030e0610 */
[----:B------:R-:W-:Y:S01]  /*1eb270*/  VIADD R17, R17, UR4 ;  /* 0x0000000411117c36 */ /* 0x000fe20008000000 */
[----:B------:R-:W-:Y:S01]  /*1eb280*/  F2FP.SATFINITE.E5M2.F32.PACK_AB_MERGE_C R40, R25, R20, RZ ;  /* 0x000000141928723e */ /* 0x000fe200048060ff */
[----:B------:R-:W-:Y:S01]  /*1eb290*/  ULDC UR4, c[0x0][0x248] ;  /* 0x0000920000047ab9 */ /* 0x000fe20000000800 */
[----:B------:R0:W-:Y:S02]  /*1eb2a0*/  STL.64 [R1+0x1690], R18 ;  /* 0x0016901201007387 */ /* 0x0001e40000100a00 */
[----:B------:R-:W-:Y:S02]  /*1eb2b0*/  SHF.R.S32.HI R36, RZ, 0x1f, R17 ;  /* 0x0000001fff247819 */ /* 0x000fe40000011411 */
[----:B0-----:R-:W-:-:S05]  /*1eb2c0*/  F2FP.SATFINITE.E5M2.F32.PACK_AB_MERGE_C R18, R41, R55, RZ ;  /* 0x000000372912723e */ /* 0x001fca00048060ff */
[----:B------:R0:W-:Y:S04]  /*1eb2d0*/  STL [R1+0xb0], R18 ;  /* 0x0000b01201007387 */ /* 0x0001e80000100800 */
[----:B------:R-:W4:Y:S04]  /*1eb2e0*/  LDL.LU R20, [R1+0x20e0] ;  /* 0x0020e00001147983 */ /* 0x000f280000300800 */
[----:B------:R-:W4:Y:S01]  /*1eb2f0*/  LDL.LU R25, [R1+0x20e4] ;  /* 0x0020e40001197983 */ /* 0x000f220000300800 */
[----:B0-----:R-:W-:-:S05]  /*1eb300*/  IADD3 R18, P6, R17, R4, RZ ;  /* 0x0000000411127210 */ /* 0x001fca0007fde0ff */
[----:B------:R-:W-:Y:S01]  /*1eb310*/  IMAD.X R19, R36, 0x1, R33, P6 ;  /* 0x0000000124137824 */ /* 0x000fe200030e0621 */
[----:B--2---:R-:W-:Y:S02]  /*1eb320*/  F2FP.SATFINITE.E5M2.F32.PACK_AB_MERGE_C R41, R45, R21, RZ ;  /* 0x000000152d29723e */ /* 0x004fe400048060ff */
[----:B------:R-:W2:Y:S04]  /*1eb330*/  LDL.LU R21, [R1+0x20e8] ;  /* 0x0020e80001157983 */ /* 0x000ea80000300800 */
[----:B------:R-:W2:Y:S04]  /*1eb340*/  LDL.LU R45, [R1+0x20ec] ;  /* 0x0020ec00012d7983 */ /* 0x000ea80000300800 */
[----:B------:R-:W-:Y:S04]  /*1eb350*/  STL.64 [R1+0xa430], R40 ;  /* 0x00a4302801007387 */ /* 0x000fe80000100a00 */
[----:B------:R0:W-:Y:S04]  /*1eb360*/  STL.64 [R1+0x1688], R18 ;  /* 0x0016881201007387 */ /* 0x0001e80000100a00 */
[----:B------:R-:W2:Y:S01]  /*1eb370*/  LDL R44, [R1+0x28] ;  /* 0x00002800012c7983 */ /* 0x000ea20000100800 */
[----:B0-----:R-:W-:-:S05]  /*1eb380*/  F2FP.SATFINITE.E5M2.F32.PACK_AB_MERGE_C R18, R38, R24, RZ ;  /* 0x000000182612723e */ /* 0x001fca00048060ff */
[----:B------:R0:W-:Y:S01]  /*1eb390*/  STL [R1+0x1bb0], R18 ;  /* 0x001bb01201007387 */ /* 0x0001e20000100800 */
[----:B---3--:R-:W-:Y:S02]  /*1eb3a0*/  F2FP.SATFINITE.E5M2.F32.PACK_AB_MERGE_C R22, R59, R52, RZ ;  /* 0x000000343b16723e */ /* 0x008fe400048060ff */
[----:B0-----:R-:W-:-:S03]  /*1eb3b0*/  IADD3 R18, P6, R17, R6, RZ ;  /* 0x0000000611127210 */ /* 0x001fc60007fde0ff */
[----:B------:R-:W-:Y:S02]  /*1eb3c0*/  STL [R1+0x1bb4], R22 ;  /* 0x001bb41601007387 */ /* 0x000fe40000100800 */
[----:B------:R-:W-:Y:S02]  /*1eb3d0*/  IMAD.X R19, R36, 0x1, R5, P6 ;  /* 0x0000000124137824 */ /* 0x000fe400030e0605 */
[----:B------:R-:W3:Y:S04]  /*1eb3e0*/  LDL.LU R61, [R1+0x20d0] ;  /* 0x0020d000013d7983 */ /* 0x000ee80000300800 */
[----:B------:R-:W3:Y:S04]  /*1eb3f0*/  LDL.LU R29, [R1+0x20d4] ;  /* 0x0020d400011d7983 */ /* 0x000ee80000300800 */
[----:B------:R-:W3:Y:S04]  /*1eb400*/  LDL.LU R52, [R1+0x20d8] ;  /* 0x0020d80001347983 */ /* 0x000ee80000300800 */
[----:B------:R4:W-:Y:S04]  /*1eb410*/  STL.64 [R1+0x1680], R18 ;  /* 0x0016801201007387 */ /* 0x0009e80000100a00 */
[----:B------:R-:W3:Y:S04]  /*1eb420*/  LDL.LU R59, [R1+0x20dc] ;  /* 0x0020dc00013b7983 */ /* 0x000ee80000300800 */
[----:B------:R-:W3:Y:S01]  /*1eb430*/  LDL.LU R41, [R1+0x20c0] ;  /* 0x0020c00001297983 */ /* 0x000ee20000300800 */
[----:B----4-:R-:W-:-:S05]  /*1eb440*/  F2FP.SATFINITE.E5M2.F32.PACK_AB_MERGE_C R18, R26, R28, RZ ;  /* 0x0000001c1a12723e */ /* 0x010fca00048060ff */
[----:B------:R0:W-:Y:S04]  /*1eb450*/  STL [R1+0x828], R18 ;  /* 0x0008281201007387 */ /* 0x0001e80000100800 */
[----:B------:R-:W4:Y:S04]  /*1eb460*/  LDL.LU R32, [R1+0x20c4] ;  /* 0x0020c40001207983 */ /* 0x000f280000300800 */
[----:B------:R-:W4:Y:S04]  /*1eb470*/  LDL.LU R22, [R1+0x20c8] ;  /* 0x0020c80001167983 */ /* 0x000f280000300800 */
[----:B------:R-:W4:Y:S01]  /*1eb480*/  LDL.LU R27, [R1+0x20cc] ;  /* 0x0020cc00011b7983 */ /* 0x000f220000300800 */
[----:B------:R-:W-:-:S03]  /*1eb490*/  F2FP.SATFINITE.E5M2.F32.PACK_AB_MERGE_C R50, R50, R34, RZ ;  /* 0x000000223232723e */ /* 0x000fc600048060ff */
[----:B0-----:R-:W4:Y:S04]  /*1eb4a0*/  LDL.LU R18, [R1+0x2070] ;  /* 0x0020700001127983 */ /* 0x001f280000300800 */
[----:B------:R-:W4:Y:S04]  /*1eb4b0*/  LDL.LU R19, [R1+0x2074] ;  /* 0x0020740001137983 */ /* 0x000f280000300800 */
[----:B------:R-:W4:Y:S04]  /*1eb4c0*/  LDL.LU R30, [R1+0x2078] ;  /* 0x00207800011e7983 */ /* 0x000f280000300800 */
[----:B------:R-:W4:Y:S01]  /*1eb4d0*/  LDL.LU R34, [R1+0x207c] ;  /* 0x00207c0001227983 */ /* 0x000f220000300800 */
[----:B------:R-:W-:-:S03]  /*1eb4e0*/  IADD3 R38, P6, R17, R8, RZ ;  /* 0x0000000811267210 */ /* 0x000fc60007fde0ff */
[----:B------:R-:W-:Y:S02]  /*1eb4f0*/  STL [R1+0xa1ec], R50 ;  /* 0x00a1ec3201007387 */ /* 0x000fe40000100800 */
[----:B------:R-:W-:Y:S02]  /*1eb500*/  IMAD.X R39, R36, 0x1, R7, P6 ;  /* 0x0000000124277824 */ /* 0x000fe400030e0607 */
[----:B------:R-:W4:Y:S04]  /*1eb510*/  LDL R58, [R1+0x20] ;  /* 0x00002000013a7983 */ /* 0x000f280000100800 */
[----:B------:R-:W4:Y:S04]  /*1eb520*/  LDL.LU R55, [R1+0x1fe0] ;  /* 0x001fe00001377983 */ /* 0x000f280000300800 */
[----:B------:R-:W-:Y:S01]  /*1eb530*/  STL.64 [R1+0x1678], R38 ;  /* 0x0016782601007387 */ /* 0x000fe20000100a00 */
[----:B------:R-:W-:-:S03]  /*1eb540*/  F2FP.SATFINITE.E5M2.F32.PACK_AB_MERGE_C R20, R25, R20, RZ ;  /* 0x000000141914723e */ /* 0x000fc600048060ff */
[----:B------:R-:W4:Y:S04]  /*1eb550*/  LDL.LU R24, [R1+0x1fe4] ;  /* 0x001fe40001187983 */ /* 0x000f280000300800 */
[----:B------:R0:W-:Y:S04]  /*1eb560*/  STL [R1+0x734], R20 ;  /* 0x0007341401007387 */ /* 0x0001e80000100800 */
[----:B------:R-:W4:Y:S04]  /*1eb570*/  LDL.LU R28, [R1+0x1fe8] ;  /* 0x001fe800011c7983 */ /* 0x000f280000300800 */
[----:B------:R-:W4:Y:S01]  /*1eb580*/  LDL.LU R25, [R1+0x1fec] ;  /* 0x001fec0001197983 */ /* 0x000f220000300800 */
[----:B0-----:R-:W-:-:S02]  /*1eb590*/  IADD3 R20, P6, R17, R10, RZ ;  /* 0x0000000a11147210 */ /* 0x001fc40007fde0ff */
[----:B--2---:R-:W-:-:S03]  /*1eb5a0*/  F2FP.SATFINITE.E5M2.F32.PACK_AB_MERGE_C R45, R45, R21, RZ ;  /* 0x000000152d2d723e */ /* 0x004fc600048060ff */
[C---:B------:R-:W-:Y:S01]  /*1eb5b0*/  IMAD.X R21, R36.reuse, 0x1, R9, P6 ;  /* 0x0000000124157824 */ /* 0x040fe200030e0609 */
[----:B------:R-:W-:Y:S01]  /*1eb5c0*/  IADD3 R60, P6, R17, R3, RZ ;  /* 0x00000003113c7210 */ /* 0x000fe20007fde0ff */
[----:B------:R-:W-:Y:S04]  /*1eb5d0*/  STL [R1+0xa208], R45 ;  /* 0x00a2082d01007387 */ /* 0x000fe80000100800 */
[----:B------:R-:W2:Y:S04]  /*1eb5e0*/  LDL.LU R38, [R1+0x2060] ;  /* 0x0020600001267983 */ /* 0x000ea80000300800 */
[----:B------:R-:W2:Y:S04]  /*1eb5f0*/  LDL.LU R26, [R1+0x2064] ;  /* 0x00206400011a7983 */ /* 0x000ea80000300800 */
[----:B------:R0:W-:Y:S04]  /*1eb600*/  STL.64 [R1+0x1670], R20 ;  /* 0x0016701401007387 */ /* 0x0001e80000100a00 */
[----:B0-----:R-:W2:Y:S04]  /*1eb610*/  LDL.LU R20, [R1+0x2068] ;  /* 0x0020680001147983 */ /* 0x001ea80000300800 */
[----:B------:R-:W2:Y:S04]  /*1eb620*/  LDL.LU R21, [R1+0x206c] ;  /* 0x00206c0001157983 */ /* 0x000ea80000300800 */
[----:B------:R-:W2:Y:S01]  /*1eb630*/  LDL R47, [R1+0x18] ;  /* 0x00001800012f7983 */ /* 0x000ea20000100800 */
[----:B---3--:R-:W-:Y:S01]  /*1eb640*/  F2FP.SATFINITE.E5M2.F32.PACK_AB_MERGE_C R39, R29, R61, RZ ;  /* 0x0000003d1d27723e */ /* 0x008fe200048060ff */
[----:B------:R-:W-:-:S04]  /*1eb650*/  IMAD.X R61, R36, 0x1, R43, P6 ;  /* 0x00000001243d7824 */ /* 0x000fc800030e062b */
[----:B------:R-:W-:Y:S01]  /*1eb660*/  STL [R1+0xa22c], R39 ;  /* 0x00a22c2701007387 */ /* 0x000fe20000100800 */
[----:B------:R-:W-:-:S05]  /*1eb670*/  F2FP.SATFINITE.E5M2.F32.PACK_AB_MERGE_C R29, R59, R52, RZ ;  /* 0x000000343b1d723e */ /* 0x000fca00048060ff */
[----:B------:R-:W-:Y:S04]  /*1eb680*/  STL [R1+0x3a0], R29 ;  /* 0x0003a01d01007387 */ /* 0x000fe80000100800 */
[----:B------:R0:W-:Y:S04]  /*1eb690*/  STL.64 [R1+0x1668], R60 ;  /* 0x0016683c01007387 */ /* 0x0001e80000100a00 */
[----:B0-----:R-:W3:Y:S04]  /*1eb6a0*/  LDL.LU R60, [R1+0xa4b0] ;  /* 0x00a4b000013c7983 */ /* 0x001ee80000300800 */
[----:B------:R-:W3:Y:S04]  /*1eb6b0*/  LDL.LU R61, [R1+0x2000] ;  /* 0x00200000013d7983 */ /* 0x000ee80000300800 */
[----:B------:R-:W3:Y:S04]  /*1eb6c0*/  LDL.LU R29, [R1+0x2004] ;  /* 0x00200400011d7983 */ /* 0x000ee80000300800 */
[----:B------:R-:W3:Y:S04]  /*1eb6d0*/  LDL.LU R52, [R1+0x2008] ;  /* 0x0020080001347983 */ /* 0x000ee80000300800 */
[----:B------:R-:W3:Y:S01]  /*1eb6e0*/  LDL.LU R59, [R1+0x200c] ;  /* 0x00200c00013b7983 */ /* 0x000ee20000300800 */
[----:B------:R-:W-:-:S02]  /*1eb6f0*/  IADD3 R40, P6, R17, R2, RZ ;  /* 0x0000000211287210 */ /* 0x000fc40007fde0ff */
[----:B----4-:R-:W-:Y:S02]  /*1eb700*/  F2FP.SATFINITE.E5M2.F32.PACK_AB_MERGE_C R32, R32, R41, RZ ;  /* 0x000000292020723e */ /* 0x010fe400048060ff */
[----:B------:R-:W-:Y:S01]  /*1eb710*/  F2FP.SATFINITE.E5M2.F32.PACK_AB_MERGE_C R22, R27, R22, RZ ;  /* 0x000000161b16723e */ /* 0x000fe200048060ff */
[----:B------:R-:W-:Y:S01]  /*1eb720*/  IMAD.X R41, R36, 0x1, R0, P6 ;  /* 0x0000000124297824 */ /* 0x000fe200030e0600 */
[----:B------:R-:W-:Y:S01]  /*1eb730*/  F2FP.SATFINITE.E5M2.F32.PACK_AB_MERGE_C R19, R19, R18, RZ ;  /* 0x000000121313723e */ /* 0x000fe200048060ff */
[----:B------:R-:W-:Y:S01]  /*1eb740*/  STL [R1+0x37c], R32 ;  /* 0x00037c2001007387 */ /* 0x000fe20000100800 */
[----:B------:R-:W-:-:S03]  /*1eb750*/  F2FP.SATFINITE.E5M2.F32.PACK_AB_MERGE_C R18, R34, R30, RZ ;  /* 0x0000001e2212723e */ /* 0x000fc600048060ff */
[----:B------:R-:W-:Y:S04]  /*1eb760*/  STL [R1+0x380], R22 ;  /* 0x0003801601007387 */ /* 0x000fe80000100800 */
[----:B------:R-:W4:Y:S04]  /*1eb770*/  LDL.LU R30, [R1+0x2010] ;  /* 0x00201000011e7983 */ /* 0x000f280000300800 */
[----:B------:R-:W-:Y:S04]  /*1eb780*/  STL.64 [R1+0x1660], R40 ;  /* 0x0016602801007387 */ /* 0x000fe80000100a00 */
[----:B------:R-:W-:Y:S04]  /*1eb790*/  STL [R1+0x2f0], R19 ;  /* 0x0002f01301007387 */ /* 0x000fe80000100800 */
[----:B------:R-:W4:Y:S04]  /*1eb7a0*/  LDL.LU R34, [R1+0x2014] ;  /* 0x0020140001227983 */ /* 0x000f280000300800 */
[----:B------:R0:W-:Y:S01]  /*1eb7b0*/  STL [R1+0x300], R18 ;  /* 0x0003001201007387 */ /* 0x0001e20000100800 */
[----:B------:R-:W-:-:S02]  /*1eb7c0*/  F2FP.SATFINITE.E5M2.F32.PACK_AB_MERGE_C R27, R24, R55, RZ ;  /* 0x00000037181b723e */ /* 0x000fc400048060ff */
[----:B0-----:R-:W-:-:S05]  /*1eb7d0*/  IADD3 R18, P6, R17, R48, RZ ;  /* 0x0000003011127210 */ /* 0x001fca0007fde0ff */
[----:B------:R-:W-:Y:S02]  /*1eb7e0*/  IMAD.X R19, R36, 0x1, R53, P6 ;  /* 0x0000000124137824 */ /* 0x000fe400030e0635 */
[----:B------:R-:W4:Y:S01]  /*1eb7f0*/  LDL.LU R53, [R1+0xa4ac] ;  /* 0x00a4ac0001357983 */ /* 0x000f220000300800 */
[----:B------:R-:W-:-:S03]  /*1eb800*/  F2FP.SATFINITE.E5M2.F32.PACK_AB_MERGE_C R25, R25, R28, RZ ;  /* 0x0000001c1919723e */ /* 0x000fc600048060ff */
[----:B------:R-:W-:Y:S04]  /*1eb810*/  STL [R1+0xa2a4], R27 ;  /* 0x00a2a41b01007387 */ /* 0x000fe80000100800 */
[----:B------:R0:W-:Y:S04]  /*1eb820*/  STL.64 [R1+0x1658], R18 ;  /* 0x0016581201007387 */ /* 0x0001e80000100a00 */
[----:B------:R-:W-:Y:S04]  /*1eb830*/  STL [R1+0xa298], R25 ;  /* 0x00a2981901007387 */ /* 0x000fe80000100800 */
        /* <DEDUP_REMOVED lines=9> */
[----:B0-----:R-:W-:-:S03]  /*1eb8d0*/  IADD3 R18, P6, R17, R54, RZ ;  /* 0x0000003611127210 */ /* 0x001fc60007fde0ff */
[----:B------:R-:W2:Y:S01]  /*1eb8e0*/  LDL.LU R26, [R1+0x2028] ;  /* 0x00202800011a7983 */ /* 0x000ea20000300800 */
[----:B------:R-:W-:Y:S01]  /*1eb8f0*/  F2FP.SATFINITE.E5M2.F32.PACK_AB_MERGE_C R21, R21, R20, RZ ;  /* 0x000000141515723e */ /* 0x000fe200048060ff */
[----:B------:R-:W-:Y:S02]  /*1eb900*/  IMAD.X R19, R36, 0x1, R58, P6 ;  /* 0x0000000124137824 */ /* 0x000fe400030e063a */
[----:B------:R-:W2:Y:S04]  /*1eb910*/  LDL.LU R20, [R1+0x202c] ;  /* 0x00202c0001147983 */ /* 0x000ea80000300800 */
[----:B------:R-:W-:Y:S01]  /*1eb920*/  STL [R1+0xa2d4], R21 ;  /* 0x00a2d41501007387 */ /* 0x000fe20000100800 */
[----:B---3--:R-:W-:-:S05]  /*1eb930*/  F2FP.SATFINITE.E5M2.F32.PACK_AB_MERGE_C R24, R29, R61, RZ ;  /* 0x0000003d1d18723e */ /* 0x008fca00048060ff */
[----:B------:R-:W-:Y:S04]  /*1eb940*/  STL [R1+0xa2d8], R24 ;  /* 0x00a2d81801007387 */ /* 0x000fe80000100800 */
[----:B------:R0:W-:Y:S01]  /*1eb950*/  STL.64 [R1+0x1648], R18 ;  /* 0x0016481201007387 */ /* 0x0001e20000100a00 */
[----:B------:R-:W-:-:S03]  /*1eb960*/  F2FP.SATFINITE.E5M2.F32.PACK_AB_MERGE_C R52, R59, R52, RZ ;  /* 0x000000343b34723e */ /* 0x000fc600048060ff */
[----:B------:R-:W3:Y:S04]  /*1eb970*/  LDL.LU R25, [R1+0x2030] ;  /* 0x0020300001197983 */ /* 0x000ee80000300800 */
[----:B------:R-:W3:Y:S01]  /*1eb980*/  LDL.LU R61, [R1+0x2034] ;  /* 0x00203400013d7983 */ /* 0x000ee20000300800 */
[----:B0-----:R-:W-:-:S03]  /*1eb990*/  IADD3 R18, P6, R17, R56, RZ ;  /* 0x0000003811127210 */ /* 0x001fc60007fde0ff */
[----:B------:R-:W3:Y:S02]  /*1eb9a0*/  LDL.LU R27, [R1+0x2038] ;  /* 0x00203800011b7983 */ /* 0x000ee40000300800 */
[----:B------:R-:W-:Y:S02]  /*1eb9b0*/  IMAD.X R19, R36, 0x1, R47, P6 ;  /* 0x0000000124137824 */ /* 0x000fe400030e062f */
[----:B------:R-:W3:Y:S04]  /*1eb9c0*/  LDL.LU R59, [R1+0x203c] ;  /* 0x00203c00013b7983 */ /* 0x000ee80000300800 */
[----:B------:R-:W-:Y:S04]  /*1eb9d0*/  STL [R1+0xa2dc], R52 ;  /* 0x00a2dc3401007387 */ /* 0x000fe80000100800 */
[----:B------:R4:W-:Y:S04]  /*1eb9e0*/  STL.64 [R1+0x1628], R18 ;  /* 0x0016281201007387 */ /* 0x0009e80000100a00 */
[----:B------:R-:W3:Y:S04]  /*1eb9f0*/  LDL.LU R39, [R1+0x2040] ;  /* 0x0020400001277983 */ /* 0x000ee80000300800 */
[----:B------:R-:W3:Y:S01]  /*1eba00*/  LDL.LU R32, [R1+0x2044] ;  /* 0x0020440001207983 */ /* 0x000ee20000300800 */
[----:B----4-:R-:W-:-:S05]  /*1eba10*/  F2FP.SATFINITE.E5M2.F32.PACK_AB_MERGE_C R18, R34, R30, RZ ;  /* 0x0000001e2212723e */ /* 0x010fca00048060ff */
[----:B------:R0:W-:Y:S04]  /*1eba20*/  STL [R1+0x16c], R18 ;  /* 0x00016c1201007387 */ /* 0x0001e80000100800 */
[----:B------:R-:W4:Y:S04]  /*1eba30*/  LDL.LU R45, [R1+0x2048] ;  /* 0x00204800012d7983 */ /* 0x000f280000300800 */
[----:B------:R-:W4:Y:S04]  /*1eba40*/  LDL.LU R29, [R1+0x204c] ;  /* 0x00204c00011d7983 */ /* 0x000f280000300800 */
[----:B------:R-:W4:Y:S04]  /*1eba50*/  LDL.LU R50, [R1+0x2050] ;  /* 0x0020500001327983 */ /* 0x000f280000300800 */
[----:B------:R-:W4:Y:S04]  /*1eba60*/  LDL.LU R40, [R1+0x2054] ;  /* 0x0020540001287983 */ /* 0x000f280000300800 */
[----:B------:R-:W4:Y:S04]  /*1eba70*/  LDL.LU R41, [R1+0x2058] ;  /* 0x0020580001297983 */ /* 0x000f280000300800 */
[----:B------:R-:W4:Y:S01]  /*1eba80*/  LDL.LU R34, [R1+0x205c] ;  /* 0x00205c0001227983 */ /* 0x000f220000300800 */
[----:B0-----:R-:W-:-:S02]  /*1eba90*/  IADD3 R18, P6, R17, R49, RZ ;  /* 0x0000003111127210 */ /* 0x001fc40007fde0ff */
[----:B------:R-:W-:-:S03]  /*1ebaa0*/  F2FP.SATFINITE.E5M2.F32.PACK_AB_MERGE_C R28, R42, R28, RZ ;  /* 0x0000001c2a1c723e */ /* 0x000fc600048060ff */
[----:B------:R-:W-:Y:S02]  /*1ebab0*/  IMAD.X R19, R36, 0x1, R51, P6 ;  /* 0x0000000124137824 */ /* 0x000fe400030e0633 */
[----:B------:R-:W-:Y:S04]  /*1ebac0*/  STL [R1+0xa308], R28 ;  /* 0x00a3081c01007387 */ /* 0x000fe80000100800 */
[----:B------:R-:W4:Y:S04]  /*1ebad0*/  LDL.LU R42, [R1+0x1c70] ;  /* 0x001c7000012a7983 */ /* 0x000f280000300800 */
[----:B------:R-:W4:Y:S04]  /*1ebae0*/  LDL.LU R49, [R1+0x1c74] ;  /* 0x001c740001317983 */ /* 0x000f280000300800 */
[----:B------:R0:W-:Y:S04]  /*1ebaf0*/  STL.64 [R1+0x1640], R18 ;  /* 0x0016401201007387 */ /* 0x0001e80000100a00 */
[----:B0-----:R-:W4:Y:S04]  /*1ebb00*/  LDL.LU R18, [R1+0xa4a8] ;  /* 0x00a4a80001127983 */ /* 0x001f280000300800 */
[----:B------:R-:W4:Y:S04]  /*1ebb10*/  LDL.LU R22, [R1+0x1c78] ;  /* 0x001c780001167983 */ /* 0x000f280000300800 */
[----:B------:R-:W4:Y:S01]  /*1ebb20*/  LDL.LU R19, [R1+0x1c7c] ;  /* 0x001c7c0001137983 */ /* 0x000f220000300800 */
[----:B--2---:R-:W-:-:S05]  /*1ebb30*/  F2FP.SATFINITE.E5M2.F32.PACK_AB_MERGE_C R38, R38, R55, RZ ;  /* 0x000000372626723e */ /* 0x004fca00048060ff */
[----:B------:R-:W-:Y:S04]  /*1ebb40*/  STL [R1+0xa404], R38 ;  /* 0x00a4042601007387 */ /* 0x000fe80000100800 */
[----:B------:R-:W2:Y:S01]  /*1ebb50*/  LDL.LU R48, [R1+0x1c50] ;  /* 0x001c500001307983 */ /* 0x000ea20000300800 */
[----:B------:R-:W-:-:S03]  /*1ebb60*/  F2FP.SATFINITE.E5M2.F32.PACK_AB_MERGE_C R30, R20, R26, RZ ;  /* 0x0000001a141e723e */ /* 0x000fc600048060ff */
[----:B------:R-:W2:Y:S04]  /*1ebb70*/  LDL.LU R20, [R1+0x1c54] ;  /* 0x001c540001147983 */ /* 0x000ea80000300800 */
[----:B------:R0:W-:Y:S04]  /*1ebb80*/  STL.64 [R1+0xa348], R30 ;  /* 0x00a3481e01007387 */ /* 0x0001e80000100a00 */
[----:B------:R-:W2:Y:S04]  /*1ebb90*/  LDL.LU R55, [R1+0x1c58] ;  /* 0x001c580001377983 */ /* 0x000ea80000300800 */
[----:B------:R-:W2:Y:S01]  /*1ebba0*/  LDL.LU R26, [R1+0x1c5c] ;  /* 0x001c5c00011a7983 */ /* 0x000ea20000300800 */
[----:B0-----:R-:W-:-:S05]  /*1ebbb0*/  IADD3 R30, P6, R17, R46, RZ ;  /* 0x0000002e111e7210 */ /* 0x001fca0007fde0ff */
[----:B------:R-:W-:Y:S01]  /*1ebbc0*/  IMAD.X R31, R36, 0x1, R57, P6 ;  /* 0x00000001241f7824 */ /* 0x000fe200030e0639 */
[----:B------:R-:W-:-:S04]  /*1ebbd0*/  IADD3 R24, P6, R17, R23, RZ ;  /* 0x0000001711187210 */ /* 0x000fc80007fde0ff */
[----:B------:R-:W-:Y:S01]  /*1ebbe0*/  STL.64 [R1+0x1620], R30 ;  /* 0x0016201e01007387 */ /* 0x000fe20000100a00 */
[----:B---3--:R-:W-:Y:S01]  /*1ebbf0*/  F2FP.SATFINITE.E5M2.F32.PACK_AB_MERGE_C R61, R61, R25, RZ ;  /* 0x000000193d3d723e */ /* 0x008fe200048060ff */
[----:B------:R-:W-:-:S04]  /*1ebc00*/  IMAD.X R25, R36, 0x1, R35, P6 ;  /* 0x0000000124197824 */ /* 0x000fc800030e0623 */
[----:B------:R-:W-:Y:S01]  /*1ebc10*/  STL.64 [R1+0xa3b0], R60 ;  /* 0x00a3b03c01007387 */ /* 0x000fe20000100a00 */
[----:B------:R-:W-:-:S05]  /*1ebc20*/  F2FP.SATFINITE.E5M2.F32.PACK_AB_MERGE_C R59, R59, R27, RZ ;  /* 0x0000001b3b3b723e */ /* 0x000fca00048060ff */
[----:B------:R-:W-:Y:S01]  /*1ebc30*/  STL [R1+0xa408], R59 ;  /* 0x00a4083b01007387 */ /* 0x000fe20000100800 */
[----:B------:R-:W-:-:S05]  /*1ebc40*/  F2FP.SATFINITE.E5M2.F32.PACK_AB_MERGE_C R32, R32, R39, RZ ;  /* 0x000000272020723e */ /* 0x000fca00048060ff */
[----:B------:R-:W-:Y:S04]  /*1ebc50*/  STL [R1+0xa40c], R32 ;  /* 0x00a40c2001007387 */ /* 0x000fe80000100800 */
[----:B------:R0:W-:Y:S02]  /*1ebc60*/  STL.64 [R1+0x1618], R24 ;  /* 0x0016181801007387 */ /* 0x0001e40000100a00 */
[----:B0-----:R-:W-:-:S05]  /*1ebc70*/  IADD3 R24, P6, R17, R11, RZ ;  /* 0x0000000b11187210 */ /* 0x001fca0007fde0ff */
[----:B------:R-:W-:-:S05]  /*1ebc80*/  IMAD.X R25, R36, 0x1, R12, P6 ;  /* 0x0000000124197824 */ /* 0x000fca00030e060c */
[----:B------:R0:W-:Y:S01]  /*1ebc90*/  STL.64 [R1+0x1610], R24 ;  /* 0x0016101801007387 */ /* 0x0001e20000100a00 */
[----:B----4-:R-:W-:Y:S02]  /*1ebca0*/  F2FP.SATFINITE.E5M2.F32.PACK_AB_MERGE_C R21, R34, R41, RZ ;  /* 0x000000292215723e */ /* 0x010fe400048060ff */
[----:B0-----:R-:W-:Y:S02]  /*1ebcb0*/  F2FP.SATFINITE.E5M2.F32.PACK_AB_MERGE_C R24, R40, R50, RZ ;  /* 0x000000322818723e */ /* 0x001fe400048060ff */
[----:B------:R-:W3:Y:S04]  /*1ebcc0*/  LDL.LU R40, [R1+0x2080] ;  /* 0x0020800001287983 */ /* 0x000ee80000300800 */
[----:B------:R0:W-:Y:S04]  /*1ebcd0*/  STL [R1+0xa8], R24 ;  /* 0x0000a81801007387 */ /* 0x0001e80000100800 */
[----:B------:R-:W3:Y:S01]  /*1ebce0*/  LDL.LU R34, [R1+0x2084] ;  /* 0x0020840001227983 */ /* 0x000ee20000300800 */
[----:B0-----:R-:W-:-:S03]  /*1ebcf0*/  IADD3 R24, P6, R17, R13, RZ ;  /* 0x0000000d11187210 */ /* 0x001fc60007fde0ff */
[----:B------:R0:W-:Y:S02]  /*1ebd00*/  STL [R1+0xac], R21 ;  /* 0x0000ac1501007387 */ /* 0x0001e40000100800 */
[----:B------:R-:W-:Y:S01]  /*1ebd10*/  IMAD.X R25, R36, 0x1, R15, P6 ;  /* 0x0000000124197824 */ /* 0x000fe200030e060f */
[----:B0-----:R-:W-:Y:S02]  /*1ebd20*/  F2FP.SATFINITE.E5M2.F32.PACK_AB_MERGE_C R21, R49, R42, RZ ;  /* 0x0000002a3115723e */ /* 0x001fe400048060ff */
[----:B------:R-:W4:Y:S04]  /*1ebd30*/  LDL.LU R42, [R1+0x2088] ;  /* 0x00208800012a7983 */ /* 0x000f280000300800 */
[----:B------:R-:W4:Y:S04]  /*1ebd40*/  LDL.LU R49, [R1+0x208c] ;  /* 0x00208c0001317983 */ /* 0x000f280000300800 */
[----:B------:R0:W-:Y:S01]  /*1ebd50*/  STL.64 [R1+0x15f8], R24 ;  /* 0x0015f81801007387 */ /* 0x0001e20000100a00 */
[----:B------:R-:W-:-:S03]  /*1ebd60*/  F2FP.SATFINITE.E5M2.F32.PACK_AB_MERGE_C R19, R19, R22, RZ ;  /* 0x000000161313723e */ /* 0x000fc600048060ff */
[----:B------:R-:W-:Y:S04]  /*1ebd70*/  STL [R1+0x88], R21 ;  /* 0x0000881501007387 */ /* 0x000fe80000100800 */
[----:B------:R-:W4:Y:S01]  /*1ebd80*/  LDL.LU R41, [R1+0x2090] ;  /* 0x0020900001297983 */ /* 0x000f220000300800 */
[----:B0-----:R-:W-:-:S05]  /*1ebd90*/  IADD3 R24, P6, R17, R14, RZ ;  /* 0x0000000e11187210 */ /* 0x001fca0007fde0ff */
[----:B------:R-:W-:Y:S02]  /*1ebda0*/  IMAD.X R25, R36, 0x1, R16, P6 ;  /* 0x0000000124197824 */ /* 0x000fe400030e0610 */
[----:B------:R-:W4:Y:S04]  /*1ebdb0*/  LDL.LU R36, [R1+0x2094] ;  /* 0x0020940001247983 */ /* 0x000f280000300800 */
[----:B------:R-:W-:Y:S04]  /*1ebdc0*/  STL.64 [R1+0x15f0], R24 ;  /* 0x0015f01801007387 */ /* 0x000fe80000100a00 */
[----:B------:R2:W-:Y:S02]  /*1ebdd0*/  STL [R1+0x8c], R19 ;  /* 0x00008c1301007387 */ /* 0x0005e40000100800 */
[----:B--2---:R-:W-:Y:S01]  /*1ebde0*/  F2FP.SATFINITE.E5M2.F32.PACK_AB_MERGE_C R19, R20, R48, RZ ;  /* 0x000000301413723e */ /* 0x004fe200048060ff */
[----:B------:R-:W-:Y:S01]  /*1ebdf0*/  VIADD R20, R17, UR4 ;  /* 0x0000000411147c36 */ /* 0x000fe20008000000 */
[----:B------:R-:W-:Y:S01]  /*1ebe00*/  F2FP.SATFINITE.E5M2.F32.PACK_AB_MERGE_C R29, R29, R45, RZ ;  /* 0x0000002d1d1d723e */ /* 0x000fe200048060ff */
[----:B------:R-:W-:-:S02]  /*1ebe10*/  ULDC UR4, c[0x0][0x248] ;  /* 0x0000920000047ab9 */ /* 0x000fc40000000800 */
[----:B------:R-:W-:Y:S04]  /*1ebe20*/  STL [R1+0x70], R19 ;  /* 0x0000701301007387 */ /* 0x000fe80000100800 */
[----:B------:R-:W2:Y:S01]  /*1ebe30*/  LDL.LU R30, [R1+0x2098] ;  /* 0x00209800011e7983 */ /* 0x000ea20000300800 */
[----:B------:R-:W-:-:S03]  /*1ebe40*/  F2FP.SATFINITE.E5M2.F32.PACK_AB_MERGE_C R17, R26, R55, RZ ;  /* 0x000000371a11723e */ /* 0x000fc600048060ff */
[----:B------:R-:W2:Y:S04]  /*1ebe50*/  LDL.LU R48, [R1+0x209c] ;  /* 0x00209c0001307983 */ /* 0x000ea80000300800 */
[----:B------:R-:W2:Y:S04]  /*1ebe60*/  LDL R32, [R1+0x34] ;  /* 0x0000340001207983 */ /* 0x000ea80000100800 */
[----:B------:R-:W2:Y:S01]  /*1ebe70*/  LDL R59, [R1+0x30] ;  /* 0x00003000013b7983 */ /* 0x000ea20000100800 */
[----:B------:R-:W-:-:S03]  /*1ebe80*/  IADD3 R24, P6, R20, R4, RZ ;  /* 0x0000000414187210 */ /* 0x000fc60007fde0ff */
[----:B------:R-:W2:Y:S04]  /*1ebe90*/  LDL.LU R31, [R1+0x20a0] ;  /* 0x0020a000011f7983 */ /* 0x000ea80000300800 */
[----:B------:R-:W2:Y:S04]  /*1ebea0*/  LDL.LU R28, [R1+0x20a4] ;  /* 0x0020a400011c7983 */ /* 0x000ea80000300800 */
[----:B------:R0:W-:Y:S04]  /*1ebeb0*/  STL [R1+0x74], R17 ;  /* 0x0000741101007387 */ /* 0x0001e80000100800 */
[----:B------:R-:W2:Y:S04]  /*1ebec0*/  LDL.LU R52, [R1+0x20a8] ;  /* 0x0020a80001347983 */ /* 0x000ea80000300800 */
[----:B------:R-:W2:Y:S01]  /*1ebed0*/  LDL.LU R39, [R1+0x20ac] ;  /* 0x0020ac0001277983 */ /* 0x000ea20000300800 */
[----:B0-----:R-:W-:-:S03]  /*1ebee0*/  SHF.R.S32.HI R17, RZ, 0x1f, R20 ;  /* 0x0000001fff117819 */ /* 0x001fc60000011414 */
[----:B------:R-:W2:Y:S02]  /*1ebef0*/  LDL.LU R22, [R1+0x20b0] ;  /* 0x0020b00001167983 */ /* 0x000ea40000300800 */
[----:B------:R-:W-:Y:S02]  /*1ebf00*/  IMAD.X R25, R17, 0x1, R33, P6 ;  /* 0x0000000111197824 */ /* 0x000fe400030e0621 */
[----:B------:R-:W2:Y:S04]  /*1ebf10*/  LDL.LU R19, [R1+0x20b4] ;  /* 0x0020b40001137983 */ /* 0x000ea80000300800 */
[----:B------:R-:W2:Y:S04]  /*1ebf20*/  LDL.LU R55, [R1+0x20b8] ;  /* 0x0020b80001377983 */ /* 0x000ea80000300800 */
[----:B------:R-:W2:Y:S04]  /*1ebf30*/  LDL.LU R26, [R1+0x20bc] ;  /* 0x0020bc00011a7983 */ /* 0x000ea80000300800 */
[----:B------:R-:W2:Y:S04]  /*1ebf40*/  LDL R38, [R1+0x2c] ;  /* 0x00002c0001267983 */ /* 0x000ea80000100800 */
[----:B------:R0:W-:Y:S04]  /*1ebf50*/  STL.64 [R1+0x15e8], R24 ;  /* 0x0015e81801007387 */ /* 0x0001e80000100a00 */
[----:B0-----:R-:W2:Y:S04]  /*1ebf60*/  LDL.LU R24, [R1+0x1dd0] ;  /* 0x001dd00001187983 */ /* 0x001ea80000300800 */
[----:B------:R-:W2:Y:S01]  /*1ebf70*/  LDL.LU R21, [R1+0x1dd4] ;  /* 0x001dd40001157983 */ /* 0x000ea20000300800 */
[----:B---3--:R-:W-:-:S05]  /*1ebf80*/  F2FP.SATFINITE.E5M2.F32.PACK_AB_MERGE_C R25, R34, R40, RZ ;  /* 0x000000282219723e */ /* 0x008fca00048060ff */
[----:B------:R4:W-:Y:S04]  /*1ebf90*/  STL [R1+0x1b90], R25 ;  /* 0x001b901901007387 */ /* 0x0009e80000100800 */
[----:B------:R-:W3:Y:S04]  /*1ebfa0*/  LDL.LU R40, [R1+0x1dd8] ;  /* 0x001dd80001287983 */ /* 0x000ee80000300800 */
[----:B------:R-:W3:Y:S01]  /*1ebfb0*/  LDL.LU R34, [R1+0x1ddc] ;  /* 0x001ddc0001227983 */ /* 0x000ee20000300800 */
[----:B------:R-:W-:-:S05]  /*1ebfc0*/  IADD3 R60, P6, R20, R6, RZ ;  /* 0x00000006143c7210 */ /* 0x000fca0007fde0ff */
[----:B------:R-:W-:Y:S01]  /*1ebfd0*/  IMAD.X R61, R17, 0x1, R5, P6 ;  /* 0x00000001113d7824 */ /* 0x000fe200030e0605 */
[----:B----4-:R-:W-:-:S05]  /*1ebfe0*/  F2FP.SATFINITE.E5M2.F32.PACK_AB_MERGE_C R25, R49, R42, RZ ;  /* 0x0000002a3119723e */ /* 0x010fca00048060ff */
[----:B------:R0:W-:Y:S04]  /*1ebff0*/  STL [R1+0x1b98], R25 ;  /* 0x001b981901007387 */ /* 0x0001e80000100800 */
[----:B------:R-:W4:Y:S04]  /*1ec000*/  LDL.LU R42, [R1+0x1da0] ;  /* 0x001da000012a7983 */ /* 0x000f280000300800 */
[----:B------:R-:W4:Y:S04]  /*1ec010*/  LDL.LU R49, [R1+0x1da4] ;  /* 0x001da40001317983 */ /* 0x000f280000300800 */
[----:B------:R1:W-:Y:S04]  /*1ec020*/  STL.64 [R1+0x15e0], R60 ;  /* 0x0015e03c01007387 */ /* 0x0003e80000100a00 */
[----:B0-----:R-:W4:Y:S01]  /*1ec030*/  LDL.LU R25, [R1+0x1da8] ;  /* 0x001da80001197983 */ /* 0x001f220000300800 */
[----:B------:R-:W-:-:S03]  /*1ec040*/  F2FP.SATFINITE.E5M2.F32.PACK_AB_MERGE_C R36, R36, R41, RZ ;  /* 0x000000292424723e */ /* 0x000fc600048060ff */
[----:B------:R-:W4:Y:S01]  /*1ec050*/  LDL.LU R27, [R1+0x1dac] ;  /* 0x001dac00011b7983 */ /* 0x000f220000300800 */
[----:B-1----:R-:W-:-:S03]  /*1ec060*/  IADD3 R60, P6, R20, R8, RZ ;  /* 0x00000008143c7210 */ /* 0x002fc60007fde0ff */
[----:B------:R0:W-:Y:S04]  /*1ec070*/  STL [R1+0x7d8], R36 ;  /* 0x0007d82401007387 */ /* 0x0001e80000100800 */
[----:B------:R-:W4:Y:S01]  /*1ec080*/  LDL.LU R45, [R1+0x1d80] ;  /* 0x001d8000012d7983 */ /* 0x000f220000300800 */
[----:B------:R-:W-:-:S03]  /*1ec090*/  IMAD.X R61, R17, 0x1, R7, P6 ;  /* 0x00000001113d7824 */ /* 0x000fc600030e0607 */
[----:B------:R-:W4:Y:S04]  /*1ec0a0*/  LDL.LU R50, [R1+0x1d84] ;  /* 0x001d840001327983 */ /* 0x000f280000300800 */
[----:B------:R-:W4:Y:S04]  /*1ec0b0*/  LDL.LU R41, [R1+0x1d88] ;  /* 0x001d880001297983 */ /* 0x000f280000300800 */
[----:B0-----:R-:W4:Y:S01]  /*1ec0c0*/  LDL.LU R36, [R1+0x1d8c] ;  /* 0x001d8c0001247983 */ /* 0x001f220000300800 */
[----:B--2---:R-:W-:Y:S02]  /*1ec0d0*/  F2FP.SATFINITE.E5M2.F32.PACK_AB_MERGE_C R48, R48, R30, RZ ;  /* 0x0000001e3030723e */ /* 0x004fe400048060ff */
[----:B------:R-:W-:-:S03]  /*1ec0e0*/  IADD3 R30, P6, R20, R10, RZ ;  /* 0x0000000a141e7210 */ /* 0x000fc60007fde0ff */
[----:B------:R0:W-:Y:S04]  /*1ec0f0*/  STL [R1+0xa1fc], R48 ;  /* 0x00a1fc3001007387 */ /* 0x0001e80000100800 */
[----:B------:R-:W-:Y:S01]  /*1ec100*/  STL.64 [R1+0x15d8], R60 ;  /* 0x0015d83c01007387 */ /* 0x000fe20000100a00 */
[----:B0-----:R-:W-:Y:S01]  /*1ec110*/  F2FP.SATFINITE.E5M2.F32.PACK_AB_MERGE_C R48, R28, R31, RZ ;  /* 0x0000001f1c30723e */ /* 0x001fe200048060ff */
[----:B------:R-:W-:-:S04]  /*1ec120*/  IMAD.X R31, R17, 0x1, R9, P6 ;  /* 0x00000001111f7824 */ /* 0x000fc800030e0609 */
[----:B------:R-:W-:Y:S01]  /*1ec130*/  STL [R1+0x388], R48 ;  /* 0x0003883001007387 */ /* 0x000fe20000100800 */
[----:B------:R-:W-:-:S05]  /*1ec140*/  F2FP.SATFINITE.E5M2.F32.PACK_AB_MERGE_C R28, R39, R52, RZ ;  /* 0x00000034271c723e */ /* 0x000fca00048060ff */
[----:B------:R-:W-:Y:S01]  /*1ec150*/  STL [R1+0x384], R28 ;  /* 0x0003841c01007387 */ /* 0x000fe20000100800 */
[----:B------:R-:W-:-:S03]  /*1ec160*/  F2FP.SATFINITE.E5M2.F32.PACK_AB_MERGE_C R19, R19, R22, RZ ;  /* 0x000000161313723e */ /* 0x000fc600048060ff */
[----:B------:R-:W2:Y:S04]  /*1ec170*/  LDL.LU R22, [R1+0x1d60] ;  /* 0x001d600001167983 */ /* 0x000ea80000300800 */
[----:B------:R0:W-:Y:S01]  /*1ec180*/  STL.64 [R1+0x15d0], R30 ;  /* 0x0015d01e01007387 */ /* 0x0001e20000100a00 */
[----:B------:R-:W-:-:S03]  /*1ec190*/  F2FP.SATFINITE.E5M2.F32.PACK_AB_MERGE_C R39, R26, R55, RZ ;  /* 0x000000371a27723e */ /* 0x000fc600048060ff */
[----:B------:R1:W-:Y:S01]  /*1ec1a0*/  STL [R1+0x378], R19 ;  /* 0x0003781301007387 */ /* 0x0003e20000100800 */
[----:B0-----:R-:W-:-:S03]  /*1ec1b0*/  IADD3 R30, P6, R20, R3, RZ ;  /* 0x00000003141e7210 */ /* 0x001fc60007fde0ff */
[----:B-1----:R-:W2:Y:S02]  /*1ec1c0*/  LDL.LU R19, [R1+0x1d64] ;  /* 0x001d640001137983 */ /* 0x002ea40000300800 */
[----:B------:R-:W-:Y:S02]  /*1ec1d0*/  IMAD.X R31, R17, 0x1, R43, P6 ;  /* 0x00000001111f7824 */ /* 0x000fe400030e062b */
[----:B------:R-:W2:Y:S04]  /*1ec1e0*/  LDL.LU R55, [R1+0x1d68] ;  /* 0x001d680001377983 */ /* 0x000ea80000300800 */
[----:B------:R-:W2:Y:S01]  /*1ec1f0*/  LDL.LU R26, [R1+0x1d6c] ;  /* 0x001d6c00011a7983 */ /* 0x000ea20000300800 */
[----:B------:R-:W-:-:S03]  /*1ec200*/  F2FP.SATFINITE.E5M2.F32.PACK_AB_MERGE_C R24, R21, R24, RZ ;  /* 0x000000181518723e */ /* 0x000fc600048060ff */
[----:B------:R-:W-:Y:S04]  /*1ec210*/  STL [R1+0xa230], R39 ;  /* 0x00a2302701007387 */ /* 0x000fe80000100800 */
[----:B------:R0:W-:Y:S04]  /*1ec220*/  STL.64 [R1+0x15b8], R30 ;  /* 0x0015b81e01007387 */ /* 0x0001e80000100a00 */
[----:B------:R1:W-:Y:S01]  /*1ec230*/  STL [R1+0x2f8], R24 ;  /* 0x0002f81801007387 */ /* 0x0003e20000100800 */
[----:B---3--:R-:W-:-:S05]  /*1ec240*/  F2FP.SATFINITE.E5M2.F32.PACK_AB_MERGE_C R21, R34, R40, RZ ;  /* 0x000000282215723e */ /* 0x008fca00048060ff */
[----:B------:R4:W-:Y:S04]  /*1ec250*/  STL [R1+0x304], R21 ;  /* 0x0003041501007387 */ /* 0x0009e80000100800 */
[----:B------:R-:W3:Y:S04]  /*1ec260*/  LDL.LU R40, [R1+0x1d30] ;  /* 0x001d300001287983 */ /* 0x000ee80000300800 */
[----:B------:R-:W3:Y:S01]  /*1ec270*/  LDL.LU R34, [R1+0x1d34] ;  /* 0x001d340001227983 */ /* 0x000ee20000300800 */
[----:B0-----:R-:W-:-:S05]  /*1ec280*/  IADD3 R30, P6, R20, R2, RZ ;  /* 0x00000002141e7210 */ /* 0x001fca0007fde0ff */
[----:B------:R-:W-:Y:S01]  /*1ec290*/  IMAD.X R31, R17, 0x1, R0, P6 ;  /* 0x00000001111f7824 */ /* 0x000fe200030e0600 */
[C---:B-1----:R-:W-:Y:S02]  /*1ec2a0*/  IADD3 R24, P6, R20.reuse, R32, RZ ;  /* 0x0000002014187210 */ /* 0x042fe40007fde0ff */
[----:B----4-:R-:W-:Y:S02]  /*1ec2b0*/  F2FP.SATFINITE.E5M2.F32.PACK_AB_MERGE_C R21, R49, R42, RZ ;  /* 0x0000002a3115723e */ /* 0x010fe400048060ff */
[----:B------:R-:W-:Y:S04]  /*1ec2c0*/  STL.64 [R1+0x15b0], R30 ;  /* 0x0015b01e01007387 */ /* 0x000fe80000100a00 */
[----:B------:R-:W4:Y:S04]  /*1ec2d0*/  LDL.LU R42, [R1+0x1d38] ;  /* 0x001d3800012a7983 */ /* 0x000f280000300800 */
[----:B------:R-:W4:Y:S04]  /*1ec2e0*/  LDL.LU R49, [R1+0x1d3c] ;  /* 0x001d3c0001317983 */ /* 0x000f280000300800 */
[----:B------:R0:W-:Y:S02]  /*1ec2f0*/  STL [R1+0x2c0], R21 ;  /* 0x0002c01501007387 */ /* 0x0001e40000100800 */
[----:B0-----:R-:W-:Y:S01]  /*1ec300*/  F2FP.SATFINITE.E5M2.F32.PACK_AB_MERGE_C R21, R27, R25, RZ ;  /* 0x000000191b15723e */ /* 0x001fe200048060ff */
[----:B------:R-:W-:Y:S01]  /*1ec310*/  IMAD.X R25, R17, 0x1, R59, P6 ;  /* 0x0000000111197824 */ /* 0x000fe200030e063b */
[----:B------:R-:W-:-:S03]  /*1ec320*/  IADD3 R30, P6, R20, R38, RZ ;  /* 0x00000026141e7210 */ /* 0x000fc60007fde0ff */
[----:B------:R-:W-:Y:S04]  /*1ec330*/  STL [R1+0x2bc], R21 ;  /* 0x0002bc1501007387 */ /* 0x000fe80000100800 */
[----:B------:R0:W-:Y:S01]  /*1ec340*/  STL.64 [R1+0x1598], R24 ;  /* 0x0015981801007387 */ /* 0x0001e20000100a00 */
[----:B------:R-:W-:Y:S01]  /*1ec350*/  IMAD.X R31, R17, 0x1, R44, P6 ;  /* 0x00000001111f7824 */ /* 0x000fe200030e062c */
[----:B0-----:R-:W-:-:S05]  /*1ec360*/  F2FP.SATFINITE.E5M2.F32.PACK_AB_MERGE_C R25, R36, R41, RZ ;  /* 0x000000292419723e */ /* 0x001fca00048060ff */
[----:B------:R0:W-:Y:S04]  /*1ec370*/  STL [R1+0xa2a0], R25 ;  /* 0x00a2a01901007387 */ /* 0x0001e80000100800 */
[----:B------:R-:W-:Y:S04]  /*1ec380*/  STL [R1+0xa498], R38 ;  /* 0x00a4982601007387 */ /* 0x000fe80000100800 */
[----:B0-----:R-:W4:Y:S04]  /*1ec390*/  LDL.LU R25, [R1+0x1d10] ;  /* 0x001d100001197983 */ /* 0x001f280000300800 */
[----:B------:R-:W4:Y:S04]  /*1ec3a0*/  LDL.LU R36, [R1+0x1d14] ;  /* 0x001d140001247983 */ /* 0x000f280000300800 */
[----:B------:R-:W4:Y:S04]  /*1ec3b0*/  LDL.LU R39, [R1+0x1d18] ;  /* 0x001d180001277983 */ /* 0x000f280000300800 */
[----:B------:R0:W-:Y:S04]  /*1ec3c0*/  STL.64 [R1+0x1590], R30 ;  /* 0x0015901e01007387 */ /* 0x0001e80000100a00 */
[----:B------:R-:W4:Y:S04]  /*1ec3d0*/  LDL.LU R48, [R1+0x1d1c] ;  /* 0x001d1c0001307983 */ /* 0x000f280000300800 */
[----:B------:R-:W4:Y:S04]  /*1ec3e0*/  LDL.LU R60, [R1+0x1d00] ;  /* 0x001d0000013c7983 */ /* 0x000f280000300800 */
[----:B------:R-:W4:Y:S04]  /*1ec3f0*/  LDL.LU R61, [R1+0x1d04] ;  /* 0x001d0400013d7983 */ /* 0x000f280000300800 */
[----:B0-----:R-:W4:Y:S04]  /*1ec400*/  LDL.LU R30, [R1+0x1d08] ;  /* 0x001d0800011e7983 */ /* 0x001f280000300800 */
[----:B------:R-:W4:Y:S01]  /*1ec410*/  LDL.LU R41, [R1+0x1d0c] ;  /* 0x001d0c0001297983 */ /* 0x000f220000300800 */
[----:B--2---:R-:W-:-:S05]  /*1ec420*/  F2FP.SATFINITE.E5M2.F32.PACK_AB_MERGE_C R22, R19, R22, RZ ;  /* 0x000000161316723e */ /* 0x004fca00048060ff */
[----:B------:R-:W-:Y:S01]  /*1ec430*/  STL [R1+0xa310], R22 ;  /* 0x00a3101601007387 */ /* 0x000fe20000100800 */
[----:B------:R-:W-:-:S03]  /*1ec440*/  F2FP.SATFINITE.E5M2.F32.PACK_AB_MERGE_C R19, R26, R55, RZ ;  /* 0x000000371a13723e */ /* 0x000fc600048060ff */
[----:B------:R-:W2:Y:S04]  /*1ec450*/  LDL.LU R31, [R1+0x1cb0] ;  /* 0x001cb000011f7983 */ /* 0x000ea80000300800 */
[----:B------:R-:W2:Y:S04]  /*1ec460*/  LDL.LU R28, [R1+0x1cb4] ;  /* 0x001cb400011c7983 */ /* 0x000ea80000300800 */
[----:B------:R-:W2:Y:S04]  /*1ec470*/  LDL.LU R55, [R1+0x1cb8] ;  /* 0x001cb80001377983 */ /* 0x000ea80000300800 */
[----:B------:R-:W2:Y:S04]  /*1ec480*/  LDL.LU R26, [R1+0x1cbc] ;  /* 0x001cbc00011a7983 */ /* 0x000ea80000300800 */
[----:B------:R0:W-:Y:S02]  /*1ec490*/  STL.64 [R1+0xa3e8], R18 ;  /* 0x00a3e81201007387 */ /* 0x0001e40000100a00 */
[----:B0-----:R-:W-:-:S02]  /*1ec4a0*/  IADD3 R18, P6, R20, R54, RZ ;  /* 0x0000003614127210 */ /* 0x001fc40007fde0ff */
[----:B------:R-:W2:Y:S01]  /*1ec4b0*/  LDL.LU R54, [R1+0xa4a4] ;  /* 0x00a4a40001367983 */ /* 0x000ea20000300800 */
[----:B---3--:R-:W-:-:S05]  /*1ec4c0*/  F2FP.SATFINITE.E5M2.F32.PACK_AB_MERGE_C R52, R34, R40, RZ ;  /* 0x000000282234723e */ /* 0x008fca00048060ff */
[----:B------:R0:W-:Y:S04]  /*1ec4d0*/  STL.64 [R1+0xa378], R52 ;  /* 0x00a3783401007387 */ /* 0x0001e80000100a00 */
[----:B0-----:R-:W3:Y:S01]  /*1ec4e0*/  LDL R53, [R1+0x14] ;  /* 0x0000140001357983 */ /* 0x001ee20000100800 */
[----:B------:R-:W-:Y:S01]  /*1ec4f0*/  IMAD.X R19, R17, 0x1, R58, P6 ;  /* 0x0000000111137824 */ /* 0x000fe200030e063a */
[----:B------:R-:W-:-:S04]  /*1ec500*/  F2FP.SATFINITE.E5M2.F32.PACK_AB_MERGE_C R27, R50, R45, RZ ;  /* 0x0000002d321b723e */ /* 0x000fc800048060ff */
[----:B------:R0:W-:Y:S01]  /*1ec510*/  STL.64 [R1+0x1588], R18 ;  /* 0x0015881201007387 */ /* 0x0001e20000100a00 */
[----:B----4-:R-:W-:-:S03]  /*1ec520*/  F2FP.SATFINITE.E5M2.F32.PACK_AB_MERGE_C R24, R49, R42, RZ ;  /* 0x0000002a3118723e */ /* 0x010fc600048060ff */
[----:B------:R-:W4:Y:S04]  /*1ec530*/  LDL.LU R21, [R1+0x1ca0] ;  /* 0x001ca00001157983 */ /* 0x000f280000300800 */
[----:B------:R-:W4:Y:S01]  /*1ec540*/  LDL.LU R45, [R1+0x1ca4] ;  /* 0x001ca400012d7983 */ /* 0x000f220000300800 */
[----:B0-----:R-:W-:-:S03]  /*1ec550*/  IADD3 R18, P6, R20, R56, RZ ;  /* 0x0000003814127210 */ /* 0x001fc60007fde0ff */
[----:B------:R-:W4:Y:S02]  /*1ec560*/  LDL.LU R42, [R1+0x1ca8] ;  /* 0x001ca800012a7983 */ /* 0x000f240000300800 */
[----:B------:R-:W-:Y:S02]  /*1ec570*/  IMAD.X R19, R17, 0x1, R47, P6 ;  /* 0x0000000111137824 */ /* 0x000fe400030e062f */
[----:B------:R-:W4:Y:S04]  /*1ec580*/  LDL.LU R49, [R1+0x1cac] ;  /* 0x001cac0001317983 */ /* 0x000f280000300800 */
[----:B------:R-:W4:Y:S04]  /*1ec590*/  LDL.LU R50, [R1+0x1780] ;  /* 0x0017800001327983 */ /* 0x000f280000300800 */
[----:B------:R-:W4:Y:S04]  /*1ec5a0*/  LDL.LU R40, [R1+0x1784] ;  /* 0x0017840001287983 */ /* 0x000f280000300800 */
[----:B------:R-:W4:Y:S04]  /*1ec5b0*/  LDL.LU R34, [R1+0x1788] ;  /* 0x0017880001227983 */ /* 0x000f280000300800 */
[----:B------:R3:W-:Y:S04]  /*1ec5c0*/  STL.64 [R1+0x1578], R18 ;  /* 0x0015781201007387 */ /* 0x0007e80000100a00 */
[----:B------:R-:W4:Y:S01]  /*1ec5d0*/  LDL.LU R56, [R1+0x178c] ;  /* 0x00178c0001387983 */ /* 0x000f220000300800 */
[----:B------:R-:W-:-:S05]  /*1ec5e0*/  F2FP.SATFINITE.E5M2.F32.PACK_AB_MERGE_C R36, R36, R25, RZ ;  /* 0x000000192424723e */ /* 0x000fca00048060ff */
[----:B------:R-:W-:Y:S01]  /*1ec5f0*/  STL.64 [R1+0xa358], R36 ;  /* 0x00a3582401007387 */ /* 0x000fe20000100a00 */
[----:B------:R-:W-:-:S05]  /*1ec600*/  F2FP.SATFINITE.E5M2.F32.PACK_AB_MERGE_C R22, R48, R39, RZ ;  /* 0x000000273016723e */ /* 0x000fca00048060ff */
[----:B------:R-:W-:Y:S01]  /*1ec610*/  STL [R1+0xa420], R22 ;  /* 0x00a4201601007387 */ /* 0x000fe20000100800 */
[----:B------:R-:W-:Y:S02]  /*1ec620*/  F2FP.SATFINITE.E5M2.F32.PACK_AB_MERGE_C R48, R61, R60, RZ ;  /* 0x0000003c3d30723e */ /* 0x000fe400048060ff */
[----:B------:R-:W-:Y:S02]  /*1ec630*/  F2FP.SATFINITE.E5M2.F32.PACK_AB_MERGE_C R30, R41, R30, RZ ;  /* 0x0000001e291e723e */ /* 0x000fe400048060ff */
[----:B--2---:R-:W-:Y:S02]  /*1ec640*/  F2FP.SATFINITE.E5M2.F32.PACK_AB_MERGE_C R60, R26, R55, RZ ;  /* 0x000000371a3c723e */ /* 0x004fe400048060ff */
[----:B---3--:R-:W-:-:S05]  /*1ec650*/  IADD3 R18, P6, R20, R53, RZ ;  /* 0x0000003514127210 */ /* 0x008fca0007fde0ff */
[----:B------:R-:W-:Y:S02]  /*1ec660*/  IMAD.X R19, R17, 0x1, R51, P6 ;  /* 0x0000000111137824 */ /* 0x000fe400030e0633 */
[----:B------:R-:W2:Y:S04]  /*1ec670*/  LDL.LU R51, [R1+0xa4a0] ;  /* 0x00a4a00001337983 */ /* 0x000ea80000300800 */
[----:B------:R-:W-:Y:S04]  /*1ec680*/  STL [R1+0xa448], R48 ;  /* 0x00a4483001007387 */ /* 0x000fe80000100800 */
[----:B------:R0:W-:Y:S04]  /*1ec690*/  STL.64 [R1+0x1580], R18 ;  /* 0x0015801201007387 */ /* 0x0001e80000100a00 */
[----:B------:R-:W3:Y:S01]  /*1ec6a0*/  LDL.LU R41, [R1+0x1370] ;  /* 0x0013700001297983 */ /* 0x000ee20000300800 */
[----:B0-----:R-:W-:-:S03]  /*1ec6b0*/  IADD3 R18, P6, R20, R46, RZ ;  /* 0x0000002e14127210 */ /* 0x001fc60007fde0ff */
[----:B------:R-:W3:Y:S02]  /*1ec6c0*/  LDL.LU R46, [R1+0x1374] ;  /* 0x00137400012e7983 */ /* 0x000ee40000300800 */
[----:B------:R-:W-:Y:S02]  /*1ec6d0*/  IMAD.X R19, R17, 0x1, R57, P6 ;  /* 0x0000000111137824 */ /* 0x000fe400030e0639 */
[----:B------:R-:W2:Y:S04]  /*1ec6e0*/  LDL.LU R57, [R1+0xa49c] ;  /* 0x00a49c0001397983 */ /* 0x000ea80000300800 */
[----:B------:R-:W2:Y:S04]  /*1ec6f0*/  LDL.LU R55, [R1+0x1378] ;  /* 0x0013780001377983 */ /* 0x000ea80000300800 */
[----:B------:R0:W-:Y:S04]  /*1ec700*/  STL.64 [R1+0x1570], R18 ;  /* 0x0015701201007387 */ /* 0x0001e80000100a00 */
[----:B------:R-:W2:Y:S01]  /*1ec710*/  LDL.LU R26, [R1+0x137c] ;  /* 0x00137c00011a7983 */ /* 0x000ea20000300800 */
[----:B------:R-:W-:-:S02]  /*1ec720*/  F2FP.SATFINITE.E5M2.F32.PACK_AB_MERGE_C R61, R28, R31, RZ ;  /* 0x0000001f1c3d723e */ /* 0x000fc400048060ff */
[----:B0-----:R-:W-:-:S03]  /*1ec730*/  IADD3 R18, P6, R20, R23, RZ ;  /* 0x0000001714127210 */ /* 0x001fc60007fde0ff */
[----:B------:R4:W-:Y:S02]  /*1ec740*/  STL.64 [R1+0xa3c8], R60 ;  /* 0x00a3c83c01007387 */ /* 0x0009e40000100a00 */
[----:B------:R-:W-:Y:S02]  /*1ec750*/  IMAD.X R19, R17, 0x1, R35, P6 ;  /* 0x0000000111137824 */ /* 0x000fe400030e0623 */
[----:B------:R-:W2:Y:S01]  /*1ec760*/  LDL.LU R39, [R1+0x1330] ;  /* 0x0013300001277983 */ /* 0x000ea20000300800 */
[----:B------:R-:W-:-:S03]  /*1ec770*/  IADD3 R36, P6, R20, R11, RZ ;  /* 0x0000000b14247210 */ /* 0x000fc60007fde0ff */
[----:B------:R-:W2:Y:S01]  /*1ec780*/  LDL.LU R23, [R1+0x1334] ;  /* 0x0013340001177983 */ /* 0x000ea20000300800 */
[----:B----4-:R-:W-:-:S03]  /*1ec790*/  F2FP.SATFINITE.E5M2.F32.PACK_AB_MERGE_C R60, R45, R21, RZ ;  /* 0x000000152d3c723e */ /* 0x010fc600048060ff */
[----:B------:R0:W-:Y:S01]  /*1ec7a0*/  STL.64 [R1+0x1438], R18 ;  /* 0x0014381201007387 */ /* 0x0001e20000100a00 */
[----:B------:R-:W-:Y:S01]  /*1ec7b0*/  F2FP.SATFINITE.E5M2.F32.PACK_AB_MERGE_C R52, R40, R50, RZ ;  /* 0x000000322834723e */ /* 0x000fe200048060ff */
[----:B------:R-:W-:Y:S02]  /*1ec7c0*/  IMAD.X R37, R17, 0x1, R12, P6 ;  /* 0x0000000111257824 */ /* 0x000fe400030e060c */
[----:B------:R-:W-:Y:S01]  /*1ec7d0*/  STL [R1+0xa424], R60 ;  /* 0x00a4243c01007387 */ /* 0x000fe20000100800 */
[----:B0-----:R-:W-:-:S03]  /*1ec7e0*/  F2FP.SATFINITE.E5M2.F32.PACK_AB_MERGE_C R18, R49, R42, RZ ;  /* 0x0000002a3112723e */ /* 0x001fc600048060ff */
[----:B------:R-:W4:Y:S04]  /*1ec7f0*/  LDL.LU R42, [R1+0x1338] ;  /* 0x00133800012a7983 */ /* 0x000f280000300800 */
[----:B------:R-:W4:Y:S01]  /*1ec800*/  LDL.LU R49, [R1+0x133c] ;  /* 0x00133c0001317983 */ /* 0x000f220000300800 */
[----:B------:R-:W-:-:S03]  /*1ec810*/  F2FP.SATFINITE.E5M2.F32.PACK_AB_MERGE_C R45, R56, R34, RZ ;  /* 0x00000022382d723e */ /* 0x000fc600048060ff */
[----:B------:R0:W-:Y:S04]  /*1ec820*/  STL [R1+0xa458], R18 ;  /* 0x00a4581201007387 */ /* 0x0001e80000100800 */
[----:B------:R-:W-:Y:S04]  /*1ec830*/  STL [R1+0xa428], R52 ;  /* 0x00a4283401007387 */ /* 0x000fe80000100800 */
[----:B------:R-:W-:Y:S01]  /*1ec840*/  STL.64 [R1+0x1430], R36 ;  /* 0x0014302401007387 */ /* 0x000fe20000100a00 */
[----:B0-----:R-:W-:-:S03]  /*1ec850*/  IADD3 R18, P6, R20, R13, RZ ;  /* 0x0000000d14127210 */ /* 0x001fc60007fde0ff */
[----:B------:R-:W4:Y:S02]  /*1ec860*/  LDL.LU R31, [R1+0x1700] ;  /* 0x00170000011f7983 */ /* 0x000f240000300800 */
[----:B------:R-:W-:Y:S02]  /*1ec870*/  IMAD.X R19, R17, 0x1, R15, P6 ;  /* 0x0000000111137824 */ /* 0x000fe400030e060f */
[----:B------:R-:W4:Y:S04]  /*1ec880*/  LDL.LU R56, [R1+0x1704] ;  /* 0x0017040001387983 */ /* 0x000f280000300800 */
[----:B------:R-:W4:Y:S04]  /*1ec890*/  LDL.LU R21, [R1+0x1708] ;  /* 0x0017080001157983 */ /* 0x000f280000300800 */
[----:B------:R-:W4:Y:S04]  /*1ec8a0*/  LDL.LU R34, [R1+0x170c] ;  /* 0x00170c0001227983 */ /* 0x000f280000300800 */
[----:B------:R-:W-:Y:S04]  /*1ec8b0*/  STL [R1+0xa45c], R45 ;  /* 0x00a45c2d01007387 */ /* 0x000fe80000100800 */
[----:B------:R-:W4:Y:S04]  /*1ec8c0*/  LDL.LU R28, [R1+0x16a0] ;  /* 0x0016a000011c7983 */ /* 0x000f280000300800 */
[----:B------:R-:W4:Y:S04]  /*1ec8d0*/  LDL.LU R50, [R1+0x16a4] ;  /* 0x0016a40001327983 */ /* 0x000f280000300800 */
[----:B------:R0:W-:Y:S02]  /*1ec8e0*/  STL.64 [R1+0x1428], R18 ;  /* 0x0014281201007387 */ /* 0x0001e40000100a00 */
[----:B0-----:R-:W-:-:S05]  /*1ec8f0*/  IADD3 R18, P6, R20, R14, RZ ;  /* 0x0000000e14127210 */ /* 0x001fca0007fde0ff */
[----:B------:R-:W-:Y:S01]  /*1ec900*/  IMAD.X R19, R17, 0x1, R16, P6 ;  /* 0x0000000111137824 */ /* 0x000fe200030e0610 */
[----:B---3--:R-:W-:-:S05]  /*1ec910*/  F2FP.SATFINITE.E5M2.F32.PACK_AB_MERGE_C R60, R46, R41, RZ ;  /* 0x000000292e3c723e */ /* 0x008fca00048060ff */
[----:B------:R-:W-:Y:S04]  /*1ec920*/  STL [R1+0xa468], R60 ;  /* 0x00a4683c01007387 */ /* 0x000fe80000100800 */
[----:B------:R-:W3:Y:S04]  /*1ec930*/  LDL.LU R40, [R1+0x16a8] ;  /* 0x0016a80001287983 */ /* 0x000ee80000300800 */
[----:B------:R-:W3:Y:S04]  /*1ec940*/  LDL.LU R41, [R1+0x16ac] ;  /* 0x0016ac0001297983 */ /* 0x000ee80000300800 */
[----:B------:R0:W-:Y:S01]  /*1ec950*/  STL.64 [R1+0x1420], R18 ;  /* 0x0014201201007387 */ /* 0x0001e20000100a00 */
[----:B--2---:R-:W-:-:S03]  /*1ec960*/  F2FP.SATFINITE.E5M2.F32.PACK_AB_MERGE_C R37, R26, R55, RZ ;  /* 0x000000371a25723e */ /* 0x004fc600048060ff */
[----:B------:R-:W2:Y:S04]  /*1ec970*/  LDL.LU R17, [R1+0x1630] ;  /* 0x0016300001117983 */ /* 0x000ea80000300800 */
[----:B------:R-:W2:Y:S04]  /*1ec980*/  LDL.LU R55, [R1+0x1634] ;  /* 0x0016340001377983 */ /* 0x000ea80000300800 */
[----:B------:R-:W2:Y:S01]  /*1ec990*/  LDL.LU R46, [R1+0x1638] ;  /* 0x00163800012e7983 */ /* 0x000ea20000300800 */
[----:B0-----:R-:W-:Y:S01]  /*1ec9a0*/  VIADD R18, R20, UR4 ;  /* 0x0000000414127c36 */ /* 0x001fe20008000000 */
[----:B------:R-:W-:-:S02]  /*1ec9b0*/  ULDC UR4, c[0x0][0x248] ;  /* 0x0000920000047ab9 */ /* 0x000fc40000000800 */
[----:B------:R-:W2:Y:S01]  /*1ec9c0*/  LDL.LU R26, [R1+0x163c] ;  /* 0x00163c00011a7983 */ /* 0x000ea20000300800 */
[----:B------:R-:W-:Y:S02]  /*1ec9d0*/  F2FP.SATFINITE.E5M2.F32.PACK_AB_MERGE_C R52, R23, R39, RZ ;  /* 0x000000271734723e */ /* 0x000fe400048060ff */
[----:B------:R-:W-:-:S03]  /*1ec9e0*/  SHF.R.S32.HI R45, RZ, 0x1f, R18 ;  /* 0x0000001fff2d7819 */ /* 0x000fc60000011412 */
[----:B------:R-:W-:Y:S01]  /*1ec9f0*/  STL [R1+0xa46c], R52 ;  /* 0x00a46c3401007387 */ /* 0x000fe20000100800 */
[----:B------:R-:W-:-:S03]  /*1eca00*/  IADD3 R38, P6, R18, R4, RZ ;  /* 0x0000000412267210 */ /* 0x000fc60007fde0ff */
[----:B------:R-:W2:Y:S04]  /*1eca10*/  LDL.LU R20, [R1+0x1600] ;  /* 0x0016000001147983 */ /* 0x000ea80000300800 */
[----:B------:R-:W2:Y:S01]  /*1eca20*/  LDL.LU R23, [R1+0x1604] ;  /* 0x0016040001177983 */ /* 0x000ea20000300800 */
[----:B------:R-:W-:Y:S01]  /*1eca30*/  IMAD.X R39, R45, 0x1, R33, P6 ;  /* 0x000000012d277824 */ /* 0x000fe200030e0621 */
[----:B----4-:R-:W-:-:S05]  /*1eca40*/  F2FP.SATFINITE.E5M2.F32.PACK_AB_MERGE_C R36, R49, R42, RZ ;  /* 0x0000002a3124723e */ /* 0x010fca00048060ff */
[----:B------:R0:W-:Y:S04]  /*1eca50*/  STL.64 [R1+0xa438], R36 ;  /* 0x00a4382401007387 */ /* 0x0001e80000100a00 */
[----:B------:R-:W4:Y:S04]  /*1eca60*/  LDL.LU R42, [R1+0x1608] ;  /* 0x00160800012a7983 */ /* 0x000f280000300800 */
[----:B------:R-:W4:Y:S01]  /*1eca70*/  LDL.LU R49, [R1+0x160c] ;  /* 0x00160c0001317983 */ /* 0x000f220000300800 */
[----:B0-----:R-:W-:Y:S02]  /*1eca80*/  IADD3 R36, P6, R18, R6, RZ ;  /* 0x0000000612247210 */ /* 0x001fe40007fde0ff */
[----:B------:R-:W-:Y:S01]  /*1eca90*/  F2FP.SATFINITE.E5M2.F32.PACK_AB_MERGE_C R56, R56, R31, RZ ;  /* 0x0000001f3838723e */ /* 0x000fe200048060ff */
[----:B------:R-:W-:Y:S02]  /*1ecaa0*/  STL.64 [R1+0x1418], R38 ;  /* 0x0014182601007387 */ /* 0x000fe40000100a00 */
[----:B------:R-:W-:Y:S01]  /*1ecab0*/  IMAD.X R37, R45, 0x1, R5, P6 ;  /* 0x000000012d257824 */ /* 0x000fe200030e0605 */
[----:B------:R-:W-:Y:S01]  /*1ecac0*/  F2FP.SATFINITE.E5M2.F32.PACK_AB_MERGE_C R19, R34, R21, RZ ;  /* 0x000000152213723e */ /* 0x000fe200048060ff */
[----:B------:R-:W-:Y:S04]  /*1ecad0*/  STL [R1+0xa1d8], R56 ;  /* 0x00a1d83801007387 */ /* 0x000fe80000100800 */
[----:B------:R0:W-:Y:S01]  /*1ecae0*/  STL [R1+0x1704], R19 ;  /* 0x0017041301007387 */ /* 0x0001e20000100800 */
[----:B------:R-:W-:-:S03]  /*1ecaf0*/  F2FP.SATFINITE.E5M2.F32.PACK_AB_MERGE_C R50, R50, R28, RZ ;  /* 0x0000001c3232723e */ /* 0x000fc600048060ff */
[----:B0-----:R-:W4:Y:S04]  /*1ecb00*/  LDL.LU R19, [R1+0x15c0] ;  /* 0x0015c00001137983 */ /* 0x001f280000300800 */
[----:B------:R-:W4:Y:S04]  /*1ecb10*/  LDL.LU R38, [R1+0x15c4] ;  /* 0x0015c40001267983 */ /* 0x000f280000300800 */
[----:B------:R-:W4:Y:S04]  /*1ecb20*/  LDL.LU R21, [R1+0x15c8] ;  /* 0x0015c80001157983 */ /* 0x000f280000300800 */
[----:B------:R0:W-:Y:S04]  /*1ecb30*/  STL.64 [R1+0x1410], R36 ;  /* 0x0014102401007387 */ /* 0x0001e80000100a00 */
[----:B------:R-:W4:Y:S04]  /*1ecb40*/  LDL.LU R34, [R1+0x15cc] ;  /* 0x0015cc0001227983 */ /* 0x000f280000300800 */
[----:B------:R-:W-:Y:S01]  /*1ecb50*/  STL [R1+0xa1f0], R50 ;  /* 0x00a1f03201007387 */ /* 0x000fe20000100800 */
[----:B0-----:R-:W-:-:S03]  /*1ecb60*/  IADD3 R36, P6, R18, R8, RZ ;  /* 0x0000000812247210 */ /* 0x001fc60007fde0ff */
[----:B------:R-:W-:Y:S02]  /*1ecb70*/  STL [R1+0xa360], R51 ;  /* 0x00a3603301007387 */ /* 0x000fe40000100800 */
[----:B------:R-:W-:Y:S01]  /*1ecb80*/  IMAD.X R37, R45, 0x1, R7, P6 ;  /* 0x000000012d257824 */ /* 0x000fe200030e0607 */
[----:B---3--:R-:W-:-:S05]  /*1ecb90*/  F2FP.SATFINITE.E5M2.F32.PACK_AB_MERGE_C R22, R41, R40, RZ ;  /* 0x000000282916723e */ /* 0x008fca00048060ff */
[----:B------:R0:W-:Y:S04]  /*1ecba0*/  STL [R1+0x7bc], R22 ;  /* 0x0007bc1601007387 */ /* 0x0001e80000100800 */
[----:B------:R-:W3:Y:S01]  /*1ecbb0*/  LDL.LU R25, [R1+0x15a0] ;  /* 0x0015a00001197983 */ /* 0x000ee20000300800 */
[----:B--2---:R-:W-:-:S03]  /*1ecbc0*/  F2FP.SATFINITE.E5M2.F32.PACK_AB_MERGE_C R17, R55, R17, RZ ;  /* 0x000000113711723e */ /* 0x004fc600048060ff */
[----:B------:R-:W3:Y:S04]  /*1ecbd0*/  LDL.LU R55, [R1+0x15a4] ;  /* 0x0015a40001377983 */ /* 0x000ee80000300800 */
[----:B------:R1:W-:Y:S04]  /*1ecbe0*/  STL.64 [R1+0x13f8], R36 ;  /* 0x0013f82401007387 */ /* 0x0003e80000100a00 */
[----:B------:R2:W-:Y:S04]  /*1ecbf0*/  STL [R1+0x36c], R17 ;  /* 0x00036c1101007387 */ /* 0x0005e80000100800 */
[----:B0-----:R-:W3:Y:S04]  /*1ecc00*/  LDL R22, [R1+0x24] ;  /* 0x0000240001167983 */ /* 0x001ee80000100800 */
[----:B------:R-:W3:Y:S04]  /*1ecc10*/  LDL.LU R39, [R1+0x15a8] ;  /* 0x0015a80001277983 */ /* 0x000ee80000300800 */
[----:B------:R-:W3:Y:S01]  /*1ecc20*/  LDL.LU R28, [R1+0x15ac] ;  /* 0x0015ac00011c7983 */ /* 0x000ee20000300800 */
[----:B-1----:R-:W-:-:S02]  /*1ecc30*/  IADD3 R36, P6, R18, R10, RZ ;  /* 0x0000000a12247210 */ /* 0x002fc40007fde0ff */
[----:B------:R-:W-:-:S03]  /*1ecc40*/  F2FP.SATFINITE.E5M2.F32.PACK_AB_MERGE_C R46, R26, R46, RZ ;  /* 0x0000002e1a2e723e */ /* 0x000fc600048060ff */
[----:B------:R-:W-:Y:S01]  /*1ecc50*/  IMAD.X R37, R45, 0x1, R9, P6 ;  /* 0x000000012d257824 */ /* 0x000fe200030e0609 */
[----:B--2---:R-:W-:Y:S01]  /*1ecc60*/  F2FP.SATFINITE.E5M2.F32.PACK_AB_MERGE_C R17, R23, R20, RZ ;  /* 0x000000141711723e */ /* 0x004fe200048060ff */
[----:B------:R-:W-:Y:S04]  /*1ecc70*/  STL [R1+0xa20c], R46 ;  /* 0x00a20c2e01007387 */ /* 0x000fe80000100800 */
[----:B------:R-:W2:Y:S04]  /*1ecc80*/  LDL R50, [R1+0x1c] ;  /* 0x00001c0001327983 */ /* 0x000ea80000100800 */
[----:B------:R-:W2:Y:S04]  /*1ecc90*/  LDL.LU R31, [R1+0x1550] ;  /* 0x00155000011f7983 */ /* 0x000ea80000300800 */
[----:B------:R0:W-:Y:S04]  /*1ecca0*/  STL.64 [R1+0x13f0], R36 ;  /* 0x0013f02401007387 */ /* 0x0001e80000100a00 */
[----:B------:R-:W2:Y:S01]  /*1eccb0*/  LDL.LU R40, [R1+0x1554] ;  /* 0x0015540001287983 */ /* 0x000ea20000300800 */
[----:B----4-:R-:W-:-:S03]  /*1eccc0*/  F2FP.SATFINITE.E5M2.F32.PACK_AB_MERGE_C R42, R49, R42, RZ ;  /* 0x0000002a312a723e */ /* 0x010fc600048060ff */
[----:B------:R1:W-:Y:S01]  /*1eccd0*/  STL [R1+0x368], R17 ;  /* 0x0003681101007387 */ /* 0x0003e20000100800 */
[----:B0-----:R-:W-:-:S03]  /*1ecce0*/  IADD3 R36, P6, R18, R3, RZ ;  /* 0x0000000312247210 */ /* 0x001fc60007fde0ff */
[----:B------:R-:W4:Y:S04]  /*1eccf0*/  LDL.LU R41, [R1+0x1558] ;  /* 0x0015580001297983 */ /* 0x000f280000300800 */
[----:B------:R-:W4:Y:S01]  /*1ecd00*/  LDL.LU R26, [R1+0x155c] ;  /* 0x00155c00011a7983 */ /* 0x000f220000300800 */
[----:B------:R-:W-:-:S03]  /*1ecd10*/  IMAD.X R37, R45, 0x1, R43, P6 ;  /* 0x000000012d257824 */ /* 0x000fc600030e062b */
[----:B-1----:R-:W4:Y:S04]  /*1ecd20*/  LDL.LU R17, [R1+0x14f0] ;  /* 0x0014f00001117983 */ /* 0x002f280000300800 */
[----:B------:R-:W4:Y:S04]  /*1ecd30*/  LDL.LU R20, [R1+0x14f4] ;  /* 0x0014f40001147983 */ /* 0x000f280000300800 */
[----:B------:R-:W4:Y:S04]  /*1ecd40*/  LDL.LU R23, [R1+0x14f8] ;  /* 0x0014f80001177983 */ /* 0x000f280000300800 */
[----:B------:R-:W4:Y:S04]  /*1ecd50*/  LDL.LU R49, [R1+0x14fc] ;  /* 0x0014fc0001317983 */ /* 0x000f280000300800 */
[----:B------:R0:W-:Y:S01]  /*1ecd60*/  STL [R1+0xa234], R42 ;  /* 0x00a2342a01007387 */ /* 0x0001e20000100800 */
[----:B------:R-:W-:-:S03]  /*1ecd70*/  F2FP.SATFINITE.E5M2.F32.PACK_AB_MERGE_C R19, R38, R19, RZ ;  /* 0x000000132613723e */ /* 0x000fc600048060ff */
[----:B0-----:R-:W4:Y:S04]  /*1ecd80*/  LDL.LU R42, [R1+0x4] ;  /* 0x00000400012a7983 */ /* 0x001f280000300800 */
[----:B------:R0:W-:Y:S01]  /*1ecd90*/  STL.64 [R1+0x13e8], R36 ;  /* 0x0013e82401007387 */ /* 0x0001e20000100a00 */
[----:B------:R-:W-:-:S03]  /*1ecda0*/  F2FP.SATFINITE.E5M2.F32.PACK_AB_MERGE_C R34, R34, R21, RZ ;  /* 0x000000152222723e */ /* 0x000fc600048060ff */
[----:B------:R-:W4:Y:S01]  /*1ecdb0*/  LDL R60, [R1+0xc] ;  /* 0x00000c00013c7983 */ /* 0x000f220000100800 */
[----:B0-----:R-:W-:-:S03]  /*1ecdc0*/  IADD3 R36, P6, R18, R2, RZ ;  /* 0x0000000212247210 */ /* 0x001fc60007fde0ff */
[----:B------:R-:W-:Y:S02]  /*1ecdd0*/  STL [R1+0x2e0], R19 ;  /* 0x0002e01301007387 */ /* 0x000fe40000100800 */
[----:B------:R-:W-:Y:S02]  /*1ecde0*/  IMAD.X R37, R45, 0x1, R0, P6 ;  /* 0x000000012d257824 */ /* 0x000fe400030e0600 */
[----:B------:R0:W-:Y:S01]  /*1ecdf0*/  STL [R1+0xa238], R34 ;  /* 0x00a2382201007387 */ /* 0x0001e20000100800 */
[----:B------:R-:W-:-:S03]  /*1ece00*/  IADD3 R38, P6, R18, R32, RZ ;  /* 0x0000002012267210 */ /* 0x000fc60007fde0ff */
[----:B0-----:R-:W4:Y:S04]  /*1ece10*/  LDL.LU R34, [R1+0x8] ;  /* 0x0000080001227983 */ /* 0x001f280000300800 */
[----:B------:R0:W-:Y:S04]  /*1ece20*/  STL.64 [R1+0x13e0], R36 ;  /* 0x0013e02401007387 */ /* 0x0001e80000100a00 */
[----:B0-----:R-:W4:Y:S04]  /*1ece30*/  LDL.LU R36, [R1+0x1490] ;  /* 0x0014900001247983 */ /* 0x001f280000300800 */
[----:B------:R-:W4:Y:S04]  /*1ece40*/  LDL.LU R21, [R1+0x1494] ;  /* 0x0014940001157983 */ /* 0x000f280000300800 */
[----:B------:R-:W4:Y:S01]  /*1ece50*/  LDL.LU R37, [R1+0x1498] ;  /* 0x0014980001257983 */ /* 0x000f220000300800 */
[----:B---3--:R-:W-:-:S03]  /*1ece60*/  F2FP.SATFINITE.E5M2.F32.PACK_AB_MERGE_C R19, R55, R25, RZ ;  /* 0x000000193713723e */ /* 0x008fc600048060ff */
[----:B------:R-:W3:Y:S04]  /*1ece70*/  LDL.LU R55, [R1+0x149c] ;  /* 0x00149c0001377983 */ /* 0x000ee80000300800 */
[----:B------:R0:W-:Y:S04]  /*1ece80*/  STL [R1+0x28c], R19 ;  /* 0x00028c1301007387 */ /* 0x0001e80000100800 */
[----:B------:R-:W3:Y:S01]  /*1ece90*/  LDL.LU R52, [R1+0x1480] ;  /* 0x0014800001347983 */ /* 0x000ee20000300800 */
[----:B0-----:R-:W-:Y:S01]  /*1ecea0*/  F2FP.SATFINITE.E5M2.F32.PACK_AB_MERGE_C R19, R28, R39, RZ ;  /* 0x000000271c13723e */ /* 0x001fe200048060ff */
[----:B------:R-:W-:-:S02]  /*1eceb0*/  IMAD.X R39, R45, 0x1, R59, P6 ;  /* 0x000000012d277824 */ /* 0x000fc400030e063b */
[----:B------:R-:W3:Y:S04]  /*1ecec0*/  LDL.LU R28, [R1+0x1484] ;  /* 0x00148400011c7983 */ /* 0x000ee80000300800 */
[----:B------:R-:W-:Y:S04]  /*1eced0*/  STL [R1+0x298], R19 ;  /* 0x0002981301007387 */ /* 0x000fe80000100800 */
[----:B------:R-:W3:Y:S04]  /*1ecee0*/  LDL.LU R61, [R1+0x1488] ;  /* 0x00148800013d7983 */ /* 0x000ee80000300800 */
[----:B------:R-:W3:Y:S04]  /*1ecef0*/  LDL.LU R48, [R1+0x148c] ;  /* 0x00148c0001307983 */ /* 0x000ee80000300800 */
[----:B------:R0:W-:Y:S04]  /*1ecf00*/  STL.64 [R1+0x13d8], R38 ;  /* 0x0013d82601007387 */ /* 0x0001e80000100a00 */
[----:B0-----:R-:W3:Y:S01]  /*1ecf10*/  LDL.LU R38, [R1+0xa498] ;  /* 0x00a4980001267983 */ /* 0x001ee20000300800 */
[----:B--2---:R-:W-:-:S05]  /*1ecf20*/  F2FP.SATFINITE.E5M2.F32.PACK_AB_MERGE_C R25, R40, R31, RZ ;  /* 0x0000001f2819723e */ /* 0x004fca00048060ff */
[----:B------:R3:W-:Y:S01]  /*1ecf30*/  STL.64 [R1+0xa2e0], R24 ;  /* 0x00a2e01801007387 */ /* 0x0007e20000100a00 */
[----:B----4-:R-:W-:Y:S02]  /*1ecf40*/  F2FP.SATFINITE.E5M2.F32.PACK_AB_MERGE_C R26, R26, R41, RZ ;  /* 0x000000291a1a723e */ /* 0x010fe400048060ff */
[----:B------:R-:W-:-:S03]  /*1ecf50*/  F2FP.SATFINITE.E5M2.F32.PACK_AB_MERGE_C R17, R20, R17, RZ ;  /* 0x000000111411723e */ /* 0x000fc600048060ff */
[----:B------:R-:W-:Y:S04]  /*1ecf60*/  STL.64 [R1+0xa2f8], R26 ;  /* 0x00a2f81a01007387 */ /* 0x000fe80000100a00 */
[----:B------:R-:W-:Y:S01]  /*1ecf70*/  STL [R1+0xa470], R17 ;  /* 0x00a4701101007387 */ /* 0x000fe20000100800 */
[----:B------:R-:W-:Y:S02]  /*1ecf80*/  F2FP.SATFINITE.E5M2.F32.PACK_AB_MERGE_C R56, R49, R23, RZ ;  /* 0x000000173138723e */ /* 0x000fe400048060ff */
[----:B------:R-:W-:Y:S02]  /*1ecf90*/  F2FP.SATFINITE.E5M2.F32.PACK_AB_MERGE_C R21, R21, R36, RZ ;  /* 0x000000241515723e */ /* 0x000fe400048060ff */
[----:B---3--:R-:W-:-:S05]  /*1ecfa0*/  IADD3 R24, P6, R18, R38, RZ ;  /* 0x0000002612187210 */ /* 0x008fca0007fde0ff */
[----:B------:R-:W-:-:S05]  /*1ecfb0*/  IMAD.X R25, R45, 0x1, R44, P6 ;  /* 0x000000012d197824 */ /* 0x000fca00030e062c */
[----:B------:R0:W-:Y:S04]  /*1ecfc0*/  STL.64 [R1+0x13d0], R24 ;  /* 0x0013d01801007387 */ /* 0x0001e80000100a00 */
[----:B------:R-:W2:Y:S04]  /*1ecfd0*/  LDL.LU R19, [R1+0x1460] ;  /* 0x0014600001137983 */ /* 0x000ea80000300800 */
[----:B------:R-:W2:Y:S01]  /*1ecfe0*/  LDL.LU R39, [R1+0x1464] ;  /* 0x0014640001277983 */ /* 0x000ea20000300800 */
[----:B0-----:R-:W-:-:S03]  /*1ecff0*/  IADD3 R24, P6, R18, R22, RZ ;  /* 0x0000001612187210 */ /* 0x001fc60007fde0ff */
[----:B------:R-:W3:Y:S04]  /*1ed000*/  LDL.LU R41, [R1+0x1468] ;  /* 0x0014680001297983 */ /* 0x000ee80000300800 */
[----:B------:R-:W3:Y:S01]  /*1ed010*/  LDL.LU R23, [R1+0x146c] ;  /* 0x00146c0001177983 */ /* 0x000ee20000300800 */
[----:B------:R-:W-:-:S03]  /*1ed020*/  IMAD.X R25, R45, 0x1, R58, P6 ;  /* 0x000000012d197824 */ /* 0x000fc600030e063a */
[----:B------:R-:W-:Y:S04]  /*1ed030*/  STL.64 [R1+0xa398], R56 ;  /* 0x00a3983801007387 */ /* 0x000fe80000100a00 */
[----:B------:R-:W4:Y:S04]  /*1ed040*/  LDL.LU R31, [R1+0x1400] ;  /* 0x00140000011f7983 */ /* 0x000f280000300800 */
[----:B------:R-:W4:Y:S04]  /*1ed050*/  LDL.LU R40, [R1+0x1404] ;  /* 0x0014040001287983 */ /* 0x000f280000300800 */
[----:B------:R-:W2:Y:S04]  /*1ed060*/  LDL.LU R20, [R1+0x1408] ;  /* 0x0014080001147983 */ /* 0x000ea80000300800 */
[----:B------:R-:W-:Y:S04]  /*1ed070*/  STL.64 [R1+0x13c8], R24 ;  /* 0x0013c81801007387 */ /* 0x000fe80000100a00 */
[----:B------:R-:W2:Y:S04]  /*1ed080*/  LDL.LU R49, [R1+0x140c] ;  /* 0x00140c0001317983 */ /* 0x000ea80000300800 */
[----:B------:R0:W-:Y:S04]  /*1ed090*/  STL [R1+0xa480], R21 ;  /* 0x00a4801501007387 */ /* 0x0001e80000100800 */
[----:B0-----:R-:W3:Y:S01]  /*1ed0a0*/  LDL R21, [R1+0x10] ;  /* 0x0000100001157983 */ /* 0x001ee20000100800 */
[----:B------:R-:W-:-:S02]  /*1ed0b0*/  IADD3 R24, P6, R18, R50, RZ ;  /* 0x0000003212187210 */ /* 0x000fc40007fde0ff */
[----:B------:R-:W-:Y:S02]  /*1ed0c0*/  F2FP.SATFINITE.E5M2.F32.PACK_AB_MERGE_C R55, R55, R37, RZ ;  /* 0x000000253737723e */ /* 0x000fe400048060ff */
[----:B------:R-:W-:Y:S01]  /*1ed0d0*/  F2FP.SATFINITE.E5M2.F32.PACK_AB_MERGE_C R28, R28, R52, RZ ;  /* 0x000000341c1c723e */ /* 0x000fe200048060ff */
[----:B------:R-:W-:Y:S02]  /*1ed0e0*/  IMAD.X R25, R45, 0x1, R47, P6 ;  /* 0x000000012d197824 */ /* 0x000fe400030e062f */
[----:B------:R0:W-:Y:S04]  /*1ed0f0*/  STL.64 [R1+0xa3a0], R54 ;  /* 0x00a3a03601007387 */ /* 0x0001e80000100a00 */
[----:B------:R-:W-:Y:S04]  /*1ed100*/  STL.64 [R1+0xa3f8], R28 ;  /* 0x00a3f81c01007387 */ /* 0x000fe80000100a00 */
[----:B------:R1:W-:Y:S04]  /*1ed110*/  STL.64 [R1+0x13a8], R24 ;  /* 0x0013a81801007387 */ /* 0x0003e80000100a00 */
[----:B0-----:R-:W2:Y:S04]  /*1ed120*/  LDL.LU R55, [R1+0x13b0] ;  /* 0x0013b00001377983 */ /* 0x001ea80000300800 */
[----:B------:R-:W2:Y:S04]  /*1ed130*/  LDL.LU R51, [R1+0x13b4] ;  /* 0x0013b40001337983 */ /* 0x000ea80000300800 */
[----:B------:R-:W2:Y:S04]  /*1ed140*/  LDL.LU R56, [R1+0x13b8] ;  /* 0x0013b80001387983 */ /* 0x000ea80000300800 */
[----:B------:R-:W2:Y:S04]  /*1ed150*/  LDL.LU R57, [R1+0x13bc] ;  /* 0x0013bc0001397983 */ /* 0x000ea80000300800 */
[----:B------:R-:W2:Y:S01]  /*1ed160*/  LDL.LU R17, [R1+0x12e0] ;  /* 0x0012e00001117983 */ /* 0x000ea20000300800 */
[----:B------:R-:W-:-:S03]  /*1ed170*/  IADD3 R26, P6, R18, R53, RZ ;  /* 0x00000035121a7210 */ /* 0x000fc60007fde0ff */
[----:B-1----:R-:W2:Y:S04]  /*1ed180*/  LDL.LU R24, [R1+0x12e4] ;  /* 0x0012e40001187983 */ /* 0x002ea80000300800 */
[----:B------:R-:W2:Y:S04]  /*1ed190*/  LDL.LU R46, [R1+0x12e8] ;  /* 0x0012e800012e7983 */ /* 0x000ea80000300800 */
[----:B------:R-:W2:Y:S04]  /*1ed1a0*/  LDL.LU R36, [R1+0x12ec] ;  /* 0x0012ec0001247983 */ /* 0x000ea80000300800 */
[----:B------:R-:W2:Y:S04]  /*1ed1b0*/  LDL.LU R37, [R1+0xf00] ;  /* 0x000f000001257983 */ /* 0x000ea80000300800 */
[----:B------:R-:W2:Y:S01]  /*1ed1c0*/  LDL.LU R52, [R1+0xf04] ;  /* 0x000f040001347983 */ /* 0x000ea20000300800 */
[----:B----4-:R-:W-:Y:S01]  /*1ed1d0*/  F2FP.SATFINITE.E5M2.F32.PACK_AB_MERGE_C R31, R40, R31, RZ ;  /* 0x0000001f281f723e */ /* 0x010fe200048060ff */
[----:B---3--:R-:W-:Y:S01]  /*1ed1e0*/  IMAD.X R27, R45, 0x1, R21, P6 ;  /* 0x000000012d1b7824 */ /* 0x008fe200030e0615 */
[----:B------:R-:W-:-:S04]  /*1ed1f0*/  IADD3 R28, P6, R18, R60, RZ ;  /* 0x0000003c121c7210 */ /* 0x000fc80007fde0ff */
[----:B------:R0:W-:Y:S01]  /*1ed200*/  STL.64 [R1+0x13c0], R26 ;  /* 0x0013c01a01007387 */ /* 0x0001e20000100a00 */
[----:B------:R-:W-:Y:S01]  /*1ed210*/  IMAD.X R29, R45, 0x1, R34, P6 ;  /* 0x000000012d1d7824 */ /* 0x000fe200030e0622 */
[----:B0-----:R-:W-:Y:S02]  /*1ed220*/  F2FP.SATFINITE.E5M2.F32.PACK_AB_MERGE_C R27, R23, R41, RZ ;  /* 0x00000029171b723e */ /* 0x001fe400048060ff */
[----:B------:R-:W3:Y:S01]  /*1ed230*/  LDL.LU R41, [R1+0xf08] ;  /* 0x000f080001297983 */ /* 0x000ee20000300800 */
[----:B--2---:R-:W-:-:S03]  /*1ed240*/  F2FP.SATFINITE.E5M2.F32.PACK_AB_MERGE_C R26, R39, R19, RZ ;  /* 0x00000013271a723e */ /* 0x004fc600048060ff */
[----:B------:R-:W3:Y:S04]  /*1ed250*/  LDL.LU R23, [R1+0xf0c] ;  /* 0x000f0c0001177983 */ /* 0x000ee80000300800 */
[----:B------:R-:W2:Y:S04]  /*1ed260*/  LDL.LU R53, [R1+0xeb0] ;  /* 0x000eb00001357983 */ /* 0x000ea80000300800 */
[----:B------:R-:W2:Y:S04]  /*1ed270*/  LDL.LU R39, [R1+0xeb4] ;  /* 0x000eb40001277983 */ /* 0x000ea80000300800 */
[----:B------:R0:W-:Y:S04]  /*1ed280*/  STL.64 [R1+0xa368], R26 ;  /* 0x00a3681a01007387 */ /* 0x0001e80000100a00 */
[----:B------:R-:W-:Y:S04]  /*1ed290*/  STL.64 [R1+0xa3d0], R30 ;  /* 0x00a3d01e01007387 */ /* 0x000fe80000100a00 */
[----:B------:R1:W-:Y:S01]  /*1ed2a0*/  STL.64 [R1+0x13a0], R28 ;  /* 0x0013a01c01007387 */ /* 0x0003e20000100a00 */
[----:B0-----:R-:W-:-:S03]  /*1ed2b0*/  F2FP.SATFINITE.E5M2.F32.PACK_AB_MERGE_C R27, R49, R20, RZ ;  /* 0x00000014311b723e */ /* 0x001fc600048060ff */
[----:B------:R-:W4:Y:S04]  /*1ed2c0*/  LDL.LU R20, [R1+0xeb8] ;  /* 0x000eb80001147983 */ /* 0x000f280000300800 */
[----:B------:R-:W4:Y:S01]  /*1ed2d0*/  LDL.LU R49, [R1+0xebc] ;  /* 0x000ebc0001317983 */ /* 0x000f220000300800 */
[----:B-1----:R-:W-:Y:S02]  /*1ed2e0*/  IADD3 R28, P6, R18, R42, RZ ;  /* 0x0000002a121c7210 */ /* 0x002fe40007fde0ff */
[----:B------:R-:W-:Y:S02]  /*1ed2f0*/  F2FP.SATFINITE.E5M2.F32.PACK_AB_MERGE_C R25, R48, R61, RZ ;  /* 0x0000003d3019723e */ /* 0x000fe400048060ff */
[----:B------:R-:W4:Y:S01]  /*1ed300*/  LDL.LU R61, [R1+0x1290] ;  /* 0x00129000013d7983 */ /* 0x000f220000300800 */
[----:B------:R-:W-:-:S03]  /*1ed310*/  IMAD.X R29, R45, 0x1, R35, P6 ;  /* 0x000000012d1d7824 */ /* 0x000fc600030e0623 */
[----:B------:R-:W4:Y:S04]  /*1ed320*/  LDL.LU R48, [R1+0x1294] ;  /* 0x0012940001307983 */ /* 0x000f280000300800 */
[----:B------:R-:W4:Y:S04]  /*1ed330*/  LDL.LU R19, [R1+0x1298] ;  /* 0x0012980001137983 */ /* 0x000f280000300800 */
[----:B------:R0:W-:Y:S04]  /*1ed340*/  STL.64 [R1+0x1398], R28 ;  /* 0x0013981c01007387 */ /* 0x0001e80000100a00 */
[----:B------:R-:W4:Y:S01]  /*1ed350*/  LDL.LU R40, [R1+0x129c] ;  /* 0x00129c0001287983 */ /* 0x000f220000300800 */
[----:B------:R-:W-:-:S02]  /*1ed360*/  F2FP.SATFINITE.E5M2.F32.PACK_AB_MERGE_C R51, R51, R55, RZ ;  /* 0x000000373333723e */ /* 0x000fc400048060ff */
[----:B0-----:R-:W-:-:S03]  /*1ed370*/  IADD3 R28, P6, R18, R11, RZ ;  /* 0x0000000b121c7210 */ /* 0x001fc60007fde0ff */
[----:B------:R-:W-:Y:S02]  /*1ed380*/  STL [R1+0xa484], R51 ;  /* 0x00a4843301007387 */ /* 0x000fe40000100800 */
[----:B------:R-:W-:-:S05]  /*1ed390*/  IMAD.X R29, R45, 0x1, R12, P6 ;  /* 0x000000012d1d7824 */ /* 0x000fca00030e060c */
[----:B------:R0:W-:Y:S01]  /*1ed3a0*/  STL.64 [R1+0x1390], R28 ;  /* 0x0013901c01007387 */ /* 0x0001e20000100a00 */
[----:B------:R-:W-:Y:S02]  /*1ed3b0*/  F2FP.SATFINITE.E5M2.F32.PACK_AB_MERGE_C R26, R36, R46, RZ ;  /* 0x0000002e241a723e */ /* 0x000fe400048060ff */
[----:B0-----:R-:W-:-:S05]  /*1ed3c0*/  F2FP.SATFINITE.E5M2.F32.PACK_AB_MERGE_C R28, R24, R17, RZ ;  /* 0x00000011181c723e */ /* 0x001fca00048060ff */
[----:B------:R0:W-:Y:S01]  /*1ed3d0*/  STL [R1+0xa418], R28 ;  /* 0x00a4181c01007387 */ /* 0x0001e20000100800 */
[----:B------:R-:W-:-:S03]  /*1ed3e0*/  F2FP.SATFINITE.E5M2.F32.PACK_AB_MERGE_C R24, R52, R37, RZ ;  /* 0x000000253418723e */ /* 0x000fc600048060ff */
[----:B------:R1:W-:Y:S01]  /*1ed3f0*/  STL.64 [R1+0xa440], R26 ;  /* 0x00a4401a01007387 */ /* 0x0003e20000100a00 */
[----:B0-----:R-:W-:-:S03]  /*1ed400*/  IADD3 R28, P6, R18, R13, RZ ;  /* 0x0000000d121c7210 */ /* 0x001fc60007fde0ff */
[----:B------:R-:W-:Y:S02]  /*1ed410*/  STL.64 [R1+0xa450], R24 ;  /* 0x00a4501801007387 */ /* 0x000fe40000100a00 */
[----:B------:R-:W-:Y:S01]  /*1ed420*/  IMAD.X R29, R45, 0x1, R15, P6 ;  /* 0x000000012d1d7824 */ /* 0x000fe200030e060f */
[----:B-1----:R-:W-:Y:S02]  /*1ed430*/  IADD3 R26, P6, R18, R14, RZ ;  /* 0x0000000e121a7210 */ /* 0x002fe40007fde0ff */
[----:B------:R-:W-:Y:S02]  /*1ed440*/  F2FP.SATFINITE.E5M2.F32.PACK_AB_MERGE_C R31, R57, R56, RZ ;  /* 0x00000038391f723e */ /* 0x000fe400048060ff */
[----:B------:R3:W-:Y:S01]  /*1ed450*/  STL.64 [R1+0x1388], R28 ;  /* 0x0013881c01007387 */ /* 0x0007e20000100a00 */
[----:B------:R-:W-:Y:S01]  /*1ed460*/  IMAD.X R27, R45, 0x1, R16, P6 ;  /* 0x000000012d1b7824 */ /* 0x000fe200030e0610 */
[----:B---3--:R-:W-:Y:S02]  /*1ed470*/  F2FP.SATFINITE.E5M2.F32.PACK_AB_MERGE_C R29, R23, R41, RZ ;  /* 0x00000029171d723e */ /* 0x008fe400048060ff */
[----:B------:R-:W3:Y:S04]  /*1ed480*/  LDL.LU R41, [R1+0x1240] ;  /* 0x0012400001297983 */ /* 0x000ee80000300800 */
[----:B------:R-:W3:Y:S01]  /*1ed490*/  LDL.LU R23, [R1+0x1244] ;  /* 0x0012440001177983 */ /* 0x000ee20000300800 */
[----:B--2---:R-:W-:-:S03]  /*1ed4a0*/  F2FP.SATFINITE.E5M2.F32.PACK_AB_MERGE_C R30, R39, R53, RZ ;  /* 0x00000035271e723e */ /* 0x004fc600048060ff */
[----:B------:R0:W-:Y:S04]  /*1ed4b0*/  STL.64 [R1+0x1380], R26 ;  /* 0x0013801a01007387 */ /* 0x0001e80000100a00 */
[----:B------:R1:W-:Y:S04]  /*1ed4c0*/  STL.64 [R1+0xa460], R30 ;  /* 0x00a4601e01007387 */ /* 0x0003e80000100a00 */
[----:B------:R-:W2:Y:S04]  /*1ed4d0*/  LDL.LU R53, [R1+0x1248] ;  /* 0x0012480001357983 */ /* 0x000ea80000300800 */
[----:B------:R-:W2:Y:S01]  /*1ed4e0*/  LDL.LU R39, [R1+0x124c] ;  /* 0x00124c0001277983 */ /* 0x000ea20000300800 */
[----:B----4-:R-:W-:-:S03]  /*1ed4f0*/  F2FP.SATFINITE.E5M2.F32.PACK_AB_MERGE_C R28, R49, R20, RZ ;  /* 0x00000014311c723e */ /* 0x010fc600048060ff */
[----:B------:R-:W4:Y:S04]  /*1ed500*/  LDL.LU R20, [R1+0x1200] ;  /* 0x0012000001147983 */ /* 0x000f280000300800 */
[----:B------:R-:W4:Y:S01]  /*1ed510*/  LDL.LU R49, [R1+0x1204] ;  /* 0x0012040001317983 */ /* 0x000f220000300800 */
[----:B------:R-:W-:Y:S01]  /*1ed520*/  VIADD R17, R18, UR4 ;  /* 0x0000000412117c36 */ /* 0x000fe20008000000 */
[----:B------:R-:W-:-:S04]  /*1ed530*/  ULDC UR4, c[0x0][0x248] ;  /* 0x0000920000047ab9 */ /* 0x000fc80000000800 */
[----:B------:R-:W-:Y:S02]  /*1ed540*/  SHF.R.S32.HI R24, RZ, 0x1f, R17 ;  /* 0x0000001fff187819 */ /* 0x000fe40000011411 */
[----:B0-----:R-:W-:Y:S02]  /*1ed550*/  IADD3 R26, P6, R17, R4, RZ ;  /* 0x00000004111a7210 */ /* 0x001fe40007fde0ff */
[----:B------:R-:W-:-:S03]  /*1ed560*/  F2FP.SATFINITE.E5M2.F32.PACK_AB_MERGE_C R25, R48, R61, RZ ;  /* 0x0000003d3019723e */ /* 0x000fc600048060ff */
[----:B------:R-:W-:Y:S01]  /*1ed570*/  IMAD.X R27, R24, 0x1, R33, P6 ;  /* 0x00000001181b7824 */ /* 0x000fe200030e0621 */
[----:B------:R-:W-:Y:S01]  /*1ed580*/  STL.64 [R1+0xa478], R28 ;  /* 0x00a4781c01007387 */ /* 0x000fe20000100a00 */
[----:B------:R-:W-:-:S03]  /*1ed590*/  F2FP.SATFINITE.E5M2.F32.PACK_AB_MERGE_C R18, R40, R19, RZ ;  /* 0x000000132812723e */ /* 0x000fc600048060ff */
[----:B-1----:R-:W4:Y:S04]  /*1ed5a0*/  LDL.LU R30, [R1+0x1208] ;  /* 0x00120800011e7983 */ /* 0x002f280000300800 */
[----:B------:R-:W-:Y:S04]  /*1ed5b0*/  STL.64 [R1+0x1378], R26 ;  /* 0x0013781a01007387 */ /* 0x000fe80000100a00 */
[----:B------:R0:W-:Y:S04]  /*1ed5c0*/  STL [R1+0x1cc8], R25 ;  /* 0x001cc81901007387 */ /* 0x0001e80000100800 */
[----:B------:R-:W4:Y:S04]  /*1ed5d0*/  LDL.LU R31, [R1+0x120c] ;  /* 0x00120c00011f7983 */ /* 0x000f280000300800 */
[----:B------:R1:W-:Y:S04]  /*1ed5e0*/  STL [R1+0x1cc4], R18 ;  /* 0x001cc41201007387 */ /* 0x0003e80000100800 */
[----:B0-----:R-:W4:Y:S04]  /*1ed5f0*/  LDL.LU R25, [R1+0x11d0] ;  /* 0x0011d00001197983 */ /* 0x001f280000300800 */
[----:B------:R-:W4:Y:S01]  /*1ed600*/  LDL.LU R26, [R1+0x11d4] ;  /* 0x0011d400011a7983 */ /* 0x000f220000300800 */
[----:B-1----:R-:W-:-:S03]  /*1ed610*/  IADD3 R18, P6, R17, R6, RZ ;  /* 0x0000000611127210 */ /* 0x002fc60007fde0ff */
[----:B------:R-:W4:Y:S02]  /*1ed620*/  LDL.LU R27, [R1+0x11d8] ;  /* 0x0011d800011b7983 */ /* 0x000f240000300800 */
[----:B------:R-:W-:-:S05]  /*1ed630*/  IMAD.X R19, R24, 0x1, R5, P6 ;  /* 0x0000000118137824 */ /* 0x000fca00030e0605 */
        /* <DEDUP_REMOVED lines=11> */
[----:B------:R-:W-:-:S05]  /*1ed6f0*/  IADD3 R28, P6, R17, R8, RZ ;  /* 0x00000008111c7210 */ /* 0x000fca0007fde0ff */
[----:B------:R-:W-:Y:S01]  /*1ed700*/  IMAD.X R29, R24, 0x1, R7, P6 ;  /* 0x00000001181d7824 */ /* 0x000fe200030e0607 */
[----:B---3--:R-:W-:Y:S02]  /*1ed710*/  F2FP.SATFINITE.E5M2.F32.PACK_AB_MERGE_C R18, R23, R41, RZ ;  /* 0x000000291712723e */ /* 0x008fe400048060ff */
[----:B------:R-:W3:Y:S04]  /*1ed720*/  LDL.LU R23, [R1+0x1104] ;  /* 0x0011040001177983 */ /* 0x000ee80000300800 */
[----:B------:R2:W-:Y:S04]  /*1ed730*/  STL [R1+0x1ce8], R18 ;  /* 0x001ce81201007387 */ /* 0x0005e80000100800 */
[----:B------:R-:W3:Y:S04]  /*1ed740*/  LDL.LU R40, [R1+0x1108] ;  /* 0x0011080001287983 */ /* 0x000ee80000300800 */
[----:B------:R-:W3:Y:S01]  /*1ed750*/  LDL.LU R41, [R1+0x110c] ;  /* 0x00110c0001297983 */ /* 0x000ee20000300800 */
[----:B--2---:R-:W-:-:S05]  /*1ed760*/  F2FP.SATFINITE.E5M2.F32.PACK_AB_MERGE_C R18, R39, R53, RZ ;  /* 0x000000352712723e */ /* 0x004fca00048060ff */
[----:B------:R4:W-:Y:S04]  /*1ed770*/  STL [R1+0x1ce4], R18 ;  /* 0x001ce41201007387 */ /* 0x0009e80000100800 */
[----:B------:R-:W2:Y:S04]  /*1ed780*/  LDL.LU R52, [R1+0x10a0] ;  /* 0x0010a00001347983 */ /* 0x000ea80000300800 */
[----:B------:R-:W2:Y:S01]  /*1ed790*/  LDL.LU R45, [R1+0x10a4] ;  /* 0x0010a400012d7983 */ /* 0x000ea20000300800 */
[----:B----4-:R-:W-:-:S03]  /*1ed7a0*/  F2FP.SATFINITE.E5M2.F32.PACK_AB_MERGE_C R18, R49, R20, RZ ;  /* 0x000000143112723e */ /* 0x010fc600048060ff */
[----:B------:R-:W-:Y:S04]  /*1ed7b0*/  STL.64 [R1+0x1368], R28 ;  /* 0x0013681c01007387 */ /* 0x000fe80000100a00 */
[----:B------:R0:W-:Y:S04]  /*1ed7c0*/  STL [R1+0x1d14], R18 ;  /* 0x001d141201007387 */ /* 0x0001e80000100800 */
[----:B0-----:R-:W4:Y:S04]  /*1ed7d0*/  LDL.LU R18, [R1+0x10a8] ;  /* 0x0010a80001127983 */ /* 0x001f280000300800 */
[----:B------:R-:W4:Y:S04]  /*1ed7e0*/  LDL.LU R48, [R1+0x10ac] ;  /* 0x0010ac0001307983 */ /* 0x000f280000300800 */
[----:B------:R-:W4:Y:S04]  /*1ed7f0*/  LDL.LU R53, [R1+0x1060] ;  /* 0x0010600001357983 */ /* 0x000f280000300800 */
[----:B------:R-:W4:Y:S04]  /*1ed800*/  LDL.LU R39, [R1+0x1064] ;  /* 0x0010640001277983 */ /* 0x000f280000300800 */
[----:B------:R-:W4:Y:S04]  /*1ed810*/  LDL.LU R20, [R1+0x1068] ;  /* 0x0010680001147983 */ /* 0x000f280000300800 */
[----:B------:R-:W4:Y:S01]  /*1ed820*/  LDL.LU R49, [R1+0x106c] ;  /* 0x00106c0001317983 */ /* 0x000f220000300800 */
[----:B------:R-:W-:-:S02]  /*1ed830*/  F2FP.SATFINITE.E5M2.F32.PACK_AB_MERGE_C R28, R31, R30, RZ ;  /* 0x0000001e1f1c723e */ /* 0x000fc400048060ff */
[C---:B------:R-:W-:Y:S01]  /*1ed840*/  IADD3 R30, P6, R17.reuse, R10, RZ ;  /* 0x0000000a111e7210 */ /* 0x040fe20007fde0ff */
[----:B------:R-:W4:Y:S04]  /*1ed850*/  LDL R29, [R1+0x14] ;  /* 0x00001400011d7983 */ /* 0x000f280000100800 */
[----:B------:R0:W-:Y:S01]  /*1ed860*/  STL [R1+0x1d10], R28 ;  /* 0x001d101c01007387 */ /* 0x0001e20000100800 */
[----:B------:R-:W-:Y:S01]  /*1ed870*/  IMAD.X R31, R24, 0x1, R9, P6 ;  /* 0x00000001181f7824 */ /* 0x000fe200030e0609 */
[----:B0-----:R-:W-:Y:S02]  /*1ed880*/  F2FP.SATFINITE.E5M2.F32.PACK_AB_MERGE_C R28, R26, R25, RZ ;  /* 0x000000191a1c723e */ /* 0x001fe400048060ff */
[----:B------:R-:W-:Y:S02]  /*1ed890*/  IADD3 R26, P6, R17, R3, RZ ;  /* 0x00000003111a7210 */ /* 0x000fe40007fde0ff */
[----:B------:R-:W-:Y:S01]  /*1ed8a0*/  F2FP.SATFINITE.E5M2.F32.PACK_AB_MERGE_C R25, R51, R27, RZ ;  /* 0x0000001b3319723e */ /* 0x000fe200048060ff */
[----:B------:R-:W-:Y:S02]  /*1ed8b0*/  STL.64 [R1+0x1360], R30 ;  /* 0x0013601e01007387 */ /* 0x000fe40000100a00 */
[----:B------:R-:W-:-:S02]  /*1ed8c0*/  IMAD.X R27, R24, 0x1, R43, P6 ;  /* 0x00000001181b7824 */ /* 0x000fc400030e062b */
[----:B------:R0:W-:Y:S04]  /*1ed8d0*/  STL [R1+0x1d34], R28 ;  /* 0x001d341c01007387 */ /* 0x0001e80000100800 */
[----:B------:R1:W-:Y:S04]  /*1ed8e0*/  STL [R1+0x1d30], R25 ;  /* 0x001d301901007387 */ /* 0x0003e80000100800 */
[----:B------:R1:W-:Y:S01]  /*1ed8f0*/  STL.64 [R1+0x1358], R26 ;  /* 0x0013581a01007387 */ /* 0x0003e20000100a00 */
[----:B0-----:R-:W-:Y:S02]  /*1ed900*/  F2FP.SATFINITE.E5M2.F32.PACK_AB_MERGE_C R28, R55, R54, RZ ;  /* 0x00000036371c723e */ /* 0x001fe400048060ff */
[----:B-1----:R-:W-:-:S02]  /*1ed910*/  F2FP.SATFINITE.E5M2.F32.PACK_AB_MERGE_C R25, R57, R56, RZ ;  /* 0x000000383919723e */ /* 0x002fc400048060ff */
[----:B------:R-:W-:Y:S01]  /*1ed920*/  IADD3 R26, P6, R17, R2, RZ ;  /* 0x00000002111a7210 */ /* 0x000fe20007fde0ff */
[----:B------:R0:W-:Y:S04]  /*1ed930*/  STL [R1+0x1d68], R28 ;  /* 0x001d681c01007387 */ /* 0x0001e80000100800 */
[----:B------:R-:W-:Y:S01]  /*1ed940*/  IMAD.X R27, R24, 0x1, R0, P6 ;  /* 0x00000001181b7824 */ /* 0x000fe200030e0600 */
[----:B------:R1:W-:Y:S04]  /*1ed950*/  STL [R1+0x1d64], R25 ;  /* 0x001d641901007387 */ /* 0x0003e80000100800 */
[----:B------:R1:W-:Y:S01]  /*1ed960*/  STL.64 [R1+0x1350], R26 ;  /* 0x0013501a01007387 */ /* 0x0003e20000100a00 */
[----:B0-----:R-:W-:-:S02]  /*1ed970*/  F2FP.SATFINITE.E5M2.F32.PACK_AB_MERGE_C R28, R36, R46, RZ ;  /* 0x0000002e241c723e */ /* 0x001fc400048060ff */
[----:B-1----:R-:W-:Y:S02]  /*1ed980*/  F2FP.SATFINITE.E5M2.F32.PACK_AB_MERGE_C R25, R61, R37, RZ ;  /* 0x000000253d19723e */ /* 0x002fe400048060ff */
[----:B------:R-:W-:Y:S01]  /*1ed990*/  IADD3 R26, P6, R17, R32, RZ ;  /* 0x00000020111a7210 */ /* 0x000fe20007fde0ff */
[----:B------:R-:W-:Y:S04]  /*1ed9a0*/  STL [R1+0x1d88], R28 ;  /* 0x001d881c01007387 */ /* 0x000fe80000100800 */
[----:B------:R-:W-:Y:S01]  /*1ed9b0*/  IMAD.X R27, R24, 0x1, R59, P6 ;  /* 0x00000001181b7824 */ /* 0x000fe200030e063b */
[----:B------:R-:W-:Y:S01]  /*1ed9c0*/  STL [R1+0x1d84], R25 ;  /* 0x001d841901007387 */ /* 0x000fe20000100800 */
[----:B---3--:R-:W-:-:S05]  /*1ed9d0*/  F2FP.SATFINITE.E5M2.F32.PACK_AB_MERGE_C R23, R23, R19, RZ ;  /* 0x000000131717723e */ /* 0x008fca00048060ff */
[----:B------:R0:W-:Y:S04]  /*1ed9e0*/  STL [R1+0x9fc8], R23 ;  /* 0x009fc81701007387 */ /* 0x0001e80000100800 */
[----:B------:R1:W-:Y:S04]  /*1ed9f0*/  STL.64 [R1+0x1348], R26 ;  /* 0x0013481a01007387 */ /* 0x0003e80000100a00 */
[----:B------:R-:W3:Y:S01]  /*1eda00*/  LDL.LU R61, [R1+0x1040] ;  /* 0x00104000013d7983 */ /* 0x000ee20000300800 */
[----:B0-----:R-:W-:-:S03]  /*1eda10*/  F2FP.SATFINITE.E5M2.F32.PACK_AB_MERGE_C R23, R41, R40, RZ ;  /* 0x000000282917723e */ /* 0x001fc600048060ff */
[----:B------:R-:W3:Y:S01]  /*1eda20*/  LDL.LU R19, [R1+0x1044] ;  /* 0x0010440001137983 */ /* 0x000ee20000300800 */
[----:B-1----:R-:W-:-:S03]  /*1eda30*/  IADD3 R26, P6, R17, R38, RZ ;  /* 0x00000026111a7210 */ /* 0x002fc60007fde0ff */
[----:B------:R2:W-:Y:S02]  /*1eda40*/  STL [R1+0x1db4], R23 ;  /* 0x001db41701007387 */ /* 0x0005e40000100800 */
[----:B------:R-:W-:Y:S02]  /*1eda50*/  IMAD.X R27, R24, 0x1, R44, P6 ;  /* 0x00000001181b7824 */ /* 0x000fe400030e062c */
[----:B------:R-:W3:Y:S04]  /*1eda60*/  LDL.LU R40, [R1+0x1048] ;  /* 0x0010480001287983 */ /* 0x000ee80000300800 */
[----:B------:R-:W3:Y:S01]  /*1eda70*/  LDL.LU R41, [R1+0x104c] ;  /* 0x00104c0001297983 */ /* 0x000ee20000300800 */
[----:B--2---:R-:W-:-:S03]  /*1eda80*/  F2FP.SATFINITE.E5M2.F32.PACK_AB_MERGE_C R23, R45, R52, RZ ;  /* 0x000000342d17723e */ /* 0x004fc600048060ff */
[----:B------:R0:W-:Y:S04]  /*1eda90*/  STL.64 [R1+0x1340], R26 ;  /* 0x0013401a01007387 */ /* 0x0001e80000100a00 */
[----:B------:R-:W-:Y:S01]  /*1edaa0*/  STL [R1+0x1c40], R23 ;  /* 0x001c401701007387 */ /* 0x000fe20000100800 */
[----:B0-----:R-:W-:Y:S02]  /*1edab0*/  IADD3 R26, P6, R17, R22, RZ ;  /* 0x00000016111a7210 */ /* 0x001fe40007fde0ff */
[----:B----4-:R-:W-:-:S03]  /*1edac0*/  F2FP.SATFINITE.E5M2.F32.PACK_AB_MERGE_C R18, R48, R18, RZ ;  /* 0x000000123012723e */ /* 0x010fc600048060ff */
[----:B------:R-:W-:Y:S02]  /*1edad0*/  IMAD.X R27, R24, 0x1, R58, P6 ;  /* 0x00000001181b7824 */ /* 0x000fe400030e063a */
[----:B------:R0:W-:Y:S04]  /*1edae0*/  STL [R1+0x1c44], R18 ;  /* 0x001c441201007387 */ /* 0x0001e80000100800 */
[----:B------:R-:W2:Y:S01]  /*1edaf0*/  LDL.LU R30, [R1+0x1010] ;  /* 0x00101000011e7983 */ /* 0x000ea20000300800 */
[----:B0-----:R-:W-:-:S03]  /*1edb00*/  F2FP.SATFINITE.E5M2.F32.PACK_AB_MERGE_C R18, R39, R53, RZ ;  /* 0x000000352712723e */ /* 0x001fc600048060ff */
[----:B------:R0:W-:Y:S01]  /*1edb10*/  STL.64 [R1+0x1338], R26 ;  /* 0x0013381a01007387 */ /* 0x0001e20000100a00 */
[----:B------:R-:W-:-:S03]  /*1edb20*/  F2FP.SATFINITE.E5M2.F32.PACK_AB_MERGE_C R20, R49, R20, RZ ;  /* 0x000000143114723e */ /* 0x000fc600048060ff */
[----:B------:R1:W-:Y:S04]  /*1edb30*/  STL [R1+0x1c14], R18 ;  /* 0x001c141201007387 */ /* 0x0003e80000100800 */
[----:B------:R-:W2:Y:S04]  /*1edb40*/  LDL.LU R31, [R1+0x1014] ;  /* 0x00101400011f7983 */ /* 0x000ea80000300800 */
        /* <DEDUP_REMOVED lines=11> */
[----:B------:R-:W4:Y:S02]  /*1edc00*/  LDL.LU R36, [R1+0xe70] ;  /* 0x000e700001247983 */ /* 0x000f240000300800 */
[----:B------:R-:W-:Y:S02]  /*1edc10*/  IMAD.X R53, R24, 0x1, R47, P6 ;  /* 0x0000000118357824 */ /* 0x000fe400030e062f */
[----:B------:R-:W4:Y:S04]  /*1edc20*/  LDL.LU R37, [R1+0xe74] ;  /* 0x000e740001257983 */ /* 0x000f280000300800 */
[----:B-1----:R-:W4:Y:S04]  /*1edc30*/  LDL.LU R18, [R1+0xe78] ;  /* 0x000e780001127983 */ /* 0x002f280000300800 */
[----:B------:R-:W4:Y:S04]  /*1edc40*/  LDL.LU R48, [R1+0xe7c] ;  /* 0x000e7c0001307983 */ /* 0x000f280000300800 */
[----:B------:R-:W-:Y:S04]  /*1edc50*/  STL [R1+0xa128], R20 ;  /* 0x00a1281401007387 */ /* 0x000fe80000100800 */
[----:B------:R0:W-:Y:S04]  /*1edc60*/  STL.64 [R1+0x1328], R52 ;  /* 0x0013283401007387 */ /* 0x0001e80000100a00 */
[----:B0-----:R-:W4:Y:S04]  /*1edc70*/  LDL.LU R53, [R1+0xe40] ;  /* 0x000e400001357983 */ /* 0x001f280000300800 */
[----:B------:R-:W4:Y:S04]  /*1edc80*/  LDL.LU R39, [R1+0xe44] ;  /* 0x000e440001277983 */ /* 0x000f280000300800 */
[----:B------:R-:W4:Y:S01]  /*1edc90*/  LDL.LU R52, [R1+0xe48] ;  /* 0x000e480001347983 */ /* 0x000f220000300800 */
[----:B---3--:R-:W-:-:S05]  /*1edca0*/  F2FP.SATFINITE.E5M2.F32.PACK_AB_MERGE_C R20, R19, R61, RZ ;  /* 0x0000003d1314723e */ /* 0x008fca00048060ff */
[----:B------:R-:W-:Y:S04]  /*1edcb0*/  STL [R1+0x1784], R20 ;  /* 0x0017841401007387 */ /* 0x000fe80000100800 */
[----:B------:R-:W3:Y:S01]  /*1edcc0*/  LDL.LU R45, [R1+0xe4c] ;  /* 0x000e4c00012d7983 */ /* 0x000ee20000300800 */
[----:B------:R-:W-:Y:S02]  /*1edcd0*/  F2FP.SATFINITE.E5M2.F32.PACK_AB_MERGE_C R19, R41, R40, RZ ;  /* 0x000000282913723e */ /* 0x000fe400048060ff */
[----:B------:R-:W-:-:S03]  /*1edce0*/  IADD3 R40, P6, R17, R29, RZ ;  /* 0x0000001d11287210 */ /* 0x000fc60007fde0ff */
[----:B------:R0:W-:Y:S02]  /*1edcf0*/  STL [R1+0x1bf0], R19 ;  /* 0x001bf01301007387 */ /* 0x0001e40000100800 */
[----:B------:R-:W-:Y:S02]  /*1edd00*/  IMAD.X R41, R24, 0x1, R21, P6 ;  /* 0x0000000118297824 */ /* 0x000fe400030e0615 */
[----:B------:R-:W3:Y:S04]  /*1edd10*/  LDL.LU R61, [R1+0xde0] ;  /* 0x000de000013d7983 */ /* 0x000ee80000300800 */
[----:B0-----:R-:W3:Y:S04]  /*1edd20*/  LDL.LU R19, [R1+0xde4] ;  /* 0x000de40001137983 */ /* 0x001ee80000300800 */
[----:B------:R-:W-:Y:S04]  /*1edd30*/  STL [R1+0xa488], R29 ;  /* 0x00a4881d01007387 */ /* 0x000fe80000100800 */
[----:B------:R0:W-:Y:S04]  /*1edd40*/  STL.64 [R1+0x1330], R40 ;  /* 0x0013302801007387 */ /* 0x0001e80000100a00 */
[----:B0-----:R-:W3:Y:S04]  /*1edd50*/  LDL.LU R40, [R1+0xde8] ;  /* 0x000de80001287983 */ /* 0x001ee80000300800 */
[----:B------:R-:W3:Y:S01]  /*1edd60*/  LDL.LU R41, [R1+0xdec] ;  /* 0x000dec0001297983 */ /* 0x000ee20000300800 */
[----:B--2---:R-:W-:-:S03]  /*1edd70*/  F2FP.SATFINITE.E5M2.F32.PACK_AB_MERGE_C R20, R31, R30, RZ ;  /* 0x0000001e1f14723e */ /* 0x004fc600048060ff */
[----:B------:R-:W-:Y:S01]  /*1edd80*/  STL [R1+0xa48c], R21 ;  /* 0x00a48c1501007387 */ /* 0x000fe20000100800 */
[----:B----4-:R-:W-:-:S05]  /*1edd90*/  F2FP.SATFINITE.E5M2.F32.PACK_AB_MERGE_C R49, R49, R25, RZ ;  /* 0x000000193131723e */ /* 0x010fca00048060ff */
        /* <DEDUP_REMOVED lines=15> */
[----:B--2---:R-:W-:Y:S01]  /*1ede90*/  IADD3 R20, P6, R17, R11, RZ ;  /* 0x0000000b11147210 */ /* 0x004fe20007fde0ff */
[----:B------:R-:W-:Y:S04]  /*1edea0*/  STL [R1+0x13bc], R25 ;  /* 0x0013bc1901007387 */ /* 0x000fe80000100800 */
[----:B------:R-:W-:Y:S01]  /*1edeb0*/  IMAD.X R21, R24, 0x1, R12, P6 ;  /* 0x0000000118157824 */ /* 0x000fe200030e060c */
[----:B------:R0:W-:Y:S04]  /*1edec0*/  STL [R1+0x13b8], R23 ;  /* 0x0013b81701007387 */ /* 0x0001e80000100800 */
[----:B------:R1:W-:Y:S01]  /*1eded0*/  STL.64 [R1+0x1310], R20 ;  /* 0x0013101401007387 */ /* 0x0003e20000100a00 */
[----:B------:R-:W-:-:S02]  /*1edee0*/  F2FP.SATFINITE.E5M2.F32.PACK_AB_MERGE_C R18, R48, R18, RZ ;  /* 0x000000123012723e */ /* 0x000fc400048060ff */
[----:B0-----:R-:W-:Y:S02]  /*1edef0*/  F2FP.SATFINITE.E5M2.F32.PACK_AB_MERGE_C R23, R37, R36, RZ ;  /* 0x000000242517723e */ /* 0x001fe400048060ff */
[----:B-1----:R-:W-:-:S03]  /*1edf00*/  IADD3 R20, P6, R17, R13, RZ ;  /* 0x0000000d11147210 */ /* 0x002fc60007fde0ff */
[----:B------:R-:W-:Y:S02]  /*1edf10*/  STL [R1+0x1280], R23 ;  /* 0x0012801701007387 */ /* 0x000fe40000100800 */
[----:B------:R-:W-:Y:S02]  /*1edf20*/  IMAD.X R21, R24, 0x1, R15, P6 ;  /* 0x0000000118157824 */ /* 0x000fe400030e060f */
[----:B------:R0:W-:Y:S04]  /*1edf30*/  STL [R1+0x1fcc], R18 ;  /* 0x001fcc1201007387 */ /* 0x0001e80000100800 */
[----:B------:R1:W-:Y:S04]  /*1edf40*/  STL.64 [R1+0x1308], R20 ;  /* 0x0013081401007387 */ /* 0x0003e80000100a00 */
[----:B0-----:R-:W2:Y:S04]  /*1edf50*/  LDL.LU R18, [R1+0xdd0] ;  /* 0x000dd00001127983 */ /* 0x001ea80000300800 */
[----:B------:R-:W2:Y:S01]  /*1edf60*/  LDL.LU R48, [R1+0xdd4] ;  /* 0x000dd40001307983 */ /* 0x000ea20000300800 */
[----:B-1----:R-:W-:-:S05]  /*1edf70*/  F2FP.SATFINITE.E5M2.F32.PACK_AB_MERGE_C R20, R39, R53, RZ ;  /* 0x000000352714723e */ /* 0x002fca00048060ff */
[----:B------:R0:W-:Y:S04]  /*1edf80*/  STL [R1+0x2000], R20 ;  /* 0x0020001401007387 */ /* 0x0001e80000100800 */
[----:B------:R-:W4:Y:S04]  /*1edf90*/  LDL.LU R53, [R1+0xdd8] ;  /* 0x000dd80001357983 */ /* 0x000f280000300800 */
[----:B------:R-:W4:Y:S01]  /*1edfa0*/  LDL.LU R39, [R1+0xddc] ;  /* 0x000ddc0001277983 */ /* 0x000f220000300800 */
[----:B0-----:R-:W-:-:S05]  /*1edfb0*/  IADD3 R20, P6, R17, R14, RZ ;  /* 0x0000000e11147210 */ /* 0x001fca0007fde0ff */
[----:B------:R-:W-:-:S05]  /*1edfc0*/  IMAD.X R21, R24, 0x1, R16, P6 ;  /* 0x0000000118157824 */ /* 0x000fca00030e0610 */
[----:B------:R3:W-:Y:S02]  /*1edfd0*/  STL.64 [R1+0x1300], R20 ;  /* 0x0013001401007387 */ /* 0x0007e40000100a00 */
[----:B---3--:R-:W-:-:S05]  /*1edfe0*/  F2FP.SATFINITE.E5M2.F32.PACK_AB_MERGE_C R21, R45, R52, RZ ;  /* 0x000000342d15723e */ /* 0x008fca00048060ff */
[----:B------:R0:W-:Y:S01]  /*1edff0*/  STL [R1+0x1fec], R21 ;  /* 0x001fec1501007387 */ /* 0x0001e20000100800 */
[----:B------:R-:W-:Y:S01]  /*1ee000*/  F2FP.SATFINITE.E5M2.F32.PACK_AB_MERGE_C R20, R19, R61, RZ ;  /* 0x0000003d1314723e */ /* 0x000fe200048060ff */
[----:B------:R-:W-:Y:S01]  /*1ee010*/  VIADD R19, R17, UR4 ;  /* 0x0000000411137c36 */ /* 0x000fe20008000000 */
[----:B------:R-:W-:-:S03]  /*1ee020*/  ULDC UR4, c[0x0][0x248] ;  /* 0x0000920000047ab9 */ /* 0x000fc60000000800 */
[----:B------:R1:W-:Y:S04]  /*1ee030*/  STL [R1+0x2014], R20 ;  /* 0x0020141401007387 */ /* 0x0003e80000100800 */
[----:B0-----:R-:W3:Y:S04]  /*1ee040*/  LDL.LU R21, [R1+0xda0] ;  /* 0x000da00001157983 */ /* 0x001ee80000300800 */
        /* <DEDUP_REMOVED lines=13> */
[----:B-1----:R-:W-:-:S03]  /*1ee120*/  SHF.R.S32.HI R20, RZ, 0x1f, R19 ;  /* 0x0000001fff147819 */ /* 0x002fc60000011413 */
[----:B------:R-:W3:Y:S01]  /*1ee130*/  LDL.LU R55, [R1+0xc90] ;  /* 0x000c900001377983 */ /* 0x000ee20000300800 */
[----:B------:R-:W-:-:S03]  /*1ee140*/  IADD3 R34, P6, R19, R4, RZ ;  /* 0x0000000413227210 */ /* 0x000fc60007fde0ff */
[----:B------:R-:W3:Y:S04]  /*1ee150*/  LDL.LU R56, [R1+0xc94] ;  /* 0x000c940001387983 */ /* 0x000ee80000300800 */
[----:B------:R-:W3:Y:S04]  /*1ee160*/  LDL.LU R57, [R1+0xc98] ;  /* 0x000c980001397983 */ /* 0x000ee80000300800 */
[----:B0-----:R-:W3:Y:S01]  /*1ee170*/  LDL.LU R17, [R1+0xc9c] ;  /* 0x000c9c0001117983 */ /* 0x001ee20000300800 */
[----:B------:R-:W-:-:S03]  /*1ee180*/  IMAD.X R35, R20, 0x1, R33, P6 ;  /* 0x0000000114237824 */ /* 0x000fc600030e0621 */
[----:B------:R-:W3:Y:S04]  /*1ee190*/  LDL.LU R46, [R1+0xc40] ;  /* 0x000c4000012e7983 */ /* 0x000ee80000300800 */
[----:B------:R-:W3:Y:S04]  /*1ee1a0*/  LDL.LU R61, [R1+0xc44] ;  /* 0x000c4400013d7983 */ /* 0x000ee80000300800 */
[----:B------:R-:W3:Y:S04]  /*1ee1b0*/  LDL.LU R40, [R1+0xc48] ;  /* 0x000c480001287983 */ /* 0x000ee80000300800 */
[----:B------:R-:W3:Y:S04]  /*1ee1c0*/  LDL.LU R41, [R1+0xc4c] ;  /* 0x000c4c0001297983 */ /* 0x000ee80000300800 */
[----:B------:R2:W-:Y:S04]  /*1ee1d0*/  STL.64 [R1+0x12f8], R34 ;  /* 0x0012f82201007387 */ /* 0x0005e80000100a00 */
[----:B------:R-:W3:Y:S01]  /*1ee1e0*/  LDL.LU R36, [R1+0xc10] ;  /* 0x000c100001247983 */ /* 0x000ee20000300800 */
[----:B--2---:R-:W-:-:S05]  /*1ee1f0*/  F2FP.SATFINITE.E5M2.F32.PACK_AB_MERGE_C R34, R48, R18, RZ ;  /* 0x000000123022723e */ /* 0x004fca00048060ff */
[----:B------:R-:W-:Y:S04]  /*1ee200*/  STL [R1+0x1ca4], R34 ;  /* 0x001ca42201007387 */ /* 0x000fe80000100800 */
[----:B------:R-:W2:Y:S01]  /*1ee210*/  LDL.LU R37, [R1+0xc14] ;  /* 0x000c140001257983 */ /* 0x000ea20000300800 */
[----:B----4-:R-:W-:-:S05]  /*1ee220*/  F2FP.SATFINITE.E5M2.F32.PACK_AB_MERGE_C R18, R39, R53, RZ ;  /* 0x000000352712723e */ /* 0x010fca00048060ff */
[----:B------:R0:W-:Y:S04]  /*1ee230*/  STL [R1+0x1ca0], R18 ;  /* 0x001ca01201007387 */ /* 0x0001e80000100800 */
[----:B------:R-:W4:Y:S04]  /*1ee240*/  LDL.LU R52, [R1+0xc18] ;  /* 0x000c180001347983 */ /* 0x000f280000300800 */
[----:B------:R-:W4:Y:S04]  /*1ee250*/  LDL.LU R45, [R1+0xc1c] ;  /* 0x000c1c00012d7983 */ /* 0x000f280000300800 */
[----:B0-----:R-:W4:Y:S04]  /*1ee260*/  LDL.LU R18, [R1+0xc00] ;  /* 0x000c000001127983 */ /* 0x001f280000300800 */
[----:B------:R-:W4:Y:S04]  /*1ee270*/  LDL.LU R48, [R1+0xc04] ;  /* 0x000c040001307983 */ /* 0x000f280000300800 */
[----:B------:R-:W4:Y:S04]  /*1ee280*/  LDL.LU R53, [R1+0xc08] ;  /* 0x000c080001357983 */ /* 0x000f280000300800 */
[----:B------:R-:W4:Y:S01]  /*1ee290*/  LDL.LU R39, [R1+0xc0c] ;  /* 0x000c0c0001277983 */ /* 0x000f220000300800 */
[----:B------:R-:W-:-:S05]  /*1ee2a0*/  IADD3 R34, P6, R19, R6, RZ ;  /* 0x0000000613227210 */ /* 0x000fca0007fde0ff */
[----:B------:R-:W-:-:S05]  /*1ee2b0*/  IMAD.X R35, R20, 0x1, R5, P6 ;  /* 0x0000000114237824 */ /* 0x000fca00030e0605 */
[----:B------:R3:W-:Y:S02]  /*1ee2c0*/  STL.64 [R1+0x12f0], R34 ;  /* 0x0012f02201007387 */ /* 0x0007e40000100a00 */
[----:B---3--:R-:W-:-:S05]  /*1ee2d0*/  F2FP.SATFINITE.E5M2.F32.PACK_AB_MERGE_C R34, R29, R21, RZ ;  /* 0x000000151d22723e */ /* 0x008fca00048060ff */
[----:B------:R-:W-:Y:S01]  /*1ee2e0*/  STL [R1+0x1cd0], R34 ;  /* 0x001cd02201007387 */ /* 0x000fe20000100800 */
[----:B------:R-:W-:Y:S02]  /*1ee2f0*/  F2FP.SATFINITE.E5M2.F32.PACK_AB_MERGE_C R21, R28, R23, RZ ;  /* 0x000000171c15723e */ /* 0x000fe400048060ff */
[----:B------:R-:W-:-:S03]  /*1ee300*/  IADD3 R28, P6, R19, R8, RZ ;  /* 0x00000008131c7210 */ /* 0x000fc60007fde0ff */
[----:B------:R0:W-:Y:S02]  /*1ee310*/  STL [R1+0x1ccc], R21 ;  /* 0x001ccc1501007387 */ /* 0x0001e40000100800 */
[C---:B------:R-:W-:Y:S01]  /*1ee320*/  IMAD.X R29, R20.reuse, 0x1, R7, P6 ;  /* 0x00000001141d7824 */ /* 0x040fe200030e0607 */
[----:B------:R-:W-:Y:S02]  /*1ee330*/  F2FP.SATFINITE.E5M2.F32.PACK_AB_MERGE_C R23, R31, R30, RZ ;  /* 0x0000001e1f17723e */ /* 0x000fe400048060ff */
[----:B0-----:R-:W-:Y:S02]  /*1ee340*/  F2FP.SATFINITE.E5M2.F32.PACK_AB_MERGE_C R21, R25, R24, RZ ;  /* 0x000000181915723e */ /* 0x001fe400048060ff */
[----:B------:R-:W-:Y:S01]  /*1ee350*/  IADD3 R24, P6, R19, R10, RZ ;  /* 0x0000000a13187210 */ /* 0x000fe20007fde0ff */
[----:B------:R-:W-:Y:S04]  /*1ee360*/  STL.64 [R1+0x12e8], R28 ;  /* 0x0012e81c01007387 */ /* 0x000fe80000100a00 */
[----:B------:R-:W-:Y:S01]  /*1ee370*/  IMAD.X R25, R20, 0x1, R9, P6 ;  /* 0x0000000114197824 */ /* 0x000fe200030e0609 */
[----:B------:R0:W-:Y:S04]  /*1ee380*/  STL [R1+0x1cf8], R23 ;  /* 0x001cf81701007387 */ /* 0x0001e80000100800 */
[----:B------:R1:W-:Y:S04]  /*1ee390*/  STL [R1+0x1cf0], R21 ;  /* 0x001cf01501007387 */ /* 0x0003e80000100800 */
[----:B------:R3:W-:Y:S01]  /*1ee3a0*/  STL.64 [R1+0x12c8], R24 ;  /* 0x0012c81801007387 */ /* 0x0007e20000100a00 */
[----:B0-----:R-:W-:-:S02]  /*1ee3b0*/  F2FP.SATFINITE.E5M2.F32.PACK_AB_MERGE_C R23, R27, R26, RZ ;  /* 0x0000001a1b17723e */ /* 0x001fc400048060ff */
[----:B-1----:R-:W-:Y:S02]  /*1ee3c0*/  F2FP.SATFINITE.E5M2.F32.PACK_AB_MERGE_C R21, R54, R51, RZ ;  /* 0x000000333615723e */ /* 0x002fe400048060ff */
[----:B---3--:R-:W-:Y:S01]  /*1ee3d0*/  IADD3 R24, P6, R19, R3, RZ ;  /* 0x0000000313187210 */ /* 0x008fe20007fde0ff */
[----:B------:R-:W-:Y:S04]  /*1ee3e0*/  STL [R1+0x1d1c], R23 ;  /* 0x001d1c1701007387 */ /* 0x000fe80000100800 */
[----:B------:R-:W-:Y:S01]  /*1ee3f0*/  IMAD.X R25, R20, 0x1, R43, P6 ;  /* 0x0000000114197824 */ /* 0x000fe200030e062b */
[----:B------:R0:W-:Y:S04]  /*1ee400*/  STL [R1+0x1d18], R21 ;  /* 0x001d181501007387 */ /* 0x0001e80000100800 */
[----:B------:R1:W-:Y:S01]  /*1ee410*/  STL.64 [R1+0x12e0], R24 ;  /* 0x0012e01801007387 */ /* 0x0003e20000100a00 */
[----:B------:R-:W-:-:S02]  /*1ee420*/  F2FP.SATFINITE.E5M2.F32.PACK_AB_MERGE_C R17, R17, R57, RZ ;  /* 0x000000391111723e */ /* 0x000fc400048060ff */
[----:B0-----:R-:W-:Y:S02]  /*1ee430*/  F2FP.SATFINITE.E5M2.F32.PACK_AB_MERGE_C R21, R56, R55, RZ ;  /* 0x000000373815723e */ /* 0x001fe400048060ff */
[----:B-1----:R-:W-:-:S03]  /*1ee440*/  IADD3 R24, P6, R19, R2, RZ ;  /* 0x0000000213187210 */ /* 0x002fc60007fde0ff */
[----:B------:R0:W-:Y:S02]  /*1ee450*/  STL [R1+0x1d44], R21 ;  /* 0x001d441501007387 */ /* 0x0001e40000100800 */
[----:B------:R-:W-:Y:S02]  /*1ee460*/  IMAD.X R25, R20, 0x1, R0, P6 ;  /* 0x0000000114197824 */ /* 0x000fe400030e0600 */
[----:B------:R1:W-:Y:S01]  /*1ee470*/  STL [R1+0x1d40], R17 ;  /* 0x001d401101007387 */ /* 0x0003e20000100800 */
[----:B0-----:R-:W-:-:S03]  /*1ee480*/  F2FP.SATFINITE.E5M2.F32.PACK_AB_MERGE_C R21, R61, R46, RZ ;  /* 0x0000002e3d15723e */ /* 0x001fc600048060ff */
[----:B------:R-:W3:Y:S04]  /*1ee490*/  LDL.LU R46, [R1+0xbd0] ;  /* 0x000bd000012e7983 */ /* 0x000ee80000300800 */
[----:B------:R0:W-:Y:S01]  /*1ee4a0*/  STL.64 [R1+0x12b0], R24 ;  /* 0x0012b01801007387 */ /* 0x0001e20000100a00 */
[----:B-1----:R-:W-:-:S03]  /*1ee4b0*/  F2FP.SATFINITE.E5M2.F32.PACK_AB_MERGE_C R17, R41, R40, RZ ;  /* 0x000000282911723e */ /* 0x002fc600048060ff */
[----:B------:R2:W-:Y:S04]  /*1ee4c0*/  STL [R1+0x1d74], R21 ;  /* 0x001d741501007387 */ /* 0x0005e80000100800 */
[----:B------:R-:W3:Y:S01]  /*1ee4d0*/  LDL.LU R61, [R1+0xbd4] ;  /* 0x000bd400013d7983 */ /* 0x000ee20000300800 */
[----:B0-----:R-:W-:-:S03]  /*1ee4e0*/  IADD3 R24, P6, R19, R32, RZ ;  /* 0x0000002013187210 */ /* 0x001fc60007fde0ff */
[----:B------:R-:W-:Y:S02]  /*1ee4f0*/  STL [R1+0x1d70], R17 ;  /* 0x001d701101007387 */ /* 0x000fe40000100800 */
[----:B------:R-:W-:Y:S02]  /*1ee500*/  IMAD.X R25, R20, 0x1, R59, P6 ;  /* 0x0000000114197824 */ /* 0x000fe400030e063b */
[----:B------:R-:W3:Y:S04]  /*1ee510*/  LDL.LU R40, [R1+0xbd8] ;  /* 0x000bd80001287983 */ /* 0x000ee80000300800 */
[----:B------:R-:W3:Y:S04]  /*1ee520*/  LDL.LU R41, [R1+0xbdc] ;  /* 0x000bdc0001297983 */ /* 0x000ee80000300800 */
[----:B------:R0:W-:Y:S01]  /*1ee530*/  STL.64 [R1+0x12a8], R24 ;  /* 0x0012a81801007387 */ /* 0x0001e20000100a00 */
[----:B--2---:R-:W-:-:S02]  /*1ee540*/  F2FP.SATFINITE.E5M2.F32.PACK_AB_MERGE_C R21, R37, R36, RZ ;  /* 0x000000242515723e */ /* 0x004fc400048060ff */
[----:B0-----:R-:W-:-:S03]  /*1ee550*/  IADD3 R24, P6, R19, R38, RZ ;  /* 0x0000002613187210 */ /* 0x001fc60007fde0ff */
[----:B------:R-:W-:Y:S02]  /*1ee560*/  STL [R1+0x1d90], R21 ;  /* 0x001d901501007387 */ /* 0x000fe40000100800 */
[----:B------:R-:W-:Y:S01]  /*1ee570*/  IMAD.X R25, R20, 0x1, R44, P6 ;  /* 0x0000000114197824 */ /* 0x000fe200030e062c */
[----:B----4-:R-:W-:-:S05]  /*1ee580*/  F2FP.SATFINITE.E5M2.F32.PACK_AB_MERGE_C R17, R45, R52, RZ ;  /* 0x000000342d11723e */ /* 0x010fca00048060ff */
[----:B------:R0:W-:Y:S01]  /*1ee590*/  STL [R1+0x1d8c], R17 ;  /* 0x001d8c1101007387 */ /* 0x0001e20000100800 */
[----:B------:R-:W-:-:S03]  /*1ee5a0*/  F2FP.SATFINITE.E5M2.F32.PACK_AB_MERGE_C R18, R48, R18, RZ ;  /* 0x000000123012723e */ /* 0x000fc600048060ff */
[----:B------:R1:W-:Y:S01]  /*1ee5b0*/  STL.64 [R1+0x1270], R24 ;  /* 0x0012701801007387 */ /* 0x0003e20000100a00 */
[----:B0-----:R-:W-:-:S03]  /*1ee5c0*/  F2FP.SATFINITE.E5M2.F32.PACK_AB_MERGE_C R17, R39, R53, RZ ;  /* 0x000000352711723e */ /* 0x001fc600048060ff */
[----:B------:R-:W-:Y:S04]  /*1ee5d0*/  STL [R1+0x1c30], R18 ;  /* 0x001c301201007387 */ /* 0x000fe80000100800 */
[----:B------:R0:W-:Y:S04]  /*1ee5e0*/  STL [R1+0x1da8], R17 ;  /* 0x001da81101007387 */ /* 0x0001e80000100800 */
[----:B------:R-:W2:Y:S04]  /*1ee5f0*/  LDL.LU R21, [R1+0x7a0] ;  /* 0x0007a00001157983 */ /* 0x000ea80000300800 */
[----:B------:R-:W2:Y:S01]  /*1ee600*/  LDL.LU R29, [R1+0x7a4] ;  /* 0x0007a400011d7983 */ /* 0x000ea20000300800 */
[----:B-1----:R-:W-:-:S03]  /*1ee610*/  IADD3 R24, P6, R19, R22, RZ ;  /* 0x0000001613187210 */ /* 0x002fc60007fde0ff */
[----:B------:R-:W4:Y:S02]  /*1ee620*/  LDL.LU R51, [R1+0xb70] ;  /* 0x000b700001337983 */ /* 0x000f240000300800 */
[----:B------:R-:W-:-:S05]  /*1ee630*/  IMAD.X R25, R20, 0x1, R58, P6 ;  /* 0x0000000114197824 */ /* 0x000fca00030e063a */
[----:B------:R1:W-:Y:S04]  /*1ee640*/  STL.64 [R1+0x12c0], R24 ;  /* 0x0012c01801007387 */ /* 0x0003e80000100a00 */
[----:B------:R-:W4:Y:S04]  /*1ee650*/  LDL.LU R28, [R1+0xb74] ;  /* 0x000b7400011c7983 */ /* 0x000f280000300800 */
[----:B0-----:R-:W4:Y:S04]  /*1ee660*/  LDL.LU R17, [R1+0xb78] ;  /* 0x000b780001117983 */ /* 0x001f280000300800 */
        /* <DEDUP_REMOVED lines=15> */
[----:B---3--:R-:W-:-:S02]  /*1ee760*/  F2FP.SATFINITE.E5M2.F32.PACK_AB_MERGE_C R34, R61, R46, RZ ;  /* 0x0000002e3d22723e */ /* 0x008fc400048060ff */
[----:B------:R-:W-:Y:S02]  /*1ee770*/  F2FP.SATFINITE.E5M2.F32.PACK_AB_MERGE_C R23, R41, R40, RZ ;  /* 0x000000282917723e */ /* 0x000fe400048060ff */
[----:B------:R-:W3:Y:S04]  /*1ee780*/  LDL.LU R40, [R1+0xa48] ;  /* 0x000a480001287983 */ /* 0x000ee80000300800 */
[----:B------:R0:W-:Y:S04]  /*1ee790*/  STL [R1+0x1c04], R34 ;  /* 0x001c042201007387 */ /* 0x0001e80000100800 */
[----:B------:R-:W3:Y:S04]  /*1ee7a0*/  LDL.LU R41, [R1+0xa4c] ;  /* 0x000a4c0001297983 */ /* 0x000ee80000300800 */
[----:B------:R1:W-:Y:S01]  /*1ee7b0*/  STL [R1+0x1dc0], R23 ;  /* 0x001dc01701007387 */ /* 0x0003e20000100800 */
[----:B0-----:R-:W-:-:S05]  /*1ee7c0*/  IADD3 R34, P6, R19, R50, RZ ;  /* 0x0000003213227210 */ /* 0x001fca0007fde0ff */
[----:B------:R-:W-:Y:S01]  /*1ee7d0*/  IMAD.X R35, R20, 0x1, R47, P6 ;  /* 0x0000000114237824 */ /* 0x000fe200030e062f */
[----:B-1----:R-:W3:Y:S04]  /*1ee7e0*/  LDL.LU R23, [R1+0x9e0] ;  /* 0x0009e00001177983 */ /* 0x002ee80000300800 */
[----:B------:R-:W3:Y:S04]  /*1ee7f0*/  LDL.LU R54, [R1+0x9e4] ;  /* 0x0009e40001367983 */ /* 0x000ee80000300800 */
[----:B------:R-:W3:Y:S04]  /*1ee800*/  LDL.LU R55, [R1+0x9e8] ;  /* 0x0009e80001377983 */ /* 0x000ee80000300800 */
[----:B------:R-:W3:Y:S04]  /*1ee810*/  LDL.LU R56, [R1+0x9ec] ;  /* 0x0009ec0001387983 */ /* 0x000ee80000300800 */
[----:B------:R-:W3:Y:S04]  /*1ee820*/  LDL.LU R57, [R1+0x7a8] ;  /* 0x0007a80001397983 */ /* 0x000ee80000300800 */
[----:B------:R-:W3:Y:S04]  /*1ee830*/  LDL.LU R46, [R1+0x7ac] ;  /* 0x0007ac00012e7983 */ /* 0x000ee80000300800 */
[----:B------:R-:W3:Y:S04]  /*1ee840*/  LDL.LU R61, [R1+0xfc] ;  /* 0x0000fc00013d7983 */ /* 0x000ee80000300800 */
[----:B------:R0:W-:Y:S01]  /*1ee850*/  STL.64 [R1+0x12b8], R34 ;  /* 0x0012b82201007387 */ /* 0x0001e20000100a00 */
[----:B--2---:R-:W-:-:S03]  /*1ee860*/  F2FP.SATFINITE.E5M2.F32.PACK_AB_MERGE_C R29, R29, R21, RZ ;  /* 0x000000151d1d723e */ /* 0x004fc600048060ff */
[----:B0-----:R-:W2:Y:S04]  /*1ee870*/  LDL.LU.64 R34, [R1+0xa490] ;  /* 0x00a4900001227983 */ /* 0x001ea80000300a00 */
[----:B------:R-:W3:Y:S04]  /*1ee880*/  LDL.LU R21, [R1+0xa48c] ;  /* 0x00a48c0001157983 */ /* 0x000ee80000300800 */
[----:B------:R0:W-:Y:S04]  /*1ee890*/  STL [R1+0x2008], R29 ;  /* 0x0020081d01007387 */ /* 0x0001e80000100800 */
[----:B0-----:R-:W2:Y:S01]  /*1ee8a0*/  LDL.LU R29, [R1+0xa488] ;  /* 0x00a48800011d7983 */ /* 0x001ea20000300800 */
[----:B----4-:R-:W-:-:S03]  /*1ee8b0*/  F2FP.SATFINITE.E5M2.F32.PACK_AB_MERGE_C R28, R28, R51, RZ ;  /* 0x000000331c1c723e */ /* 0x010fc600048060ff */
[----:B------:R-:W4:Y:S04]  /*1ee8c0*/  LDL.LU R51, [R1+0xa484] ;  /* 0x00a4840001337983 */ /* 0x000f280000300800 */
[----:B------:R2:W-:Y:S01]  /*1ee8d0*/  STL [R1+0x1be0], R28 ;  /* 0x001be01c01007387 */ /* 0x0005e20000100800 */
[----:B------:R-:W-:Y:S02]  /*1ee8e0*/  F2FP.SATFINITE.E5M2.F32.PACK_AB_MERGE_C R52, R52, R17, RZ ;  /* 0x000000113434723e */ /* 0x000fe400048060ff */
[----:B------:R-:W-:Y:S02]  /*1ee8f0*/  F2FP.SATFINITE.E5M2.F32.PACK_AB_MERGE_C R31, R31, R30, RZ ;  /* 0x0000001e1f1f723e */ /* 0x000fe400048060ff */
[----:B------:R-:W-:Y:S02]  /*1ee900*/  F2FP.SATFINITE.E5M2.F32.PACK_AB_MERGE_C R18, R18, R45, RZ ;  /* 0x0000002d1212723e */ /* 0x000fe400048060ff */
[----:B------:R-:W-:-:S02]  /*1ee910*/  F2FP.SATFINITE.E5M2.F32.PACK_AB_MERGE_C R25, R25, R24, RZ ;  /* 0x000000181919723e */ /* 0x000fc400048060ff */
[----:B------:R-:W-:Y:S02]  /*1ee920*/  F2FP.SATFINITE.E5M2.F32.PACK_AB_MERGE_C R49, R49, R48, RZ ;  /* 0x000000303131723e */ /* 0x000fe400048060ff */
[----:B------:R-:W-:Y:S02]  /*1ee930*/  F2FP.SATFINITE.E5M2.F32.PACK_AB_MERGE_C R36, R37, R36, RZ ;  /* 0x000000242524723e */ /* 0x000fe400048060ff */
[----:B------:R-:W-:Y:S02]  /*1ee940*/  F2FP.SATFINITE.E5M2.F32.PACK_AB_MERGE_C R39, R39, R53, RZ ;  /* 0x000000352727723e */ /* 0x000fe400048060ff */
[----:B--2---:R-:W-:-:S05]  /*1ee950*/  IADD3 R28, P6, R19, R29, RZ ;  /* 0x0000001d131c7210 */ /* 0x004fca0007fde0ff */
[----:B---3--:R-:W-:Y:S02]  /*1ee960*/  IMAD.X R29, R20, 0x1, R21, P6 ;  /* 0x00000001141d7824 */ /* 0x008fe400030e0615 */
[----:B------:R-:W2:Y:S01]  /*1ee970*/  LDL.LU R21, [R1+0xa480] ;  /* 0x00a4800001157983 */ /* 0x000ea20000300800 */
[----:B------:R-:W-:-:S03]  /*1ee980*/  IADD3 R30, P6, R19, R60, RZ ;  /* 0x0000003c131e7210 */ /* 0x000fc60007fde0ff */
[----:B------:R0:W-:Y:S04]  /*1ee990*/  STL.64 [R1+0x1290], R28 ;  /* 0x0012901c01007387 */ /* 0x0001e80000100a00 */
[----:B0-----:R-:W3:Y:S04]  /*1ee9a0*/  LDL.LU.64 R28, [R1+0xa478] ;  /* 0x00a47800011c7983 */ /* 0x001ee80000300a00 */
[----:B------:R-:W2:Y:S04]  /*1ee9b0*/  LDL.LU R17, [R1+0xa470] ;  /* 0x00a4700001117983 */ /* 0x000ea80000300800 */
[----:B------:R0:W-:Y:S04]  /*1ee9c0*/  STL [R1+0x1dd4], R52 ;  /* 0x001dd43401007387 */ /* 0x0001e80000100800 */
[----:B0-----:R-:W4:Y:S04]  /*1ee9d0*/  LDL.LU R52, [R1+0xa46c] ;  /* 0x00a46c0001347983 */ /* 0x001f280000300800 */
[----:B------:R0:W-:Y:S04]  /*1ee9e0*/  STL [R1+0x1460], R31 ;  /* 0x0014601f01007387 */ /* 0x0001e80000100800 */
[----:B------:R-:W2:Y:S01]  /*1ee9f0*/  LDL.LU R60, [R1+0xa468] ;  /* 0x00a46800013c7983 */ /* 0x000ea20000300800 */
[----:B0-----:R-:W-:Y:S01]  /*1eea00*/  IMAD.X R31, R20, 0x1, R34, P6 ;  /* 0x00000001141f7824 */ /* 0x001fe200030e0622 */
[----:B------:R-:W-:-:S04]  /*1eea10*/  IADD3 R24, P6, R19, R42, RZ ;  /* 0x0000002a13187210 */ /* 0x000fc80007fde0ff */
[----:B------:R0:W-:Y:S04]  /*1eea20*/  STL.64 [R1+0x12d8], R30 ;  /* 0x0012d81e01007387 */ /* 0x0001e80000100a00 */
[----:B0-----:R-:W3:Y:S04]  /*1eea30*/  LDL.LU.64 R30, [R1+0xa460] ;  /* 0x00a46000011e7983 */ /* 0x001ee80000300a00 */
[----:B------:R-:W2:Y:S04]  /*1eea40*/  LDL.LU R45, [R1+0xa45c] ;  /* 0x00a45c00012d7983 */ /* 0x000ea80000300800 */
[----:B------:R0:W-:Y:S04]  /*1eea50*/  STL [R1+0x1dd8], R18 ;  /* 0x001dd81201007387 */ /* 0x0001e80000100800 */
[----:B0-----:R-:W2:Y:S04]  /*1eea60*/  LDL.LU R18, [R1+0xa458] ;  /* 0x00a4580001127983 */ /* 0x001ea80000300800 */
[----:B------:R0:W-:Y:S02]  /*1eea70*/  STL [R1+0x1400], R25 ;  /* 0x0014001901007387 */ /* 0x0001e40000100800 */
[----:B0-----:R-:W-:-:S05]  /*1eea80*/  IMAD.X R25, R20, 0x1, R35, P6 ;  /* 0x0000000114197824 */ /* 0x001fca00030e0623 */
[----:B------:R0:W-:Y:S04]  /*1eea90*/  STL.64 [R1+0x12d0], R24 ;  /* 0x0012d01801007387 */ /* 0x0001e80000100a00 */
[----:B0-----:R-:W2:Y:S04]  /*1eeaa0*/  LDL.LU.64 R24, [R1+0xa450] ;  /* 0x00a4500001187983 */ /* 0x001ea80000300a00 */
[----:B------:R-:W2:Y:S04]  /*1eeab0*/  LDL.LU R48, [R1+0xa448] ;  /* 0x00a4480001307983 */ /* 0x000ea80000300800 */
[----:B------:R0:W-:Y:S02]  /*1eeac0*/  STL [R1+0x1fb4], R49 ;  /* 0x001fb43101007387 */ /* 0x0001e40000100800 */
[----:B0-----:R-:W-:-:S02]  /*1eead0*/  F2FP.SATFINITE.E5M2.F32.PACK_AB_MERGE_C R49, R27, R26, RZ ;  /* 0x0000001a1b31723e */ /* 0x001fc400048060ff */
[----:B------:R-:W-:-:S05]  /*1eeae0*/  IADD3 R26, P6, R19, R11, RZ ;  /* 0x0000000b131a7210 */ /* 0x000fca0007fde0ff */
[----:B------:R-:W-:Y:S01]  /*1eeaf0*/  IMAD.X R27, R20, 0x1, R12, P6 ;  /* 0x00000001141b7824 */ /* 0x000fe200030e060c */
[----:B------:R-:W-:Y:S04]  /*1eeb00*/  STL [R1+0x13b0], R49 ;  /* 0x0013b03101007387 */ /* 0x000fe80000100800 */
[----:B------:R0:W-:Y:S04]  /*1eeb10*/  STL.64 [R1+0x12a0], R26 ;  /* 0x0012a01a01007387 */ /* 0x0001e80000100a00 */
[----:B0-----:R-:W2:Y:S04]  /*1eeb20*/  LDL.LU.64 R26, [R1+0xa440] ;  /* 0x00a44000011a7983 */ /* 0x001ea80000300a00 */
[----:B------:R-:W3:Y:S04]  /*1eeb30*/  LDL.LU R53, [R1+0xc8] ;  /* 0x0000c80001357983 */ /* 0x000ee80000300800 */
[----:B------:R0:W-:Y:S01]  /*1eeb40*/  STL [R1+0x1fbc], R36 ;  /* 0x001fbc2401007387 */ /* 0x0001e20000100800 */
[----:B------:R-:W-:-:S02]  /*1eeb50*/  F2FP.SATFINITE.E5M2.F32.PACK_AB_MERGE_C R49, R41, R40, RZ ;  /* 0x000000282931723e */ /* 0x000fc400048060ff */
[----:B0-----:R-:W-:-:S05]  /*1eeb60*/  IADD3 R36, P6, R19, R13, RZ ;  /* 0x0000000d13247210 */ /* 0x001fca0007fde0ff */
[C---:B------:R-:W-:Y:S01]  /*1eeb70*/  IMAD.X R37, R20.reuse, 0x1, R15, P6 ;  /* 0x0000000114257824 */ /* 0x040fe200030e060f */
[----:B------:R-:W-:Y:S01]  /*1eeb80*/  IADD3 R40, P6, R19, R14, RZ ;  /* 0x0000000e13287210 */ /* 0x000fe20007fde0ff */
[----:B------:R-:W-:Y:S04]  /*1eeb90*/  STL [R1+0x1fc8], R39 ;  /* 0x001fc82701007387 */ /* 0x000fe80000100800 */
[----:B------:R-:W-:Y:S01]  /*1eeba0*/  IMAD.X R41, R20, 0x1, R16, P6 ;  /* 0x0000000114297824 */ /* 0x000fe200030e0610 */
[----:B------:R0:W-:Y:S04]  /*1eebb0*/  STL.64 [R1+0x1298], R36 ;  /* 0x0012982401007387 */ /* 0x0001e80000100a00 */
[----:B0-----:R-:W2:Y:S04]  /*1eebc0*/  LDL.LU.64 R36, [R1+0xa438] ;  /* 0x00a4380001247983 */ /* 0x001ea80000300a00 */
[----:B------:R-:W3:Y:S04]  /*1eebd0*/  LDL.LU R39, [R1+0x70] ;  /* 0x0000700001277983 */ /* 0x000ee80000300800 */
[----:B------:R-:W-:Y:S04]  /*1eebe0*/  STL [R1+0x1fc4], R49 ;  /* 0x001fc43101007387 */ /* 0x000fe80000100800 */
[----:B------:R0:W-:Y:S04]  /*1eebf0*/  STL.64 [R1+0x1278], R40 ;  /* 0x0012782801007387 */ /* 0x0001e80000100a00 */
[----:B0-----:R-:W4:Y:S01]  /*1eec00*/  LDL.LU.64 R40, [R1+0xa430] ;  /* 0x00a4300001287983 */ /* 0x001f220000300a00 */
[----:B------:R-:W-:-:S02]  /*1eec10*/  F2FP.SATFINITE.E5M2.F32.PACK_AB_MERGE_C R20, R54, R23, RZ ;  /* 0x000000173614723e */ /* 0x000fc400048060ff */
[----:B------:R-:W-:Y:S02]  /*1eec20*/  F2FP.SATFINITE.E5M2.F32.PACK_AB_MERGE_C R49, R56, R55, RZ ;  /* 0x000000373831723e */ /* 0x000fe400048060ff */
[----:B------:R-:W-:Y:S01]  /*1eec30*/  F2FP.SATFINITE.E5M2.F32.PACK_AB_MERGE_C R23, R46, R57, RZ ;  /* 0x000000392e17723e */ /* 0x000fe200048060ff */
[----:B------:R-:W-:Y:S04]  /*1eec40*/  STL [R1+0x1fe4], R20 ;  /* 0x001fe41401007387 */ /* 0x000fe80000100800 */
[----:B------:R4:W-:Y:S04]  /*1eec50*/  STL [R1+0x1fe0], R49 ;  /* 0x001fe03101007387 */ /* 0x0009e80000100800 */
[----:B------:R0:W-:Y:S01]  /*1eec60*/  STL [R1+0x2004], R23 ;  /* 0x0020041701007387 */ /* 0x0001e20000100800 */
[----:B------:R-:W-:-:S02]  /*1eec70*/  LOP3.LUT R46, R61, 0xffff, RZ, 0xc0, !PT ;  /* 0x0000ffff3d2e7812 */ /* 0x000fc400078ec0ff */
[----:B----4-:R-:W-:Y:S02]  /*1eec80*/  LOP3.LUT R49, R40, 0xffff, RZ, 0xc0, !PT ;  /* 0x0000ffff28317812 */ /* 0x010fe400078ec0ff */
[----:B------:R-:W4:Y:S01]  /*1eec90*/  LDL.LU R40, [R1+0xa42c] ;  /* 0x00a42c0001287983 */ /* 0x000f220000300800 */
[----:B------:R-:W-:Y:S01]  /*1eeca0*/  LOP3.LUT R20, R52, 0xffff, RZ, 0xc0, !PT ;  /* 0x0000ffff34147812 */ /* 0x000fe200078ec0ff */
[----:B------:R-:W-:Y:S01]  /*1eecb0*/  VIADD R19, R19, UR4 ;  /* 0x0000000413137c36 */ /* 0x000fe20008000000 */
[--C-:B0-----:R-:W-:Y:S01]  /*1eecc0*/  PRMT R23, R46, 0x3340, R49.reuse ;  /* 0x000033402e177816 */ /* 0x101fe20000000031 */
[----:B------:R-:W-:Y:S01]  /*1eecd0*/  ULDC UR4, c[0x0][0x248] ;  /* 0x0000920000047ab9 */ /* 0x000fe20000000800 */
[----:B------:R-:W-:Y:S02]  /*1eece0*/  PRMT R52, R20, 0x3340, R0 ;  /* 0x0000334014347816 */ /* 0x000fe40000000000 */
[----:B------:R-:W-:Y:S02]  /*1eecf0*/  SHF.R.U32.HI R46, RZ, 0x8, R46 ;  /* 0x00000008ff2e7819 */ /* 0x000fe4000001162e */
[----:B------:R-:W-:-:S02]  /*1eed00*/  SHF.R.U32.HI R49, RZ, 0x8, R49 ;  /* 0x00000008ff317819 */ /* 0x000fc40000011631 */
[----:B------:R-:W-:Y:S02]  /*1eed10*/  PRMT R52, R23, 0x5410, R52 ;  /* 0x0000541017347816 */ /* 0x000fe40000000034 */
[----:B------:R-:W-:Y:S02]  /*1eed20*/  SHF.R.U32.HI R20, RZ, 0x8, R20 ;  /* 0x00000008ff147819 */ /* 0x000fe40000011614 */
[----:B------:R-:W-:Y:S02]  /*1eed30*/  SHF.R.S32.HI R23, RZ, 0x1f, R19 ;  /* 0x0000001fff177819 */ /* 0x000fe40000011413 */
[----:B------:R-:W-:Y:S02]  /*1eed40*/  IADD3 R54, P6, R19, R4, RZ ;  /* 0x0000000413367210 */ /* 0x000fe40007fde0ff */
[----:B------:R-:W-:Y:S02]  /*1eed50*/  LOP3.LUT R46, R46, 0xffff, RZ, 0xc0, !PT ;  /* 0x0000ffff2e2e7812 */ /* 0x000fe400078ec0ff */
[----:B------:R-:W-:-:S02]  /*1eed60*/  LOP3.LUT R49, R49, 0xffff, RZ, 0xc0, !PT ;  /* 0x0000ffff31317812 */ /* 0x000fc400078ec0ff */
[----:B------:R-:W-:Y:S01]  /*1eed70*/  LOP3.LUT R20, R20, 0xffff, RZ, 0xc0, !PT ;  /* 0x0000ffff14147812 */ /* 0x000fe200078ec0ff */
[----:B------:R-:W-:Y:S01]  /*1eed80*/  IMAD.X R55, R23, 0x1, R33, P6 ;  /* 0x0000000117377824 */ /* 0x000fe200030e0621 */
[----:B------:R-:W-:Y:S02]  /*1eed90*/  PRMT R49, R46, 0x3340, R49 ;  /* 0x000033402e317816 */ /* 0x000fe40000000031 */
[----:B------:R-:W-:Y:S01]  /*1eeda0*/  PRMT R46, R20, 0x3340, R0 ;  /* 0x00003340142e7816 */ /* 0x000fe20000000000 */
[----:B------:R-:W-:Y:S01]  /*1eedb0*/  STL [R1+0x2110], R52 ;  /* 0x0021103401007387 */ /* 0x000fe20000100800 */
[----:B--2---:R-:W-:Y:S02]  /*1eedc0*/  LOP3.LUT R20, R36, 0xffff, RZ, 0xc0, !PT ;  /* 0x0000ffff24147812 */ /* 0x004fe400078ec0ff */
[----:B------:R-:W-:Y:S01]  /*1eedd0*/  LOP3.LUT R41, R41, 0xffff, RZ, 0xc0, !PT ;  /* 0x0000ffff29297812 */ /* 0x000fe200078ec0ff */
[----:B------:R0:W-:Y:S04]  /*1eede0*/  STL.64 [R1+0x1268], R54 ;  /* 0x0012683601007387 */ /* 0x0001e80000100a00 */
[----:B------:R1:W-:Y:S04]  /*1eedf0*/  STL [R1+0x15cc], R49 ;  /* 0x0015cc3101007387 */ /* 0x0003e80000100800 */
[----:B------:R2:W-:Y:S01]  /*1eee00*/  STL [R1+0x280], R46 ;  /* 0x0002802e01007387 */ /* 0x0005e20000100800 */
[----:B---3--:R-:W-:-:S02]  /*1eee10*/  LOP3.LUT R36, R53, 0xffff, RZ, 0xc0, !PT ;  /* 0x0000ffff35247812 */ /* 0x008fc400078ec0ff */
[----:B------:R-:W-:Y:S01]  /*1eee20*/  LOP3.LUT R30, R30, 0xffff, RZ, 0xc0, !PT ;  /* 0x0000ffff1e1e7812 */ /* 0x000fe200078ec0ff */
[----:B0-----:R-:W3:Y:S01]  /*1eee30*/  LDL.LU R55, [R1+0xcc] ;  /* 0x0000cc0001377983 */ /* 0x001ee20000300800 */
[----:B-1----:R-:W-:Y:S02]  /*1eee40*/  PRMT R49, R20, 0x3340, R0 ;  /* 0x0000334014317816 */ /* 0x002fe40000000000 */
[----:B------:R-:W-:Y:S02]  /*1eee50*/  LOP3.LUT R39, R39, 0xffff, RZ, 0xc0, !PT ;  /* 0x0000ffff27277812 */ /* 0x000fe400078ec0ff */
[----:B------:R-:W-:-:S05]  /*1eee60*/  IADD3 R52, P6, R19, R6, RZ ;  /* 0x0000000613347210 */ /* 0x000fca0007fde0ff */
[----:B------:R-:W-:Y:S01]  /*1eee70*/  IMAD.X R53, R23, 0x1, R5, P6 ;  /* 0x0000000117357824 */ /* 0x000fe200030e0605 */
[----:B----4-:R-:W-:-:S04]  /*1eee80*/  LOP3.LUT R40, R40, 0xffff, RZ, 0xc0, !PT ;  /* 0x0000ffff28287812 */ /* 0x010fc800078ec0ff */
[----:B--2---:R-:W-:-:S04]  /*1eee90*/  PRMT R46, R40, 0x3340, R41 ;  /* 0x00003340282e7816 */ /* 0x004fc80000000029 */
[----:B------:R-:W-:Y:S02]  /*1eeea0*/  PRMT R46, R46, 0x5410, R49 ;  /* 0x000054102e2e7816 */ /* 0x000fe40000000031 */
[----:B------:R-:W-:-:S03]  /*1eeeb0*/  PRMT R49, R30, 0x3340, R0 ;  /* 0x000033401e317816 */ /* 0x000fc60000000000 */
[----:B------:R0:W-:Y:S04]  /*1eeec0*/  STL [R1+0x210c], R46 ;  /* 0x00210c2e01007387 */ /* 0x0001e80000100800 */
[----:B------:R-:W2:Y:S04]  /*1eeed0*/  LDL.LU R56, [R1+0x74] ;  /* 0x0000740001387983 */ /* 0x000ea80000300800 */
[----:B------:R-:W4:Y:S01]  /*1eeee0*/  LDL.LU R57, [R1+0x1e0] ;  /* 0x0001e00001397983 */ /* 0x000f220000300800 */
[----:B0-----:R-:W-:-:S04]  /*1eeef0*/  PRMT R46, R36, 0x3340, R39 ;  /* 0x00003340242e7816 */ /* 0x001fc80000000027 */
[----:B------:R-:W-:-:S05]  /*1eef00*/  PRMT R46, R46, 0x5410, R49 ;  /* 0x000054102e2e7816 */ /* 0x000fca0000000031 */
[----:B------:R0:W-:Y:S04]  /*1eef10*/  STL [R1+0x2108], R46 ;  /* 0x0021082e01007387 */ /* 0x0001e80000100800 */
[----:B0-----:R-:W4:Y:S04]  /*1eef20*/  LDL.LU R46, [R1+0x188] ;  /* 0x00018800012e7983 */ /* 0x001f280000300800 */
[----:B------:R0:W-:Y:S01]  /*1eef30*/  STL.64 [R1+0x1258], R52 ;  /* 0x0012583401007387 */ /* 0x0001e20000100a00 */
[----:B------:R-:W-:Y:S02]  /*1eef40*/  SHF.R.U32.HI R40, RZ, 0x8, R40 ;  /* 0x00000008ff287819 */ /* 0x000fe40000011628 */
[----:B------:R-:W-:Y:S01]  /*1eef50*/  SHF.R.U32.HI R41, RZ, 0x8, R41 ;  /* 0x00000008ff297819 */ /* 0x000fe20000011629 */
[----:B0-----:R-:W4:Y:S04]  /*1eef60*/  LDL.LU R52, [R1+0xa428] ;  /* 0x00a4280001347983 */ /* 0x001f280000300800 */
[----:B------:R-:W4:Y:S01]  /*1eef70*/  LDL.LU R61, [R1+0x1b4] ;  /* 0x0001b400013d7983 */ /* 0x000f220000300800 */
[----:B------:R-:W-:-:S02]  /*1eef80*/  LOP3.LUT R40, R40, 0xffff, RZ, 0xc0, !PT ;  /* 0x0000ffff28287812 */ /* 0x000fc400078ec0ff */
[----:B------:R-:W-:Y:S02]  /*1eef90*/  LOP3.LUT R41, R41, 0xffff, RZ, 0xc0, !PT ;  /* 0x0000ffff29297812 */ /* 0x000fe400078ec0ff */
[----:B------:R-:W-:Y:S02]  /*1eefa0*/  SHF.R.U32.HI R36, RZ, 0x8, R36 ;  /* 0x00000008ff247819 */ /* 0x000fe40000011624 */
[----:B------:R-:W-:Y:S02]  /*1eefb0*/  PRMT R40, R40, 0x3340, R41 ;  /* 0x0000334028287816 */ /* 0x000fe40000000029 */
[----:B------:R-:W-:Y:S02]  /*1eefc0*/  SHF.R.U32.HI R39, RZ, 0x8, R39 ;  /* 0x00000008ff277819 */ /* 0x000fe40000011627 */
[----:B------:R-:W-:Y:S01]  /*1eefd0*/  SHF.R.U32.HI R30, RZ, 0x8, R30 ;  /* 0x00000008ff1e7819 */ /* 0x000fe2000001161e */
[----:B------:R0:W-:Y:S01]  /*1eefe0*/  STL [R1+0xa23c], R40 ;  /* 0x00a23c2801007387 */ /* 0x0001e20000100800 */
[----:B------:R-:W-:-:S02]  /*1eeff0*/  LOP3.LUT R36, R36, 0xffff, RZ, 0xc0, !PT ;  /* 0x0000ffff24247812 */ /* 0x000fc400078ec0ff */
[----:B------:R-:W-:Y:S02]  /*1ef000*/  LOP3.LUT R39, R39, 0xffff, RZ, 0xc0, !PT ;  /* 0x0000ffff27277812 */ /* 0x000fe400078ec0ff */
[----:B------:R-:W-:Y:S02]  /*1ef010*/  LOP3.LUT R30, R30, 0xffff, RZ, 0xc0, !PT ;  /* 0x0000ffff1e1e7812 */ /* 0x000fe400078ec0ff */
[----:B0-----:R-:W-:Y:S02]  /*1ef020*/  IADD3 R40, P6, R19, R8, RZ ;  /* 0x0000000813287210 */ /* 0x001fe40007fde0ff */
[----:B------:R-:W-:-:S03]  /*1ef030*/  PRMT R36, R36, 0x3340, R39 ;  /* 0x0000334024247816 */ /* 0x000fc60000000027 */
[----:B------:R-:W-:Y:S01]  /*1ef040*/  IMAD.X R41, R23, 0x1, R7, P6 ;  /* 0x0000000117297824 */ /* 0x000fe200030e0607 */
[----:B------:R-:W-:Y:S01]  /*1ef050*/  PRMT R30, R30, 0x3340, R0 ;  /* 0x000033401e1e7816 */ /* 0x000fe20000000000 */
[----:B------:R0:W-:Y:S04]  /*1ef060*/  STL [R1+0x15c4], R36 ;  /* 0x0015c42401007387 */ /* 0x0001e80000100800 */
[----:B------:R1:W-:Y:S04]  /*1ef070*/  STL.64 [R1+0x1260], R40 ;  /* 0x0012602801007387 */ /* 0x0003e80000100a00 */
[----:B0-----:R-:W4:Y:S04]  /*1ef080*/  LDL.LU R36, [R1+0x1e8] ;  /* 0x0001e80001247983 */ /* 0x001f280000300800 */
[----:B------:R-:W-:Y:S04]  /*1ef090*/  STL [R1+0x268], R30 ;  /* 0x0002681e01007387 */ /* 0x000fe80000100800 */
[----:B------:R-:W4:Y:S04]  /*1ef0a0*/  LDL.LU R53, [R1+0x190] ;  /* 0x0001900001357983 */ /* 0x000f280000300800 */
[----:B------:R-:W4:Y:S01]  /*1ef0b0*/  LDL.LU R39, [R1+0x1b0] ;  /* 0x0001b00001277983 */ /* 0x000f220000300800 */
[----:B------:R-:W-:-:S04]  /*1ef0c0*/  SHF.R.U32.HI R20, RZ, 0x8, R20 ;  /* 0x00000008ff147819 */ /* 0x000fc80000011614 */
[----:B------:R-:W-:-:S04]  /*1ef0d0*/  LOP3.LUT R20, R20, 0xffff, RZ, 0xc0, !PT ;  /* 0x0000ffff14147812 */ /* 0x000fc800078ec0ff */
[--C-:B-1----:R-:W-:Y:S02]  /*1ef0e0*/  PRMT R41, R20, 0x3340, R0.reuse ;  /* 0x0000334014297816 */ /* 0x102fe40000000000 */
[----:B---3--:R-:W-:Y:S02]  /*1ef0f0*/  LOP3.LUT R40, R55, 0xffff, RZ, 0xc0, !PT ;  /* 0x0000ffff37287812 */ /* 0x008fe400078ec0ff */
[----:B------:R-:W-:Y:S01]  /*1ef100*/  LOP3.LUT R28, R28, 0xffff, RZ, 0xc0, !PT ;  /* 0x0000ffff1c1c7812 */ /* 0x000fe200078ec0ff */
[----:B------:R2:W-:Y:S03]  /*1ef110*/  STL [R1+0xa240], R41 ;  /* 0x00a2402901007387 */ /* 0x0005e60000100800 */
[----:B------:R-:W-:Y:S01]  /*1ef120*/  PRMT R49, R28, 0x3340, R0 ;  /* 0x000033401c317816 */ /* 0x000fe20000000000 */
[----:B------:R0:W-:Y:S01]  /*1ef130*/  STL [R1+0x2130], R28 ;  /* 0x0021301c01007387 */ /* 0x0001e20000100800 */
[----:B--2---:R-:W-:-:S02]  /*1ef140*/  LOP3.LUT R41, R56, 0xffff, RZ, 0xc0, !PT ;  /* 0x0000ffff38297812 */ /* 0x004fc400078ec0ff */
[----:B----4-:R-:W-:Y:S02]  /*1ef150*/  LOP3.LUT R20, R57, 0xffff, RZ, 0xc0, !PT ;  /* 0x0000ffff39147812 */ /* 0x010fe400078ec0ff */
[----:B------:R-:W-:Y:S02]  /*1ef160*/  LOP3.LUT R30, R46, 0xffff, RZ, 0xc0, !PT ;  /* 0x0000ffff2e1e7812 */ /* 0x000fe400078ec0ff */
[----:B------:R-:W-:-:S04]  /*1ef170*/  PRMT R46, R40, 0x3340, R41 ;  /* 0x00003340282e7816 */ /* 0x000fc80000000029 */
[----:B------:R-:W-:Y:S02]  /*1ef180*/  PRMT R54, R46, 0x5410, R49 ;  /* 0x000054102e367816 */ /* 0x000fe40000000031 */
[----:B------:R-:W-:-:S03]  /*1ef190*/  PRMT R49, R30, 0x3340, R0 ;  /* 0x000033401e317816 */ /* 0x000fc60000000000 */
[----:B------:R1:W-:Y:S01]  /*1ef1a0*/  STL [R1+0x2104], R54 ;  /* 0x0021043601007387 */ /* 0x0003e20000100800 */
[----:B0-----:R-:W-:Y:S02]  /*1ef1b0*/  LOP3.LUT R28, R61, 0xffff, RZ, 0xc0, !PT ;  /* 0x0000ffff3d1c7812 */ /* 0x001fe400078ec0ff */
[----:B-1----:R-:W-:Y:S02]  /*1ef1c0*/  IADD3 R54, P6, R19, R10, RZ ;  /* 0x0000000a13367210 */ /* 0x002fe40007fde0ff */
[----:B------:R-:W-:-:S03]  /*1ef1d0*/  PRMT R46, R20, 0x3340, R28 ;  /* 0x00003340142e7816 */ /* 0x000fc6000000001c */
[----:B------:R-:W-:Y:S01]  /*1ef1e0*/  IMAD.X R55, R23, 0x1, R9, P6 ;  /* 0x0000000117377824 */ /* 0x000fe200030e0609 */
[----:B------:R-:W-:Y:S02]  /*1ef1f0*/  PRMT R46, R46, 0x5410, R49 ;  /* 0x000054102e2e7816 */ /* 0x000fe40000000031 */
[----:B------:R-:W-:-:S03]  /*1ef200*/  SHF.R.U32.HI R40, RZ, 0x8, R40 ;  /* 0x00000008ff287819 */ /* 0x000fc60000011628 */
[----:B------:R-:W-:Y:S01]  /*1ef210*/  STL [R1+0x2100], R46 ;  /* 0x0021002e01007387 */ /* 0x000fe20000100800 */
[----:B------:R-:W-:-:S03]  /*1ef220*/  SHF.R.U32.HI R41, RZ, 0x8, R41 ;  /* 0x00000008ff297819 */ /* 0x000fc60000011629 */
[----:B------:R0:W-:Y:S01]  /*1ef230*/  STL.64 [R1+0x1248], R54 ;  /* 0x0012483601007387 */ /* 0x0001e20000100a00 */
[----:B------:R-:W-:Y:S02]  /*1ef240*/  SHF.R.U32.HI R20, RZ, 0x8, R20 ;  /* 0x00000008ff147819 */ /* 0x000fe40000011614 */
[----:B------:R-:W-:Y:S02]  /*1ef250*/  SHF.R.U32.HI R28, RZ, 0x8, R28 ;  /* 0x00000008ff1c7819 */ /* 0x000fe4000001161c */
[----:B------:R-:W-:Y:S02]  /*1ef260*/  LOP3.LUT R40, R40, 0xffff, RZ, 0xc0, !PT ;  /* 0x0000ffff28287812 */ /* 0x000fe400078ec0ff */
[----:B------:R-:W-:Y:S01]  /*1ef270*/  LOP3.LUT R41, R41, 0xffff, RZ, 0xc0, !PT ;  /* 0x0000ffff29297812 */ /* 0x000fe200078ec0ff */
[----:B0-----:R-:W2:Y:S04]  /*1ef280*/  LDL.LU R54, [R1+0x1d0] ;  /* 0x0001d00001367983 */ /* 0x001ea80000300800 */
[----:B------:R-:W3:Y:S04]  /*1ef290*/  LDL.LU R56, [R1+0x17c] ;  /* 0x00017c0001387983 */ /* 0x000ee80000300800 */
[----:B------:R-:W4:Y:S01]  /*1ef2a0*/  LDL.LU R61, [R1+0x1a0] ;  /* 0x0001a000013d7983 */ /* 0x000f220000300800 */
[----:B------:R-:W-:-:S02]  /*1ef2b0*/  LOP3.LUT R20, R20, 0xffff, RZ, 0xc0, !PT ;  /* 0x0000ffff14147812 */ /* 0x000fc400078ec0ff */
[----:B------:R-:W-:Y:S02]  /*1ef2c0*/  LOP3.LUT R28, R28, 0xffff, RZ, 0xc0, !PT ;  /* 0x0000ffff1c1c7812 */ /* 0x000fe400078ec0ff */
[----:B------:R-:W-:Y:S02]  /*1ef2d0*/  PRMT R40, R40, 0x3340, R41 ;  /* 0x0000334028287816 */ /* 0x000fe40000000029 */
[----:B------:R-:W-:Y:S02]  /*1ef2e0*/  PRMT R28, R20, 0x3340, R28 ;  /* 0x00003340141c7816 */ /* 0x000fe4000000001c */
[----:B------:R-:W-:Y:S01]  /*1ef2f0*/  LOP3.LUT R20, R36, 0xffff, RZ, 0xc0, !PT ;  /* 0x0000ffff24147812 */ /* 0x000fe200078ec0ff */
[----:B------:R0:W-:Y:S01]  /*1ef300*/  STL [R1+0x2078], R40 ;  /* 0x0020782801007387 */ /* 0x0001e20000100800 */
[----:B------:R-:W-:-:S03]  /*1ef310*/  LOP3.LUT R36, R53, 0xffff, RZ, 0xc0, !PT ;  /* 0x0000ffff35247812 */ /* 0x000fc600078ec0ff */
[----:B------:R1:W-:Y:S01]  /*1ef320*/  STL [R1+0x15c0], R28 ;  /* 0x0015c01c01007387 */ /* 0x0003e20000100800 */
[----:B0-----:R-:W-:Y:S02]  /*1ef330*/  PRMT R40, R36, 0x3340, R0 ;  /* 0x0000334024287816 */ /* 0x001fe40000000000 */
[----:B-1----:R-:W-:-:S04]  /*1ef340*/  LOP3.LUT R28, R39, 0xffff, RZ, 0xc0, !PT ;  /* 0x0000ffff271c7812 */ /* 0x002fc800078ec0ff */
[----:B------:R-:W-:-:S04]  /*1ef350*/  PRMT R39, R20, 0x3340, R28 ;  /* 0x0000334014277816 */ /* 0x000fc8000000001c */
[----:B------:R-:W-:Y:S02]  /*1ef360*/  PRMT R39, R39, 0x5410, R40 ;  /* 0x0000541027277816 */ /* 0x000fe40000000028 */
[----:B------:R-:W-:-:S05]  /*1ef370*/  IADD3 R40, P6, R19, R3, RZ ;  /* 0x0000000313287210 */ /* 0x000fca0007fde0ff */
[----:B------:R-:W-:Y:S01]  /*1ef380*/  IMAD.X R41, R23, 0x1, R43, P6 ;  /* 0x0000000117297824 */ /* 0x000fe200030e062b */
[----:B------:R0:W-:Y:S04]  /*1ef390*/  STL [R1+0x20fc], R39 ;  /* 0x0020fc2701007387 */ /* 0x0001e80000100800 */
[----:B------:R-:W-:Y:S04]  /*1ef3a0*/  STL.64 [R1+0x1250], R40 ;  /* 0x0012502801007387 */ /* 0x000fe80000100a00 */
[----:B------:R-:W4:Y:S04]  /*1ef3b0*/  LDL.LU R55, [R1+0x228] ;  /* 0x0002280001377983 */ /* 0x000f280000300800 */
[----:B------:R-:W4:Y:S04]  /*1ef3c0*/  LDL.LU R57, [R1+0x204] ;  /* 0x0002040001397983 */ /* 0x000f280000300800 */
[----:B------:R-:W4:Y:S04]  /*1ef3d0*/  LDL.LU R46, [R1+0x21c] ;  /* 0x00021c00012e7983 */ /* 0x000f280000300800 */
[----:B0-----:R-:W4:Y:S04]  /*1ef3e0*/  LDL.LU R39, [R1+0x1d4] ;  /* 0x0001d40001277983 */ /* 0x001f280000300800 */
[----:B------:R-:W4:Y:S01]  /*1ef3f0*/  LDL.LU R53, [R1+0x1a4] ;  /* 0x0001a40001357983 */ /* 0x000f220000300800 */
[----:B------:R-:W-:-:S02]  /*1ef400*/  SHF.R.U32.HI R30, RZ, 0x8, R30 ;  /* 0x00000008ff1e7819 */ /* 0x000fc4000001161e */
[----:B------:R-:W-:Y:S02]  /*1ef410*/  SHF.R.U32.HI R20, RZ, 0x8, R20 ;  /* 0x00000008ff147819 */ /* 0x000fe40000011614 */
[----:B------:R-:W-:Y:S02]  /*1ef420*/  SHF.R.U32.HI R28, RZ, 0x8, R28 ;  /* 0x00000008ff1c7819 */ /* 0x000fe4000001161c */
[----:B------:R-:W-:Y:S02]  /*1ef430*/  LOP3.LUT R30, R30, 0xffff, RZ, 0xc0, !PT ;  /* 0x0000ffff1e1e7812 */ /* 0x000fe400078ec0ff */
[----:B------:R-:W-:Y:S02]  /*1ef440*/  LOP3.LUT R20, R20, 0xffff, RZ, 0xc0, !PT ;  /* 0x0000ffff14147812 */ /* 0x000fe400078ec0ff */
[----:B------:R-:W-:Y:S02]  /*1ef450*/  LOP3.LUT R28, R28, 0xffff, RZ, 0xc0, !PT ;  /* 0x0000ffff1c1c7812 */ /* 0x000fe400078ec0ff */
[----:B------:R-:W-:-:S02]  /*1ef460*/  PRMT R30, R30, 0x3340, R0 ;  /* 0x000033401e1e7816 */ /* 0x000fc40000000000 */
[----:B------:R-:W-:-:S03]  /*1ef470*/  PRMT R20, R20, 0x3340, R28 ;  /* 0x0000334014147816 */ /* 0x000fc6000000001c */
[----:B------:R-:W-:Y:S04]  /*1ef480*/  STL [R1+0x258], R30 ;  /* 0x0002581e01007387 */ /* 0x000fe80000100800 */
[----:B------:R3:W-:Y:S01]  /*1ef490*/  STL [R1+0x15ac], R20 ;  /* 0x0015ac1401007387 */ /* 0x0007e20000100800 */
[----:B------:R-:W-:-:S04]  /*1ef4a0*/  SHF.R.U32.HI R36, RZ, 0x8, R36 ;  /* 0x00000008ff247819 */ /* 0x000fc80000011624 */
[----:B------:R-:W-:-:S04]  /*1ef4b0*/  LOP3.LUT R36, R36, 0xffff, RZ, 0xc0, !PT ;  /* 0x0000ffff24247812 */ /* 0x000fc800078ec0ff */
[--C-:B------:R-:W-:Y:S02]  /*1ef4c0*/  PRMT R36, R36, 0x3340, R0.reuse ;  /* 0x0000334024247816 */ /* 0x100fe40000000000 */
[----:B--2---:R-:W-:Y:S02]  /*1ef4d0*/  LOP3.LUT R28, R54, 0xffff, RZ, 0xc0, !PT ;  /* 0x0000ffff361c7812 */ /* 0x004fe400078ec0ff */
[----:B---3--:R-:W-:Y:S02]  /*1ef4e0*/  LOP3.LUT R20, R56, 0xffff, RZ, 0xc0, !PT ;  /* 0x0000ffff38147812 */ /* 0x008fe400078ec0ff */
[----:B----4-:R-:W-:Y:S02]  /*1ef4f0*/  LOP3.LUT R30, R61, 0xffff, RZ, 0xc0, !PT ;  /* 0x0000ffff3d1e7812 */ /* 0x010fe400078ec0ff */
[----:B------:R-:W-:Y:S02]  /*1ef500*/  PRMT R41, R20, 0x3340, R0 ;  /* 0x0000334014297816 */ /* 0x000fe40000000000 */
[----:B------:R-:W-:-:S02]  /*1ef510*/  PRMT R40, R28, 0x3340, R30 ;  /* 0x000033401c287816 */ /* 0x000fc4000000001e */
[----:B------:R-:W-:Y:S02]  /*1ef520*/  SHF.R.U32.HI R28, RZ, 0x8, R28 ;  /* 0x00000008ff1c7819 */ /* 0x000fe4000001161c */
[----:B------:R-:W-:Y:S02]  /*1ef530*/  PRMT R49, R40, 0x5410, R41 ;  /* 0x0000541028317816 */ /* 0x000fe40000000029 */
[----:B------:R-:W-:Y:S02]  /*1ef540*/  IADD3 R40, P6, R19, R2, RZ ;  /* 0x0000000213287210 */ /* 0x000fe40007fde0ff */
[----:B------:R-:W-:Y:S02]  /*1ef550*/  SHF.R.U32.HI R30, RZ, 0x8, R30 ;  /* 0x00000008ff1e7819 */ /* 0x000fe4000001161e */
[----:B------:R-:W-:Y:S01]  /*1ef560*/  LOP3.LUT R28, R28, 0xffff, RZ, 0xc0, !PT ;  /* 0x0000ffff1c1c7812 */ /* 0x000fe200078ec0ff */
[----:B------:R-:W-:Y:S01]  /*1ef570*/  IMAD.X R41, R23, 0x1, R0, P6 ;  /* 0x0000000117297824 */ /* 0x000fe200030e0600 */
[----:B------:R-:W-:Y:S01]  /*1ef580*/  LOP3.LUT R30, R30, 0xffff, RZ, 0xc0, !PT ;  /* 0x0000ffff1e1e7812 */ /* 0x000fe200078ec0ff */
[----:B------:R-:W-:Y:S03]  /*1ef590*/  STL [R1+0x20f8], R49 ;  /* 0x0020f83101007387 */ /* 0x000fe60000100800 */
[----:B------:R-:W-:Y:S01]  /*1ef5a0*/  PRMT R28, R28, 0x3340, R30 ;  /* 0x000033401c1c7816 */ /* 0x000fe2000000001e */
[----:B------:R0:W-:Y:S01]  /*1ef5b0*/  STL.64 [R1+0x1238], R40 ;  /* 0x0012382801007387 */ /* 0x0001e20000100a00 */
[----:B------:R-:W-:-:S03]  /*1ef5c0*/  SHF.R.U32.HI R20, RZ, 0x8, R20 ;  /* 0x00000008ff147819 */ /* 0x000fc60000011614 */
[----:B------:R-:W2:Y:S04]  /*1ef5d0*/  LDL.LU R56, [R1+0x224] ;  /* 0x0002240001387983 */ /* 0x000ea80000300800 */
[----:B------:R1:W-:Y:S04]  /*1ef5e0*/  STL [R1+0x250], R36 ;  /* 0x0002502401007387 */ /* 0x0003e80000100800 */
[----:B------:R-:W3:Y:S01]  /*1ef5f0*/  LDL.LU R61, [R1+0x1fc] ;  /* 0x0001fc00013d7983 */ /* 0x000ee20000300800 */
[----:B0-----:R-:W-:-:S03]  /*1ef600*/  IADD3 R40, P6, R19, R32, RZ ;  /* 0x0000002013287210 */ /* 0x001fc60007fde0ff */
[----:B------:R0:W-:Y:S01]  /*1ef610*/  STL [R1+0x15a8], R28 ;  /* 0x0015a81c01007387 */ /* 0x0001e20000100800 */
[----:B------:R-:W-:-:S03]  /*1ef620*/  LOP3.LUT R20, R20, 0xffff, RZ, 0xc0, !PT ;  /* 0x0000ffff14147812 */ /* 0x000fc600078ec0ff */
[----:B-1----:R-:W4:Y:S01]  /*1ef630*/  LDL.LU R36, [R1+0x218] ;  /* 0x0002180001247983 */ /* 0x002f220000300800 */
[----:B------:R-:W-:Y:S01]  /*1ef640*/  IMAD.X R41, R23, 0x1, R59, P6 ;  /* 0x0000000117297824 */ /* 0x000fe200030e063b */
[----:B0-----:R-:W-:-:S04]  /*1ef650*/  PRMT R28, R20, 0x3340, R0 ;  /* 0x00003340141c7816 */ /* 0x001fc80000000000 */
[----:B------:R-:W-:Y:S01]  /*1ef660*/  STL.64 [R1+0x1240], R40 ;  /* 0x0012402801007387 */ /* 0x000fe20000100a00 */
[----:B------:R-:W-:-:S03]  /*1ef670*/  LOP3.LUT R20, R55, 0xffff, RZ, 0xc0, !PT ;  /* 0x0000ffff37147812 */ /* 0x000fc600078ec0ff */
[----:B------:R0:W-:Y:S01]  /*1ef680*/  STL [R1+0x24c], R28 ;  /* 0x00024c1c01007387 */ /* 0x0001e20000100800 */
[----:B------:R-:W-:Y:S02]  /*1ef690*/  LOP3.LUT R30, R57, 0xffff, RZ, 0xc0, !PT ;  /* 0x0000ffff391e7812 */ /* 0x000fe400078ec0ff */
[----:B0-----:R-:W-:Y:S02]  /*1ef6a0*/  LOP3.LUT R28, R46, 0xffff, RZ, 0xc0, !PT ;  /* 0x0000ffff2e1c7812 */ /* 0x001fe400078ec0ff */
[----:B------:R-:W-:Y:S02]  /*1ef6b0*/  PRMT R46, R30, 0x3340, R0 ;  /* 0x000033401e2e7816 */ /* 0x000fe40000000000 */
[----:B------:R-:W-:-:S04]  /*1ef6c0*/  PRMT R41, R20, 0x3340, R28 ;  /* 0x0000334014297816 */ /* 0x000fc8000000001c */
[----:B------:R-:W-:Y:S02]  /*1ef6d0*/  PRMT R46, R41, 0x5410, R46 ;  /* 0x00005410292e7816 */ /* 0x000fe4000000002e */
[----:B------:R-:W-:-:S03]  /*1ef6e0*/  LOP3.LUT R40, R53, 0xffff, RZ, 0xc0, !PT ;  /* 0x0000ffff35287812 */ /* 0x000fc600078ec0ff */
[----:B------:R0:W-:Y:S04]  /*1ef6f0*/  STL [R1+0x20f4], R46 ;  /* 0x0020f42e01007387 */ /* 0x0001e80000100800 */
[----:B------:R-:W4:Y:S04]  /*1ef700*/  LDL.LU R57, [R1+0x220] ;  /* 0x0002200001397983 */ /* 0x000f280000300800 */
[----:B0-----:R-:W4:Y:S04]  /*1ef710*/  LDL.LU R46, [R1+0x1f8] ;  /* 0x0001f800012e7983 */ /* 0x001f280000300800 */
[----:B------:R-:W4:Y:S01]  /*1ef720*/  LDL.LU R53, [R1+0x210] ;  /* 0x0002100001357983 */ /* 0x000f220000300800 */
[----:B------:R-:W-:-:S04]  /*1ef730*/  LOP3.LUT R39, R39, 0xffff, RZ, 0xc0, !PT ;  /* 0x0000ffff27277812 */ /* 0x000fc800078ec0ff */
[----:B------:R-:W-:Y:S02]  /*1ef740*/  SHF.R.U32.HI R41, RZ, 0x8, R39 ;  /* 0x00000008ff297819 */ /* 0x000fe40000011627 */
[--C-:B------:R-:W-:Y:S02]  /*1ef750*/  PRMT R39, R39, 0x3340, R40.reuse ;  /* 0x0000334027277816 */ /* 0x100fe40000000028 */
[----:B------:R-:W-:Y:S02]  /*1ef760*/  SHF.R.U32.HI R40, RZ, 0x8, R40 ;  /* 0x00000008ff287819 */ /* 0x000fe40000011628 */
[----:B------:R-:W-:Y:S02]  /*1ef770*/  SHF.R.U32.HI R20, RZ, 0x8, R20 ;  /* 0x00000008ff147819 */ /* 0x000fe40000011614 */
[----:B------:R-:W-:Y:S01]  /*1ef780*/  SHF.R.U32.HI R28, RZ, 0x8, R28 ;  /* 0x00000008ff1c7819 */ /* 0x000fe2000001161c */
[----:B------:R0:W-:Y:S01]  /*1ef790*/  STL [R1+0xa244], R39 ;  /* 0x00a2442701007387 */ /* 0x0001e20000100800 */
[----:B------:R-:W-:-:S02]  /*1ef7a0*/  LOP3.LUT R40, R40, 0xffff, RZ, 0xc0, !PT ;  /* 0x0000ffff28287812 */ /* 0x000fc400078ec0ff */
[----:B------:R-:W-:Y:S02]  /*1ef7b0*/  LOP3.LUT R20, R20, 0xffff, RZ, 0xc0, !PT ;  /* 0x0000ffff14147812 */ /* 0x000fe400078ec0ff */
[----:B------:R-:W-:Y:S02]  /*1ef7c0*/  LOP3.LUT R28, R28, 0xffff, RZ, 0xc0, !PT ;  /* 0x0000ffff1c1c7812 */ /* 0x000fe400078ec0ff */
[----:B0-----:R-:W-:-:S04]  /*1ef7d0*/  LOP3.LUT R39, R41, 0xffff, RZ, 0xc0, !PT ;  /* 0x0000ffff29277812 */ /* 0x001fc800078ec0ff */
[----:B------:R-:W-:Y:S02]  /*1ef7e0*/  PRMT R40, R39, 0x3340, R40 ;  /* 0x0000334027287816 */ /* 0x000fe40000000028 */
[----:B------:R-:W-:-:S03]  /*1ef7f0*/  PRMT R39, R20, 0x3340, R28 ;  /* 0x0000334014277816 */ /* 0x000fc6000000001c */
[----:B------:R0:W-:Y:S04]  /*1ef800*/  STL [R1+0x2074], R40 ;  /* 0x0020742801007387 */ /* 0x0001e80000100800 */
[----:B------:R4:W-:Y:S01]  /*1ef810*/  STL [R1+0x15a4], R39 ;  /* 0x0015a42701007387 */ /* 0x0009e20000100800 */
[----:B--2---:R-:W-:Y:S02]  /*1ef820*/  LOP3.LUT R28, R56, 0xffff, RZ, 0xc0, !PT ;  /* 0x0000ffff381c7812 */ /* 0x004fe400078ec0ff */
[----:B---3--:R-:W-:-:S04]  /*1ef830*/  LOP3.LUT R20, R61, 0xffff, RZ, 0xc0, !PT ;  /* 0x0000ffff3d147812 */ /* 0x008fc800078ec0ff */
[----:B0-----:R-:W-:Y:S02]  /*1ef840*/  PRMT R40, R20, 0x3340, R0 ;  /* 0x0000334014287816 */ /* 0x001fe40000000000 */
[----:B----4-:R-:W-:-:S04]  /*1ef850*/  LOP3.LUT R39, R36, 0xffff, RZ, 0xc0, !PT ;  /* 0x0000ffff24277812 */ /* 0x010fc800078ec0ff */
[----:B------:R-:W-:-:S04]  /*1ef860*/  PRMT R36, R28, 0x3340, R39 ;  /* 0x000033401c247816 */ /* 0x000fc80000000027 */
[----:B------:R-:W-:Y:S02]  /*1ef870*/  PRMT R36, R36, 0x5410, R40 ;  /* 0x0000541024247816 */ /* 0x000fe40000000028 */
[----:B------:R-:W-:Y:S02]  /*1ef880*/  IADD3 R40, P6, R19, R38, RZ ;  /* 0x0000002613287210 */ /* 0x000fe40007fde0ff */
[----:B------:R-:W-:Y:S02]  /*1ef890*/  SHF.R.U32.HI R28, RZ, 0x8, R28 ;  /* 0x00000008ff1c7819 */ /* 0x000fe4000001161c */
[----:B------:R-:W-:Y:S01]  /*1ef8a0*/  SHF.R.U32.HI R39, RZ, 0x8, R39 ;  /* 0x00000008ff277819 */ /* 0x000fe20000011627 */
[----:B------:R-:W-:Y:S01]  /*1ef8b0*/  IMAD.X R41, R23, 0x1, R44, P6 ;  /* 0x0000000117297824 */ /* 0x000fe200030e062c */
[----:B------:R-:W-:Y:S01]  /*1ef8c0*/  SHF.R.U32.HI R20, RZ, 0x8, R20 ;  /* 0x00000008ff147819 */ /* 0x000fe20000011614 */
[----:B------:R0:W-:Y:S01]  /*1ef8d0*/  STL [R1+0x20f0], R36 ;  /* 0x0020f02401007387 */ /* 0x0001e20000100800 */
[----:B------:R-:W-:-:S02]  /*1ef8e0*/  LOP3.LUT R28, R28, 0xffff, RZ, 0xc0, !PT ;  /* 0x0000ffff1c1c7812 */ /* 0x000fc400078ec0ff */
[----:B------:R-:W-:Y:S01]  /*1ef8f0*/  LOP3.LUT R39, R39, 0xffff, RZ, 0xc0, !PT ;  /* 0x0000ffff27277812 */ /* 0x000fe200078ec0ff */
[----:B------:R-:W2:Y:S01]  /*1ef900*/  LDL.LU R56, [R1+0x684] ;  /* 0x0006840001387983 */ /* 0x000ea20000300800 */
[----:B------:R-:W-:-:S03]  /*1ef910*/  LOP3.LUT R20, R20, 0xffff, RZ, 0xc0, !PT ;  /* 0x0000ffff14147812 */ /* 0x000fc600078ec0ff */
[----:B------:R-:W3:Y:S01]  /*1ef920*/  LDL.LU R61, [R1+0x234] ;  /* 0x00023400013d7983 */ /* 0x000ee20000300800 */
[----:B------:R-:W-:-:S03]  /*1ef930*/  PRMT R39, R28, 0x3340, R39 ;  /* 0x000033401c277816 */ /* 0x000fc60000000027 */
[----:B------:R-:W-:Y:S01]  /*1ef940*/  STL.64 [R1+0x1230], R40 ;  /* 0x0012302801007387 */ /* 0x000fe20000100a00 */
[----:B------:R-:W-:-:S03]  /*1ef950*/  PRMT R28, R20, 0x3340, R0 ;  /* 0x00003340141c7816 */ /* 0x000fc60000000000 */
[----:B0-----:R-:W4:Y:S04]  /*1ef960*/  LDL.LU R36, [R1+0x23c] ;  /* 0x00023c0001247983 */ /* 0x001f280000300800 */
[----:B------:R-:W-:Y:S01]  /*1ef970*/  STL [R1+0x15a0], R39 ;  /* 0x0015a02701007387 */ /* 0x000fe20000100800 */
[----:B------:R-:W-:-:S03]  /*1ef980*/  LOP3.LUT R20, R57, 0xffff, RZ, 0xc0, !PT ;  /* 0x0000ffff39147812 */ /* 0x000fc600078ec0ff */
[----:B------:R0:W-:Y:S01]  /*1ef990*/  STL [R1+0x248], R28 ;  /* 0x0002481c01007387 */ /* 0x0001e20000100800 */
[----:B------:R-:W-:Y:S02]  /*1ef9a0*/  LOP3.LUT R49, R46, 0xffff, RZ, 0xc0, !PT ;  /* 0x0000ffff2e317812 */ /* 0x000fe400078ec0ff */
[----:B0-----:R-:W-:Y:S02]  /*1ef9b0*/  LOP3.LUT R28, R53, 0xffff, RZ, 0xc0, !PT ;  /* 0x0000ffff351c7812 */ /* 0x001fe400078ec0ff */
[----:B------:R-:W-:Y:S02]  /*1ef9c0*/  PRMT R40, R49, 0x3340, R0 ;  /* 0x0000334031287816 */ /* 0x000fe40000000000 */
[----:B------:R-:W-:-:S04]  /*1ef9d0*/  PRMT R39, R20, 0x3340, R28 ;  /* 0x0000334014277816 */ /* 0x000fc8000000001c */
[----:B------:R-:W-:Y:S02]  /*1ef9e0*/  PRMT R39, R39, 0x5410, R40 ;  /* 0x0000541027277816 */ /* 0x000fe40000000028 */
[----:B------:R-:W-:-:S05]  /*1ef9f0*/  IADD3 R40, P6, R19, R22, RZ ;  /* 0x0000001613287210 */ /* 0x000fca0007fde0ff */
[----:B------:R-:W-:Y:S01]  /*1efa00*/  IMAD.X R41, R23, 0x1, R58, P6 ;  /* 0x0000000117297824 */ /* 0x000fe200030e063a */
[----:B------:R0:W-:Y:S04]  /*1efa10*/  STL [R1+0x20ec], R39 ;  /* 0x0020ec2701007387 */ /* 0x0001e80000100800 */
[----:B------:R-:W4:Y:S04]  /*1efa20*/  LDL.LU R57, [R1+0x688] ;  /* 0x0006880001397983 */ /* 0x000f280000300800 */
[----:B------:R1:W-:Y:S04]  /*1efa30*/  STL.64 [R1+0x1228], R40 ;  /* 0x0012282801007387 */ /* 0x0003e80000100a00 */
[----:B------:R-:W4:Y:S04]  /*1efa40*/  LDL.LU R46, [R1+0x238] ;  /* 0x00023800012e7983 */ /* 0x000f280000300800 */
[----:B------:R-:W4:Y:S01]  /*1efa50*/  LDL.LU R53, [R1+0x650] ;  /* 0x0006500001357983 */ /* 0x000f220000300800 */
[----:B------:R-:W-:-:S02]  /*1efa60*/  SHF.R.U32.HI R30, RZ, 0x8, R30 ;  /* 0x00000008ff1e7819 */ /* 0x000fc4000001161e */
[----:B------:R-:W-:Y:S01]  /*1efa70*/  SHF.R.U32.HI R20, RZ, 0x8, R20 ;  /* 0x00000008ff147819 */ /* 0x000fe20000011614 */
[----:B0-----:R-:W4:Y:S01]  /*1efa80*/  LDL.LU R39, [R1+0x14] ;  /* 0x0000140001277983 */ /* 0x001f220000300800 */
[----:B------:R-:W-:Y:S02]  /*1efa90*/  SHF.R.U32.HI R28, RZ, 0x8, R28 ;  /* 0x00000008ff1c7819 */ /* 0x000fe4000001161c */
[----:B------:R-:W-:Y:S01]  /*1efaa0*/  LOP3.LUT R30, R30, 0xffff, RZ, 0xc0, !PT ;  /* 0x0000ffff1e1e7812 */ /* 0x000fe200078ec0ff */
[----:B-1----:R-:W4:Y:S01]  /*1efab0*/  LDL.LU R41, [R1+0x10] ;  /* 0x0000100001297983 */ /* 0x002f220000300800 */
[----:B------:R-:W-:Y:S02]  /*1efac0*/  LOP3.LUT R20, R20, 0xffff, RZ, 0xc0, !PT ;  /* 0x0000ffff14147812 */ /* 0x000fe400078ec0ff */
[----:B------:R-:W-:Y:S02]  /*1efad0*/  LOP3.LUT R28, R28, 0xffff, RZ, 0xc0, !PT ;  /* 0x0000ffff1c1c7812 */ /* 0x000fe400078ec0ff */
[----:B------:R-:W-:-:S02]  /*1efae0*/  PRMT R40, R30, 0x3340, R0 ;  /* 0x000033401e287816 */ /* 0x000fc40000000000 */
[----:B------:R-:W-:-:S03]  /*1efaf0*/  PRMT R30, R20, 0x3340, R28 ;  /* 0x00003340141e7816 */ /* 0x000fc6000000001c */
[----:B------:R0:W-:Y:S04]  /*1efb00*/  STL [R1+0x244], R40 ;  /* 0x0002442801007387 */ /* 0x0001e80000100800 */
[----:B------:R4:W-:Y:S01]  /*1efb10*/  STL [R1+0x155c], R30 ;  /* 0x00155c1e01007387 */ /* 0x0009e20000100800 */
[----:B------:R-:W-:-:S05]  /*1efb20*/  IADD3 R54, P6, R19, R50, RZ ;  /* 0x0000003213367210 */ /* 0x000fca0007fde0ff */
[----:B------:R-:W-:Y:S01]  /*1efb30*/  IMAD.X R55, R23, 0x1, R47, P6 ;  /* 0x0000000117377824 */ /* 0x000fe200030e062f */
[----:B--2---:R-:W-:Y:S02]  /*1efb40*/  LOP3.LUT R28, R56, 0xffff, RZ, 0xc0, !PT ;  /* 0x0000ffff381c7812 */ /* 0x004fe400078ec0ff */
[----:B---3--:R-:W-:-:S04]  /*1efb50*/  LOP3.LUT R20, R61, 0xffff, RZ, 0xc0, !PT ;  /* 0x0000ffff3d147812 */ /* 0x008fc800078ec0ff */
[----:B0-----:R-:W-:Y:S02]  /*1efb60*/  PRMT R40, R20, 0x3340, R0 ;  /* 0x0000334014287816 */ /* 0x001fe40000000000 */
[----:B----4-:R-:W-:-:S04]  /*1efb70*/  LOP3.LUT R30, R36, 0xffff, RZ, 0xc0, !PT ;  /* 0x0000ffff241e7812 */ /* 0x010fc800078ec0ff */
[----:B------:R-:W-:-:S04]  /*1efb80*/  PRMT R36, R28, 0x3340, R30 ;  /* 0x000033401c247816 */ /* 0x000fc8000000001e */
[----:B------:R-:W-:Y:S02]  /*1efb90*/  PRMT R36, R36, 0x5410, R40 ;  /* 0x0000541024247816 */ /* 0x000fe40000000028 */
[----:B------:R-:W-:Y:S02]  /*1efba0*/  SHF.R.U32.HI R28, RZ, 0x8, R28 ;  /* 0x00000008ff1c7819 */ /* 0x000fe4000001161c */
[----:B------:R-:W-:Y:S01]  /*1efbb0*/  SHF.R.U32.HI R30, RZ, 0x8, R30 ;  /* 0x00000008ff1e7819 */ /* 0x000fe2000001161e */
[----:B------:R0:W-:Y:S01]  /*1efbc0*/  STL [R1+0x20e8], R36 ;  /* 0x0020e82401007387 */ /* 0x0001e20000100800 */
[----:B------:R-:W-:-:S03]  /*1efbd0*/  SHF.R.U32.HI R20, RZ, 0x8, R20 ;  /* 0x00000008ff147819 */ /* 0x000fc60000011614 */
[----:B------:R-:W2:Y:S01]  /*1efbe0*/  LDL.LU R56, [R1+0x680] ;  /* 0x0006800001387983 */ /* 0x000ea20000300800 */
[----:B------:R-:W-:-:S03]  /*1efbf0*/  LOP3.LUT R28, R28, 0xffff, RZ, 0xc0, !PT ;  /* 0x0000ffff1c1c7812 */ /* 0x000fc600078ec0ff */
[----:B------:R-:W3:Y:S01]  /*1efc00*/  LDL.LU R61, [R1+0x22c] ;  /* 0x00022c00013d7983 */ /* 0x000ee20000300800 */
[----:B------:R-:W-:-:S03]  /*1efc10*/  LOP3.LUT R30, R30, 0xffff, RZ, 0xc0, !PT ;  /* 0x0000ffff1e1e7812 */ /* 0x000fc600078ec0ff */
[----:B0-----:R-:W4:Y:S01]  /*1efc20*/  LDL.LU R36, [R1+0x630] ;  /* 0x0006300001247983 */ /* 0x001f220000300800 */
[----:B------:R-:W-:Y:S02]  /*1efc30*/  LOP3.LUT R20, R20, 0xffff, RZ, 0xc0, !PT ;  /* 0x0000ffff14147812 */ /* 0x000fe400078ec0ff */
[----:B------:R-:W-:Y:S01]  /*1efc40*/  PRMT R30, R28, 0x3340, R30 ;  /* 0x000033401c1e7816 */ /* 0x000fe2000000001e */
[----:B------:R-:W-:Y:S01]  /*1efc50*/  STL.64 [R1+0x1220], R54 ;  /* 0x0012203601007387 */ /* 0x000fe20000100a00 */
[----:B------:R-:W-:-:S03]  /*1efc60*/  PRMT R28, R20, 0x3340, R0 ;  /* 0x00003340141c7816 */ /* 0x000fc60000000000 */
[----:B------:R-:W4:Y:S04]  /*1efc70*/  LDL.LU R40, [R1+0xc] ;  /* 0x00000c0001287983 */ /* 0x000f280000300800 */
[----:B------:R0:W-:Y:S01]  /*1efc80*/  STL [R1+0x1554], R30 ;  /* 0x0015541e01007387 */ /* 0x0001e20000100800 */
[----:B------:R-:W-:-:S03]  /*1efc90*/  LOP3.LUT R20, R57, 0xffff, RZ, 0xc0, !PT ;  /* 0x0000ffff39147812 */ /* 0x000fc600078ec0ff */
[----:B------:R1:W-:Y:S04]  /*1efca0*/  STL [R1+0x240], R28 ;  /* 0x0002401c01007387 */ /* 0x0003e80000100800 */
[----:B------:R-:W4:Y:S01]  /*1efcb0*/  LDL.LU R57, [R1+0x65c] ;  /* 0x00065c0001397983 */ /* 0x000f220000300800 */
[----:B0-----:R-:W-:Y:S02]  /*1efcc0*/  LOP3.LUT R30, R46, 0xffff, RZ, 0xc0, !PT ;  /* 0x0000ffff2e1e7812 */ /* 0x001fe400078ec0ff */
[----:B-1----:R-:W-:Y:S02]  /*1efcd0*/  LOP3.LUT R28, R53, 0xffff, RZ, 0xc0, !PT ;  /* 0x0000ffff351c7812 */ /* 0x002fe400078ec0ff */
[----:B------:R-:W-:Y:S02]  /*1efce0*/  PRMT R53, R30, 0x3340, R0 ;  /* 0x000033401e357816 */ /* 0x000fe40000000000 */
[----:B------:R-:W-:-:S04]  /*1efcf0*/  PRMT R46, R20, 0x3340, R28 ;  /* 0x00003340142e7816 */ /* 0x000fc8000000001c */
[----:B------:R-:W-:Y:S02]  /*1efd00*/  PRMT R53, R46, 0x5410, R53 ;  /* 0x000054102e357816 */ /* 0x000fe40000000035 */
[----:B------:R-:W4:Y:S04]  /*1efd10*/  LDL.LU R46, [R1+0x230] ;  /* 0x00023000012e7983 */ /* 0x000f280000300800 */
[----:B------:R0:W-:Y:S04]  /*1efd20*/  STL [R1+0x20e4], R53 ;  /* 0x0020e43501007387 */ /* 0x0001e80000100800 */
[----:B0-----:R-:W4:Y:S01]  /*1efd30*/  LDL.LU R53, [R1+0x634] ;  /* 0x0006340001357983 */ /* 0x001f220000300800 */
[----:B------:R-:W-:-:S02]  /*1efd40*/  SHF.R.U32.HI R49, RZ, 0x8, R49 ;  /* 0x00000008ff317819 */ /* 0x000fc40000011631 */
[----:B------:R-:W-:Y:S02]  /*1efd50*/  SHF.R.U32.HI R20, RZ, 0x8, R20 ;  /* 0x00000008ff147819 */ /* 0x000fe40000011614 */
[----:B------:R-:W-:Y:S02]  /*1efd60*/  SHF.R.U32.HI R28, RZ, 0x8, R28 ;  /* 0x00000008ff1c7819 */ /* 0x000fe4000001161c */
[----:B------:R-:W-:Y:S02]  /*1efd70*/  IADD3 R54, P6, R19, R39, RZ ;  /* 0x0000002713367210 */ /* 0x000fe40007fde0ff */
[----:B------:R-:W-:Y:S02]  /*1efd80*/  LOP3.LUT R49, R49, 0xffff, RZ, 0xc0, !PT ;  /* 0x0000ffff31317812 */ /* 0x000fe400078ec0ff */
[----:B------:R-:W-:Y:S02]  /*1efd90*/  LOP3.LUT R20, R20, 0xffff, RZ, 0xc0, !PT ;  /* 0x0000ffff14147812 */ /* 0x000fe400078ec0ff */
[----:B------:R-:W-:Y:S01]  /*1efda0*/  LOP3.LUT R28, R28, 0xffff, RZ, 0xc0, !PT ;  /* 0x0000ffff1c1c7812 */ /* 0x000fe200078ec0ff */
[----:B------:R-:W-:Y:S01]  /*1efdb0*/  IMAD.X R55, R23, 0x1, R41, P6 ;  /* 0x0000000117377824 */ /* 0x000fe200030e0629 */
[----:B------:R-:W-:-:S02]  /*1efdc0*/  PRMT R49, R49, 0x3340, R0 ;  /* 0x0000334031317816 */ /* 0x000fc40000000000 */
[----:B------:R-:W-:Y:S02]  /*1efdd0*/  PRMT R28, R20, 0x3340, R28 ;  /* 0x00003340141c7816 */ /* 0x000fe4000000001c */
[----:B------:R-:W-:Y:S04]  /*1efde0*/  STL.64 [R1+0x1218], R54 ;  /* 0x0012183601007387 */ /* 0x000fe80000100a00 */
[----:B------:R3:W-:Y:S04]  /*1efdf0*/  STL [R1+0x23c], R49 ;  /* 0x00023c3101007387 */ /* 0x0007e80000100800 */
[----:B------:R4:W-:Y:S01]  /*1efe00*/  STL [R1+0x1558], R28 ;  /* 0x0015581c01007387 */ /* 0x0009e20000100800 */
[----:B------:R-:W-:-:S04]  /*1efe10*/  SHF.R.U32.HI R30, RZ, 0x8, R30 ;  /* 0x00000008ff1e7819 */ /* 0x000fc8000001161e */
[----:B------:R-:W-:Y:S02]  /*1efe20*/  LOP3.LUT R30, R30, 0xffff, RZ, 0xc0, !PT ;  /* 0x0000ffff1e1e7812 */ /* 0x000fe400078ec0ff */
[----:B--2---:R-:W-:Y:S02]  /*1efe30*/  LOP3.LUT R20, R56, 0xffff, RZ, 0xc0, !PT ;  /* 0x0000ffff38147812 */ /* 0x004fe400078ec0ff */
[----:B---3--:R-:W-:Y:S02]  /*1efe40*/  LOP3.LUT R49, R61, 0xffff, RZ, 0xc0, !PT ;  /* 0x0000ffff3d317812 */ /* 0x008fe400078ec0ff */
[----:B------:R-:W2:Y:S01]  /*1efe50*/  LDL.LU R61, [R1+0x11c] ;  /* 0x00011c00013d7983 */ /* 0x000ea20000300800 */
[----:B----4-:R-:W-:Y:S02]  /*1efe60*/  LOP3.LUT R28, R36, 0xffff, RZ, 0xc0, !PT ;  /* 0x0000ffff241c7812 */ /* 0x010fe400078ec0ff */
[----:B------:R-:W-:Y:S02]  /*1efe70*/  PRMT R54, R49, 0x3340, R0 ;  /* 0x0000334031367816 */ /* 0x000fe40000000000 */
[----:B------:R-:W-:-:S04]  /*1efe80*/  PRMT R36, R20, 0x3340, R28 ;  /* 0x0000334014247816 */ /* 0x000fc8000000001c */
[----:B------:R-:W-:Y:S02]  /*1efe90*/  PRMT R56, R36, 0x5410, R54 ;  /* 0x0000541024387816 */ /* 0x000fe40000000036 */
[----:B------:R-:W-:Y:S01]  /*1efea0*/  IADD3 R54, P6, R19, R40, RZ ;  /* 0x0000002813367210 */ /* 0x000fe20007fde0ff */
[----:B------:R-:W3:Y:S01]  /*1efeb0*/  LDL.LU R36, [R1+0xb4] ;  /* 0x0000b40001247983 */ /* 0x000ee20000300800 */
[----:B------:R-:W-:Y:S02]  /*1efec0*/  SHF.R.U32.HI R20, RZ, 0x8, R20 ;  /* 0x00000008ff147819 */ /* 0x000fe40000011614 */
[----:B------:R-:W-:Y:S01]  /*1efed0*/  SHF.R.U32.HI R28, RZ, 0x8, R28 ;  /* 0x00000008ff1c7819 */ /* 0x000fe2000001161c */
[----:B------:R-:W-:Y:S01]  /*1efee0*/  IMAD.X R55, R23, 0x1, R34, P6 ;  /* 0x0000000117377824 */ /* 0x000fe200030e0622 */
[----:B------:R-:W-:Y:S01]  /*1efef0*/  LOP3.LUT R20, R20, 0xffff, RZ, 0xc0, !PT ;  /* 0x0000ffff14147812 */ /* 0x000fe200078ec0ff */
[----:B------:R-:W-:Y:S01]  /*1eff00*/  STL [R1+0x20e0], R56 ;  /* 0x0020e03801007387 */ /* 0x000fe20000100800 */
[----:B------:R-:W-:-:S03]  /*1eff10*/  LOP3.LUT R28, R28, 0xffff, RZ, 0xc0, !PT ;  /* 0x0000ffff1c1c7812 */ /* 0x000fc600078ec0ff */
[----:B------:R0:W-:Y:S02]  /*1eff20*/  STL.64 [R1+0x1210], R54 ;  /* 0x0012103601007387 */ /* 0x0001e40000100a00 */
[----:B0-----:R-:W-:Y:S02]  /*1eff30*/  PRMT R54, R30, 0x3340, R0 ;  /* 0x000033401e367816 */ /* 0x001fe40000000000 */
[----:B------:R-:W-:-:S03]  /*1eff40*/  PRMT R30, R20, 0x3340, R28 ;  /* 0x00003340141e7816 */ /* 0x000fc6000000001c */
        /* <DEDUP_REMOVED lines=8> */
[----:B------:R-:W4:Y:S04]  /*1effd0*/  LDL.LU R46, [R1+0x118] ;  /* 0x00011800012e7983 */ /* 0x000f280000300800 */
[----:B------:R-:W4:Y:S01]  /*1effe0*/  LDL.LU R53, [R1+0xb0] ;  /* 0x0000b00001357983 */ /* 0x000f220000300800 */
[----:B------:R-:W-:Y:S02]  /*1efff0*/  SHF.R.U32.HI R28, RZ, 0x8, R28 ;  /* 0x00000008ff1c7819 */ /* 0x000fe4000001161c */
[----:B------:R-:W-:Y:S01]  /*1f0000*/  SHF.R.U32.HI R30, RZ, 0x8, R30 ;  /* 0x00000008ff1e7819 */ /* 0x000fe2000001161e */
[----:B------:R0:W-:Y:S01]  /*1f0010*/  STL [R1+0x20d8], R54 ;  /* 0x0020d83601007387 */ /* 0x0001e20000100800 */
[----:B------:R-:W-:-:S02]  /*1f0020*/  SHF.R.U32.HI R20, RZ, 0x8, R20 ;  /* 0x00000008ff147819 */ /* 0x000fc40000011614 */
[----:B------:R-:W-:Y:S02]  /*1f0030*/  LOP3.LUT R28, R28, 0xffff, RZ, 0xc0, !PT ;  /* 0x0000ffff1c1c7812 */ /* 0x000fe400078ec0ff */
[----:B------:R-:W-:Y:S02]  /*1f0040*/  LOP3.LUT R30, R30, 0xffff, RZ, 0xc0, !PT ;  /* 0x0000ffff1e1e7812 */ /* 0x000fe400078ec0ff */
[----:B------:R-:W-:Y:S02]  /*1f0050*/  LOP3.LUT R20, R20, 0xffff, RZ, 0xc0, !PT ;  /* 0x0000ffff14147812 */ /* 0x000fe400078ec0ff */
[----:B0-----:R-:W-:Y:S02]  /*1f0060*/  IADD3 R54, P6, R19, R42, RZ ;  /* 0x0000002a13367210 */ /* 0x001fe40007fde0ff */
[----:B------:R-:W-:-:S03]  /*1f0070*/  PRMT R30, R28, 0x3340, R30 ;  /* 0x000033401c1e7816 */ /* 0x000fc6000000001e */
[----:B------:R-:W-:Y:S01]  /*1f0080*/  IMAD.X R55, R23, 0x1, R35, P6 ;  /* 0x0000000117377824 */ /* 0x000fe200030e0623 */
[----:B------:R-:W-:-:S04]  /*1f0090*/  PRMT R28, R20, 0x3340, R0 ;  /* 0x00003340141c7816 */ /* 0x000fc80000000000 */
[----:B------:R-:W-:Y:S04]  /*1f00a0*/  STL.64 [R1+0x1208], R54 ;  /* 0x0012083601007387 */ /* 0x000fe80000100a00 */
[----:B------:R0:W-:Y:S04]  /*1f00b0*/  STL [R1+0x14fc], R30 ;  /* 0x0014fc1e01007387 */ /* 0x0001e80000100800 */
[----:B------:R3:W-:Y:S01]  /*1f00c0*/  STL [R1+0x234], R28 ;  /* 0x0002341c01007387 */ /* 0x0007e20000100800 */
[----:B0-----:R-:W-:-:S04]  /*1f00d0*/  LOP3.LUT R30, R60, 0xffff, RZ, 0xc0, !PT ;  /* 0x0000ffff3c1e7812 */ /* 0x001fc800078ec0ff */
[----:B------:R-:W-:Y:S02]  /*1f00e0*/  PRMT R54, R30, 0x3340, R0 ;  /* 0x000033401e367816 */ /* 0x000fe40000000000 */
[----:B------:R-:W-:-:S04]  /*1f00f0*/  SHF.R.U32.HI R49, RZ, 0x8, R49 ;  /* 0x00000008ff317819 */ /* 0x000fc80000011631 */
[----:B------:R-:W-:Y:S02]  /*1f0100*/  LOP3.LUT R49, R49, 0xffff, RZ, 0xc0, !PT ;  /* 0x0000ffff31317812 */ /* 0x000fe400078ec0ff */
[----:B--2---:R-:W-:Y:S02]  /*1f0110*/  LOP3.LUT R20, R61, 0xffff, RZ, 0xc0, !PT ;  /* 0x0000ffff3d147812 */ /* 0x004fe400078ec0ff */
[----:B---3--:R-:W-:-:S04]  /*1f0120*/  LOP3.LUT R28, R36, 0xffff, RZ, 0xc0, !PT ;  /* 0x0000ffff241c7812 */ /* 0x008fc800078ec0ff */
[----:B------:R-:W-:-:S04]  /*1f0130*/  PRMT R36, R20, 0x3340, R28 ;  /* 0x0000334014247816 */ /* 0x000fc8000000001c */
[----:B------:R-:W-:Y:S02]  /*1f0140*/  PRMT R36, R36, 0x5410, R54 ;  /* 0x0000541024247816 */ /* 0x000fe40000000036 */
[----:B------:R-:W-:Y:S02]  /*1f0150*/  IADD3 R54, P6, R19, R11, RZ ;  /* 0x0000000b13367210 */ /* 0x000fe40007fde0ff */
[----:B------:R-:W-:Y:S01]  /*1f0160*/  SHF.R.U32.HI R20, RZ, 0x8, R20 ;  /* 0x00000008ff147819 */ /* 0x000fe20000011614 */
[----:B------:R0:W-:Y:S01]  /*1f0170*/  STL [R1+0x20d4], R36 ;  /* 0x0020d42401007387 */ /* 0x0001e20000100800 */
[----:B------:R-:W-:Y:S01]  /*1f0180*/  SHF.R.U32.HI R28, RZ, 0x8, R28 ;  /* 0x00000008ff1c7819 */ /* 0x000fe2000001161c */
[----:B------:R-:W-:Y:S02]  /*1f0190*/  IMAD.X R55, R23, 0x1, R12, P6 ;  /* 0x0000000117377824 */ /* 0x000fe400030e060c */
[----:B------:R-:W2:Y:S01]  /*1f01a0*/  LDL.LU R60, [R1+0x1f0] ;  /* 0x0001f000013c7983 */ /* 0x000ea20000300800 */
[----:B------:R-:W-:-:S02]  /*1f01b0*/  LOP3.LUT R20, R20, 0xffff, RZ, 0xc0, !PT ;  /* 0x0000ffff14147812 */ /* 0x000fc400078ec0ff */
[----:B------:R-:W-:Y:S01]  /*1f01c0*/  LOP3.LUT R28, R28, 0xffff, RZ, 0xc0, !PT ;  /* 0x0000ffff1c1c7812 */ /* 0x000fe200078ec0ff */
[----:B------:R-:W3:Y:S04]  /*1f01d0*/  LDL.LU R61, [R1+0x194] ;  /* 0x00019400013d7983 */ /* 0x000ee80000300800 */
[----:B0-----:R-:W3:Y:S04]  /*1f01e0*/  LDL.LU R36, [R1+0x1c0] ;  /* 0x0001c00001247983 */ /* 0x001ee80000300800 */
[----:B------:R0:W-:Y:S02]  /*1f01f0*/  STL.64 [R1+0x1200], R54 ;  /* 0x0012003601007387 */ /* 0x0001e40000100a00 */
[----:B0-----:R-:W-:-:S02]  /*1f0200*/  PRMT R54, R49, 0x3340, R0 ;  /* 0x0000334031367816 */ /* 0x001fc40000000000 */
[----:B------:R-:W-:Y:S02]  /*1f0210*/  PRMT R49, R20, 0x3340, R28 ;  /* 0x0000334014317816 */ /* 0x000fe4000000001c */
[----:B------:R-:W-:Y:S01]  /*1f0220*/  LOP3.LUT R20, R37, 0xffff, RZ, 0xc0, !PT ;  /* 0x0000ffff25147812 */ /* 0x000fe200078ec0ff */
[----:B------:R-:W-:Y:S01]  /*1f0230*/  STL [R1+0x230], R54 ;  /* 0x0002303601007387 */ /* 0x000fe20000100800 */
[----:B----4-:R-:W-:Y:S02]  /*1f0240*/  LOP3.LUT R28, R46, 0xffff, RZ, 0xc0, !PT ;  /* 0x0000ffff2e1c7812 */ /* 0x010fe400078ec0ff */
[----:B------:R-:W-:Y:S01]  /*1f0250*/  LOP3.LUT R46, R53, 0xffff, RZ, 0xc0, !PT ;  /* 0x0000ffff352e7812 */ /* 0x000fe200078ec0ff */
[----:B------:R0:W-:Y:S03]  /*1f0260*/  STL [R1+0x14f8], R49 ;  /* 0x0014f83101007387 */ /* 0x0001e60000100800 */
[----:B------:R-:W-:-:S02]  /*1f0270*/  PRMT R37, R28, 0x3340, R46 ;  /* 0x000033401c257816 */ /* 0x000fc4000000002e */
[----:B0-----:R-:W-:-:S04]  /*1f0280*/  PRMT R49, R20, 0x3340, R0 ;  /* 0x0000334014317816 */ /* 0x001fc80000000000 */
[----:B------:R-:W-:Y:S02]  /*1f0290*/  PRMT R49, R37, 0x5410, R49 ;  /* 0x0000541025317816 */ /* 0x000fe40000000031 */
[----:B------:R-:W4:Y:S04]  /*1f02a0*/  LDL.LU R37, [R1+0xec] ;  /* 0x0000ec0001257983 */ /* 0x000f280000300800 */
[----:B------:R-:W4:Y:S01]  /*1f02b0*/  LDL.LU R53, [R1+0x88] ;  /* 0x0000880001357983 */ /* 0x000f220000300800 */
[----:B------:R-:W-:Y:S02]  /*1f02c0*/  IADD3 R54, P6, R19, R13, RZ ;  /* 0x0000000d13367210 */ /* 0x000fe40007fde0ff */
[----:B------:R-:W-:-:S03]  /*1f02d0*/  SHF.R.U32.HI R28, RZ, 0x8, R28 ;  /* 0x00000008ff1c7819 */ /* 0x000fc6000001161c */
[----:B------:R-:W-:Y:S01]  /*1f02e0*/  IMAD.X R55, R23, 0x1, R15, P6 ;  /* 0x0000000117377824 */ /* 0x000fe200030e060f */
[----:B------:R-:W-:Y:S01]  /*1f02f0*/  SHF.R.U32.HI R46, RZ, 0x8, R46 ;  /* 0x00000008ff2e7819 */ /* 0x000fe2000001162e */
[----:B------:R-:W-:Y:S01]  /*1f0300*/  STL [R1+0x20d0], R49 ;  /* 0x0020d03101007387 */ /* 0x000fe20000100800 */
[----:B------:R-:W-:Y:S02]  /*1f0310*/  SHF.R.U32.HI R20, RZ, 0x8, R20 ;  /* 0x00000008ff147819 */ /* 0x000fe40000011614 */
[----:B------:R-:W-:Y:S01]  /*1f0320*/  LOP3.LUT R28, R28, 0xffff, RZ, 0xc0, !PT ;  /* 0x0000ffff1c1c7812 */ /* 0x000fe200078ec0ff */
[----:B------:R0:W-:Y:S01]  /*1f0330*/  STL.64 [R1+0x11f8], R54 ;  /* 0x0011f83601007387 */ /* 0x0001e20000100a00 */
[----:B------:R-:W-:Y:S02]  /*1f0340*/  LOP3.LUT R46, R46, 0xffff, RZ, 0xc0, !PT ;  /* 0x0000ffff2e2e7812 */ /* 0x000fe400078ec0ff */
[----:B------:R-:W-:Y:S02]  /*1f0350*/  LOP3.LUT R20, R20, 0xffff, RZ, 0xc0, !PT ;  /* 0x0000ffff14147812 */ /* 0x000fe400078ec0ff */
[----:B------:R-:W-:-:S02]  /*1f0360*/  PRMT R28, R28, 0x3340, R46 ;  /* 0x000033401c1c7816 */ /* 0x000fc4000000002e */
[----:B0-----:R-:W-:-:S03]  /*1f0370*/  IADD3 R54, P6, R19, R14, RZ ;  /* 0x0000000e13367210 */ /* 0x001fc60007fde0ff */
[----:B------:R3:W-:Y:S02]  /*1f0380*/  STL [R1+0x14f0], R28 ;  /* 0x0014f01c01007387 */ /* 0x0007e40000100800 */
[----:B------:R-:W-:Y:S01]  /*1f0390*/  IMAD.X R55, R23, 0x1, R16, P6 ;  /* 0x0000000117377824 */ /* 0x000fe200030e0610 */
[----:B------:R-:W-:-:S04]  /*1f03a0*/  PRMT R23, R20, 0x3340, R0 ;  /* 0x0000334014177816 */ /* 0x000fc80000000000 */
[----:B------:R-:W-:Y:S04]  /*1f03b0*/  STL.64 [R1+0x11f0], R54 ;  /* 0x0011f03601007387 */ /* 0x000fe80000100a00 */
[----:B------:R0:W-:Y:S01]  /*1f03c0*/  STL [R1+0x22c], R23 ;  /* 0x00022c1701007387 */ /* 0x0001e20000100800 */
[----:B------:R-:W-:-:S04]  /*1f03d0*/  SHF.R.U32.HI R30, RZ, 0x8, R30 ;  /* 0x00000008ff1e7819 */ /* 0x000fc8000001161e */
[----:B------:R-:W-:Y:S02]  /*1f03e0*/  LOP3.LUT R30, R30, 0xffff, RZ, 0xc0, !PT ;  /* 0x0000ffff1e1e7812 */ /* 0x000fe400078ec0ff */
[----:B--2---:R-:W-:Y:S02]  /*1f03f0*/  LOP3.LUT R20, R60, 0xffff, RZ, 0xc0, !PT ;  /* 0x0000ffff3c147812 */ /* 0x004fe400078ec0ff */
[----:B---3--:R-:W-:Y:S02]  /*1f0400*/  LOP3.LUT R28, R61, 0xffff, RZ, 0xc0, !PT ;  /* 0x0000ffff3d1c7812 */ /* 0x008fe400078ec0ff */
[----:B0-----:R-:W-:Y:S02]  /*1f0410*/  LOP3.LUT R23, R36, 0xffff, RZ, 0xc0, !PT ;  /* 0x0000ffff24177812 */ /* 0x001fe400078ec0ff */
[----:B------:R-:W-:Y:S02]  /*1f0420*/  PRMT R46, R28, 0x3340, R0 ;  /* 0x000033401c2e7816 */ /* 0x000fe40000000000 */
[----:B------:R-:W-:-:S02]  /*1f0430*/  PRMT R36, R20, 0x3340, R23 ;  /* 0x0000334014247816 */ /* 0x000fc40000000017 */
[----:B------:R-:W-:Y:S02]  /*1f0440*/  SHF.R.U32.HI R20, RZ, 0x8, R20 ;  /* 0x00000008ff147819 */ /* 0x000fe40000011614 */
[----:B------:R-:W-:Y:S02]  /*1f0450*/  SHF.R.U32.HI R23, RZ, 0x8, R23 ;  /* 0x00000008ff177819 */ /* 0x000fe40000011617 */
[----:B------:R-:W-:Y:S02]  /*1f0460*/  PRMT R36, R36, 0x5410, R46 ;  /* 0x0000541024247816 */ /* 0x000fe4000000002e */
[----:B------:R-:W-:Y:S02]  /*1f0470*/  LOP3.LUT R20, R20, 0xffff, RZ, 0xc0, !PT ;  /* 0x0000ffff14147812 */ /* 0x000fe400078ec0ff */
[----:B------:R-:W-:Y:S01]  /*1f0480*/  LOP3.LUT R23, R23, 0xffff, RZ, 0xc0, !PT ;  /* 0x0000ffff17177812 */ /* 0x000fe200078ec0ff */
[----:B------:R0:W-:Y:S04]  /*1f0490*/  STL [R1+0x20cc], R36 ;  /* 0x0020cc2401007387 */ /* 0x0001e80000100800 */
[----:B------:R-:W2:Y:S04]  /*1f04a0*/  LDL.LU R57, [R1+0xf0] ;  /* 0x0000f00001397983 */ /* 0x000ea80000300800 */
[----:B------:R-:W3:Y:S01]  /*1f04b0*/  LDL.LU R46, [R1+0x8c] ;  /* 0x00008c00012e7983 */ /* 0x000ee20000300800 */
[----:B0-----:R-:W-:-:S02]  /*1f04c0*/  PRMT R36, R30, 0x3340, R0 ;  /* 0x000033401e247816 */ /* 0x001fc40000000000 */
[----:B------:R-:W-:Y:S02]  /*1f04d0*/  PRMT R30, R20, 0x3340, R23 ;  /* 0x00003340141e7816 */ /* 0x000fe40000000017 */
[----:B------:R-:W-:Y:S01]  /*1f04e0*/  LOP3.LUT R20, R24, 0xffff, RZ, 0xc0, !PT ;  /* 0x0000ffff18147812 */ /* 0x000fe200078ec0ff */
[----:B------:R-:W-:Y:S01]  /*1f04f0*/  STL [R1+0x228], R36 ;  /* 0x0002282401007387 */ /* 0x000fe20000100800 */
[----:B------:R-:W-:Y:S01]  /*1f0500*/  VIADD R24, R19, UR4 ;  /* 0x0000000413187c36 */ /* 0x000fe20008000000 */
[----:B----4-:R-:W-:Y:S02]  /*1f0510*/  LOP3.LUT R49, R53, 0xffff, RZ, 0xc0, !PT ;  /* 0x0000ffff35317812 */ /* 0x010fe400078ec0ff */
[----:B------:R-:W-:Y:S01]  /*1f0520*/  LOP3.LUT R23, R37, 0xffff, RZ, 0xc0, !PT ;  /* 0x0000ffff25177812 */ /* 0x000fe200078ec0ff */
[----:B------:R0:W-:Y:S01]  /*1f0530*/  STL [R1+0x14f4], R30 ;  /* 0x0014f41e01007387 */ /* 0x0001e20000100800 */
[----:B------:R-:W-:Y:S01]  /*1f0540*/  LOP3.LUT R29, R29, 0xffff, RZ, 0xc0, !PT ;  /* 0x0000ffff1d1d7812 */ /* 0x000fe200078ec0ff */
[----:B------:R-:W-:Y:S01]  /*1f0550*/  ULDC UR4, c[0x0][0x248] ;  /* 0x0000920000047ab9 */ /* 0x000fe20000000800 */
[----:B------:R-:W-:Y:S01]  /*1f0560*/  PRMT R19, R23, 0x3340, R49 ;  /* 0x0000334017137816 */ /* 0x000fe20000000031 */
[----:B------:R-:W4:Y:S04]  /*1f0570*/  LDL.LU R60, [R1+0x1f4] ;  /* 0x0001f400013c7983 */ /* 0x000f280000300800 */
[----:B------:R-:W4:Y:S01]  /*1f0580*/  LDL.LU R61, [R1+0x19c] ;  /* 0x00019c00013d7983 */ /* 0x000f220000300800 */
[----:B0-----:R-:W-:-:S04]  /*1f0590*/  PRMT R30, R20, 0x3340, R0 ;  /* 0x00003340141e7816 */ /* 0x001fc80000000000 */
[----:B------:R-:W-:-:S05]  /*1f05a0*/  PRMT R19, R19, 0x5410, R30 ;  /* 0x0000541013137816 */ /* 0x000fca000000001e */
[----:B------:R0:W-:Y:S04]  /*1f05b0*/  STL [R1+0x20c8], R19 ;  /* 0x0020c81301007387 */ /* 0x0001e80000100800 */
[----:B------:R-:W4:Y:S04]  /*1f05c0*/  LDL.LU R37, [R1+0x1c8] ;  /* 0x0001c80001257983 */ /* 0x000f280000300800 */
[----:B0-----:R-:W4:Y:S04]  /*1f05d0*/  LDL.LU R19, [R1+0x1e4] ;  /* 0x0001e40001137983 */ /* 0x001f280000300800 */
[----:B------:R-:W4:Y:S01]  /*1f05e0*/  LDL.LU R36, [R1+0x18c] ;  /* 0x00018c0001247983 */ /* 0x000f220000300800 */
[----:B------:R-:W-:-:S02]  /*1f05f0*/  SHF.R.U32.HI R23, RZ, 0x8, R23 ;  /* 0x00000008ff177819 */ /* 0x000fc40000011617 */
[----:B------:R-:W-:Y:S01]  /*1f0600*/  SHF.R.U32.HI R49, RZ, 0x8, R49 ;  /* 0x00000008ff317819 */ /* 0x000fe20000011631 */
[----:B------:R-:W4:Y:S01]  /*1f0610*/  LDL.LU R53, [R1+0x1b8] ;  /* 0x0001b80001357983 */ /* 0x000f220000300800 */
        /* <DEDUP_REMOVED lines=8> */
[----:B------:R-:W-:Y:S02]  /*1f06a0*/  PRMT R23, R20, 0x3340, R0 ;  /* 0x0000334014177816 */ /* 0x000fe40000000000 */
[----:B------:R0:W-:Y:S04]  /*1f06b0*/  STL.64 [R1+0x11e8], R54 ;  /* 0x0011e83601007387 */ /* 0x0001e80000100a00 */
[----:B------:R-:W-:Y:S04]  /*1f06c0*/  STL [R1+0x149c], R49 ;  /* 0x00149c3101007387 */ /* 0x000fe80000100800 */
[----:B------:R3:W-:Y:S01]  /*1f06d0*/  STL [R1+0x224], R23 ;  /* 0x0002241701007387 */ /* 0x0007e20000100800 */
[----:B------:R-:W-:-:S03]  /*1f06e0*/  SHF.R.U32.HI R28, RZ, 0x8, R28 ;  /* 0x00000008ff1c7819 */ /* 0x000fc6000001161c */
[----:B------:R1:W-:Y:S01]  /*1f06f0*/  STL [R1+0x212c], R29 ;  /* 0x00212c1d01007387 */ /* 0x0003e20000100800 */
[----:B0-----:R-:W-:Y:S02]  /*1f0700*/  IADD3 R54, P6, R24, R6, RZ ;  /* 0x0000000618367210 */ /* 0x001fe40007fde0ff */
[----:B------:R-:W-:-:S03]  /*1f0710*/  LOP3.LUT R28, R28, 0xffff, RZ, 0xc0, !PT ;  /* 0x0000ffff1c1c7812 */ /* 0x000fc600078ec0ff */
[----:B------:R-:W-:Y:S01]  /*1f0720*/  IMAD.X R55, R30, 0x1, R5, P6 ;  /* 0x000000011e377824 */ /* 0x000fe200030e0605 */
[--C-:B------:R-:W-:Y:S02]  /*1f0730*/  PRMT R28, R28, 0x3340, R0.reuse ;  /* 0x000033401c1c7816 */ /* 0x100fe40000000000 */
[----:B--2---:R-:W-:Y:S02]  /*1f0740*/  LOP3.LUT R20, R57, 0xffff, RZ, 0xc0, !PT ;  /* 0x0000ffff39147812 */ /* 0x004fe400078ec0ff */
[----:B---3--:R-:W-:Y:S02]  /*1f0750*/  LOP3.LUT R23, R46, 0xffff, RZ, 0xc0, !PT ;  /* 0x0000ffff2e177812 */ /* 0x008fe400078ec0ff */
[----:B------:R-:W-:Y:S02]  /*1f0760*/  PRMT R46, R29, 0x3340, R0 ;  /* 0x000033401d2e7816 */ /* 0x000fe40000000000 */
[----:B-1----:R-:W-:Y:S02]  /*1f0770*/  PRMT R29, R20, 0x3340, R23 ;  /* 0x00003340141d7816 */ /* 0x002fe40000000017 */
[----:B------:R-:W-:-:S02]  /*1f0780*/  SHF.R.U32.HI R20, RZ, 0x8, R20 ;  /* 0x00000008ff147819 */ /* 0x000fc40000011614 */
[----:B------:R-:W-:Y:S02]  /*1f0790*/  SHF.R.U32.HI R23, RZ, 0x8, R23 ;  /* 0x00000008ff177819 */ /* 0x000fe40000011617 */
[----:B------:R-:W-:Y:S02]  /*1f07a0*/  LOP3.LUT R20, R20, 0xffff, RZ, 0xc0, !PT ;  /* 0x0000ffff14147812 */ /* 0x000fe400078ec0ff */
[----:B------:R-:W-:Y:S02]  /*1f07b0*/  LOP3.LUT R23, R23, 0xffff, RZ, 0xc0, !PT ;  /* 0x0000ffff17177812 */ /* 0x000fe400078ec0ff */
[----:B------:R-:W-:Y:S02]  /*1f07c0*/  PRMT R29, R29, 0x5410, R46 ;  /* 0x000054101d1d7816 */ /* 0x000fe4000000002e */
[----:B------:R-:W-:-:S03]  /*1f07d0*/  PRMT R23, R20, 0x3340, R23 ;  /* 0x0000334014177816 */ /* 0x000fc60000000017 */
[----:B------:R4:W-:Y:S04]  /*1f07e0*/  STL [R1+0x20c0], R29 ;  /* 0x0020c01d01007387 */ /* 0x0009e80000100800 */
[----:B------:R-:W-:Y:S04]  /*1f07f0*/  STL.64 [R1+0x11e0], R54 ;  /* 0x0011e03601007387 */ /* 0x000fe80000100a00 */
[----:B------:R-:W-:Y:S04]  /*1f0800*/  STL [R1+0x220], R28 ;  /* 0x0002201c01007387 */ /* 0x000fe80000100800 */
[----:B------:R0:W-:Y:S01]  /*1f0810*/  STL [R1+0x2058], R23 ;  /* 0x0020581701007387 */ /* 0x0001e20000100800 */
[----:B----4-:R-:W-:-:S03]  /*1f0820*/  LOP3.LUT R29, R60, 0xffff, RZ, 0xc0, !PT ;  /* 0x0000ffff3c1d7812 */ /* 0x010fc600078ec0ff */
[----:B------:R-:W2:Y:S01]  /*1f0830*/  LDL.LU R57, [R1+0x58c] ;  /* 0x00058c0001397983 */ /* 0x000ea20000300800 */
[----:B------:R-:W-:-:S03]  /*1f0840*/  LOP3.LUT R20, R61, 0xffff, RZ, 0xc0, !PT ;  /* 0x0000ffff3d147812 */ /* 0x000fc600078ec0ff */
[----:B------:R-:W3:Y:S01]  /*1f0850*/  LDL.LU R60, [R1+0x20c] ;  /* 0x00020c00013c7983 */ /* 0x000ee20000300800 */
[----:B------:R-:W-:Y:S02]  /*1f0860*/  PRMT R46, R20, 0x3340, R0 ;  /* 0x00003340142e7816 */ /* 0x000fe40000000000 */
[----:B------:R-:W-:Y:S02]  /*1f0870*/  LOP3.LUT R37, R37, 0xffff, RZ, 0xc0, !PT ;  /* 0x0000ffff25257812 */ /* 0x000fe400078ec0ff */
[----:B0-----:R-:W-:Y:S02]  /*1f0880*/  LOP3.LUT R23, R36, 0xffff, RZ, 0xc0, !PT ;  /* 0x0000ffff24177812 */ /* 0x001fe400078ec0ff */
[----:B------:R-:W-:-:S04]  /*1f0890*/  PRMT R36, R29, 0x3340, R37 ;  /* 0x000033401d247816 */ /* 0x000fc80000000025 */
[----:B------:R-:W-:-:S05]  /*1f08a0*/  PRMT R36, R36, 0x5410, R46 ;  /* 0x0000541024247816 */ /* 0x000fca000000002e */
[----:B------:R0:W-:Y:S04]  /*1f08b0*/  STL [R1+0x20bc], R36 ;  /* 0x0020bc2401007387 */ /* 0x0001e80000100800 */
[----:B------:R-:W4:Y:S01]  /*1f08c0*/  LDL.LU R61, [R1+0x52c] ;  /* 0x00052c00013d7983 */ /* 0x000f220000300800 */
[----:B------:R-:W-:Y:S02]  /*1f08d0*/  LOP3.LUT R19, R19, 0xffff, RZ, 0xc0, !PT ;  /* 0x0000ffff13137812 */ /* 0x000fe400078ec0ff */
[----:B------:R-:W-:Y:S02]  /*1f08e0*/  LOP3.LUT R28, R53, 0xffff, RZ, 0xc0, !PT ;  /* 0x0000ffff351c7812 */ /* 0x000fe400078ec0ff */
[----:B------:R-:W-:Y:S02]  /*1f08f0*/  PRMT R46, R23, 0x3340, R0 ;  /* 0x00003340172e7816 */ /* 0x000fe40000000000 */
[----:B0-----:R-:W-:-:S02]  /*1f0900*/  PRMT R36, R19, 0x3340, R28 ;  /* 0x0000334013247816 */ /* 0x001fc4000000001c */
[----:B------:R-:W-:Y:S02]  /*1f0910*/  SHF.R.U32.HI R19, RZ, 0x8, R19 ;  /* 0x00000008ff137819 */ /* 0x000fe40000011613 */
[----:B------:R-:W-:Y:S02]  /*1f0920*/  SHF.R.U32.HI R29, RZ, 0x8, R29 ;  /* 0x00000008ff1d7819 */ /* 0x000fe4000001161d */
[----:B------:R-:W-:Y:S02]  /*1f0930*/  SHF.R.U32.HI R37, RZ, 0x8, R37 ;  /* 0x00000008ff257819 */ /* 0x000fe40000011625 */
[----:B------:R-:W-:Y:S02]  /*1f0940*/  SHF.R.U32.HI R28, RZ, 0x8, R28 ;  /* 0x00000008ff1c7819 */ /* 0x000fe4000001161c */
[----:B------:R-:W-:Y:S02]  /*1f0950*/  IADD3 R54, P6, R24, R8, RZ ;  /* 0x0000000818367210 */ /* 0x000fe40007fde0ff */
[----:B------:R-:W-:-:S02]  /*1f0960*/  PRMT R46, R36, 0x5410, R46 ;  /* 0x00005410242e7816 */ /* 0x000fc4000000002e */
[----:B------:R-:W4:Y:S01]  /*1f0970*/  LDL.LU R36, [R1+0x1ec] ;  /* 0x0001ec0001247983 */ /* 0x000f220000300800 */
[----:B------:R-:W-:Y:S02]  /*1f0980*/  LOP3.LUT R19, R19, 0xffff, RZ, 0xc0, !PT ;  /* 0x0000ffff13137812 */ /* 0x000fe400078ec0ff */
[----:B------:R-:W-:Y:S01]  /*1f0990*/  LOP3.LUT R29, R29, 0xffff, RZ, 0xc0, !PT ;  /* 0x0000ffff1d1d7812 */ /* 0x000fe200078ec0ff */
[----:B------:R-:W4:Y:S01]  /*1f09a0*/  LDL.LU R53, [R1+0x1bc] ;  /* 0x0001bc0001357983 */ /* 0x000f220000300800 */
[----:B------:R-:W-:Y:S02]  /*1f09b0*/  LOP3.LUT R37, R37, 0xffff, RZ, 0xc0, !PT ;  /* 0x0000ffff25257812 */ /* 0x000fe400078ec0ff */
[----:B------:R-:W-:Y:S01]  /*1f09c0*/  LOP3.LUT R28, R28, 0xffff, RZ, 0xc0, !PT ;  /* 0x0000ffff1c1c7812 */ /* 0x000fe200078ec0ff */
[----:B------:R-:W-:Y:S01]  /*1f09d0*/  IMAD.X R55, R30, 0x1, R7, P6 ;  /* 0x000000011e377824 */ /* 0x000fe200030e0607 */
[----:B------:R-:W-:Y:S02]  /*1f09e0*/  PRMT R29, R29, 0x3340, R37 ;  /* 0x000033401d1d7816 */ /* 0x000fe40000000025 */
[----:B------:R-:W-:Y:S01]  /*1f09f0*/  PRMT R19, R19, 0x3340, R28 ;  /* 0x0000334013137816 */ /* 0x000fe2000000001c */
[----:B------:R0:W-:Y:S01]  /*1f0a00*/  STL [R1+0x20b8], R46 ;  /* 0x0020b82e01007387 */ /* 0x0001e20000100800 */
[----:B------:R-:W-:-:S02]  /*1f0a10*/  IADD3 R28, P6, R24, R10, RZ ;  /* 0x0000000a181c7210 */ /* 0x000fc40007fde0ff */
[----:B------:R-:W-:Y:S01]  /*1f0a20*/  SHF.R.U32.HI R23, RZ, 0x8, R23 ;  /* 0x00000008ff177819 */ /* 0x000fe20000011617 */
[----:B------:R-:W-:Y:S01]  /*1f0a30*/  STL.64 [R1+0x11d8], R54 ;  /* 0x0011d83601007387 */ /* 0x000fe20000100a00 */
[----:B------:R-:W-:-:S03]  /*1f0a40*/  SHF.R.U32.HI R20, RZ, 0x8, R20 ;  /* 0x00000008ff147819 */ /* 0x000fc60000011614 */
[----:B0-----:R-:W4:Y:S01]  /*1f0a50*/  LDL.LU R46, [R1+0x588] ;  /* 0x00058800012e7983 */ /* 0x001f220000300800 */
[----:B------:R-:W-:-:S03]  /*1f0a60*/  LOP3.LUT R23, R23, 0xffff, RZ, 0xc0, !PT ;  /* 0x0000ffff17177812 */ /* 0x000fc600078ec0ff */
[----:B------:R0:W-:Y:S01]  /*1f0a70*/  STL [R1+0x1498], R29 ;  /* 0x0014981d01007387 */ /* 0x0001e20000100800 */
[----:B------:R-:W-:-:S03]  /*1f0a80*/  LOP3.LUT R20, R20, 0xffff, RZ, 0xc0, !PT ;  /* 0x0000ffff14147812 */ /* 0x000fc600078ec0ff */
[----:B------:R-:W4:Y:S01]  /*1f0a90*/  LDL.LU R37, [R1+0x208] ;  /* 0x0002080001257983 */ /* 0x000f220000300800 */
[----:B0-----:R-:W-:-:S03]  /*1f0aa0*/  IMAD.X R29, R30, 0x1, R9, P6 ;  /* 0x000000011e1d7824 */ /* 0x001fc600030e0609 */
[----:B------:R0:W-:Y:S04]  /*1f0ab0*/  STL [R1+0x1494], R19 ;  /* 0x0014941301007387 */ /* 0x0001e80000100800 */
[----:B0-----:R-:W4:Y:S04]  /*1f0ac0*/  LDL.LU R19, [R1+0x528] ;  /* 0x0005280001137983 */ /* 0x001f280000300800 */
[----:B------:R0:W-:Y:S02]  /*1f0ad0*/  STL.64 [R1+0x11d0], R28 ;  /* 0x0011d01c01007387 */ /* 0x0001e40000100a00 */
[----:B0-----:R-:W-:-:S02]  /*1f0ae0*/  PRMT R28, R23, 0x3340, R0 ;  /* 0x00003340171c7816 */ /* 0x001fc40000000000 */
[----:B------:R-:W-:-:S03]  /*1f0af0*/  PRMT R23, R20, 0x3340, R0 ;  /* 0x0000334014177816 */ /* 0x000fc60000000000 */
[----:B------:R-:W-:Y:S04]  /*1f0b00*/  STL [R1+0x218], R28 ;  /* 0x0002181c01007387 */ /* 0x000fe80000100800 */
[----:B------:R4:W-:Y:S01]  /*1f0b10*/  STL [R1+0x21c], R23 ;  /* 0x00021c1701007387 */ /* 0x0009e20000100800 */
[----:B--2---:R-:W-:Y:S02]  /*1f0b20*/  LOP3.LUT R20, R57, 0xffff, RZ, 0xc0, !PT ;  /* 0x0000ffff39147812 */ /* 0x004fe400078ec0ff */
[----:B---3--:R-:W-:-:S04]  /*1f0b30*/  LOP3.LUT R29, R60, 0xffff, RZ, 0xc0, !PT ;  /* 0x0000ffff3c1d7812 */ /* 0x008fc800078ec0ff */
[----:B------:R-:W-:Y:S02]  /*1f0b40*/  PRMT R49, R29, 0x3340, R0 ;  /* 0x000033401d317816 */ /* 0x000fe40000000000 */
[----:B----4-:R-:W-:-:S04]  /*1f0b50*/  LOP3.LUT R23, R61, 0xffff, RZ, 0xc0, !PT ;  /* 0x0000ffff3d177812 */ /* 0x010fc800078ec0ff */
[----:B------:R-:W-:-:S04]  /*1f0b60*/  PRMT R28, R20, 0x3340, R23 ;  /* 0x00003340141c7816 */ /* 0x000fc80000000017 */
[----:B------:R-:W-:-:S05]  /*1f0b70*/  PRMT R28, R28, 0x5410, R49 ;  /* 0x000054101c1c7816 */ /* 0x000fca0000000031 */
[----:B------:R0:W-:Y:S04]  /*1f0b80*/  STL [R1+0x20b4], R28 ;  /* 0x0020b41c01007387 */ /* 0x0001e80000100800 */
[----:B------:R-:W2:Y:S04]  /*1f0b90*/  LDL.LU R57, [R1+0x55c] ;  /* 0x00055c0001397983 */ /* 0x000ea80000300800 */
[----:B------:R-:W3:Y:S04]  /*1f0ba0*/  LDL.LU R60, [R1+0x200] ;  /* 0x00020000013c7983 */ /* 0x000ee80000300800 */
[----:B------:R-:W4:Y:S01]  /*1f0bb0*/  LDL.LU R61, [R1+0x4f0] ;  /* 0x0004f000013d7983 */ /* 0x000f220000300800 */
[----:B------:R-:W-:-:S02]  /*1f0bc0*/  LOP3.LUT R36, R36, 0xffff, RZ, 0xc0, !PT ;  /* 0x0000ffff24247812 */ /* 0x000fc400078ec0ff */
[----:B------:R-:W-:Y:S02]  /*1f0bd0*/  LOP3.LUT R53, R53, 0xffff, RZ, 0xc0, !PT ;  /* 0x0000ffff35357812 */ /* 0x000fe400078ec0ff */
[----:B0-----:R-:W-:Y:S02]  /*1f0be0*/  SHF.R.U32.HI R28, RZ, 0x8, R36 ;  /* 0x00000008ff1c7819 */ /* 0x001fe40000011624 */
[----:B------:R-:W-:Y:S02]  /*1f0bf0*/  SHF.R.U32.HI R49, RZ, 0x8, R53 ;  /* 0x00000008ff317819 */ /* 0x000fe40000011635 */
[----:B------:R-:W-:Y:S02]  /*1f0c00*/  SHF.R.U32.HI R20, RZ, 0x8, R20 ;  /* 0x00000008ff147819 */ /* 0x000fe40000011614 */
[----:B------:R-:W-:Y:S02]  /*1f0c10*/  SHF.R.U32.HI R23, RZ, 0x8, R23 ;  /* 0x00000008ff177819 */ /* 0x000fe40000011617 */
[----:B------:R-:W-:-:S02]  /*1f0c20*/  LOP3.LUT R28, R28, 0xffff, RZ, 0xc0, !PT ;  /* 0x0000ffff1c1c7812 */ /* 0x000fc400078ec0ff */
[----:B------:R-:W-:Y:S02]  /*1f0c30*/  LOP3.LUT R49, R49, 0xffff, RZ, 0xc0, !PT ;  /* 0x0000ffff31317812 */ /* 0x000fe400078ec0ff */
[----:B------:R-:W-:Y:S02]  /*1f0c40*/  LOP3.LUT R20, R20, 0xffff, RZ, 0xc0, !PT ;  /* 0x0000ffff14147812 */ /* 0x000fe400078ec0ff */
[----:B------:R-:W-:Y:S02]  /*1f0c50*/  LOP3.LUT R23, R23, 0xffff, RZ, 0xc0, !PT ;  /* 0x0000ffff17177812 */ /* 0x000fe400078ec0ff */
[----:B------:R-:W-:Y:S02]  /*1f0c60*/  PRMT R49, R28, 0x3340, R49 ;  /* 0x000033401c317816 */ /* 0x000fe40000000031 */
[----:B------:R-:W-:-:S03]  /*1f0c70*/  PRMT R28, R20, 0x3340, R23 ;  /* 0x00003340141c7816 */ /* 0x000fc60000000017 */
[----:B------:R-:W-:Y:S01]  /*1f0c80*/  STL [R1+0x2054], R49 ;  /* 0x0020543101007387 */ /* 0x000fe20000100800 */
[----:B------:R-:W-:Y:S02]  /*1f0c90*/  LOP3.LUT R23, R46, 0xffff, RZ, 0xc0, !PT ;  /* 0x0000ffff2e177812 */ /* 0x000fe400078ec0ff */
[----:B------:R-:W-:Y:S01]  /*1f0ca0*/  LOP3.LUT R20, R37, 0xffff, RZ, 0xc0, !PT ;  /* 0x0000ffff25147812 */ /* 0x000fe200078ec0ff */
[----:B------:R0:W-:Y:S03]  /*1f0cb0*/  STL [R1+0x1490], R28 ;  /* 0x0014901c01007387 */ /* 0x0001e60000100800 */
[----:B------:R-:W-:Y:S01]  /*1f0cc0*/  PRMT R37, R20, 0x3340, R0 ;  /* 0x0000334014257816 */ /* 0x000fe20000000000 */
[----:B------:R-:W4:Y:S01]  /*1f0cd0*/  LDL.LU R46, [R1+0x6ac] ;  /* 0x0006ac00012e7983 */ /* 0x000f220000300800 */
[----:B------:R-:W-:Y:S02]  /*1f0ce0*/  SHF.R.U32.HI R20, RZ, 0x8, R20 ;  /* 0x00000008ff147819 */ /* 0x000fe40000011614 */
[----:B0-----:R-:W-:-:S04]  /*1f0cf0*/  LOP3.LUT R28, R19, 0xffff, RZ, 0xc0, !PT ;  /* 0x0000ffff131c7812 */ /* 0x001fc800078ec0ff */
[--C-:B------:R-:W-:Y:S02]  /*1f0d00*/  PRMT R19, R23, 0x3340, R28.reuse ;  /* 0x0000334017137816 */ /* 0x100fe4000000001c */
[----:B------:R-:W-:Y:S02]  /*1f0d10*/  SHF.R.U32.HI R23, RZ, 0x8, R23 ;  /* 0x00000008ff177819 */ /* 0x000fe40000011617 */
[----:B------:R-:W-:Y:S02]  /*1f0d20*/  SHF.R.U32.HI R28, RZ, 0x8, R28 ;  /* 0x00000008ff1c7819 */ /* 0x000fe4000001161c */
[----:B------:R-:W-:Y:S02]  /*1f0d30*/  IADD3 R54, P6, R24, R3, RZ ;  /* 0x0000000318367210 */ /* 0x000fe40007fde0ff */
[----:B------:R-:W-:Y:S02]  /*1f0d40*/  PRMT R37, R19, 0x5410, R37 ;  /* 0x0000541013257816 */ /* 0x000fe40000000025 */
[----:B------:R-:W-:Y:S01]  /*1f0d50*/  LOP3.LUT R23, R23, 0xffff, RZ, 0xc0, !PT ;  /* 0x0000ffff17177812 */ /* 0x000fe200078ec0ff */
[----:B------:R-:W4:Y:S01]  /*1f0d60*/  LDL.LU R19, [R1+0x620] ;  /* 0x0006200001137983 */ /* 0x000f220000300800 */
[----:B------:R-:W-:-:S02]  /*1f0d70*/  LOP3.LUT R28, R28, 0xffff, RZ, 0xc0, !PT ;  /* 0x0000ffff1c1c7812 */ /* 0x000fc400078ec0ff */
[----:B------:R-:W-:Y:S01]  /*1f0d80*/  LOP3.LUT R20, R20, 0xffff, RZ, 0xc0, !PT ;  /* 0x0000ffff14147812 */ /* 0x000fe200078ec0ff */
[----:B------:R-:W-:Y:S01]  /*1f0d90*/  IMAD.X R55, R30, 0x1, R43, P6 ;  /* 0x000000011e377824 */ /* 0x000fe200030e062b */
[----:B------:R0:W-:Y:S01]  /*1f0da0*/  STL [R1+0x20b0], R37 ;  /* 0x0020b02501007387 */ /* 0x0001e20000100800 */
[----:B------:R-:W-:Y:S02]  /*1f0db0*/  PRMT R28, R23, 0x3340, R28 ;  /* 0x00003340171c7816 */ /* 0x000fe4000000001c */
[----:B------:R-:W-:Y:S01]  /*1f0dc0*/  PRMT R23, R20, 0x3340, R0 ;  /* 0x0000334014177816 */ /* 0x000fe20000000000 */
[----:B0-----:R-:W4:Y:S04]  /*1f0dd0*/  LDL.LU R37, [R1+0x66c] ;  /* 0x00066c0001257983 */ /* 0x001f280000300800 */
[----:B------:R-:W-:Y:S04]  /*1f0de0*/  STL.64 [R1+0x11c8], R54 ;  /* 0x0011c83601007387 */ /* 0x000fe80000100a00 */
[----:B------:R3:W-:Y:S04]  /*1f0df0*/  STL [R1+0x148c], R28 ;  /* 0x00148c1c01007387 */ /* 0x0007e80000100800 */
[----:B------:R4:W-:Y:S01]  /*1f0e00*/  STL [R1+0x210], R23 ;  /* 0x0002101701007387 */ /* 0x0009e20000100800 */
[----:B--2---:R-:W-:-:S02]  /*1f0e10*/  LOP3.LUT R20, R57, 0xffff, RZ, 0xc0, !PT ;  /* 0x0000ffff39147812 */ /* 0x004fc400078ec0ff */
[----:B---3--:R-:W-:Y:S02]  /*1f0e20*/  LOP3.LUT R28, R60, 0xffff, RZ, 0xc0, !PT ;  /* 0x0000ffff3c1c7812 */ /* 0x008fe400078ec0ff */
[----:B----4-:R-:W-:Y:S02]  /*1f0e30*/  LOP3.LUT R23, R61, 0xffff, RZ, 0xc0, !PT ;  /* 0x0000ffff3d177812 */ /* 0x010fe400078ec0ff */
[----:B------:R-:W-:Y:S02]  /*1f0e40*/  PRMT R54, R28, 0x3340, R0 ;  /* 0x000033401c367816 */ /* 0x000fe40000000000 */
[----:B------:R-:W-:-:S04]  /*1f0e50*/  PRMT R49, R20, 0x3340, R23 ;  /* 0x0000334014317816 */ /* 0x000fc80000000017 */
[----:B------:R-:W-:Y:S02]  /*1f0e60*/  PRMT R49, R49, 0x5410, R54 ;  /* 0x0000541031317816 */ /* 0x000fe40000000036 */
[----:B------:R-:W-:-:S05]  /*1f0e70*/  IADD3 R54, P6, R24, R2, RZ ;  /* 0x0000000218367210 */ /* 0x000fca0007fde0ff */
[----:B------:R-:W-:Y:S01]  /*1f0e80*/  IMAD.X R55, R30, 0x1, R0, P6 ;  /* 0x000000011e377824 */ /* 0x000fe200030e0600 */
[----:B------:R-:W-:Y:S04]  /*1f0e90*/  STL [R1+0x20ac], R49 ;  /* 0x0020ac3101007387 */ /* 0x000fe80000100800 */
[----:B------:R0:W-:Y:S04]  /*1f0ea0*/  STL.64 [R1+0x11c0], R54 ;  /* 0x0011c03601007387 */ /* 0x0001e80000100a00 */
[----:B0-----:R-:W2:Y:S04]  /*1f0eb0*/  LDL.LU R54, [R1+0x6b4] ;  /* 0x0006b40001367983 */ /* 0x001ea80000300800 */
[----:B------:R-:W3:Y:S04]  /*1f0ec0*/  LDL.LU R60, [R1+0x62c] ;  /* 0x00062c00013c7983 */ /* 0x000ee80000300800 */
        /* <DEDUP_REMOVED lines=9> */
[----:B------:R-:W-:Y:S01]  /*1f0f60*/  STL [R1+0x20c], R29 ;  /* 0x00020c1d01007387 */ /* 0x000fe20000100800 */
[----:B------:R-:W-:Y:S02]  /*1f0f70*/  LOP3.LUT R20, R46, 0xffff, RZ, 0xc0, !PT ;  /* 0x0000ffff2e147812 */ /* 0x000fe400078ec0ff */
[----:B------:R-:W-:Y:S01]  /*1f0f80*/  LOP3.LUT R19, R19, 0xffff, RZ, 0xc0, !PT ;  /* 0x0000ffff13137812 */ /* 0x000fe200078ec0ff */
[----:B------:R0:W-:Y:S01]  /*1f0f90*/  STL [R1+0x1488], R23 ;  /* 0x0014881701007387 */ /* 0x0001e20000100800 */
[----:B------:R-:W-:Y:S02]  /*1f0fa0*/  IADD3 R56, P6, R24, R32, RZ ;  /* 0x0000002018387210 */ /* 0x000fe40007fde0ff */
[----:B0-----:R-:W-:Y:S02]  /*1f0fb0*/  LOP3.LUT R23, R37, 0xffff, RZ, 0xc0, !PT ;  /* 0x0000ffff25177812 */ /* 0x001fe400078ec0ff */
[----:B------:R-:W-:Y:S02]  /*1f0fc0*/  PRMT R37, R19, 0x3340, R0 ;  /* 0x0000334013257816 */ /* 0x000fe40000000000 */
[----:B------:R-:W-:Y:S01]  /*1f0fd0*/  PRMT R29, R20, 0x3340, R23 ;  /* 0x00003340141d7816 */ /* 0x000fe20000000017 */
[----:B------:R-:W-:-:S03]  /*1f0fe0*/  IMAD.X R57, R30, 0x1, R59, P6 ;  /* 0x000000011e397824 */ /* 0x000fc600030e063b */
[----:B------:R-:W-:Y:S02]  /*1f0ff0*/  PRMT R29, R29, 0x5410, R37 ;  /* 0x000054101d1d7816 */ /* 0x000fe40000000025 */
[----:B------:R-:W-:Y:S02]  /*1f1000*/  SHF.R.U32.HI R28, RZ, 0x8, R28 ;  /* 0x00000008ff1c7819 */ /* 0x000fe4000001161c */
[----:B------:R-:W-:Y:S01]  /*1f1010*/  SHF.R.U32.HI R20, RZ, 0x8, R20 ;  /* 0x00000008ff147819 */ /* 0x000fe20000011614 */
[----:B------:R-:W-:Y:S01]  /*1f1020*/  STL [R1+0x20a8], R29 ;  /* 0x0020a81d01007387 */ /* 0x000fe20000100800 */
[----:B------:R-:W-:-:S03]  /*1f1030*/  SHF.R.U32.HI R23, RZ, 0x8, R23 ;  /* 0x00000008ff177819 */ /* 0x000fc60000011617 */
[----:B------:R0:W-:Y:S01]  /*1f1040*/  STL.64 [R1+0x11b8], R56 ;  /* 0x0011b83801007387 */ /* 0x0001e20000100a00 */
[----:B------:R-:W-:-:S03]  /*1f1050*/  LOP3.LUT R28, R28, 0xffff, RZ, 0xc0, !PT ;  /* 0x0000ffff1c1c7812 */ /* 0x000fc600078ec0ff */
[----:B------:R-:W4:Y:S01]  /*1f1060*/  LDL.LU R55, [R1+0x690] ;  /* 0x0006900001377983 */ /* 0x000f220000300800 */
[----:B------:R-:W-:Y:S02]  /*1f1070*/  LOP3.LUT R20, R20, 0xffff, RZ, 0xc0, !PT ;  /* 0x0000ffff14147812 */ /* 0x000fe400078ec0ff */
[----:B------:R-:W-:Y:S01]  /*1f1080*/  LOP3.LUT R23, R23, 0xffff, RZ, 0xc0, !PT ;  /* 0x0000ffff17177812 */ /* 0x000fe200078ec0ff */
[----:B0-----:R-:W4:Y:S04]  /*1f1090*/  LDL.LU R56, [R1+0x600] ;  /* 0x0006000001387983 */ /* 0x001f280000300800 */
[----:B------:R-:W4:Y:S01]  /*1f10a0*/  LDL.LU R46, [R1+0x658] ;  /* 0x00065800012e7983 */ /* 0x000f220000300800 */
[----:B------:R-:W-:Y:S02]  /*1f10b0*/  PRMT R29, R28, 0x3340, R0 ;  /* 0x000033401c1d7816 */ /* 0x000fe40000000000 */
[----:B------:R-:W-:Y:S01]  /*1f10c0*/  PRMT R28, R20, 0x3340, R23 ;  /* 0x00003340141c7816 */ /* 0x000fe20000000017 */
[----:B------:R-:W4:Y:S04]  /*1f10d0*/  LDL.LU R37, [R1+0x68c] ;  /* 0x00068c0001257983 */ /* 0x000f280000300800 */
[----:B------:R-:W4:Y:S04]  /*1f10e0*/  LDL.LU R57, [R1+0x654] ;  /* 0x0006540001397983 */ /* 0x000f280000300800 */
[----:B------:R-:W-:Y:S04]  /*1f10f0*/  STL [R1+0x208], R29 ;  /* 0x0002081d01007387 */ /* 0x000fe80000100800 */
[----:B------:R4:W-:Y:S01]  /*1f1100*/  STL [R1+0x1484], R28 ;  /* 0x0014841c01007387 */ /* 0x0009e20000100800 */
[----:B--2---:R-:W-:-:S02]  /*1f1110*/  LOP3.LUT R23, R54, 0xffff, RZ, 0xc0, !PT ;  /* 0x0000ffff36177812 */ /* 0x004fc400078ec0ff */
[----:B---3--:R-:W-:Y:S02]  /*1f1120*/  LOP3.LUT R20, R60, 0xffff, RZ, 0xc0, !PT ;  /* 0x0000ffff3c147812 */ /* 0x008fe400078ec0ff */
[----:B----4-:R-:W-:Y:S02]  /*1f1130*/  LOP3.LUT R28, R61, 0xffff, RZ, 0xc0, !PT ;  /* 0x0000ffff3d1c7812 */ /* 0x010fe400078ec0ff */
[----:B------:R-:W-:Y:S02]  /*1f1140*/  PRMT R49, R20, 0x3340, R0 ;  /* 0x0000334014317816 */ /* 0x000fe40000000000 */
[----:B------:R-:W-:Y:S02]  /*1f1150*/  PRMT R29, R23, 0x3340, R28 ;  /* 0x00003340171d7816 */ /* 0x000fe4000000001c */
[----:B------:R-:W-:Y:S02]  /*1f1160*/  IADD3 R60, P6, R24, R38, RZ ;  /* 0x00000026183c7210 */ /* 0x000fe40007fde0ff */
[----:B------:R-:W-:-:S02]  /*1f1170*/  SHF.R.U32.HI R23, RZ, 0x8, R23 ;  /* 0x00000008ff177819 */ /* 0x000fc40000011617 */
[----:B------:R-:W-:Y:S02]  /*1f1180*/  SHF.R.U32.HI R28, RZ, 0x8, R28 ;  /* 0x00000008ff1c7819 */ /* 0x000fe4000001161c */
[----:B------:R-:W-:Y:S01]  /*1f1190*/  SHF.R.U32.HI R20, RZ, 0x8, R20 ;  /* 0x00000008ff147819 */ /* 0x000fe20000011614 */
[----:B------:R-:W-:Y:S01]  /*1f11a0*/  IMAD.X R61, R30, 0x1, R44, P6 ;  /* 0x000000011e3d7824 */ /* 0x000fe200030e062c */
[----:B------:R-:W-:Y:S02]  /*1f11b0*/  PRMT R29, R29, 0x5410, R49 ;  /* 0x000054101d1d7816 */ /* 0x000fe40000000031 */
[----:B------:R-:W-:Y:S02]  /*1f11c0*/  LOP3.LUT R23, R23, 0xffff, RZ, 0xc0, !PT ;  /* 0x0000ffff17177812 */ /* 0x000fe400078ec0ff */
[----:B------:R-:W-:Y:S02]  /*1f11d0*/  LOP3.LUT R28, R28, 0xffff, RZ, 0xc0, !PT ;  /* 0x0000ffff1c1c7812 */ /* 0x000fe400078ec0ff */
[----:B------:R-:W-:Y:S01]  /*1f11e0*/  LOP3.LUT R20, R20, 0xffff, RZ, 0xc0, !PT ;  /* 0x0000ffff14147812 */ /* 0x000fe200078ec0ff */
[----:B------:R0:W-:Y:S01]  /*1f11f0*/  STL [R1+0x20a4], R29 ;  /* 0x0020a41d01007387 */ /* 0x0001e20000100800 */
[----:B------:R-:W-:-:S02]  /*1f1200*/  PRMT R23, R23, 0x3340, R28 ;  /* 0x0000334017177816 */ /* 0x000fc4000000001c */
[----:B------:R-:W-:Y:S01]  /*1f1210*/  PRMT R20, R20, 0x3340, R0 ;  /* 0x0000334014147816 */ /* 0x000fe20000000000 */
[----:B------:R1:W-:Y:S01]  /*1f1220*/  STL.64 [R1+0x11a8], R60 ;  /* 0x0011a83c01007387 */ /* 0x0003e20000100a00 */
[----:B------:R-:W-:-:S05]  /*1f1230*/  IADD3 R28, P6, R24, R22, RZ ;  /* 0x00000016181c7210 */ /* 0x000fca0007fde0ff */
[----:B0-----:R-:W-:Y:S01]  /*1f1240*/  IMAD.X R29, R30, 0x1, R58, P6 ;  /* 0x000000011e1d7824 */ /* 0x001fe200030e063a */
[----:B-1----:R-:W2:Y:S04]  /*1f1250*/  LDL.LU R60, [R1+0xa424] ;  /* 0x00a42400013c7983 */ /* 0x002ea80000300800 */
[----:B------:R-:W3:Y:S04]  /*1f1260*/  LDL.LU R61, [R1+0x14c] ;  /* 0x00014c00013d7983 */ /* 0x000ee80000300800 */
[----:B------:R-:W-:Y:S04]  /*1f1270*/  STL [R1+0x1480], R23 ;  /* 0x0014801701007387 */ /* 0x000fe80000100800 */
[----:B------:R0:W-:Y:S04]  /*1f1280*/  STL [R1+0x204], R20 ;  /* 0x0002041401007387 */ /* 0x0001e80000100800 */
[----:B------:R-:W4:Y:S04]  /*1f1290*/  LDL.LU R22, [R1+0xa420] ;  /* 0x00a4200001167983 */ /* 0x000f280000300800 */
[----:B------:R-:W2:Y:S01]  /*1f12a0*/  LDL.LU R58, [R1+0xa41c] ;  /* 0x00a41c00013a7983 */ /* 0x000ea20000300800 */
[----:B------:R-:W-:-:S04]  /*1f12b0*/  SHF.R.U32.HI R19, RZ, 0x8, R19 ;  /* 0x00000008ff137819 */ /* 0x000fc80000011613 */
[----:B------:R-:W-:Y:S01]  /*1f12c0*/  LOP3.LUT R19, R19, 0xffff, RZ, 0xc0, !PT ;  /* 0x0000ffff13137812 */ /* 0x000fe200078ec0ff */
[----:B------:R1:W-:Y:S03]  /*1f12d0*/  STL.64 [R1+0x11b0], R28 ;  /* 0x0011b01c01007387 */ /* 0x0003e60000100a00 */
[----:B0-----:R-:W-:Y:S02]  /*1f12e0*/  PRMT R20, R19, 0x3340, R0 ;  /* 0x0000334013147816 */ /* 0x001fe40000000000 */
[----:B------:R-:W-:Y:S01]  /*1f12f0*/  LOP3.LUT R23, R55, 0xffff, RZ, 0xc0, !PT ;  /* 0x0000ffff37177812 */ /* 0x000fe200078ec0ff */
[----:B-1----:R-:W4:Y:S01]  /*1f1300*/  LDL.LU R28, [R1+0xa418] ;  /* 0x00a41800011c7983 */ /* 0x002f220000300800 */
[----:B------:R-:W-:-:S03]  /*1f1310*/  LOP3.LUT R29, R46, 0xffff, RZ, 0xc0, !PT ;  /* 0x0000ffff2e1d7812 */ /* 0x000fc600078ec0ff */
[----:B------:R-:W4:Y:S04]  /*1f1320*/  LDL.LU R19, [R1+0x604] ;  /* 0x0006040001137983 */ /* 0x000f280000300800 */
[----:B------:R0:W-:Y:S01]  /*1f1330*/  STL [R1+0x200], R20 ;  /* 0x0002001401007387 */ /* 0x0001e20000100800 */
[----:B------:R-:W-:Y:S02]  /*1f1340*/  PRMT R46, R23, 0x3340, R29 ;  /* 0x00003340172e7816 */ /* 0x000fe4000000001d */
[----:B------:R-:W-:Y:S02]  /*1f1350*/  LOP3.LUT R37, R37, 0xffff, RZ, 0xc0, !PT ;  /* 0x0000ffff25257812 */ /* 0x000fe400078ec0ff */
[----:B0-----:R-:W-:Y:S02]  /*1f1360*/  LOP3.LUT R20, R56, 0xffff, RZ, 0xc0, !PT ;  /* 0x0000ffff38147812 */ /* 0x001fe400078ec0ff */
[----:B------:R-:W-:-:S02]  /*1f1370*/  LOP3.LUT R49, R57, 0xffff, RZ, 0xc0, !PT ;  /* 0x0000ffff39317812 */ /* 0x000fc400078ec0ff */
[----:B------:R-:W-:-:S04]  /*1f1380*/  PRMT R54, R20, 0x3340, R0 ;  /* 0x0000334014367816 */ /* 0x000fc80000000000 */
[----:B------:R-:W-:Y:S02]  /*1f1390*/  PRMT R54, R46, 0x5410, R54 ;  /* 0x000054102e367816 */ /* 0x000fe40000000036 */
[----:B------:R-:W-:Y:S02]  /*1f13a0*/  SHF.R.U32.HI R46, RZ, 0x8, R37 ;  /* 0x00000008ff2e7819 */ /* 0x000fe40000011625 */
[--C-:B------:R-:W-:Y:S02]  /*1f13b0*/  PRMT R37, R37, 0x3340, R49.reuse ;  /* 0x0000334025257816 */ /* 0x100fe40000000031 */
[----:B------:R-:W-:Y:S02]  /*1f13c0*/  SHF.R.U32.HI R49, RZ, 0x8, R49 ;  /* 0x00000008ff317819 */ /* 0x000fe40000011631 */
[----:B------:R-:W-:Y:S02]  /*1f13d0*/  SHF.R.U32.HI R23, RZ, 0x8, R23 ;  /* 0x00000008ff177819 */ /* 0x000fe40000011617 */
[----:B------:R-:W-:-:S02]  /*1f13e0*/  SHF.R.U32.HI R29, RZ, 0x8, R29 ;  /* 0x00000008ff1d7819 */ /* 0x000fc4000001161d */
[----:B------:R-:W-:Y:S02]  /*1f13f0*/  LOP3.LUT R46, R46, 0xffff, RZ, 0xc0, !PT ;  /* 0x0000ffff2e2e7812 */ /* 0x000fe400078ec0ff */
[----:B------:R-:W-:Y:S02]  /*1f1400*/  LOP3.LUT R49, R49, 0xffff, RZ, 0xc0, !PT ;  /* 0x0000ffff31317812 */ /* 0x000fe400078ec0ff */
[----:B------:R-:W-:Y:S02]  /*1f1410*/  LOP3.LUT R23, R23, 0xffff, RZ, 0xc0, !PT ;  /* 0x0000ffff17177812 */ /* 0x000fe400078ec0ff */
[----:B------:R-:W-:Y:S01]  /*1f1420*/  LOP3.LUT R29, R29, 0xffff, RZ, 0xc0, !PT ;  /* 0x0000ffff1d1d7812 */ /* 0x000fe200078ec0ff */
[----:B------:R0:W-:Y:S01]  /*1f1430*/  STL [R1+0x20a0], R54 ;  /* 0x0020a03601007387 */ /* 0x0001e20000100800 */
[----:B------:R-:W-:Y:S02]  /*1f1440*/  SHF.R.U32.HI R20, RZ, 0x8, R20 ;  /* 0x00000008ff147819 */ /* 0x000fe40000011614 */
[----:B------:R-:W-:-:S02]  /*1f1450*/  PRMT R46, R46, 0x3340, R49 ;  /* 0x000033402e2e7816 */ /* 0x000fc40000000031 */
[----:B------:R-:W-:Y:S02]  /*1f1460*/  PRMT R23, R23, 0x3340, R29 ;  /* 0x0000334017177816 */ /* 0x000fe4000000001d */
[----:B------:R-:W-:Y:S02]  /*1f1470*/  LOP3.LUT R20, R20, 0xffff, RZ, 0xc0, !PT ;  /* 0x0000ffff14147812 */ /* 0x000fe400078ec0ff */
[----:B0-----:R-:W-:Y:S01]  /*1f1480*/  IADD3 R54, P6, R24, R50, RZ ;  /* 0x0000003218367210 */ /* 0x001fe20007fde0ff */
[----:B------:R-:W-:Y:S04]  /*1f1490*/  STL [R1+0x1634], R46 ;  /* 0x0016342e01007387 */ /* 0x000fe80000100800 */
[----:B------:R-:W-:Y:S01]  /*1f14a0*/  IMAD.X R55, R30, 0x1, R47, P6 ;  /* 0x000000011e377824 */ /* 0x000fe200030e062f */
[----:B------:R0:W-:Y:S04]  /*1f14b0*/  STL [R1+0x146c], R23 ;  /* 0x00146c1701007387 */ /* 0x0001e80000100800 */
[----:B------:R-:W4:Y:S01]  /*1f14c0*/  LDL.LU R47, [R1+0xa414] ;  /* 0x00a41400012f7983 */ /* 0x000f220000300800 */
[----:B0-----:R-:W-:-:S03]  /*1f14d0*/  PRMT R23, R20, 0x3340, R0 ;  /* 0x0000334014177816 */ /* 0x001fc60000000000 */
[----:B------:R-:W-:Y:S04]  /*1f14e0*/  STL.64 [R1+0x1198], R54 ;  /* 0x0011983601007387 */ /* 0x000fe80000100a00 */
[----:B------:R2:W-:Y:S02]  /*1f14f0*/  STL [R1+0x1fc], R23 ;  /* 0x0001fc1701007387 */ /* 0x0005e40000100800 */
[----:B--2---:R-:W-:Y:S02]  /*1f1500*/  LOP3.LUT R23, R58, 0xffff, RZ, 0xc0, !PT ;  /* 0x0000ffff3a177812 */ /* 0x004fe400078ec0ff */
[----:B------:R-:W2:Y:S01]  /*1f1510*/  LDL.LU R58, [R1+0xa410] ;  /* 0x00a41000013a7983 */ /* 0x000ea20000300800 */
[----:B------:R-:W-:-:S03]  /*1f1520*/  LOP3.LUT R46, R52, 0xffff, RZ, 0xc0, !PT ;  /* 0x0000ffff342e7812 */ /* 0x000fc600078ec0ff */
[----:B------:R-:W2:Y:S01]  /*1f1530*/  LDL.LU R52, [R1+0x110] ;  /* 0x0001100001347983 */ /* 0x000ea20000300800 */
[----:B---3--:R-:W-:Y:S02]  /*1f1540*/  LOP3.LUT R20, R61, 0xffff, RZ, 0xc0, !PT ;  /* 0x0000ffff3d147812 */ /* 0x008fe400078ec0ff */
[----:B------:R-:W-:Y:S02]  /*1f1550*/  PRMT R50, R46, 0x3340, R0 ;  /* 0x000033402e327816 */ /* 0x000fe40000000000 */
[----:B------:R-:W-:Y:S02]  /*1f1560*/  PRMT R29, R20, 0x3340, R23 ;  /* 0x00003340141d7816 */ /* 0x000fe40000000017 */
[----:B----4-:R-:W-:Y:S02]  /*1f1570*/  LOP3.LUT R49, R19, 0xffff, RZ, 0xc0, !PT ;  /* 0x0000ffff13317812 */ /* 0x010fe400078ec0ff */
[----:B------:R-:W3:Y:S01]  /*1f1580*/  LDL.LU R19, [R1+0xa8] ;  /* 0x0000a80001137983 */ /* 0x000ee20000300800 */
[----:B------:R-:W-:-:S02]  /*1f1590*/  PRMT R50, R29, 0x5410, R50 ;  /* 0x000054101d327816 */ /* 0x000fc40000000032 */
[----:B------:R-:W-:Y:S02]  /*1f15a0*/  SHF.R.U32.HI R29, RZ, 0x8, R49 ;  /* 0x00000008ff1d7819 */ /* 0x000fe40000011631 */
[----:B------:R-:W-:Y:S02]  /*1f15b0*/  SHF.R.U32.HI R20, RZ, 0x8, R20 ;  /* 0x00000008ff147819 */ /* 0x000fe40000011614 */
[----:B------:R-:W-:Y:S02]  /*1f15c0*/  SHF.R.U32.HI R23, RZ, 0x8, R23 ;  /* 0x00000008ff177819 */ /* 0x000fe40000011617 */
[----:B------:R-:W-:Y:S02]  /*1f15d0*/  LOP3.LUT R29, R29, 0xffff, RZ, 0xc0, !PT ;  /* 0x0000ffff1d1d7812 */ /* 0x000fe400078ec0ff */
[----:B------:R-:W-:Y:S02]  /*1f15e0*/  LOP3.LUT R20, R20, 0xffff, RZ, 0xc0, !PT ;  /* 0x0000ffff14147812 */ /* 0x000fe400078ec0ff */
[----:B------:R-:W-:-:S02]  /*1f15f0*/  LOP3.LUT R23, R23, 0xffff, RZ, 0xc0, !PT ;  /* 0x0000ffff17177812 */ /* 0x000fc400078ec0ff */
[----:B------:R-:W-:Y:S02]  /*1f1600*/  PRMT R29, R29, 0x3340, R0 ;  /* 0x000033401d1d7816 */ /* 0x000fe40000000000 */
[----:B------:R-:W-:Y:S01]  /*1f1610*/  PRMT R23, R20, 0x3340, R23 ;  /* 0x0000334014177816 */ /* 0x000fe20000000017 */
[----:B------:R-:W-:Y:S04]  /*1f1620*/  STL [R1+0x1fb8], R50 ;  /* 0x001fb83201007387 */ /* 0x000fe80000100800 */
[----:B------:R0:W-:Y:S04]  /*1f1630*/  STL [R1+0x1f8], R29 ;  /* 0x0001f81d01007387 */ /* 0x0001e80000100800 */
[----:B------:R1:W-:Y:S01]  /*1f1640*/  STL [R1+0x1630], R23 ;  /* 0x0016301701007387 */ /* 0x0003e20000100800 */
[----:B0-----:R-:W-:-:S02]  /*1f1650*/  LOP3.LUT R29, R45, 0xffff, RZ, 0xc0, !PT ;  /* 0x0000ffff2d1d7812 */ /* 0x001fc400078ec0ff */
[----:B-1----:R-:W-:Y:S02]  /*1f1660*/  LOP3.LUT R23, R47, 0xffff, RZ, 0xc0, !PT ;  /* 0x0000ffff2f177812 */ /* 0x002fe400078ec0ff */
[----:B------:R-:W-:Y:S02]  /*1f1670*/  PRMT R47, R29, 0x3340, R0 ;  /* 0x000033401d2f7816 */ /* 0x000fe40000000000 */
[----:B--2---:R-:W-:-:S04]  /*1f1680*/  LOP3.LUT R20, R58, 0xffff, RZ, 0xc0, !PT ;  /* 0x0000ffff3a147812 */ /* 0x004fc800078ec0ff */
[----:B------:R-:W-:-:S04]  /*1f1690*/  PRMT R45, R20, 0x3340, R23 ;  /* 0x00003340142d7816 */ /* 0x000fc80000000017 */
[----:B------:R-:W-:Y:S02]  /*1f16a0*/  PRMT R50, R45, 0x5410, R47 ;  /* 0x000054102d327816 */ /* 0x000fe4000000002f */
[----:B------:R-:W2:Y:S04]  /*1f16b0*/  LDL.LU R45, [R1+0x3f4] ;  /* 0x0003f400012d7983 */ /* 0x000ea80000300800 */
[----:B------:R-:W4:Y:S04]  /*1f16c0*/  LDL.LU R47, [R1+0x1a8] ;  /* 0x0001a800012f7983 */ /* 0x000f280000300800 */
[----:B------:R0:W-:Y:S04]  /*1f16d0*/  STL [R1+0x2098], R50 ;  /* 0x0020983201007387 */ /* 0x0001e80000100800 */
[----:B------:R-:W4:Y:S01]  /*1f16e0*/  LDL.LU R58, [R1+0x1d8] ;  /* 0x0001d800013a7983 */ /* 0x000f220000300800 */
        /* <DEDUP_REMOVED lines=8> */
[----:B0-----:R-:W-:-:S02]  /*1f1770*/  PRMT R50, R46, 0x3340, R0 ;  /* 0x000033402e327816 */ /* 0x001fc40000000000 */
[----:B------:R-:W-:Y:S02]  /*1f1780*/  PRMT R46, R20, 0x3340, R23 ;  /* 0x00003340142e7816 */ /* 0x000fe40000000017 */
[----:B------:R-:W-:Y:S02]  /*1f1790*/  LOP3.LUT R20, R28, 0xffff, RZ, 0xc0, !PT ;  /* 0x0000ffff1c147812 */ /* 0x000fe400078ec0ff */
[----:B------:R-:W-:Y:S02]  /*1f17a0*/  LOP3.LUT R23, R52, 0xffff, RZ, 0xc0, !PT ;  /* 0x0000ffff34177812 */ /* 0x000fe400078ec0ff */
[----:B---3--:R-:W-:Y:S01]  /*1f17b0*/  LOP3.LUT R28, R19, 0xffff, RZ, 0xc0, !PT ;  /* 0x0000ffff131c7812 */ /* 0x008fe200078ec0ff */
[----:B------:R-:W-:Y:S03]  /*1f17c0*/  STL.64 [R1+0x1190], R54 ;  /* 0x0011903601007387 */ /* 0x000fe60000100a00 */
[----:B------:R-:W-:Y:S01]  /*1f17d0*/  PRMT R19, R23, 0x3340, R28 ;  /* 0x0000334017137816 */ /* 0x000fe2000000001c */
[----:B------:R-:W-:Y:S04]  /*1f17e0*/  STL [R1+0x1f4], R50 ;  /* 0x0001f43201007387 */ /* 0x000fe80000100800 */
[----:B------:R0:W-:Y:S02]  /*1f17f0*/  STL [R1+0x1468], R46 ;  /* 0x0014682e01007387 */ /* 0x0001e40000100800 */
[----:B0-----:R-:W-:-:S04]  /*1f1800*/  PRMT R46, R20, 0x3340, R0 ;  /* 0x00003340142e7816 */ /* 0x001fc80000000000 */
[----:B------:R-:W-:Y:S02]  /*1f1810*/  PRMT R46, R19, 0x5410, R46 ;  /* 0x00005410132e7816 */ /* 0x000fe4000000002e */
[----:B------:R-:W3:Y:S04]  /*1f1820*/  LDL.LU R19, [R1+0x114] ;  /* 0x0001140001137983 */ /* 0x000ee80000300800 */
[----:B------:R-:W3:Y:S01]  /*1f1830*/  LDL.LU R52, [R1+0xac] ;  /* 0x0000ac0001347983 */ /* 0x000ee20000300800 */
[----:B------:R-:W-:Y:S02]  /*1f1840*/  SHF.R.U32.HI R23, RZ, 0x8, R23 ;  /* 0x00000008ff177819 */ /* 0x000fe40000011617 */
[----:B------:R-:W-:Y:S02]  /*1f1850*/  SHF.R.U32.HI R28, RZ, 0x8, R28 ;  /* 0x00000008ff1c7819 */ /* 0x000fe4000001161c */
[----:B------:R-:W-:-:S02]  /*1f1860*/  SHF.R.U32.HI R20, RZ, 0x8, R20 ;  /* 0x00000008ff147819 */ /* 0x000fc40000011614 */
[----:B------:R-:W-:Y:S02]  /*1f1870*/  IADD3 R54, P6, R24, R40, RZ ;  /* 0x0000002818367210 */ /* 0x000fe40007fde0ff */
[----:B------:R-:W-:Y:S02]  /*1f1880*/  LOP3.LUT R23, R23, 0xffff, RZ, 0xc0, !PT ;  /* 0x0000ffff17177812 */ /* 0x000fe400078ec0ff */
[----:B------:R-:W-:Y:S02]  /*1f1890*/  LOP3.LUT R28, R28, 0xffff, RZ, 0xc0, !PT ;  /* 0x0000ffff1c1c7812 */ /* 0x000fe400078ec0ff */
[----:B------:R-:W-:Y:S01]  /*1f18a0*/  LOP3.LUT R20, R20, 0xffff, RZ, 0xc0, !PT ;  /* 0x0000ffff14147812 */ /* 0x000fe200078ec0ff */
[----:B------:R-:W-:Y:S01]  /*1f18b0*/  IMAD.X R55, R30, 0x1, R34, P6 ;  /* 0x000000011e377824 */ /* 0x000fe200030e0622 */
[----:B------:R-:W-:Y:S02]  /*1f18c0*/  PRMT R23, R23, 0x3340, R28 ;  /* 0x0000334017177816 */ /* 0x000fe4000000001c */
[----:B------:R-:W-:Y:S01]  /*1f18d0*/  PRMT R28, R20, 0x3340, R0 ;  /* 0x00003340141c7816 */ /* 0x000fe20000000000 */
[----:B------:R-:W-:Y:S04]  /*1f18e0*/  STL [R1+0x2094], R46 ;  /* 0x0020942e01007387 */ /* 0x000fe80000100800 */
[----:B------:R-:W-:Y:S04]  /*1f18f0*/  STL.64 [R1+0x11a0], R54 ;  /* 0x0011a03601007387 */ /* 0x000fe80000100a00 */
[----:B------:R4:W-:Y:S04]  /*1f1900*/  STL [R1+0x1464], R23 ;  /* 0x0014641701007387 */ /* 0x0009e80000100800 */
[----:B------:R0:W-:Y:S01]  /*1f1910*/  STL [R1+0x1f0], R28 ;  /* 0x0001f01c01007387 */ /* 0x0001e20000100800 */
[----:B--2---:R-:W-:-:S02]  /*1f1920*/  LOP3.LUT R20, R45, 0xffff, RZ, 0xc0, !PT ;  /* 0x0000ffff2d147812 */ /* 0x004fc400078ec0ff */
[----:B----4-:R-:W-:Y:S02]  /*1f1930*/  LOP3.LUT R23, R47, 0xffff, RZ, 0xc0, !PT ;  /* 0x0000ffff2f177812 */ /* 0x010fe400078ec0ff */
[----:B0-----:R-:W-:Y:S02]  /*1f1940*/  LOP3.LUT R28, R58, 0xffff, RZ, 0xc0, !PT ;  /* 0x0000ffff3a1c7812 */ /* 0x001fe400078ec0ff */
[----:B------:R-:W-:Y:S02]  /*1f1950*/  PRMT R46, R23, 0x3340, R0 ;  /* 0x00003340172e7816 */ /* 0x000fe40000000000 */
[----:B------:R-:W-:-:S04]  /*1f1960*/  PRMT R45, R20, 0x3340, R28 ;  /* 0x00003340142d7816 */ /* 0x000fc8000000001c */
[----:B------:R-:W-:Y:S02]  /*1f1970*/  PRMT R46, R45, 0x5410, R46 ;  /* 0x000054102d2e7816 */ /* 0x000fe4000000002e */
[----:B------:R-:W2:Y:S04]  /*1f1980*/  LDL.LU R45, [R1+0x400] ;  /* 0x00040000012d7983 */ /* 0x000ea80000300800 */
[----:B------:R-:W4:Y:S04]  /*1f1990*/  LDL.LU R47, [R1+0x1ac] ;  /* 0x0001ac00012f7983 */ /* 0x000f280000300800 */
[----:B------:R-:W-:Y:S04]  /*1f19a0*/  STL [R1+0x1ddc], R46 ;  /* 0x001ddc2e01007387 */ /* 0x000fe80000100800 */
        /* <DEDUP_REMOVED lines=11> */
[----:B------:R-:W-:Y:S01]  /*1f1a60*/  LOP3.LUT R26, R26, 0xffff, RZ, 0xc0, !PT ;  /* 0x0000ffff1a1a7812 */ /* 0x000fe200078ec0ff */
[----:B------:R-:W-:Y:S04]  /*1f1a70*/  STL.64 [R1+0x1188], R54 ;  /* 0x0011883601007387 */ /* 0x000fe80000100a00 */
[----:B------:R-:W-:Y:S04]  /*1f1a80*/  STL [R1+0x1ec], R29 ;  /* 0x0001ec1d01007387 */ /* 0x000fe80000100800 */
[----:B------:R3:W-:Y:S04]  /*1f1a90*/  STL [R1+0x1408], R20 ;  /* 0x0014081401007387 */ /* 0x0007e80000100800 */
[----:B------:R0:W-:Y:S04]  /*1f1aa0*/  STL [R1+0x2128], R26 ;  /* 0x0021281a01007387 */ /* 0x0001e80000100800 */
[----:B------:R-:W4:Y:S01]  /*1f1ab0*/  LDL.LU R50, [R1+0x3c4] ;  /* 0x0003c40001327983 */ /* 0x000f220000300800 */
[----:B---3--:R-:W-:-:S03]  /*1f1ac0*/  LOP3.LUT R20, R52, 0xffff, RZ, 0xc0, !PT ;  /* 0x0000ffff34147812 */ /* 0x008fc600078ec0ff */
[----:B------:R-:W3:Y:S04]  /*1f1ad0*/  LDL.LU R61, [R1+0x198] ;  /* 0x00019800013d7983 */ /* 0x000ee80000300800 */
[----:B------:R-:W3:Y:S01]  /*1f1ae0*/  LDL.LU R52, [R1+0x1c4] ;  /* 0x0001c40001347983 */ /* 0x000ee20000300800 */
[----:B------:R-:W-:Y:S02]  /*1f1af0*/  LOP3.LUT R19, R19, 0xffff, RZ, 0xc0, !PT ;  /* 0x0000ffff13137812 */ /* 0x000fe400078ec0ff */
[----:B------:R-:W-:Y:S02]  /*1f1b00*/  PRMT R28, R26, 0x3340, R0 ;  /* 0x000033401a1c7816 */ /* 0x000fe40000000000 */
[----:B0-----:R-:W-:Y:S02]  /*1f1b10*/  PRMT R26, R19, 0x3340, R20 ;  /* 0x00003340131a7816 */ /* 0x001fe40000000014 */
[----:B------:R-:W-:-:S02]  /*1f1b20*/  SHF.R.U32.HI R23, RZ, 0x8, R23 ;  /* 0x00000008ff177819 */ /* 0x000fc40000011617 */
[----:B------:R-:W-:Y:S02]  /*1f1b30*/  PRMT R26, R26, 0x5410, R28 ;  /* 0x000054101a1a7816 */ /* 0x000fe4000000001c */
[----:B------:R-:W-:Y:S02]  /*1f1b40*/  SHF.R.U32.HI R19, RZ, 0x8, R19 ;  /* 0x00000008ff137819 */ /* 0x000fe40000011613 */
[----:B------:R-:W-:Y:S02]  /*1f1b50*/  SHF.R.U32.HI R20, RZ, 0x8, R20 ;  /* 0x00000008ff147819 */ /* 0x000fe40000011614 */
[----:B------:R-:W-:Y:S02]  /*1f1b60*/  IADD3 R28, P6, R24, R11, RZ ;  /* 0x0000000b181c7210 */ /* 0x000fe40007fde0ff */
[----:B------:R-:W-:Y:S02]  /*1f1b70*/  LOP3.LUT R23, R23, 0xffff, RZ, 0xc0, !PT ;  /* 0x0000ffff17177812 */ /* 0x000fe400078ec0ff */
[----:B------:R-:W-:-:S02]  /*1f1b80*/  LOP3.LUT R19, R19, 0xffff, RZ, 0xc0, !PT ;  /* 0x0000ffff13137812 */ /* 0x000fc400078ec0ff */
[----:B------:R-:W-:Y:S01]  /*1f1b90*/  LOP3.LUT R20, R20, 0xffff, RZ, 0xc0, !PT ;  /* 0x0000ffff14147812 */ /* 0x000fe200078ec0ff */
[----:B------:R-:W-:Y:S01]  /*1f1ba0*/  IMAD.X R29, R30, 0x1, R12, P6 ;  /* 0x000000011e1d7824 */ /* 0x000fe200030e060c */
[----:B------:R0:W-:Y:S04]  /*1f1bb0*/  STL [R1+0x2090], R26 ;  /* 0x0020901a01007387 */ /* 0x0001e80000100800 */
[----:B------:R1:W-:Y:S01]  /*1f1bc0*/  STL.64 [R1+0x1170], R28 ;  /* 0x0011701c01007387 */ /* 0x0003e20000100a00 */
[----:B0-----:R-:W-:Y:S02]  /*1f1bd0*/  PRMT R26, R23, 0x3340, R0 ;  /* 0x00003340171a7816 */ /* 0x001fe40000000000 */
[----:B------:R-:W-:-:S03]  /*1f1be0*/  PRMT R23, R19, 0x3340, R20 ;  /* 0x0000334013177816 */ /* 0x000fc60000000014 */
[----:B------:R-:W-:Y:S04]  /*1f1bf0*/  STL [R1+0x1e8], R26 ;  /* 0x0001e81a01007387 */ /* 0x000fe80000100800 */
[----:B------:R0:W-:Y:S01]  /*1f1c00*/  STL [R1+0x2044], R23 ;  /* 0x0020441701007387 */ /* 0x0001e20000100800 */
[----:B--2---:R-:W-:-:S03]  /*1f1c10*/  LOP3.LUT R20, R45, 0xffff, RZ, 0xc0, !PT ;  /* 0x0000ffff2d147812 */ /* 0x004fc600078ec0ff */
[----:B------:R-:W2:Y:S01]  /*1f1c20*/  LDL.LU R45, [R1+0x4e4] ;  /* 0x0004e400012d7983 */ /* 0x000ea20000300800 */
[----:B----4-:R-:W-:-:S03]  /*1f1c30*/  LOP3.LUT R19, R47, 0xffff, RZ, 0xc0, !PT ;  /* 0x0000ffff2f137812 */ /* 0x010fc600078ec0ff */
[----:B------:R-:W4:Y:S01]  /*1f1c40*/  LDL.LU R47, [R1+0x5a4] ;  /* 0x0005a400012f7983 */ /* 0x000f220000300800 */
[----:B-1----:R-:W-:Y:S02]  /*1f1c50*/  PRMT R28, R19, 0x3340, R0 ;  /* 0x00003340131c7816 */ /* 0x002fe40000000000 */
[----:B0-----:R-:W-:-:S04]  /*1f1c60*/  LOP3.LUT R23, R58, 0xffff, RZ, 0xc0, !PT ;  /* 0x0000ffff3a177812 */ /* 0x001fc800078ec0ff */
[--C-:B------:R-:W-:Y:S02]  /*1f1c70*/  PRMT R26, R20, 0x3340, R23.reuse ;  /* 0x00003340141a7816 */ /* 0x100fe40000000017 */
[----:B------:R-:W-:Y:S02]  /*1f1c80*/  SHF.R.U32.HI R20, RZ, 0x8, R20 ;  /* 0x00000008ff147819 */ /* 0x000fe40000011614 */
[----:B------:R-:W-:Y:S02]  /*1f1c90*/  PRMT R26, R26, 0x5410, R28 ;  /* 0x000054101a1a7816 */ /* 0x000fe4000000001c */
[----:B------:R-:W-:Y:S02]  /*1f1ca0*/  SHF.R.U32.HI R23, RZ, 0x8, R23 ;  /* 0x00000008ff177819 */ /* 0x000fe40000011617 */
[----:B------:R-:W-:Y:S02]  /*1f1cb0*/  IADD3 R28, P6, R24, R13, RZ ;  /* 0x0000000d181c7210 */ /* 0x000fe40007fde0ff */
[----:B------:R-:W-:-:S02]  /*1f1cc0*/  LOP3.LUT R20, R20, 0xffff, RZ, 0xc0, !PT ;  /* 0x0000ffff14147812 */ /* 0x000fc400078ec0ff */
[----:B------:R-:W-:Y:S01]  /*1f1cd0*/  LOP3.LUT R23, R23, 0xffff, RZ, 0xc0, !PT ;  /* 0x0000ffff17177812 */ /* 0x000fe200078ec0ff */
[----:B------:R-:W-:Y:S01]  /*1f1ce0*/  IMAD.X R29, R30, 0x1, R15, P6 ;  /* 0x000000011e1d7824 */ /* 0x000fe200030e060f */
[----:B------:R0:W-:Y:S04]  /*1f1cf0*/  STL [R1+0x1dd0], R26 ;  /* 0x001dd01a01007387 */ /* 0x0001e80000100800 */
[----:B------:R-:W-:Y:S04]  /*1f1d00*/  STL.64 [R1+0x1180], R28 ;  /* 0x0011801c01007387 */ /* 0x000fe80000100a00 */
[----:B------:R-:W4:Y:S01]  /*1f1d10*/  LDL.LU R58, [R1+0x548] ;  /* 0x00054800013a7983 */ /* 0x000f220000300800 */
[----:B0-----:R-:W-:-:S05]  /*1f1d20*/  PRMT R26, R20, 0x3340, R23 ;  /* 0x00003340141a7816 */ /* 0x001fca0000000017 */
[----:B------:R0:W-:Y:S01]  /*1f1d30*/  STL [R1+0x13b4], R26 ;  /* 0x0013b41a01007387 */ /* 0x0001e20000100800 */
[----:B------:R-:W-:Y:S02]  /*1f1d40*/  LOP3.LUT R23, R50, 0xffff, RZ, 0xc0, !PT ;  /* 0x0000ffff32177812 */ /* 0x000fe400078ec0ff */
[----:B---3--:R-:W-:Y:S02]  /*1f1d50*/  LOP3.LUT R20, R61, 0xffff, RZ, 0xc0, !PT ;  /* 0x0000ffff3d147812 */ /* 0x008fe400078ec0ff */
[----:B0-----:R-:W-:Y:S02]  /*1f1d60*/  LOP3.LUT R26, R52, 0xffff, RZ, 0xc0, !PT ;  /* 0x0000ffff341a7812 */ /* 0x001fe400078ec0ff */
[----:B------:R-:W-:Y:S02]  /*1f1d70*/  PRMT R29, R20, 0x3340, R0 ;  /* 0x00003340141d7816 */ /* 0x000fe40000000000 */
[----:B------:R-:W-:-:S04]  /*1f1d80*/  PRMT R28, R23, 0x3340, R26 ;  /* 0x00003340171c7816 */ /* 0x000fc8000000001a */
[----:B------:R-:W-:Y:S02]  /*1f1d90*/  PRMT R46, R28, 0x5410, R29 ;  /* 0x000054101c2e7816 */ /* 0x000fe4000000001d */
[----:B------:R-:W-:-:S05]  /*1f1da0*/  IADD3 R28, P6, R24, R14, RZ ;  /* 0x0000000e181c7210 */ /* 0x000fca0007fde0ff */
[----:B------:R-:W-:Y:S01]  /*1f1db0*/  IMAD.X R29, R30, 0x1, R16, P6 ;  /* 0x000000011e1d7824 */ /* 0x000fe200030e0610 */
[----:B------:R0:W-:Y:S01]  /*1f1dc0*/  STL [R1+0x1dcc], R46 ;  /* 0x001dcc2e01007387 */ /* 0x0001e20000100800 */
[----:B------:R-:W-:Y:S02]  /*1f1dd0*/  SHF.R.U32.HI R23, RZ, 0x8, R23 ;  /* 0x00000008ff177819 */ /* 0x000fe40000011617 */
[----:B------:R-:W-:Y:S01]  /*1f1de0*/  SHF.R.U32.HI R26, RZ, 0x8, R26 ;  /* 0x00000008ff1a7819 */ /* 0x000fe2000001161a */
[----:B------:R-:W-:Y:S01]  /*1f1df0*/  STL.64 [R1+0x1178], R28 ;  /* 0x0011781c01007387 */ /* 0x000fe20000100a00 */
[----:B------:R-:W-:Y:S02]  /*1f1e00*/  LOP3.LUT R23, R23, 0xffff, RZ, 0xc0, !PT ;  /* 0x0000ffff17177812 */ /* 0x000fe400078ec0ff */
[----:B------:R-:W-:Y:S01]  /*1f1e10*/  LOP3.LUT R26, R26, 0xffff, RZ, 0xc0, !PT ;  /* 0x0000ffff1a1a7812 */ /* 0x000fe200078ec0ff */
[----:B0-----:R-:W3:Y:S04]  /*1f1e20*/  LDL.LU R46, [R1+0x3c8] ;  /* 0x0003c800012e7983 */ /* 0x001ee80000300800 */
[----:B------:R-:W3:Y:S01]  /*1f1e30*/  LDL.LU R50, [R1+0x1cc] ;  /* 0x0001cc0001327983 */ /* 0x000ee20000300800 */
[----:B------:R-:W-:-:S02]  /*1f1e40*/  SHF.R.U32.HI R20, RZ, 0x8, R20 ;  /* 0x00000008ff147819 */ /* 0x000fc40000011614 */
[----:B------:R-:W-:Y:S02]  /*1f1e50*/  SHF.R.U32.HI R19, RZ, 0x8, R19 ;  /* 0x00000008ff137819 */ /* 0x000fe40000011613 */
[----:B------:R-:W-:Y:S02]  /*1f1e60*/  PRMT R23, R23, 0x3340, R26 ;  /* 0x0000334017177816 */ /* 0x000fe4000000001a */
[----:B------:R-:W-:Y:S02]  /*1f1e70*/  LOP3.LUT R20, R20, 0xffff, RZ, 0xc0, !PT ;  /* 0x0000ffff14147812 */ /* 0x000fe400078ec0ff */
[----:B------:R-:W-:Y:S01]  /*1f1e80*/  LOP3.LUT R19, R19, 0xffff, RZ, 0xc0, !PT ;  /* 0x0000ffff13137812 */ /* 0x000fe200078ec0ff */
[----:B------:R0:W-:Y:S03]  /*1f1e90*/  STL [R1+0x7a8], R23 ;  /* 0x0007a81701007387 */ /* 0x0001e60000100800 */
[----:B------:R-:W-:-:S02]  /*1f1ea0*/  PRMT R19, R19, 0x3340, R0 ;  /* 0x0000334013137816 */ /* 0x000fc40000000000 */
[----:B0-----:R-:W-:-:S05]  /*1f1eb0*/  PRMT R23, R20, 0x3340, R0 ;  /* 0x0000334014177816 */ /* 0x001fca0000000000 */
[----:B------:R-:W-:Y:S04]  /*1f1ec0*/  STL [R1+0x1e0], R23 ;  /* 0x0001e01701007387 */ /* 0x000fe80000100800 */
[----:B------:R0:W-:Y:S04]  /*1f1ed0*/  STL [R1+0x1e4], R19 ;  /* 0x0001e41301007387 */ /* 0x0001e80000100800 */
[----:B------:R-:W3:Y:S04]  /*1f1ee0*/  LDL.LU R61, [R1+0x5b4] ;  /* 0x0005b400013d7983 */ /* 0x000ee80000300800 */
[----:B------:R-:W3:Y:S04]  /*1f1ef0*/  LDL.LU R52, [R1+0x4ec] ;  /* 0x0004ec0001347983 */ /* 0x000ee80000300800 */
[----:B0-----:R-:W3:Y:S01]  /*1f1f00*/  LDL.LU R19, [R1+0x558] ;  /* 0x0005580001137983 */ /* 0x001ee20000300800 */
[----:B--2---:R-:W-:-:S03]  /*1f1f10*/  LOP3.LUT R20, R45, 0xffff, RZ, 0xc0, !PT ;  /* 0x0000ffff2d147812 */ /* 0x004fc600078ec0ff */
[----:B------:R-:W2:Y:S01]  /*1f1f20*/  LDL.LU R45, [R1+0x584] ;  /* 0x00058400012d7983 */ /* 0x000ea20000300800 */
[----:B----4-:R-:W-:Y:S01]  /*1f1f30*/  LOP3.LUT R23, R47, 0xffff, RZ, 0xc0, !PT ;  /* 0x0000ffff2f177812 */ /* 0x010fe200078ec0ff */
[----:B------:R-:W-:Y:S02]  /*1f1f40*/  VIADD R24, R24, UR4 ;  /* 0x0000000418187c36 */ /* 0x000fe40008000000 */
[----:B------:R-:W4:Y:S01]  /*1f1f50*/  LDL.LU R47, [R1+0x4b8] ;  /* 0x0004b800012f7983 */ /* 0x000f220000300800 */
[----:B------:R-:W-:Y:S01]  /*1f1f60*/  PRMT R29, R20, 0x3340, R0 ;  /* 0x00003340141d7816 */ /* 0x000fe20000000000 */
[----:B------:R-:W-:Y:S01]  /*1f1f70*/  ULDC UR4, c[0x0][0x248] ;  /* 0x0000920000047ab9 */ /* 0x000fe20000000800 */
[----:B------:R-:W-:Y:S02]  /*1f1f80*/  IADD3 R54, P6, R24, R4, RZ ;  /* 0x0000000418367210 */ /* 0x000fe40007fde0ff */
[----:B------:R-:W-:Y:S02]  /*1f1f90*/  LOP3.LUT R28, R58, 0xffff, RZ, 0xc0, !PT ;  /* 0x0000ffff3a1c7812 */ /* 0x000fe400078ec0ff */
[----:B------:R-:W4:Y:S02]  /*1f1fa0*/  LDL.LU R58, [R1+0x524] ;  /* 0x00052400013a7983 */ /* 0x000f240000300800 */
[----:B------:R-:W-:-:S02]  /*1f1fb0*/  PRMT R26, R23, 0x3340, R28 ;  /* 0x00003340171a7816 */ /* 0x000fc4000000001c */
[----:B------:R-:W-:Y:S02]  /*1f1fc0*/  SHF.R.U32.HI R23, RZ, 0x8, R23 ;  /* 0x00000008ff177819 */ /* 0x000fe40000011617 */
[----:B------:R-:W-:Y:S02]  /*1f1fd0*/  SHF.R.U32.HI R28, RZ, 0x8, R28 ;  /* 0x00000008ff1c7819 */ /* 0x000fe4000001161c */
[----:B------:R-:W-:Y:S02]  /*1f1fe0*/  PRMT R29, R26, 0x5410, R29 ;  /* 0x000054101a1d7816 */ /* 0x000fe4000000001d */
[----:B------:R-:W-:Y:S02]  /*1f1ff0*/  SHF.R.S32.HI R26, RZ, 0x1f, R24 ;  /* 0x0000001fff1a7819 */ /* 0x000fe40000011418 */
[----:B------:R-:W-:Y:S02]  /*1f2000*/  LOP3.LUT R23, R23, 0xffff, RZ, 0xc0, !PT ;  /* 0x0000ffff17177812 */ /* 0x000fe400078ec0ff */
[----:B------:R-:W-:Y:S01]  /*1f2010*/  LOP3.LUT R28, R28, 0xffff, RZ, 0xc0, !PT ;  /* 0x0000ffff1c1c7812 */ /* 0x000fe200078ec0ff */
[----:B------:R-:W-:Y:S01]  /*1f2020*/  IMAD.X R55, R26, 0x1, R33, P6 ;  /* 0x000000011a377824 */ /* 0x000fe200030e0621 */
[----:B------:R-:W-:Y:S02]  /*1f2030*/  STL [R1+0x1dc8], R29 ;  /* 0x001dc81d01007387 */ /* 0x000fe40000100800 */
[----:B------:R-:W-:-:S02]  /*1f2040*/  PRMT R28, R23, 0x3340, R28 ;  /* 0x00003340171c7816 */ /* 0x000fc4000000001c */
[----:B------:R-:W-:Y:S04]  /*1f2050*/  STL.64 [R1+0x1168], R54 ;  /* 0x0011683601007387 */ /* 0x000fe80000100a00 */
[----:B------:R0:W-:Y:S02]  /*1f2060*/  STL [R1+0x7ac], R28 ;  /* 0x0007ac1c01007387 */ /* 0x0001e40000100800 */
[----:B0-----:R-:W-:Y:S02]  /*1f2070*/  SHF.R.U32.HI R28, RZ, 0x8, R20 ;  /* 0x00000008ff1c7819 */ /* 0x001fe40000011614 */
[----:B---3--:R-:W-:Y:S02]  /*1f2080*/  LOP3.LUT R29, R46, 0xffff, RZ, 0xc0, !PT ;  /* 0x0000ffff2e1d7812 */ /* 0x008fe400078ec0ff */
[----:B------:R-:W-:-:S02]  /*1f2090*/  LOP3.LUT R23, R50, 0xffff, RZ, 0xc0, !PT ;  /* 0x0000ffff32177812 */ /* 0x000fc400078ec0ff */
[----:B------:R-:W-:Y:S02]  /*1f20a0*/  SHF.R.U32.HI R20, RZ, 0x8, R29 ;  /* 0x00000008ff147819 */ /* 0x000fe4000001161d */
[--C-:B------:R-:W-:Y:S02]  /*1f20b0*/  PRMT R50, R29, 0x3340, R23.reuse ;  /* 0x000033401d327816 */ /* 0x100fe40000000017 */
[----:B------:R-:W-:Y:S02]  /*1f20c0*/  SHF.R.U32.HI R23, RZ, 0x8, R23 ;  /* 0x00000008ff177819 */ /* 0x000fe40000011617 */
[----:B------:R-:W-:Y:S02]  /*1f20d0*/  LOP3.LUT R28, R28, 0xffff, RZ, 0xc0, !PT ;  /* 0x0000ffff1c1c7812 */ /* 0x000fe400078ec0ff */
[----:B------:R-:W-:Y:S02]  /*1f20e0*/  LOP3.LUT R20, R20, 0xffff, RZ, 0xc0, !PT ;  /* 0x0000ffff14147812 */ /* 0x000fe400078ec0ff */
[----:B------:R-:W-:-:S02]  /*1f20f0*/  LOP3.LUT R23, R23, 0xffff, RZ, 0xc0, !PT ;  /* 0x0000ffff17177812 */ /* 0x000fc400078ec0ff */
[----:B------:R-:W-:Y:S02]  /*1f2100*/  PRMT R28, R28, 0x3340, R0 ;  /* 0x000033401c1c7816 */ /* 0x000fe40000000000 */
[----:B------:R-:W-:-:S03]  /*1f2110*/  PRMT R23, R20, 0x3340, R23 ;  /* 0x0000334014177816 */ /* 0x000fc60000000017 */
[----:B------:R2:W-:Y:S04]  /*1f2120*/  STL [R1+0x1dc], R28 ;  /* 0x0001dc1c01007387 */ /* 0x0005e80000100800 */
[----:B------:R4:W-:Y:S04]  /*1f2130*/  STL [R1+0x2040], R23 ;  /* 0x0020401701007387 */ /* 0x0009e80000100800 */
[----:B------:R-:W3:Y:S01]  /*1f2140*/  LDL.LU R46, [R1+0x6cc] ;  /* 0x0006cc00012e7983 */ /* 0x000ee20000300800 */
[----:B------:R-:W-:-:S03]  /*1f2150*/  LOP3.LUT R30, R61, 0xffff, RZ, 0xc0, !PT ;  /* 0x0000ffff3d1e7812 */ /* 0x000fc600078ec0ff */
[----:B------:R-:W3:Y:S01]  /*1f2160*/  LDL.LU R61, [R1+0x648] ;  /* 0x00064800013d7983 */ /* 0x000ee20000300800 */
[----:B------:R-:W-:-:S03]  /*1f2170*/  LOP3.LUT R20, R52, 0xffff, RZ, 0xc0, !PT ;  /* 0x0000ffff34147812 */ /* 0x000fc600078ec0ff */
[----:B------:R-:W3:Y:S01]  /*1f2180*/  LDL.LU R52, [R1+0x6a0] ;  /* 0x0006a00001347983 */ /* 0x000ee20000300800 */
[----:B------:R-:W-:-:S03]  /*1f2190*/  LOP3.LUT R54, R19, 0xffff, RZ, 0xc0, !PT ;  /* 0x0000ffff13367812 */ /* 0x000fc600078ec0ff */
[----:B------:R-:W3:Y:S01]  /*1f21a0*/  LDL.LU R19, [R1+0x6c8] ;  /* 0x0006c80001137983 */ /* 0x000ee20000300800 */
[----:B--2---:R-:W-:-:S03]  /*1f21b0*/  LOP3.LUT R28, R45, 0xffff, RZ, 0xc0, !PT ;  /* 0x0000ffff2d1c7812 */ /* 0x004fc600078ec0ff */
[----:B------:R-:W2:Y:S01]  /*1f21c0*/  LDL.LU R45, [R1+0x644] ;  /* 0x00064400012d7983 */ /* 0x000ea20000300800 */
[----:B------:R-:W-:Y:S02]  /*1f21d0*/  PRMT R55, R20, 0x3340, R0 ;  /* 0x0000334014377816 */ /* 0x000fe40000000000 */
[----:B----4-:R-:W-:Y:S02]  /*1f21e0*/  LOP3.LUT R23, R47, 0xffff, RZ, 0xc0, !PT ;  /* 0x0000ffff2f177812 */ /* 0x010fe400078ec0ff */
[----:B------:R-:W-:-:S04]  /*1f21f0*/  PRMT R47, R30, 0x3340, R54 ;  /* 0x000033401e2f7816 */ /* 0x000fc80000000036 */
[----:B------:R-:W-:Y:S02]  /*1f2200*/  PRMT R55, R47, 0x5410, R55 ;  /* 0x000054102f377816 */ /* 0x000fe40000000037 */
[----:B------:R-:W4:Y:S01]  /*1f2210*/  LDL.LU R47, [R1+0x698] ;  /* 0x00069800012f7983 */ /* 0x000f220000300800 */
[----:B------:R-:W-:-:S03]  /*1f2220*/  PRMT R56, R23, 0x3340, R0 ;  /* 0x0000334017387816 */ /* 0x000fc60000000000 */
[----:B------:R0:W-:Y:S01]  /*1f2230*/  STL [R1+0x1db8], R55 ;  /* 0x001db83701007387 */ /* 0x0001e20000100800 */
[----:B------:R-:W-:Y:S02]  /*1f2240*/  SHF.R.U32.HI R30, RZ, 0x8, R30 ;  /* 0x00000008ff1e7819 */ /* 0x000fe4000001161e */
[----:B------:R-:W-:Y:S02]  /*1f2250*/  SHF.R.U32.HI R54, RZ, 0x8, R54 ;  /* 0x00000008ff367819 */ /* 0x000fe40000011636 */
[----:B------:R-:W-:Y:S02]  /*1f2260*/  SHF.R.U32.HI R23, RZ, 0x8, R23 ;  /* 0x00000008ff177819 */ /* 0x000fe40000011617 */
[----:B------:R-:W-:-:S04]  /*1f2270*/  LOP3.LUT R29, R58, 0xffff, RZ, 0xc0, !PT ;  /* 0x0000ffff3a1d7812 */ /* 0x000fc800078ec0ff */
[--C-:B0-----:R-:W-:Y:S02]  /*1f2280*/  PRMT R55, R28, 0x3340, R29.reuse ;  /* 0x000033401c377816 */ /* 0x101fe4000000001d */
[----:B------:R-:W-:Y:S02]  /*1f2290*/  SHF.R.U32.HI R28, RZ, 0x8, R28 ;  /* 0x00000008ff1c7819 */ /* 0x000fe4000001161c */
[----:B------:R-:W-:Y:S02]  /*1f22a0*/  SHF.R.U32.HI R29, RZ, 0x8, R29 ;  /* 0x00000008ff1d7819 */ /* 0x000fe4000001161d */
[----:B------:R-:W-:Y:S02]  /*1f22b0*/  PRMT R55, R55, 0x5410, R56 ;  /* 0x0000541037377816 */ /* 0x000fe40000000038 */
[----:B------:R-:W-:Y:S02]  /*1f22c0*/  IADD3 R56, P6, R24, R6, RZ ;  /* 0x0000000618387210 */ /* 0x000fe40007fde0ff */
[----:B------:R-:W-:-:S02]  /*1f22d0*/  LOP3.LUT R28, R28, 0xffff, RZ, 0xc0, !PT ;  /* 0x0000ffff1c1c7812 */ /* 0x000fc400078ec0ff */
[----:B------:R-:W-:Y:S01]  /*1f22e0*/  LOP3.LUT R29, R29, 0xffff, RZ, 0xc0, !PT ;  /* 0x0000ffff1d1d7812 */ /* 0x000fe200078ec0ff */
[----:B------:R-:W-:Y:S01]  /*1f22f0*/  IMAD.X R57, R26, 0x1, R5, P6 ;  /* 0x000000011a397824 */ /* 0x000fe200030e0605 */
[----:B------:R-:W-:Y:S02]  /*1f2300*/  LOP3.LUT R30, R30, 0xffff, RZ, 0xc0, !PT ;  /* 0x0000ffff1e1e7812 */ /* 0x000fe400078ec0ff */
[----:B------:R-:W-:Y:S02]  /*1f2310*/  PRMT R58, R28, 0x3340, R29 ;  /* 0x000033401c3a7816 */ /* 0x000fe4000000001d */
[----:B------:R-:W-:Y:S02]  /*1f2320*/  LOP3.LUT R54, R54, 0xffff, RZ, 0xc0, !PT ;  /* 0x0000ffff36367812 */ /* 0x000fe400078ec0ff */
[----:B------:R-:W-:Y:S02]  /*1f2330*/  IADD3 R28, P6, R24, R8, RZ ;  /* 0x00000008181c7210 */ /* 0x000fe40007fde0ff */
[----:B------:R-:W-:-:S02]  /*1f2340*/  SHF.R.U32.HI R20, RZ, 0x8, R20 ;  /* 0x00000008ff147819 */ /* 0x000fc40000011614 */
[----:B------:R-:W-:Y:S01]  /*1f2350*/  LOP3.LUT R23, R23, 0xffff, RZ, 0xc0, !PT ;  /* 0x0000ffff17177812 */ /* 0x000fe200078ec0ff */
[----:B------:R-:W-:Y:S01]  /*1f2360*/  IMAD.X R29, R26, 0x1, R7, P6 ;  /* 0x000000011a1d7824 */ /* 0x000fe200030e0607 */
[----:B------:R-:W-:Y:S01]  /*1f2370*/  PRMT R30, R30, 0x3340, R54 ;  /* 0x000033401e1e7816 */ /* 0x000fe20000000036 */
[----:B------:R-:W-:Y:S01]  /*1f2380*/  STL [R1+0x1dbc], R55 ;  /* 0x001dbc3701007387 */ /* 0x000fe20000100800 */
[----:B------:R-:W-:Y:S02]  /*1f2390*/  LOP3.LUT R20, R20, 0xffff, RZ, 0xc0, !PT ;  /* 0x0000ffff14147812 */ /* 0x000fe400078ec0ff */
[--C-:B------:R-:W-:Y:S01]  /*1f23a0*/  PRMT R23, R23, 0x3340, R0.reuse ;  /* 0x0000334017177816 */ /* 0x100fe20000000000 */
[----:B------:R0:W-:Y:S01]  /*1f23b0*/  STL.64 [R1+0x1160], R56 ;  /* 0x0011603801007387 */ /* 0x0001e20000100a00 */
[----:B------:R-:W-:-:S03]  /*1f23c0*/  PRMT R20, R20, 0x3340, R0 ;  /* 0x0000334014147816 */ /* 0x000fc60000000000 */
[----:B------:R-:W-:Y:S04]  /*1f23d0*/  STL [R1+0xa248], R58 ;  /* 0x00a2483a01007387 */ /* 0x000fe80000100800 */
[----:B------:R-:W-:Y:S04]  /*1f23e0*/  STL [R1+0x7a4], R30 ;  /* 0x0007a41e01007387 */ /* 0x000fe80000100800 */
[----:B------:R3:W-:Y:S04]  /*1f23f0*/  STL.64 [R1+0x1158], R28 ;  /* 0x0011581c01007387 */ /* 0x0007e80000100a00 */
[----:B------:R1:W-:Y:S04]  /*1f2400*/  STL [R1+0x1d8], R23 ;  /* 0x0001d81701007387 */ /* 0x0003e80000100800 */
[----:B------:R2:W-:Y:S04]  /*1f2410*/  STL [R1+0x1d4], R20 ;  /* 0x0001d41401007387 */ /* 0x0005e80000100800 */
[----:B0-----:R-:W4:Y:S04]  /*1f2420*/  LDL.LU R56, [R1+0x6b8] ;  /* 0x0006b80001387983 */ /* 0x001f280000300800 */
[----:B------:R-:W4:Y:S01]  /*1f2430*/  LDL.LU R57, [R1+0x628] ;  /* 0x0006280001397983 */ /* 0x000f220000300800 */
[----:B---3--:R-:W-:-:S02]  /*1f2440*/  LOP3.LUT R28, R46, 0xffff, RZ, 0xc0, !PT ;  /* 0x0000ffff2e1c7812 */ /* 0x008fc400078ec0ff */
[----:B-1----:R-:W-:Y:S02]  /*1f2450*/  LOP3.LUT R23, R61, 0xffff, RZ, 0xc0, !PT ;  /* 0x0000ffff3d177812 */ /* 0x002fe400078ec0ff */
[----:B------:R-:W-:Y:S02]  /*1f2460*/  LOP3.LUT R29, R52, 0xffff, RZ, 0xc0, !PT ;  /* 0x0000ffff341d7812 */ /* 0x000fe400078ec0ff */
[----:B------:R-:W-:Y:S02]  /*1f2470*/  LOP3.LUT R30, R19, 0xffff, RZ, 0xc0, !PT ;  /* 0x0000ffff131e7812 */ /* 0x000fe400078ec0ff */
[----:B------:R-:W-:Y:S02]  /*1f2480*/  PRMT R19, R28, 0x3340, R29 ;  /* 0x000033401c137816 */ /* 0x000fe4000000001d */
[----:B--2---:R-:W-:Y:S02]  /*1f2490*/  LOP3.LUT R20, R45, 0xffff, RZ, 0xc0, !PT ;  /* 0x0000ffff2d147812 */ /* 0x004fe400078ec0ff */
[----:B------:R-:W-:-:S04]  /*1f24a0*/  PRMT R45, R23, 0x3340, R0 ;  /* 0x00003340172d7816 */ /* 0x000fc80000000000 */
[----:B------:R-:W-:-:S05]  /*1f24b0*/  PRMT R19, R19, 0x5410, R45 ;  /* 0x0000541013137816 */ /* 0x000fca000000002d */
[----:B------:R0:W-:Y:S04]  /*1f24c0*/  STL [R1+0x1db0], R19 ;  /* 0x001db01301007387 */ /* 0x0001e80000100800 */
[----:B------:R-:W2:Y:S04]  /*1f24d0*/  LDL.LU R61, [R1+0x674] ;  /* 0x00067400013d7983 */ /* 0x000ea80000300800 */
[----:B------:R-:W3:Y:S04]  /*1f24e0*/  LDL.LU R52, [R1+0x6b0] ;  /* 0x0006b00001347983 */ /* 0x000ee80000300800 */
[----:B0-----:R-:W3:Y:S01]  /*1f24f0*/  LDL.LU R19, [R1+0x61c] ;  /* 0x00061c0001137983 */ /* 0x001ee20000300800 */
[----:B----4-:R-:W-:-:S02]  /*1f2500*/  LOP3.LUT R46, R47, 0xffff, RZ, 0xc0, !PT ;  /* 0x0000ffff2f2e7812 */ /* 0x010fc400078ec0ff */
[----:B------:R-:W-:Y:S02]  /*1f2510*/  PRMT R47, R20, 0x3340, R0 ;  /* 0x00003340142f7816 */ /* 0x000fe40000000000 */
[----:B------:R-:W-:-:S04]  /*1f2520*/  PRMT R45, R30, 0x3340, R46 ;  /* 0x000033401e2d7816 */ /* 0x000fc8000000002e */
[----:B------:R-:W-:Y:S02]  /*1f2530*/  PRMT R47, R45, 0x5410, R47 ;  /* 0x000054102d2f7816 */ /* 0x000fe4000000002f */
[----:B------:R-:W4:Y:S01]  /*1f2540*/  LDL.LU R45, [R1+0x668] ;  /* 0x00066800012d7983 */ /* 0x000f220000300800 */
[----:B------:R-:W-:Y:S02]  /*1f2550*/  SHF.R.U32.HI R30, RZ, 0x8, R30 ;  /* 0x00000008ff1e7819 */ /* 0x000fe4000001161e */
[----:B------:R-:W-:Y:S02]  /*1f2560*/  SHF.R.U32.HI R46, RZ, 0x8, R46 ;  /* 0x00000008ff2e7819 */ /* 0x000fe4000001162e */
[----:B------:R-:W-:Y:S02]  /*1f2570*/  SHF.R.U32.HI R28, RZ, 0x8, R28 ;  /* 0x00000008ff1c7819 */ /* 0x000fe4000001161c */
[----:B------:R-:W-:Y:S02]  /*1f2580*/  SHF.R.U32.HI R29, RZ, 0x8, R29 ;  /* 0x00000008ff1d7819 */ /* 0x000fe4000001161d */
[----:B------:R-:W-:-:S02]  /*1f2590*/  IADD3 R54, P6, R24, R10, RZ ;  /* 0x0000000a18367210 */ /* 0x000fc40007fde0ff */
[----:B------:R-:W-:Y:S02]  /*1f25a0*/  LOP3.LUT R30, R30, 0xffff, RZ, 0xc0, !PT ;  /* 0x0000ffff1e1e7812 */ /* 0x000fe400078ec0ff */
[----:B------:R-:W-:Y:S02]  /*1f25b0*/  LOP3.LUT R46, R46, 0xffff, RZ, 0xc0, !PT ;  /* 0x0000ffff2e2e7812 */ /* 0x000fe400078ec0ff */
[----:B------:R-:W-:Y:S02]  /*1f25c0*/  LOP3.LUT R28, R28, 0xffff, RZ, 0xc0, !PT ;  /* 0x0000ffff1c1c7812 */ /* 0x000fe400078ec0ff */
[----:B------:R-:W-:Y:S01]  /*1f25d0*/  LOP3.LUT R29, R29, 0xffff, RZ, 0xc0, !PT ;  /* 0x0000ffff1d1d7812 */ /* 0x000fe200078ec0ff */
[----:B------:R-:W-:Y:S01]  /*1f25e0*/  IMAD.X R55, R26, 0x1, R9, P6 ;  /* 0x000000011a377824 */ /* 0x000fe200030e0609 */
[----:B------:R-:W-:Y:S02]  /*1f25f0*/  PRMT R46, R30, 0x3340, R46 ;  /* 0x000033401e2e7816 */ /* 0x000fe4000000002e */
[----:B------:R-:W-:-:S02]  /*1f2600*/  PRMT R30, R28, 0x3340, R29 ;  /* 0x000033401c1e7816 */ /* 0x000fc4000000001d */
[----:B------:R-:W-:Y:S02]  /*1f2610*/  IADD3 R28, P6, R24, R3, RZ ;  /* 0x00000003181c7210 */ /* 0x000fe40007fde0ff */
[----:B------:R-:W-:Y:S02]  /*1f2620*/  SHF.R.U32.HI R23, RZ, 0x8, R23 ;  /* 0x00000008ff177819 */ /* 0x000fe40000011617 */
[----:B------:R-:W-:Y:S01]  /*1f2630*/  SHF.R.U32.HI R20, RZ, 0x8, R20 ;  /* 0x00000008ff147819 */ /* 0x000fe20000011614 */
[----:B------:R-:W-:Y:S01]  /*1f2640*/  IMAD.X R29, R26, 0x1, R43, P6 ;  /* 0x000000011a1d7824 */ /* 0x000fe200030e062b */
[----:B------:R0:W-:Y:S01]  /*1f2650*/  STL [R1+0x1dac], R47 ;  /* 0x001dac2f01007387 */ /* 0x0001e20000100800 */
[----:B------:R-:W-:Y:S02]  /*1f2660*/  LOP3.LUT R23, R23, 0xffff, RZ, 0xc0, !PT ;  /* 0x0000ffff17177812 */ /* 0x000fe400078ec0ff */
[----:B------:R-:W-:Y:S01]  /*1f2670*/  LOP3.LUT R20, R20, 0xffff, RZ, 0xc0, !PT ;  /* 0x0000ffff14147812 */ /* 0x000fe200078ec0ff */
[----:B------:R-:W-:Y:S04]  /*1f2680*/  STL.64 [R1+0x1150], R54 ;  /* 0x0011503601007387 */ /* 0x000fe80000100a00 */
[----:B------:R1:W-:Y:S01]  /*1f2690*/  STL [R1+0xa214], R46 ;  /* 0x00a2142e01007387 */ /* 0x0003e20000100800 */
[----:B0-----:R-:W-:-:S03]  /*1f26a0*/  PRMT R47, R20, 0x3340, R0 ;  /* 0x00003340142f7816 */ /* 0x001fc60000000000 */
[----:B------:R-:W-:Y:S04]  /*1f26b0*/  STL [R1+0x6b4], R30 ;  /* 0x0006b41e01007387 */ /* 0x000fe80000100800 */
[----:B------:R0:W-:Y:S01]  /*1f26c0*/  STL.64 [R1+0x1148], R28 ;  /* 0x0011481c01007387 */ /* 0x0001e20000100a00 */
[----:B-1----:R-:W-:-:S05]  /*1f26d0*/  PRMT R46, R23, 0x3340, R0 ;  /* 0x00003340172e7816 */ /* 0x002fca0000000000 */
[----:B------:R1:W-:Y:S01]  /*1f26e0*/  STL [R1+0xa24c], R46 ;  /* 0x00a24c2e01007387 */ /* 0x0003e20000100800 */
[----:B0-----:R-:W-:Y:S02]  /*1f26f0*/  LOP3.LUT R28, R56, 0xffff, RZ, 0xc0, !PT ;  /* 0x0000ffff381c7812 */ /* 0x001fe400078ec0ff */
[----:B------:R-:W-:Y:S01]  /*1f2700*/  LOP3.LUT R23, R57, 0xffff, RZ, 0xc0, !PT ;  /* 0x0000ffff39177812 */ /* 0x000fe200078ec0ff */
[----:B------:R0:W-:Y:S03]  /*1f2710*/  STL [R1+0xa250], R47 ;  /* 0x00a2502f01007387 */ /* 0x0001e60000100800 */
[----:B-1----:R-:W-:Y:S01]  /*1f2720*/  PRMT R46, R23, 0x3340, R0 ;  /* 0x00003340172e7816 */ /* 0x002fe20000000000 */
[----:B------:R-:W4:Y:S01]  /*1f2730*/  LDL.LU R57, [R1+0x160] ;  /* 0x0001600001397983 */ /* 0x000f220000300800 */
[----:B--2---:R-:W-:Y:S02]  /*1f2740*/  LOP3.LUT R29, R61, 0xffff, RZ, 0xc0, !PT ;  /* 0x0000ffff3d1d7812 */ /* 0x004fe400078ec0ff */
[----:B---3--:R-:W-:-:S02]  /*1f2750*/  LOP3.LUT R30, R52, 0xffff, RZ, 0xc0, !PT ;  /* 0x0000ffff341e7812 */ /* 0x008fc400078ec0ff */
[----:B------:R-:W2:Y:S01]  /*1f2760*/  LDL.LU R52, [R1+0x10c] ;  /* 0x00010c0001347983 */ /* 0x000ea20000300800 */
[----:B------:R-:W-:Y:S02]  /*1f2770*/  LOP3.LUT R20, R19, 0xffff, RZ, 0xc0, !PT ;  /* 0x0000ffff13147812 */ /* 0x000fe400078ec0ff */
[----:B------:R-:W-:-:S04]  /*1f2780*/  PRMT R19, R28, 0x3340, R29 ;  /* 0x000033401c137816 */ /* 0x000fc8000000001d */
[----:B------:R-:W-:Y:S02]  /*1f2790*/  PRMT R46, R19, 0x5410, R46 ;  /* 0x00005410132e7816 */ /* 0x000fe4000000002e */
[----:B------:R-:W3:Y:S04]  /*1f27a0*/  LDL.LU R19, [R1+0x158] ;  /* 0x0001580001137983 */ /* 0x000ee80000300800 */
[----:B------:R1:W-:Y:S04]  /*1f27b0*/  STL [R1+0x6b8], R46 ;  /* 0x0006b82e01007387 */ /* 0x0003e80000100800 */
[----:B------:R-:W3:Y:S01]  /*1f27c0*/  LDL.LU R61, [R1+0x108] ;  /* 0x00010800013d7983 */ /* 0x000ee20000300800 */
[----:B----4-:R-:W-:-:S02]  /*1f27d0*/  LOP3.LUT R45, R45, 0xffff, RZ, 0xc0, !PT ;  /* 0x0000ffff2d2d7812 */ /* 0x010fc400078ec0ff */
[----:B0-----:R-:W-:Y:S02]  /*1f27e0*/  PRMT R47, R20, 0x3340, R0 ;  /* 0x00003340142f7816 */ /* 0x001fe40000000000 */
[--C-:B-1----:R-:W-:Y:S02]  /*1f27f0*/  PRMT R46, R30, 0x3340, R45.reuse ;  /* 0x000033401e2e7816 */ /* 0x102fe4000000002d */
[----:B------:R-:W-:Y:S02]  /*1f2800*/  SHF.R.U32.HI R30, RZ, 0x8, R30 ;  /* 0x00000008ff1e7819 */ /* 0x000fe4000001161e */
[----:B------:R-:W-:Y:S02]  /*1f2810*/  SHF.R.U32.HI R45, RZ, 0x8, R45 ;  /* 0x00000008ff2d7819 */ /* 0x000fe4000001162d */
[----:B------:R-:W-:Y:S02]  /*1f2820*/  SHF.R.U32.HI R28, RZ, 0x8, R28 ;  /* 0x00000008ff1c7819 */ /* 0x000fe4000001161c */
[----:B------:R-:W-:-:S02]  /*1f2830*/  SHF.R.U32.HI R29, RZ, 0x8, R29 ;  /* 0x00000008ff1d7819 */ /* 0x000fc4000001161d */
[----:B------:R-:W-:Y:S02]  /*1f2840*/  PRMT R54, R46, 0x5410, R47 ;  /* 0x000054102e367816 */ /* 0x000fe4000000002f */
[----:B------:R-:W-:Y:S02]  /*1f2850*/  IADD3 R46, P6, R24, R2, RZ ;  /* 0x00000002182e7210 */ /* 0x000fe40007fde0ff */
[----:B------:R-:W-:Y:S02]  /*1f2860*/  LOP3.LUT R30, R30, 0xffff, RZ, 0xc0, !PT ;  /* 0x0000ffff1e1e7812 */ /* 0x000fe400078ec0ff */
[----:B------:R-:W-:Y:S02]  /*1f2870*/  LOP3.LUT R45, R45, 0xffff, RZ, 0xc0, !PT ;  /* 0x0000ffff2d2d7812 */ /* 0x000fe400078ec0ff */
[----:B------:R-:W-:Y:S02]  /*1f2880*/  LOP3.LUT R28, R28, 0xffff, RZ, 0xc0, !PT ;  /* 0x0000ffff1c1c7812 */ /* 0x000fe400078ec0ff */
[----:B------:R-:W-:Y:S01]  /*1f2890*/  LOP3.LUT R29, R29, 0xffff, RZ, 0xc0, !PT ;  /* 0x0000ffff1d1d7812 */ /* 0x000fe200078ec0ff */
[----:B------:R-:W-:Y:S01]  /*1f28a0*/  IMAD.X R47, R26, 0x1, R0, P6 ;  /* 0x000000011a2f7824 */ /* 0x000fe200030e0600 */
[----:B------:R-:W-:-:S02]  /*1f28b0*/  PRMT R30, R30, 0x3340, R45 ;  /* 0x000033401e1e7816 */ /* 0x000fc4000000002d */
[----:B------:R-:W-:Y:S02]  /*1f28c0*/  PRMT R45, R28, 0x3340, R29 ;  /* 0x000033401c2d7816 */ /* 0x000fe4000000001d */
[----:B------:R-:W-:Y:S01]  /*1f28d0*/  IADD3 R28, P6, R24, R32, RZ ;  /* 0x00000020181c7210 */ /* 0x000fe20007fde0ff */
[----:B------:R-:W-:Y:S01]  /*1f28e0*/  STL [R1+0x1da4], R54 ;  /* 0x001da43601007387 */ /* 0x000fe20000100800 */
[----:B------:R-:W-:Y:S02]  /*1f28f0*/  SHF.R.U32.HI R23, RZ, 0x8, R23 ;  /* 0x00000008ff177819 */ /* 0x000fe40000011617 */
[----:B------:R-:W-:Y:S01]  /*1f2900*/  SHF.R.U32.HI R20, RZ, 0x8, R20 ;  /* 0x00000008ff147819 */ /* 0x000fe20000011614 */
[----:B------:R-:W-:Y:S01]  /*1f2910*/  STL.64 [R1+0x1140], R46 ;  /* 0x0011402e01007387 */ /* 0x000fe20000100a00 */
[----:B------:R-:W-:Y:S01]  /*1f2920*/  IMAD.X R29, R26, 0x1, R59, P6 ;  /* 0x000000011a1d7824 */ /* 0x000fe200030e063b */
[----:B------:R-:W-:Y:S02]  /*1f2930*/  LOP3.LUT R23, R23, 0xffff, RZ, 0xc0, !PT ;  /* 0x0000ffff17177812 */ /* 0x000fe400078ec0ff */
[----:B------:R0:W-:Y:S01]  /*1f2940*/  STL [R1+0xa254], R45 ;  /* 0x00a2542d01007387 */ /* 0x0001e20000100800 */
[----:B------:R-:W-:-:S03]  /*1f2950*/  LOP3.LUT R20, R20, 0xffff, RZ, 0xc0, !PT ;  /* 0x0000ffff14147812 */ /* 0x000fc600078ec0ff */
[----:B------:R-:W-:Y:S04]  /*1f2960*/  STL [R1+0x6a0], R30 ;  /* 0x0006a01e01007387 */ /* 0x000fe80000100800 */
[----:B------:R-:W4:Y:S04]  /*1f2970*/  LDL.LU R32, [R1+0xa40c] ;  /* 0x00a40c0001207983 */ /* 0x000f280000300800 */
[----:B------:R-:W4:Y:S04]  /*1f2980*/  LDL.LU R59, [R1+0xa408] ;  /* 0x00a40800013b7983 */ /* 0x000f280000300800 */
[----:B------:R1:W-:Y:S04]  /*1f2990*/  STL.64 [R1+0x1138], R28 ;  /* 0x0011381c01007387 */ /* 0x0003e80000100a00 */
[----:B0-----:R-:W4:Y:S01]  /*1f29a0*/  LDL.LU R45, [R1+0x24] ;  /* 0x00002400012d7983 */ /* 0x001f220000300800 */
[----:B------:R-:W-:-:S03]  /*1f29b0*/  LOP3.LUT R55, R57, 0xffff, RZ, 0xc0, !PT ;  /* 0x0000ffff39377812 */ /* 0x000fc600078ec0ff */
[----:B------:R-:W4:Y:S01]  /*1f29c0*/  LDL.LU R47, [R1+0x20] ;  /* 0x00002000012f7983 */ /* 0x000f220000300800 */
[--C-:B-1----:R-:W-:Y:S02]  /*1f29d0*/  PRMT R28, R23, 0x3340, R0.reuse ;  /* 0x00003340171c7816 */ /* 0x102fe40000000000 */
[----:B------:R-:W-:Y:S02]  /*1f29e0*/  PRMT R23, R20, 0x3340, R0 ;  /* 0x0000334014177816 */ /* 0x000fe40000000000 */
[----:B------:R-:W-:Y:S01]  /*1f29f0*/  LOP3.LUT R20, R60, 0xffff, RZ, 0xc0, !PT ;  /* 0x0000ffff3c147812 */ /* 0x000fe200078ec0ff */
[----:B------:R-:W-:Y:S04]  /*1f2a00*/  STL [R1+0x1c8], R28 ;  /* 0x0001c81c01007387 */ /* 0x000fe80000100800 */
[----:B------:R0:W-:Y:S02]  /*1f2a10*/  STL [R1+0x1c4], R23 ;  /* 0x0001c41701007387 */ /* 0x0001e40000100800 */
[----:B0-----:R-:W-:-:S04]  /*1f2a20*/  LOP3.LUT R23, R18, 0xffff, RZ, 0xc0, !PT ;  /* 0x0000ffff12177812 */ /* 0x001fc800078ec0ff */
[----:B------:R-:W-:Y:S02]  /*1f2a30*/  PRMT R29, R23, 0x3340, R0 ;  /* 0x00003340171d7816 */ /* 0x000fe40000000000 */
[----:B--2---:R-:W-:Y:S02]  /*1f2a40*/  LOP3.LUT R56, R52, 0xffff, RZ, 0xc0, !PT ;  /* 0x0000ffff34387812 */ /* 0x004fe400078ec0ff */
[----:B------:R-:W2:Y:S02]  /*1f2a50*/  LDL.LU R52, [R1+0x138] ;  /* 0x0001380001347983 */ /* 0x000ea40000300800 */
[----:B------:R-:W-:Y:S02]  /*1f2a60*/  PRMT R18, R55, 0x3340, R56 ;  /* 0x0000334037127816 */ /* 0x000fe40000000038 */
[----:B---3--:R-:W-:Y:S02]  /*1f2a70*/  LOP3.LUT R30, R19, 0xffff, RZ, 0xc0, !PT ;  /* 0x0000ffff131e7812 */ /* 0x008fe400078ec0ff */
[----:B------:R-:W-:-:S04]  /*1f2a80*/  PRMT R19, R20, 0x3340, R0 ;  /* 0x0000334014137816 */ /* 0x000fc80000000000 */
[----:B------:R-:W-:Y:S02]  /*1f2a90*/  PRMT R28, R18, 0x5410, R19 ;  /* 0x00005410121c7816 */ /* 0x000fe40000000013 */
[----:B------:R-:W-:Y:S01]  /*1f2aa0*/  LOP3.LUT R54, R61, 0xffff, RZ, 0xc0, !PT ;  /* 0x0000ffff3d367812 */ /* 0x000fe200078ec0ff */
[----:B------:R-:W3:Y:S04]  /*1f2ab0*/  LDL.LU R18, [R1+0x428] ;  /* 0x0004280001127983 */ /* 0x000ee80000300800 */
[----:B------:R-:W3:Y:S04]  /*1f2ac0*/  LDL.LU R19, [R1+0x324] ;  /* 0x0003240001137983 */ /* 0x000ee80000300800 */
[----:B------:R0:W-:Y:S04]  /*1f2ad0*/  STL [R1+0x1da0], R28 ;  /* 0x001da01c01007387 */ /* 0x0001e80000100800 */
[----:B------:R-:W3:Y:S01]  /*1f2ae0*/  LDL.LU R61, [R1+0x3a8] ;  /* 0x0003a800013d7983 */ /* 0x000ee20000300800 */
[----:B0-----:R-:W-:-:S04]  /*1f2af0*/  PRMT R28, R30, 0x3340, R54 ;  /* 0x000033401e1c7816 */ /* 0x001fc80000000036 */
[----:B------:R-:W-:Y:S02]  /*1f2b00*/  PRMT R46, R28, 0x5410, R29 ;  /* 0x000054101c2e7816 */ /* 0x000fe4000000001d */
[----:B------:R-:W-:-:S03]  /*1f2b10*/  IADD3 R28, P6, R24, R38, RZ ;  /* 0x00000026181c7210 */ /* 0x000fc60007fde0ff */
[----:B------:R-:W-:Y:S02]  /*1f2b20*/  STL [R1+0x1d9c], R46 ;  /* 0x001d9c2e01007387 */ /* 0x000fe40000100800 */
[----:B------:R-:W-:Y:S02]  /*1f2b30*/  IMAD.X R29, R26, 0x1, R44, P6 ;  /* 0x000000011a1d7824 */ /* 0x000fe400030e062c */
[----:B------:R-:W3:Y:S04]  /*1f2b40*/  LDL.LU R38, [R1+0xa404] ;  /* 0x00a4040001267983 */ /* 0x000ee80000300800 */
[----:B------:R-:W3:Y:S04]  /*1f2b50*/  LDL.LU R44, [R1+0xa400] ;  /* 0x00a40000012c7983 */ /* 0x000ee80000300800 */
[----:B------:R0:W-:Y:S04]  /*1f2b60*/  STL.64 [R1+0x1130], R28 ;  /* 0x0011301c01007387 */ /* 0x0001e80000100a00 */
[----:B0-----:R-:W3:Y:S04]  /*1f2b70*/  LDL.LU.64 R28, [R1+0xa3f8] ;  /* 0x00a3f800011c7983 */ /* 0x001ee80000300a00 */
[----:B------:R-:W3:Y:S04]  /*1f2b80*/  LDL.LU R46, [R1+0x1c] ;  /* 0x00001c00012e7983 */ /* 0x000ee80000300800 */
[----:B------:R-:W3:Y:S01]  /*1f2b90*/  LDL.LU R58, [R1+0x18] ;  /* 0x00001800013a7983 */ /* 0x000ee20000300800 */
[----:B------:R-:W-:-:S02]  /*1f2ba0*/  SHF.R.U32.HI R30, RZ, 0x8, R30 ;  /* 0x00000008ff1e7819 */ /* 0x000fc4000001161e */
[----:B------:R-:W-:Y:S02]  /*1f2bb0*/  SHF.R.U32.HI R54, RZ, 0x8, R54 ;  /* 0x00000008ff367819 */ /* 0x000fe40000011636 */
[----:B------:R-:W-:Y:S02]  /*1f2bc0*/  SHF.R.U32.HI R55, RZ, 0x8, R55 ;  /* 0x00000008ff377819 */ /* 0x000fe40000011637 */
[----:B------:R-:W-:Y:S02]  /*1f2bd0*/  SHF.R.U32.HI R56, RZ, 0x8, R56 ;  /* 0x00000008ff387819 */ /* 0x000fe40000011638 */
[----:B------:R-:W-:Y:S02]  /*1f2be0*/  LOP3.LUT R30, R30, 0xffff, RZ, 0xc0, !PT ;  /* 0x0000ffff1e1e7812 */ /* 0x000fe400078ec0ff */
[----:B------:R-:W-:Y:S02]  /*1f2bf0*/  LOP3.LUT R54, R54, 0xffff, RZ, 0xc0, !PT ;  /* 0x0000ffff36367812 */ /* 0x000fe400078ec0ff */
[----:B------:R-:W-:-:S02]  /*1f2c00*/  SHF.R.U32.HI R23, RZ, 0x8, R23 ;  /* 0x00000008ff177819 */ /* 0x000fc40000011617 */
[----:B------:R-:W-:Y:S02]  /*1f2c10*/  LOP3.LUT R55, R55, 0xffff, RZ, 0xc0, !PT ;  /* 0x0000ffff37377812 */ /* 0x000fe400078ec0ff */
[----:B------:R-:W-:Y:S02]  /*1f2c20*/  LOP3.LUT R56, R56, 0xffff, RZ, 0xc0, !PT ;  /* 0x0000ffff38387812 */ /* 0x000fe400078ec0ff */
[----:B------:R-:W-:Y:S02]  /*1f2c30*/  PRMT R30, R30, 0x3340, R54 ;  /* 0x000033401e1e7816 */ /* 0x000fe40000000036 */
[----:B----4-:R-:W-:Y:S02]  /*1f2c40*/  IADD3 R54, P6, R24, R45, RZ ;  /* 0x0000002d18367210 */ /* 0x010fe40007fde0ff */
[----:B------:R-:W-:Y:S02]  /*1f2c50*/  SHF.R.U32.HI R20, RZ, 0x8, R20 ;  /* 0x00000008ff147819 */ /* 0x000fe40000011614 */
[----:B------:R-:W-:-:S02]  /*1f2c60*/  LOP3.LUT R23, R23, 0xffff, RZ, 0xc0, !PT ;  /* 0x0000ffff17177812 */ /* 0x000fc400078ec0ff */
[----:B------:R-:W-:Y:S01]  /*1f2c70*/  PRMT R56, R55, 0x3340, R56 ;  /* 0x0000334037387816 */ /* 0x000fe20000000038 */
[----:B------:R-:W-:Y:S01]  /*1f2c80*/  IMAD.X R55, R26, 0x1, R47, P6 ;  /* 0x000000011a377824 */ /* 0x000fe200030e062f */
[----:B------:R-:W-:Y:S02]  /*1f2c90*/  LOP3.LUT R20, R20, 0xffff, RZ, 0xc0, !PT ;  /* 0x0000ffff14147812 */ /* 0x000fe400078ec0ff */
[--C-:B------:R-:W-:Y:S01]  /*1f2ca0*/  PRMT R23, R23, 0x3340, R0.reuse ;  /* 0x0000334017177816 */ /* 0x100fe20000000000 */
[----:B------:R-:W-:Y:S01]  /*1f2cb0*/  STL [R1+0x690], R56 ;  /* 0x0006903801007387 */ /* 0x000fe20000100800 */
[----:B------:R-:W-:-:S03]  /*1f2cc0*/  PRMT R20, R20, 0x3340, R0 ;  /* 0x0000334014147816 */ /* 0x000fc60000000000 */
[----:B------:R-:W-:Y:S04]  /*1f2cd0*/  STL [R1+0x55c], R30 ;  /* 0x00055c1e01007387 */ /* 0x000fe80000100800 */
[----:B------:R-:W-:Y:S04]  /*1f2ce0*/  STL.64 [R1+0x1128], R54 ;  /* 0x0011283601007387 */ /* 0x000fe80000100a00 */
[----:B------:R0:W-:Y:S04]  /*1f2cf0*/  STL [R1+0x1bc], R23 ;  /* 0x0001bc1701007387 */ /* 0x0001e80000100800 */
[----:B------:R1:W-:Y:S01]  /*1f2d00*/  STL [R1+0x1c0], R20 ;  /* 0x0001c01401007387 */ /* 0x0003e20000100800 */
[----:B0-----:R-:W-:-:S02]  /*1f2d10*/  LOP3.LUT R23, R51, 0xffff, RZ, 0xc0, !PT ;  /* 0x0000ffff33177812 */ /* 0x001fc400078ec0ff */
[----:B------:R-:W-:Y:S02]  /*1f2d20*/  LOP3.LUT R51, R32, 0xffff, RZ, 0xc0, !PT ;  /* 0x0000ffff20337812 */ /* 0x000fe400078ec0ff */
[----:B------:R-:W4:Y:S04]  /*1f2d30*/  LDL.LU R32, [R1+0xa3f0] ;  /* 0x00a3f00001207983 */ /* 0x000f280000300800 */
[----:B------:R-:W4:Y:S04]  /*1f2d40*/  LDL.LU R56, [R1+0x144] ;  /* 0x0001440001387983 */ /* 0x000f280000300800 */
[----:B------:R-:W4:Y:S01]  /*1f2d50*/  LDL.LU R57, [R1+0x438] ;  /* 0x0004380001397983 */ /* 0x000f220000300800 */
[----:B--2---:R-:W-:-:S02]  /*1f2d60*/  LOP3.LUT R30, R52, 0xffff, RZ, 0xc0, !PT ;  /* 0x0000ffff341e7812 */ /* 0x004fc400078ec0ff */
[----:B---3--:R-:W-:Y:S02]  /*1f2d70*/  LOP3.LUT R52, R18, 0xffff, RZ, 0xc0, !PT ;  /* 0x0000ffff12347812 */ /* 0x008fe400078ec0ff */
[----:B------:R-:W-:Y:S02]  /*1f2d80*/  PRMT R18, R30, 0x3340, R51 ;  /* 0x000033401e127816 */ /* 0x000fe40000000033 */
[----:B-1----:R-:W-:Y:S02]  /*1f2d90*/  LOP3.LUT R20, R19, 0xffff, RZ, 0xc0, !PT ;  /* 0x0000ffff13147812 */ /* 0x002fe400078ec0ff */
[----:B------:R-:W-:-:S04]  /*1f2da0*/  PRMT R19, R23, 0x3340, R0 ;  /* 0x0000334017137816 */ /* 0x000fc80000000000 */
[----:B------:R-:W-:Y:S02]  /*1f2db0*/  PRMT R18, R18, 0x5410, R19 ;  /* 0x0000541012127816 */ /* 0x000fe40000000013 */
[----:B------:R-:W-:Y:S02]  /*1f2dc0*/  LOP3.LUT R54, R61, 0xffff, RZ, 0xc0, !PT ;  /* 0x0000ffff3d367812 */ /* 0x000fe400078ec0ff */
[----:B------:R-:W-:Y:S01]  /*1f2dd0*/  PRMT R19, R20, 0x3340, R0 ;  /* 0x0000334014137816 */ /* 0x000fe20000000000 */
[----:B------:R0:W-:Y:S04]  /*1f2de0*/  STL [R1+0x1d98], R18 ;  /* 0x001d981201007387 */ /* 0x0001e80000100800 */
[----:B------:R-:W2:Y:S01]  /*1f2df0*/  LDL.LU R61, [R1+0x3b4] ;  /* 0x0003b400013d7983 */ /* 0x000ea20000300800 */
[----:B0-----:R-:W-:-:S04]  /*1f2e00*/  PRMT R18, R52, 0x3340, R54 ;  /* 0x0000334034127816 */ /* 0x001fc80000000036 */
[----:B------:R-:W-:-:S05]  /*1f2e10*/  PRMT R55, R18, 0x5410, R19 ;  /* 0x0000541012377816 */ /* 0x000fca0000000013 */
[----:B------:R-:W-:Y:S01]  /*1f2e20*/  STL [R1+0x1d94], R55 ;  /* 0x001d943701007387 */ /* 0x000fe20000100800 */
[----:B------:R-:W-:-:S05]  /*1f2e30*/  IADD3 R18, P6, R24, R46, RZ ;  /* 0x0000002e18127210 */ /* 0x000fca0007fde0ff */
[----:B------:R-:W-:-:S05]  /*1f2e40*/  IMAD.X R19, R26, 0x1, R58, P6 ;  /* 0x000000011a137824 */ /* 0x000fca00030e063a */
[----:B------:R0:W-:Y:S04]  /*1f2e50*/  STL.64 [R1+0x1120], R18 ;  /* 0x0011201201007387 */ /* 0x0001e80000100a00 */
[----:B0-----:R-:W3:Y:S01]  /*1f2e60*/  LDL.LU.64 R18, [R1+0xa3e8] ;  /* 0x00a3e80001127983 */ /* 0x001ee20000300a00 */
[----:B------:R-:W-:Y:S02]  /*1f2e70*/  SHF.R.U32.HI R52, RZ, 0x8, R52 ;  /* 0x00000008ff347819 */ /* 0x000fe40000011634 */
[----:B------:R-:W-:Y:S02]  /*1f2e80*/  SHF.R.U32.HI R54, RZ, 0x8, R54 ;  /* 0x00000008ff367819 */ /* 0x000fe40000011636 */
[----:B------:R-:W-:Y:S02]  /*1f2e90*/  LOP3.LUT R52, R52, 0xffff, RZ, 0xc0, !PT ;  /* 0x0000ffff34347812 */ /* 0x000fe400078ec0ff */
[----:B------:R-:W-:-:S02]  /*1f2ea0*/  LOP3.LUT R54, R54, 0xffff, RZ, 0xc0, !PT ;  /* 0x0000ffff36367812 */ /* 0x000fc400078ec0ff */
[----:B------:R-:W-:Y:S02]  /*1f2eb0*/  SHF.R.U32.HI R30, RZ, 0x8, R30 ;  /* 0x00000008ff1e7819 */ /* 0x000fe4000001161e */
[----:B------:R-:W-:Y:S02]  /*1f2ec0*/  SHF.R.U32.HI R51, RZ, 0x8, R51 ;  /* 0x00000008ff337819 */ /* 0x000fe40000011633 */
[----:B------:R-:W-:Y:S02]  /*1f2ed0*/  PRMT R52, R52, 0x3340, R54 ;  /* 0x0000334034347816 */ /* 0x000fe40000000036 */
[----:B------:R-:W-:Y:S02]  /*1f2ee0*/  LOP3.LUT R30, R30, 0xffff, RZ, 0xc0, !PT ;  /* 0x0000ffff1e1e7812 */ /* 0x000fe400078ec0ff */
[----:B------:R-:W-:Y:S02]  /*1f2ef0*/  LOP3.LUT R51, R51, 0xffff, RZ, 0xc0, !PT ;  /* 0x0000ffff33337812 */ /* 0x000fe400078ec0ff */
[----:B------:R-:W-:-:S02]  /*1f2f00*/  IADD3 R54, P6, R24, R39, RZ ;  /* 0x0000002718367210 */ /* 0x000fc40007fde0ff */
[----:B------:R-:W-:-:S03]  /*1f2f10*/  PRMT R30, R30, 0x3340, R51 ;  /* 0x000033401e1e7816 */ /* 0x000fc60000000033 */
[----:B------:R-:W-:Y:S01]  /*1f2f20*/  IMAD.X R55, R26, 0x1, R41, P6 ;  /* 0x000000011a377824 */ /* 0x000fe200030e0629 */
[----:B------:R0:W-:Y:S04]  /*1f2f30*/  STL [R1+0x68c], R52 ;  /* 0x00068c3401007387 */ /* 0x0001e80000100800 */
[----:B------:R4:W-:Y:S04]  /*1f2f40*/  STL [R1+0x558], R30 ;  /* 0x0005581e01007387 */ /* 0x0009e80000100800 */
[----:B------:R1:W-:Y:S04]  /*1f2f50*/  STL.64 [R1+0x1118], R54 ;  /* 0x0011183601007387 */ /* 0x0003e80000100a00 */
[----:B------:R-:W2:Y:S04]  /*1f2f60*/  LDL.LU R51, [R1+0x5b8] ;  /* 0x0005b80001337983 */ /* 0x000ea80000300800 */
[----:B------:R-:W2:Y:S04]  /*1f2f70*/  LDL.LU R60, [R1+0x510] ;  /* 0x00051000013c7983 */ /* 0x000ea80000300800 */
[----:B0-----:R-:W2:Y:S01]  /*1f2f80*/  LDL.LU R52, [R1+0x564] ;  /* 0x0005640001347983 */ /* 0x001ea20000300800 */
[----:B------:R-:W-:-:S04]  /*1f2f90*/  SHF.R.U32.HI R23, RZ, 0x8, R23 ;  /* 0x00000008ff177819 */ /* 0x000fc80000011617 */
[----:B------:R-:W-:Y:S02]  /*1f2fa0*/  LOP3.LUT R23, R23, 0xffff, RZ, 0xc0, !PT ;  /* 0x0000ffff17177812 */ /* 0x000fe400078ec0ff */
[----:B------:R-:W-:Y:S02]  /*1f2fb0*/  SHF.R.U32.HI R20, RZ, 0x8, R20 ;  /* 0x00000008ff147819 */ /* 0x000fe40000011614 */
[----:B------:R-:W-:Y:S02]  /*1f2fc0*/  PRMT R23, R23, 0x3340, R0 ;  /* 0x0000334017177816 */ /* 0x000fe40000000000 */
[----:B------:R-:W-:Y:S02]  /*1f2fd0*/  LOP3.LUT R20, R20, 0xffff, RZ, 0xc0, !PT ;  /* 0x0000ffff14147812 */ /* 0x000fe400078ec0ff */
[----:B----4-:R-:W-:Y:S01]  /*1f2fe0*/  LOP3.LUT R30, R56, 0xffff, RZ, 0xc0, !PT ;  /* 0x0000ffff381e7812 */ /* 0x010fe200078ec0ff */
[----:B------:R0:W-:Y:S01]  /*1f2ff0*/  STL [R1+0x1b8], R23 ;  /* 0x0001b81701007387 */ /* 0x0001e20000100800 */
[----:B-1----:R-:W-:-:S02]  /*1f3000*/  LOP3.LUT R54, R29, 0xffff, RZ, 0xc0, !PT ;  /* 0x0000ffff1d367812 */ /* 0x002fc400078ec0ff */
[----:B------:R-:W-:Y:S02]  /*1f3010*/  PRMT R20, R20, 0x3340, R0 ;  /* 0x0000334014147816 */ /* 0x000fe40000000000 */
[----:B------:R-:W-:Y:S02]  /*1f3020*/  PRMT R55, R30, 0x3340, R54 ;  /* 0x000033401e377816 */ /* 0x000fe40000000036 */
[----:B0-----:R-:W-:Y:S01]  /*1f3030*/  LOP3.LUT R23, R31, 0xffff, RZ, 0xc0, !PT ;  /* 0x0000ffff1f177812 */ /* 0x001fe200078ec0ff */
[----:B------:R0:W-:Y:S03]  /*1f3040*/  STL [R1+0x1b4], R20 ;  /* 0x0001b41401007387 */ /* 0x0001e60000100800 */
[----:B------:R-:W-:Y:S01]  /*1f3050*/  PRMT R56, R23, 0x3340, R0 ;  /* 0x0000334017387816 */ /* 0x000fe20000000000 */
[----:B------:R-:W4:Y:S01]  /*1f3060*/  LDL.LU R29, [R1+0xa3e4] ;  /* 0x00a3e400011d7983 */ /* 0x000f220000300800 */
[----:B0-----:R-:W-:-:S02]  /*1f3070*/  LOP3.LUT R20, R57, 0xffff, RZ, 0xc0, !PT ;  /* 0x0000ffff39147812 */ /* 0x001fc400078ec0ff */
[----:B------:R-:W-:Y:S02]  /*1f3080*/  PRMT R57, R55, 0x5410, R56 ;  /* 0x0000541037397816 */ /* 0x000fe40000000038 */
[----:B---3--:R-:W-:Y:S02]  /*1f3090*/  LOP3.LUT R31, R18, 0xffff, RZ, 0xc0, !PT ;  /* 0x0000ffff121f7812 */ /* 0x008fe400078ec0ff */
[----:B------:R-:W3:Y:S04]  /*1f30a0*/  LDL.LU R18, [R1+0xa3e0] ;  /* 0x00a3e00001127983 */ /* 0x000ee80000300800 */
[----:B------:R2:W-:Y:S04]  /*1f30b0*/  STL [R1+0x2124], R23 ;  /* 0x0021241701007387 */ /* 0x0005e80000100800 */
[----:B------:R0:W-:Y:S01]  /*1f30c0*/  STL [R1+0x2080], R57 ;  /* 0x0020803901007387 */ /* 0x0001e20000100800 */
[----:B--2---:R-:W-:-:S03]  /*1f30d0*/  LOP3.LUT R23, R61, 0xffff, RZ, 0xc0, !PT ;  /* 0x0000ffff3d177812 */ /* 0x004fc600078ec0ff */
[----:B------:R-:W2:Y:S01]  /*1f30e0*/  LDL.LU R61, [R1+0x408] ;  /* 0x00040800013d7983 */ /* 0x000ea20000300800 */
[----:B------:R-:W-:Y:S02]  /*1f30f0*/  PRMT R56, R31, 0x3340, R0 ;  /* 0x000033401f387816 */ /* 0x000fe40000000000 */
[----:B------:R-:W-:Y:S02]  /*1f3100*/  PRMT R55, R20, 0x3340, R23 ;  /* 0x0000334014377816 */ /* 0x000fe40000000017 */
[----:B------:R-:W-:Y:S02]  /*1f3110*/  SHF.R.U32.HI R30, RZ, 0x8, R30 ;  /* 0x00000008ff1e7819 */ /* 0x000fe4000001161e */
[----:B------:R-:W-:Y:S02]  /*1f3120*/  SHF.R.U32.HI R54, RZ, 0x8, R54 ;  /* 0x00000008ff367819 */ /* 0x000fe40000011636 */
[----:B------:R-:W-:Y:S02]  /*1f3130*/  PRMT R55, R55, 0x5410, R56 ;  /* 0x0000541037377816 */ /* 0x000fe40000000038 */
[----:B------:R-:W-:-:S02]  /*1f3140*/  SHF.R.U32.HI R20, RZ, 0x8, R20 ;  /* 0x00000008ff147819 */ /* 0x000fc40000011614 */
[----:B------:R-:W-:Y:S02]  /*1f3150*/  SHF.R.U32.HI R23, RZ, 0x8, R23 ;  /* 0x00000008ff177819 */ /* 0x000fe40000011617 */
[----:B------:R-:W-:Y:S02]  /*1f3160*/  IADD3 R56, P6, R24, R40, RZ ;  /* 0x0000002818387210 */ /* 0x000fe40007fde0ff */
[----:B------:R-:W-:Y:S02]  /*1f3170*/  LOP3.LUT R30, R30, 0xffff, RZ, 0xc0, !PT ;  /* 0x0000ffff1e1e7812 */ /* 0x000fe400078ec0ff */
[----:B------:R-:W-:Y:S02]  /*1f3180*/  LOP3.LUT R54, R54, 0xffff, RZ, 0xc0, !PT ;  /* 0x0000ffff36367812 */ /* 0x000fe400078ec0ff */
[----:B------:R-:W-:Y:S02]  /*1f3190*/  LOP3.LUT R20, R20, 0xffff, RZ, 0xc0, !PT ;  /* 0x0000ffff14147812 */ /* 0x000fe400078ec0ff */
[----:B------:R-:W-:Y:S01]  /*1f31a0*/  LOP3.LUT R23, R23, 0xffff, RZ, 0xc0, !PT ;  /* 0x0000ffff17177812 */ /* 0x000fe200078ec0ff */
[----:B0-----:R-:W-:Y:S01]  /*1f31b0*/  IMAD.X R57, R26, 0x1, R34, P6 ;  /* 0x000000011a397824 */ /* 0x001fe200030e0622 */
[----:B------:R-:W-:-:S02]  /*1f31c0*/  PRMT R54, R30, 0x3340, R54 ;  /* 0x000033401e367816 */ /* 0x000fc40000000036 */
[----:B------:R-:W-:Y:S01]  /*1f31d0*/  PRMT R30, R20, 0x3340, R23 ;  /* 0x00003340141e7816 */ /* 0x000fe20000000017 */
[----:B------:R-:W-:Y:S01]  /*1f31e0*/  STL [R1+0x1d7c], R55 ;  /* 0x001d7c3701007387 */ /* 0x000fe20000100800 */
[----:B------:R-:W-:-:S03]  /*1f31f0*/  LOP3.LUT R23, R51, 0xffff, RZ, 0xc0, !PT ;  /* 0x0000ffff33177812 */ /* 0x000fc600078ec0ff */
[----:B------:R-:W-:Y:S01]  /*1f3200*/  STL.64 [R1+0x1110], R56 ;  /* 0x0011103801007387 */ /* 0x000fe20000100a00 */
[----:B------:R-:W-:-:S03]  /*1f3210*/  LOP3.LUT R20, R60, 0xffff, RZ, 0xc0, !PT ;  /* 0x0000ffff3c147812 */ /* 0x000fc600078ec0ff */
[----:B------:R0:W-:Y:S04]  /*1f3220*/  STL [R1+0x2030], R54 ;  /* 0x0020303601007387 */ /* 0x0001e80000100800 */
[----:B------:R1:W-:Y:S01]  /*1f3230*/  STL [R1+0x688], R30 ;  /* 0x0006881e01007387 */ /* 0x0003e20000100800 */
[----:B0-----:R-:W-:Y:S02]  /*1f3240*/  IADD3 R54, P6, R24, R42, RZ ;  /* 0x0000002a18367210 */ /* 0x001fe40007fde0ff */
[----:B-1----:R-:W-:Y:S02]  /*1f3250*/  LOP3.LUT R30, R52, 0xffff, RZ, 0xc0, !PT ;  /* 0x0000ffff341e7812 */ /* 0x002fe400078ec0ff */
[----:B------:R-:W-:Y:S02]  /*1f3260*/  PRMT R52, R20, 0x3340, R0 ;  /* 0x0000334014347816 */ /* 0x000fe40000000000 */
[----:B------:R-:W-:Y:S01]  /*1f3270*/  PRMT R51, R23, 0x3340, R30 ;  /* 0x0000334017337816 */ /* 0x000fe2000000001e */
[----:B------:R-:W-:-:S03]  /*1f3280*/  IMAD.X R55, R26, 0x1, R35, P6 ;  /* 0x000000011a377824 */ /* 0x000fc600030e0623 */
[----:B------:R-:W-:-:S05]  /*1f3290*/  PRMT R51, R51, 0x5410, R52 ;  /* 0x0000541033337816 */ /* 0x000fca0000000034 */
[----:B------:R0:W-:Y:S04]  /*1f32a0*/  STL [R1+0x1d78], R51 ;  /* 0x001d783301007387 */ /* 0x0001e80000100800 */
[----:B------:R-:W-:Y:S01]  /*1f32b0*/  STL.64 [R1+0x1100], R54 ;  /* 0x0011003601007387 */ /* 0x000fe20000100a00 */
[----:B------:R-:W-:-:S03]  /*1f32c0*/  SHF.R.U32.HI R31, RZ, 0x8, R31 ;  /* 0x00000008ff1f7819 */ /* 0x000fc6000001161f */
[----:B------:R-:W4:Y:S01]  /*1f32d0*/  LDL.LU R60, [R1+0x410] ;  /* 0x00041000013c7983 */ /* 0x000f220000300800 */
[----:B------:R-:W-:-:S03]  /*1f32e0*/  SHF.R.U32.HI R23, RZ, 0x8, R23 ;  /* 0x00000008ff177819 */ /* 0x000fc60000011617 */
[----:B------:R-:W4:Y:S01]  /*1f32f0*/  LDL.LU R52, [R1+0x35c] ;  /* 0x00035c0001347983 */ /* 0x000f220000300800 */
[----:B------:R-:W-:Y:S02]  /*1f3300*/  SHF.R.U32.HI R30, RZ, 0x8, R30 ;  /* 0x00000008ff1e7819 */ /* 0x000fe4000001161e */
[----:B------:R-:W-:Y:S02]  /*1f3310*/  LOP3.LUT R31, R31, 0xffff, RZ, 0xc0, !PT ;  /* 0x0000ffff1f1f7812 */ /* 0x000fe400078ec0ff */
[----:B------:R-:W-:Y:S02]  /*1f3320*/  LOP3.LUT R23, R23, 0xffff, RZ, 0xc0, !PT ;  /* 0x0000ffff17177812 */ /* 0x000fe400078ec0ff */
[----:B------:R-:W-:Y:S02]  /*1f3330*/  LOP3.LUT R30, R30, 0xffff, RZ, 0xc0, !PT ;  /* 0x0000ffff1e1e7812 */ /* 0x000fe400078ec0ff */
[----:B0-----:R-:W-:Y:S02]  /*1f3340*/  PRMT R51, R31, 0x3340, R0 ;  /* 0x000033401f337816 */ /* 0x001fe40000000000 */
[----:B------:R-:W-:-:S03]  /*1f3350*/  PRMT R31, R23, 0x3340, R30 ;  /* 0x00003340171f7816 */ /* 0x000fc6000000001e */
[----:B------:R-:W-:Y:S04]  /*1f3360*/  STL [R1+0x1b0], R51 ;  /* 0x0001b03301007387 */ /* 0x000fe80000100800 */
[----:B------:R3:W-:Y:S02]  /*1f3370*/  STL [R1+0x684], R31 ;  /* 0x0006841f01007387 */ /* 0x0007e40000100800 */
[----:B---3--:R-:W-:Y:S02]  /*1f3380*/  LOP3.LUT R31, R18, 0xffff, RZ, 0xc0, !PT ;  /* 0x0000ffff121f7812 */ /* 0x008fe400078ec0ff */
[----:B--2---:R-:W-:Y:S02]  /*1f3390*/  LOP3.LUT R30, R61, 0xffff, RZ, 0xc0, !PT ;  /* 0x0000ffff3d1e7812 */ /* 0x004fe400078ec0ff */
[----:B------:R-:W2:Y:S04]  /*1f33a0*/  LDL.LU R61, [R1+0x5c8] ;  /* 0x0005c800013d7983 */ /* 0x000ea80000300800 */
[----:B------:R-:W3:Y:S01]  /*1f33b0*/  LDL.LU R18, [R1+0xa3dc] ;  /* 0x00a3dc0001127983 */ /* 0x000ee20000300800 */
[----:B----4-:R-:W-:-:S02]  /*1f33c0*/  LOP3.LUT R23, R29, 0xffff, RZ, 0xc0, !PT ;  /* 0x0000ffff1d177812 */ /* 0x010fc400078ec0ff */
[--C-:B------:R-:W-:Y:S01]  /*1f33d0*/  PRMT R51, R30, 0x3340, R31.reuse ;  /* 0x000033401e337816 */ /* 0x100fe2000000001f */
[----:B------:R-:W4:Y:S01]  /*1f33e0*/  LDL.LU R29, [R1+0x570] ;  /* 0x00057000011d7983 */ /* 0x000f220000300800 */
[----:B------:R-:W-:Y:S02]  /*1f33f0*/  PRMT R54, R23, 0x3340, R0 ;  /* 0x0000334017367816 */ /* 0x000fe40000000000 */
[----:B------:R-:W-:Y:S02]  /*1f3400*/  SHF.R.U32.HI R30, RZ, 0x8, R30 ;  /* 0x00000008ff1e7819 */ /* 0x000fe4000001161e */
[----:B------:R-:W-:Y:S02]  /*1f3410*/  PRMT R51, R51, 0x5410, R54 ;  /* 0x0000541033337816 */ /* 0x000fe40000000036 */
[----:B------:R-:W-:Y:S02]  /*1f3420*/  SHF.R.U32.HI R31, RZ, 0x8, R31 ;  /* 0x00000008ff1f7819 */ /* 0x000fe4000001161f */
[----:B------:R-:W-:-:S02]  /*1f3430*/  IADD3 R54, P6, R24, R11, RZ ;  /* 0x0000000b18367210 */ /* 0x000fc40007fde0ff */
[----:B------:R-:W-:Y:S02]  /*1f3440*/  LOP3.LUT R30, R30, 0xffff, RZ, 0xc0, !PT ;  /* 0x0000ffff1e1e7812 */ /* 0x000fe400078ec0ff */
[----:B------:R-:W-:Y:S01]  /*1f3450*/  LOP3.LUT R31, R31, 0xffff, RZ, 0xc0, !PT ;  /* 0x0000ffff1f1f7812 */ /* 0x000fe200078ec0ff */
[----:B------:R-:W-:Y:S01]  /*1f3460*/  IMAD.X R55, R26, 0x1, R12, P6 ;  /* 0x000000011a377824 */ /* 0x000fe200030e060c */
[----:B------:R-:W-:Y:S02]  /*1f3470*/  STL [R1+0x1d6c], R51 ;  /* 0x001d6c3301007387 */ /* 0x000fe40000100800 */
[----:B------:R-:W-:Y:S02]  /*1f3480*/  PRMT R30, R30, 0x3340, R31 ;  /* 0x000033401e1e7816 */ /* 0x000fe4000000001f */
[----:B------:R-:W-:Y:S01]  /*1f3490*/  SHF.R.U32.HI R23, RZ, 0x8, R23 ;  /* 0x00000008ff177819 */ /* 0x000fe20000011617 */
[----:B------:R-:W-:Y:S04]  /*1f34a0*/  STL.64 [R1+0x1108], R54 ;  /* 0x0011083601007387 */ /* 0x000fe80000100a00 */
[----:B------:R-:W4:Y:S01]  /*1f34b0*/  LDL.LU R56, [R1+0x5ac] ;  /* 0x0005ac0001387983 */ /* 0x000f220000300800 */
[----:B------:R-:W-:-:S03]  /*1f34c0*/  LOP3.LUT R23, R23, 0xffff, RZ, 0xc0, !PT ;  /* 0x0000ffff17177812 */ /* 0x000fc600078ec0ff */
[----:B------:R0:W-:Y:S01]  /*1f34d0*/  STL [R1+0x680], R30 ;  /* 0x0006801e01007387 */ /* 0x0001e20000100800 */
[----:B------:R-:W-:Y:S02]  /*1f34e0*/  SHF.R.U32.HI R20, RZ, 0x8, R20 ;  /* 0x00000008ff147819 */ /* 0x000fe40000011614 */
[----:B------:R-:W-:Y:S01]  /*1f34f0*/  PRMT R23, R23, 0x3340, R0 ;  /* 0x0000334017177816 */ /* 0x000fe20000000000 */
[----:B------:R-:W4:Y:S01]  /*1f3500*/  LDL.LU R57, [R1+0x4e8] ;  /* 0x0004e80001397983 */ /* 0x000f220000300800 */
[----:B0-----:R-:W-:Y:S02]  /*1f3510*/  IADD3 R30, P6, R24, R13, RZ ;  /* 0x0000000d181e7210 */ /* 0x001fe40007fde0ff */
[----:B------:R-:W-:-:S03]  /*1f3520*/  LOP3.LUT R20, R20, 0xffff, RZ, 0xc0, !PT ;  /* 0x0000ffff14147812 */ /* 0x000fc600078ec0ff */
[----:B------:R-:W-:Y:S01]  /*1f3530*/  IMAD.X R31, R26, 0x1, R15, P6 ;  /* 0x000000011a1f7824 */ /* 0x000fe200030e060f */
[----:B------:R-:W-:Y:S01]  /*1f3540*/  STL [R1+0x1ac], R23 ;  /* 0x0001ac1701007387 */ /* 0x000fe20000100800 */
[----:B------:R-:W-:-:S03]  /*1f3550*/  PRMT R20, R20, 0x3340, R0 ;  /* 0x0000334014147816 */ /* 0x000fc60000000000 */
[----:B------:R0:W-:Y:S04]  /*1f3560*/  STL.64 [R1+0x10f8], R30 ;  /* 0x0010f81e01007387 */ /* 0x0001e80000100a00 */
[----:B------:R1:W-:Y:S01]  /*1f3570*/  STL [R1+0x1a8], R20 ;  /* 0x0001a81401007387 */ /* 0x0003e20000100800 */
[----:B0-----:R-:W-:Y:S02]  /*1f3580*/  LOP3.LUT R30, R60, 0xffff, RZ, 0xc0, !PT ;  /* 0x0000ffff3c1e7812 */ /* 0x001fe400078ec0ff */
[----:B------:R-:W-:Y:S02]  /*1f3590*/  LOP3.LUT R23, R52, 0xffff, RZ, 0xc0, !PT ;  /* 0x0000ffff34177812 */ /* 0x000fe400078ec0ff */
[----:B-1----:R-:W-:Y:S02]  /*1f35a0*/  SHF.R.U32.HI R20, RZ, 0x8, R30 ;  /* 0x00000008ff147819 */ /* 0x002fe4000001161e */
[----:B------:R-:W-:-:S02]  /*1f35b0*/  PRMT R52, R30, 0x3340, R23 ;  /* 0x000033401e347816 */ /* 0x000fc40000000017 */
[----:B------:R-:W-:Y:S02]  /*1f35c0*/  SHF.R.U32.HI R23, RZ, 0x8, R23 ;  /* 0x00000008ff177819 */ /* 0x000fe40000011617 */
[----:B------:R-:W-:Y:S02]  /*1f35d0*/  LOP3.LUT R20, R20, 0xffff, RZ, 0xc0, !PT ;  /* 0x0000ffff14147812 */ /* 0x000fe400078ec0ff */
[----:B------:R-:W-:-:S04]  /*1f35e0*/  LOP3.LUT R23, R23, 0xffff, RZ, 0xc0, !PT ;  /* 0x0000ffff17177812 */ /* 0x000fc800078ec0ff */
[----:B------:R-:W-:-:S05]  /*1f35f0*/  PRMT R23, R20, 0x3340, R23 ;  /* 0x0000334014177816 */ /* 0x000fca0000000017 */
[----:B------:R4:W-:Y:S01]  /*1f3600*/  STL [R1+0x2028], R23 ;  /* 0x0020281701007387 */ /* 0x0009e20000100800 */
[----:B---3--:R-:W-:-:S03]  /*1f3610*/  LOP3.LUT R30, R18, 0xffff, RZ, 0xc0, !PT ;  /* 0x0000ffff121e7812 */ /* 0x008fc600078ec0ff */
[----:B------:R-:W3:Y:S01]  /*1f3620*/  LDL.LU R18, [R1+0xa3d8] ;  /* 0x00a3d80001127983 */ /* 0x000ee20000300800 */
[----:B--2---:R-:W-:-:S03]  /*1f3630*/  LOP3.LUT R20, R61, 0xffff, RZ, 0xc0, !PT ;  /* 0x0000ffff3d147812 */ /* 0x004fc600078ec0ff */
[----:B------:R-:W2:Y:S04]  /*1f3640*/  LDL.LU R51, [R1+0x660] ;  /* 0x0006600001337983 */ /* 0x000ea80000300800 */
[----:B------:R-:W2:Y:S04]  /*1f3650*/  LDL.LU R60, [R1+0x6e0] ;  /* 0x0006e000013c7983 */ /* 0x000ea80000300800 */
[----:B------:R-:W2:Y:S01]  /*1f3660*/  LDL.LU R61, [R1+0x6c0] ;  /* 0x0006c000013d7983 */ /* 0x000ea20000300800 */
[----:B----4-:R-:W-:Y:S02]  /*1f3670*/  LOP3.LUT R23, R29, 0xffff, RZ, 0xc0, !PT ;  /* 0x0000ffff1d177812 */ /* 0x010fe400078ec0ff */
[----:B------:R-:W-:-:S02]  /*1f3680*/  PRMT R31, R30, 0x3340, R0 ;  /* 0x000033401e1f7816 */ /* 0x000fc40000000000 */
[--C-:B------:R-:W-:Y:S02]  /*1f3690*/  PRMT R29, R20, 0x3340, R23.reuse ;  /* 0x00003340141d7816 */ /* 0x100fe40000000017 */
[----:B------:R-:W-:Y:S02]  /*1f36a0*/  SHF.R.U32.HI R20, RZ, 0x8, R20 ;  /* 0x00000008ff147819 */ /* 0x000fe40000011614 */
[----:B------:R-:W-:Y:S02]  /*1f36b0*/  SHF.R.U32.HI R23, RZ, 0x8, R23 ;  /* 0x00000008ff177819 */ /* 0x000fe40000011617 */
[----:B------:R-:W-:Y:S02]  /*1f36c0*/  PRMT R29, R29, 0x5410, R31 ;  /* 0x000054101d1d7816 */ /* 0x000fe4000000001f */
[----:B------:R-:W-:Y:S02]  /*1f36d0*/  IADD3 R54, P6, R24, R14, RZ ;  /* 0x0000000e18367210 */ /* 0x000fe40007fde0ff */
[----:B------:R-:W-:-:S02]  /*1f36e0*/  LOP3.LUT R20, R20, 0xffff, RZ, 0xc0, !PT ;  /* 0x0000ffff14147812 */ /* 0x000fc400078ec0ff */
[----:B------:R-:W-:Y:S01]  /*1f36f0*/  LOP3.LUT R23, R23, 0xffff, RZ, 0xc0, !PT ;  /* 0x0000ffff17177812 */ /* 0x000fe200078ec0ff */
[----:B------:R-:W-:Y:S01]  /*1f3700*/  IMAD.X R55, R26, 0x1, R16, P6 ;  /* 0x000000011a377824 */ /* 0x000fe200030e0610 */
[----:B------:R0:W-:Y:S04]  /*1f3710*/  STL [R1+0x1d5c], R29 ;  /* 0x001d5c1d01007387 */ /* 0x0001e80000100800 */
[----:B------:R-:W-:Y:S01]  /*1f3720*/  STL.64 [R1+0x10f0], R54 ;  /* 0x0010f03601007387 */ /* 0x000fe20000100a00 */
[----:B0-----:R-:W-:Y:S02]  /*1f3730*/  PRMT R29, R20, 0x3340, R23 ;  /* 0x00003340141d7816 */ /* 0x001fe40000000017 */
[----:B------:R-:W-:Y:S02]  /*1f3740*/  LOP3.LUT R23, R56, 0xffff, RZ, 0xc0, !PT ;  /* 0x0000ffff38177812 */ /* 0x000fe400078ec0ff */
[----:B------:R-:W-:Y:S01]  /*1f3750*/  LOP3.LUT R20, R57, 0xffff, RZ, 0xc0, !PT ;  /* 0x0000ffff39147812 */ /* 0x000fe200078ec0ff */
[----:B------:R0:W-:Y:S03]  /*1f3760*/  STL [R1+0xa258], R29 ;  /* 0x00a2581d01007387 */ /* 0x0001e60000100800 */
[----:B0-----:R-:W-:-:S02]  /*1f3770*/  PRMT R29, R20, 0x3340, R0 ;  /* 0x00003340141d7816 */ /* 0x001fc40000000000 */
[----:B------:R-:W-:-:S04]  /*1f3780*/  SHF.R.U32.HI R20, RZ, 0x8, R20 ;  /* 0x00000008ff147819 */ /* 0x000fc80000011614 */
[----:B------:R-:W-:Y:S01]  /*1f3790*/  LOP3.LUT R20, R20, 0xffff, RZ, 0xc0, !PT ;  /* 0x0000ffff14147812 */ /* 0x000fe200078ec0ff */
[----:B------:R-:W-:Y:S01]  /*1f37a0*/  VIADD R24, R24, UR4 ;  /* 0x0000000418187c36 */ /* 0x000fe20008000000 */
[----:B---3--:R-:W-:Y:S01]  /*1f37b0*/  LOP3.LUT R18, R18, 0xffff, RZ, 0xc0, !PT ;  /* 0x0000ffff12127812 */ /* 0x008fe200078ec0ff */
[----:B------:R-:W-:-:S03]  /*1f37c0*/  ULDC UR4, c[0x0][0x248] ;  /* 0x0000920000047ab9 */ /* 0x000fc60000000800 */
[--C-:B------:R-:W-:Y:S02]  /*1f37d0*/  PRMT R26, R23, 0x3340, R18.reuse ;  /* 0x00003340171a7816 */ /* 0x100fe40000000012 */
[----:B------:R-:W-:Y:S02]  /*1f37e0*/  SHF.R.U32.HI R23, RZ, 0x8, R23 ;  /* 0x00000008ff177819 */ /* 0x000fe40000011617 */
[----:B------:R-:W-:Y:S02]  /*1f37f0*/  PRMT R29, R26, 0x5410, R29 ;  /* 0x000054101a1d7816 */ /* 0x000fe4000000001d */
[----:B------:R-:W-:Y:S02]  /*1f3800*/  SHF.R.U32.HI R26, RZ, 0x8, R18 ;  /* 0x00000008ff1a7819 */ /* 0x000fe40000011612 */
[----:B------:R-:W-:Y:S01]  /*1f3810*/  LOP3.LUT R23, R23, 0xffff, RZ, 0xc0, !PT ;  /* 0x0000ffff17177812 */ /* 0x000fe200078ec0ff */
[----:B------:R2:W-:Y:S01]  /*1f3820*/  STL [R1+0x1d58], R29 ;  /* 0x001d581d01007387 */ /* 0x0005e20000100800 */
[----:B------:R-:W-:-:S03]  /*1f3830*/  LOP3.LUT R26, R26, 0xffff, RZ, 0xc0, !PT ;  /* 0x0000ffff1a1a7812 */ /* 0x000fc600078ec0ff */
[----:B------:R-:W3:Y:S01]  /*1f3840*/  LDL.LU R18, [R1+0x6e4] ;  /* 0x0006e40001127983 */ /* 0x000ee20000300800 */
[----:B------:R-:W-:-:S03]  /*1f3850*/  PRMT R26, R23, 0x3340, R26 ;  /* 0x00003340171a7816 */ /* 0x000fc6000000001a */
[----:B------:R-:W4:Y:S01]  /*1f3860*/  LDL.LU R56, [R1+0x664] ;  /* 0x0006640001387983 */ /* 0x000f220000300800 */
[----:B------:R-:W-:-:S03]  /*1f3870*/  PRMT R23, R20, 0x3340, R0 ;  /* 0x0000334014177816 */ /* 0x000fc60000000000 */
[----:B------:R-:W4:Y:S01]  /*1f3880*/  LDL.LU R57, [R1+0x6c4] ;  /* 0x0006c40001397983 */ /* 0x000f220000300800 */
[----:B--2---:R-:W-:-:S03]  /*1f3890*/  LOP3.LUT R29, R51, 0xffff, RZ, 0xc0, !PT ;  /* 0x0000ffff331d7812 */ /* 0x004fc600078ec0ff */
[----:B------:R-:W-:Y:S01]  /*1f38a0*/  STL [R1+0x674], R26 ;  /* 0x0006741a01007387 */ /* 0x000fe20000100800 */
[----:B------:R-:W-:-:S03]  /*1f38b0*/  LOP3.LUT R20, R60, 0xffff, RZ, 0xc0, !PT ;  /* 0x0000ffff3c147812 */ /* 0x000fc600078ec0ff */
[----:B------:R0:W-:Y:S01]  /*1f38c0*/  STL [R1+0x1a4], R23 ;  /* 0x0001a41701007387 */ /* 0x0001e20000100800 */
[----:B------:R-:W-:Y:S02]  /*1f38d0*/  PRMT R31, R29, 0x3340, R0 ;  /* 0x000033401d1f7816 */ /* 0x000fe40000000000 */
[----:B0-----:R-:W-:-:S04]  /*1f38e0*/  LOP3.LUT R23, R61, 0xffff, RZ, 0xc0, !PT ;  /* 0x0000ffff3d177812 */ /* 0x001fc800078ec0ff */
[----:B------:R-:W-:Y:S02]  /*1f38f0*/  PRMT R26, R20, 0x3340, R23 ;  /* 0x00003340141a7816 */ /* 0x000fe40000000017 */
[----:B------:R-:W-:Y:S02]  /*1f3900*/  IADD3 R54, P6, R24, R4, RZ ;  /* 0x0000000418367210 */ /* 0x000fe40007fde0ff */
[----:B------:R-:W-:Y:S02]  /*1f3910*/  PRMT R31, R26, 0x5410, R31 ;  /* 0x000054101a1f7816 */ /* 0x000fe4000000001f */
[----:B------:R-:W-:-:S03]  /*1f3920*/  SHF.R.S32.HI R26, RZ, 0x1f, R24 ;  /* 0x0000001fff1a7819 */ /* 0x000fc60000011418 */
[----:B------:R-:W-:Y:S02]  /*1f3930*/  STL [R1+0x1d54], R31 ;  /* 0x001d541f01007387 */ /* 0x000fe40000100800 */
[----:B------:R-:W-:Y:S02]  /*1f3940*/  IMAD.X R55, R26, 0x1, R33, P6 ;  /* 0x000000011a377824 */ /* 0x000fe400030e0621 */
[----:B------:R-:W2:Y:S04]  /*1f3950*/  LDL.LU R51, [R1+0x6d0] ;  /* 0x0006d00001337983 */ /* 0x000ea80000300800 */
[----:B------:R-:W2:Y:S04]  /*1f3960*/  LDL.LU R60, [R1+0x640] ;  /* 0x00064000013c7983 */ /* 0x000ea80000300800 */
[----:B------:R0:W-:Y:S04]  /*1f3970*/  STL.64 [R1+0x10e8], R54 ;  /* 0x0010e83601007387 */ /* 0x0001e80000100a00 */
[----:B------:R-:W2:Y:S01]  /*1f3980*/  LDL.LU R61, [R1+0x694] ;  /* 0x00069400013d7983 */ /* 0x000ea20000300800 */
        /* <DEDUP_REMOVED lines=9> */
[----:B------:R1:W-:Y:S04]  /*1f3a20*/  STL [R1+0x66c], R23 ;  /* 0x00066c1701007387 */ /* 0x0003e80000100800 */
[----:B0-----:R-:W2:Y:S01]  /*1f3a30*/  LDL.LU R55, [R1+0x6d4] ;  /* 0x0006d40001377983 */ /* 0x001ea20000300800 */
[----:B---3--:R-:W-:Y:S02]  /*1f3a40*/  LOP3.LUT R18, R18, 0xffff, RZ, 0xc0, !PT ;  /* 0x0000ffff12127812 */ /* 0x008fe400078ec0ff */
[----:B----4-:R-:W-:-:S02]  /*1f3a50*/  LOP3.LUT R20, R56, 0xffff, RZ, 0xc0, !PT ;  /* 0x0000ffff38147812 */ /* 0x010fc400078ec0ff */
[----:B------:R-:W3:Y:S01]  /*1f3a60*/  LDL.LU R56, [R1+0x64c] ;  /* 0x00064c0001387983 */ /* 0x000ee20000300800 */
[----:B-1----:R-:W-:Y:S02]  /*1f3a70*/  LOP3.LUT R23, R57, 0xffff, RZ, 0xc0, !PT ;  /* 0x0000ffff39177812 */ /* 0x002fe400078ec0ff */
[----:B------:R-:W-:Y:S02]  /*1f3a80*/  PRMT R31, R20, 0x3340, R0 ;  /* 0x00003340141f7816 */ /* 0x000fe40000000000 */
[----:B------:R-:W-:-:S04]  /*1f3a90*/  PRMT R30, R18, 0x3340, R23 ;  /* 0x00003340121e7816 */ /* 0x000fc80000000017 */
[----:B------:R-:W-:Y:S02]  /*1f3aa0*/  PRMT R30, R30, 0x5410, R31 ;  /* 0x000054101e1e7816 */ /* 0x000fe4000000001f */
[----:B------:R-:W-:Y:S02]  /*1f3ab0*/  SHF.R.U32.HI R18, RZ, 0x8, R18 ;  /* 0x00000008ff127819 */ /* 0x000fe40000011612 */
[----:B------:R-:W-:Y:S01]  /*1f3ac0*/  SHF.R.U32.HI R23, RZ, 0x8, R23 ;  /* 0x00000008ff177819 */ /* 0x000fe20000011617 */
[----:B------:R0:W-:Y:S01]  /*1f3ad0*/  STL [R1+0x1d48], R30 ;  /* 0x001d481e01007387 */ /* 0x0001e20000100800 */
[----:B------:R-:W-:Y:S02]  /*1f3ae0*/  SHF.R.U32.HI R20, RZ, 0x8, R20 ;  /* 0x00000008ff147819 */ /* 0x000fe40000011614 */
[----:B------:R-:W-:Y:S01]  /*1f3af0*/  LOP3.LUT R18, R18, 0xffff, RZ, 0xc0, !PT ;  /* 0x0000ffff12127812 */ /* 0x000fe200078ec0ff */
[----:B------:R-:W4:Y:S01]  /*1f3b00*/  LDL.LU R57, [R1+0x6a4] ;  /* 0x0006a40001397983 */ /* 0x000f220000300800 */
[----:B------:R-:W-:-:S02]  /*1f3b10*/  LOP3.LUT R23, R23, 0xffff, RZ, 0xc0, !PT ;  /* 0x0000ffff17177812 */ /* 0x000fc400078ec0ff */
[----:B0-----:R-:W-:Y:S02]  /*1f3b20*/  IADD3 R30, P6, R24, R6, RZ ;  /* 0x00000006181e7210 */ /* 0x001fe40007fde0ff */
[----:B------:R-:W-:-:S03]  /*1f3b30*/  LOP3.LUT R20, R20, 0xffff, RZ, 0xc0, !PT ;  /* 0x0000ffff14147812 */ /* 0x000fc600078ec0ff */
[----:B------:R-:W-:Y:S01]  /*1f3b40*/  IMAD.X R31, R26, 0x1, R5, P6 ;  /* 0x000000011a1f7824 */ /* 0x000fe200030e0605 */
[----:B------:R-:W-:Y:S02]  /*1f3b50*/  PRMT R18, R18, 0x3340, R23 ;  /* 0x0000334012127816 */ /* 0x000fe40000000017 */
[----:B------:R-:W-:Y:S02]  /*1f3b60*/  PRMT R23, R20, 0x3340, R0 ;  /* 0x0000334014177816 */ /* 0x000fe40000000000 */
[----:B------:R0:W-:Y:S01]  /*1f3b70*/  STL.64 [R1+0x10e0], R30 ;  /* 0x0010e01e01007387 */ /* 0x0001e20000100a00 */
[----:B--2---:R-:W-:-:S03]  /*1f3b80*/  LOP3.LUT R20, R60, 0xffff, RZ, 0xc0, !PT ;  /* 0x0000ffff3c147812 */ /* 0x004fc600078ec0ff */
[----:B0-----:R-:W2:Y:S04]  /*1f3b90*/  LDL.LU.64 R30, [R1+0xa3d0] ;  /* 0x00a3d000011e7983 */ /* 0x001ea80000300a00 */
[----:B------:R0:W-:Y:S04]  /*1f3ba0*/  STL [R1+0xa25c], R18 ;  /* 0x00a25c1201007387 */ /* 0x0001e80000100800 */
[----:B------:R1:W-:Y:S01]  /*1f3bb0*/  STL [R1+0x19c], R23 ;  /* 0x00019c1701007387 */ /* 0x0003e20000100800 */
[----:B------:R-:W-:Y:S02]  /*1f3bc0*/  PRMT R60, R20, 0x3340, R0 ;  /* 0x00003340143c7816 */ /* 0x000fe40000000000 */
[----:B0-----:R-:W-:-:S02]  /*1f3bd0*/  LOP3.LUT R18, R51, 0xffff, RZ, 0xc0, !PT ;  /* 0x0000ffff33127812 */ /* 0x001fc400078ec0ff */
[----:B------:R-:W2:Y:S01]  /*1f3be0*/  LDL.LU R51, [R1+0x180] ;  /* 0x0001800001337983 */ /* 0x000ea20000300800 */
[----:B-1----:R-:W-:-:S04]  /*1f3bf0*/  LOP3.LUT R23, R61, 0xffff, RZ, 0xc0, !PT ;  /* 0x0000ffff3d177812 */ /* 0x002fc800078ec0ff */
[----:B------:R-:W-:-:S04]  /*1f3c00*/  PRMT R54, R18, 0x3340, R23 ;  /* 0x0000334012367816 */ /* 0x000fc80000000017 */
[----:B------:R-:W-:Y:S02]  /*1f3c10*/  PRMT R54, R54, 0x5410, R60 ;  /* 0x0000541036367816 */ /* 0x000fe4000000003c */
[----:B------:R-:W-:-:S05]  /*1f3c20*/  IADD3 R60, P6, R24, R8, RZ ;  /* 0x00000008183c7210 */ /* 0x000fca0007fde0ff */
[----:B------:R-:W-:Y:S01]  /*1f3c30*/  IMAD.X R61, R26, 0x1, R7, P6 ;  /* 0x000000011a3d7824 */ /* 0x000fe200030e0607 */
[----:B------:R-:W-:Y:S04]  /*1f3c40*/  STL [R1+0x1d50], R54 ;  /* 0x001d503601007387 */ /* 0x000fe80000100800 */
[----:B------:R0:W-:Y:S04]  /*1f3c50*/  STL.64 [R1+0x10d8], R60 ;  /* 0x0010d83c01007387 */ /* 0x0001e80000100a00 */
[----:B0-----:R-:W2:Y:S01]  /*1f3c60*/  LDL.LU.64 R60, [R1+0xa3c8] ;  /* 0x00a3c800013c7983 */ /* 0x001ea20000300a00 */
        /* <DEDUP_REMOVED lines=9> */
[----:B------:R-:W-:-:S03]  /*1f3d00*/  LOP3.LUT R23, R55, 0xffff, RZ, 0xc0, !PT ;  /* 0x0000ffff37177812 */ /* 0x000fc600078ec0ff */
[----:B------:R4:W-:Y:S01]  /*1f3d10*/  STL [R1+0x664], R29 ;  /* 0x0006641d01007387 */ /* 0x0009e20000100800 */
[----:B---3--:R-:W-:-:S04]  /*1f3d20*/  LOP3.LUT R18, R56, 0xffff, RZ, 0xc0, !PT ;  /* 0x0000ffff38127812 */ /* 0x008fc800078ec0ff */
[----:B------:R-:W-:Y:S02]  /*1f3d30*/  PRMT R55, R18, 0x3340, R0 ;  /* 0x0000334012377816 */ /* 0x000fe40000000000 */
[----:B------:R-:W-:Y:S02]  /*1f3d40*/  SHF.R.U32.HI R18, RZ, 0x8, R18 ;  /* 0x00000008ff127819 */ /* 0x000fe40000011612 */
[----:B----4-:R-:W-:-:S04]  /*1f3d50*/  LOP3.LUT R29, R57, 0xffff, RZ, 0xc0, !PT ;  /* 0x0000ffff391d7812 */ /* 0x010fc800078ec0ff */
[----:B------:R-:W-:Y:S02]  /*1f3d60*/  PRMT R54, R23, 0x3340, R29 ;  /* 0x0000334017367816 */ /* 0x000fe4000000001d */
[----:B------:R-:W-:Y:S02]  /*1f3d70*/  SHF.R.U32.HI R23, RZ, 0x8, R23 ;  /* 0x00000008ff177819 */ /* 0x000fe40000011617 */
[----:B------:R-:W-:Y:S02]  /*1f3d80*/  SHF.R.U32.HI R29, RZ, 0x8, R29 ;  /* 0x00000008ff1d7819 */ /* 0x000fe4000001161d */
[----:B------:R-:W-:Y:S02]  /*1f3d90*/  PRMT R56, R54, 0x5410, R55 ;  /* 0x0000541036387816 */ /* 0x000fe40000000037 */
[----:B------:R-:W-:Y:S02]  /*1f3da0*/  IADD3 R54, P6, R24, R10, RZ ;  /* 0x0000000a18367210 */ /* 0x000fe40007fde0ff */
[----:B------:R-:W-:-:S02]  /*1f3db0*/  LOP3.LUT R23, R23, 0xffff, RZ, 0xc0, !PT ;  /* 0x0000ffff17177812 */ /* 0x000fc400078ec0ff */
[----:B------:R-:W-:Y:S02]  /*1f3dc0*/  LOP3.LUT R29, R29, 0xffff, RZ, 0xc0, !PT ;  /* 0x0000ffff1d1d7812 */ /* 0x000fe400078ec0ff */
[----:B------:R-:W-:Y:S01]  /*1f3dd0*/  LOP3.LUT R18, R18, 0xffff, RZ, 0xc0, !PT ;  /* 0x0000ffff12127812 */ /* 0x000fe200078ec0ff */
[----:B------:R-:W-:Y:S01]  /*1f3de0*/  IMAD.X R55, R26, 0x1, R9, P6 ;  /* 0x000000011a377824 */ /* 0x000fe200030e0609 */
[----:B------:R-:W-:Y:S02]  /*1f3df0*/  PRMT R29, R23, 0x3340, R29 ;  /* 0x00003340171d7816 */ /* 0x000fe4000000001d */
[----:B------:R-:W-:Y:S01]  /*1f3e00*/  PRMT R23, R18, 0x3340, R0 ;  /* 0x0000334012177816 */ /* 0x000fe20000000000 */
[----:B------:R0:W-:Y:S04]  /*1f3e10*/  STL [R1+0x1d28], R56 ;  /* 0x001d283801007387 */ /* 0x0001e80000100800 */
[----:B------:R-:W-:Y:S04]  /*1f3e20*/  STL.64 [R1+0x10d0], R54 ;  /* 0x0010d03601007387 */ /* 0x000fe80000100a00 */
[----:B------:R-:W-:Y:S04]  /*1f3e30*/  STL [R1+0x550], R29 ;  /* 0x0005501d01007387 */ /* 0x000fe80000100800 */
[----:B------:R1:W-:Y:S01]  /*1f3e40*/  STL [R1+0x194], R23 ;  /* 0x0001941701007387 */ /* 0x0003e20000100800 */
[----:B0-----:R-:W-:-:S02]  /*1f3e50*/  IADD3 R56, P6, R24, R3, RZ ;  /* 0x0000000318387210 */ /* 0x001fc40007fde0ff */
[----:B--2---:R-:W-:Y:S02]  /*1f3e60*/  LOP3.LUT R18, R51, 0xffff, RZ, 0xc0, !PT ;  /* 0x0000ffff33127812 */ /* 0x004fe400078ec0ff */
[----:B-1----:R-:W-:Y:S01]  /*1f3e70*/  LOP3.LUT R23, R32, 0xffff, RZ, 0xc0, !PT ;  /* 0x0000ffff20177812 */ /* 0x002fe200078ec0ff */
[----:B------:R-:W-:Y:S01]  /*1f3e80*/  IMAD.X R57, R26, 0x1, R43, P6 ;  /* 0x000000011a397824 */ /* 0x000fe200030e062b */
[----:B------:R-:W2:Y:S02]  /*1f3e90*/  LDL.LU R32, [R1+0xa3c0] ;  /* 0x00a3c00001207983 */ /* 0x000ea40000300800 */
[----:B------:R-:W-:Y:S02]  /*1f3ea0*/  PRMT R29, R18, 0x3340, R23 ;  /* 0x00003340121d7816 */ /* 0x000fe40000000017 */
[----:B------:R-:W-:-:S04]  /*1f3eb0*/  LOP3.LUT R54, R61, 0xffff, RZ, 0xc0, !PT ;  /* 0x0000ffff3d367812 */ /* 0x000fc800078ec0ff */
[----:B------:R-:W-:-:S04]  /*1f3ec0*/  PRMT R51, R54, 0x3340, R0 ;  /* 0x0000334036337816 */ /* 0x000fc80000000000 */
[----:B------:R-:W-:-:S05]  /*1f3ed0*/  PRMT R29, R29, 0x5410, R51 ;  /* 0x000054101d1d7816 */ /* 0x000fca0000000033 */
[----:B------:R0:W-:Y:S04]  /*1f3ee0*/  STL [R1+0x1d38], R29 ;  /* 0x001d381d01007387 */ /* 0x0001e80000100800 */
[----:B------:R-:W3:Y:S01]  /*1f3ef0*/  LDL.LU R43, [R1+0xa3bc] ;  /* 0x00a3bc00012b7983 */ /* 0x000ee20000300800 */
[----:B------:R-:W-:-:S03]  /*1f3f00*/  SHF.R.U32.HI R23, RZ, 0x8, R23 ;  /* 0x00000008ff177819 */ /* 0x000fc60000011617 */
[----:B------:R-:W4:Y:S01]  /*1f3f10*/  LDL.LU R51, [R1+0x45c] ;  /* 0x00045c0001337983 */ /* 0x000f220000300800 */
[----:B0-----:R-:W-:Y:S02]  /*1f3f20*/  SHF.R.U32.HI R29, RZ, 0x8, R20 ;  /* 0x00000008ff1d7819 */ /* 0x001fe40000011614 */
[----:B------:R-:W-:Y:S01]  /*1f3f30*/  SHF.R.U32.HI R20, RZ, 0x8, R18 ;  /* 0x00000008ff147819 */ /* 0x000fe20000011612 */
[----:B------:R0:W-:Y:S01]  /*1f3f40*/  STL.64 [R1+0x10c8], R56 ;  /* 0x0010c83801007387 */ /* 0x0001e20000100a00 */
[----:B------:R-:W-:Y:S02]  /*1f3f50*/  LOP3.LUT R23, R23, 0xffff, RZ, 0xc0, !PT ;  /* 0x0000ffff17177812 */ /* 0x000fe400078ec0ff */
[----:B------:R-:W-:Y:S02]  /*1f3f60*/  LOP3.LUT R20, R20, 0xffff, RZ, 0xc0, !PT ;  /* 0x0000ffff14147812 */ /* 0x000fe400078ec0ff */
[----:B------:R-:W-:Y:S02]  /*1f3f70*/  LOP3.LUT R29, R29, 0xffff, RZ, 0xc0, !PT ;  /* 0x0000ffff1d1d7812 */ /* 0x000fe400078ec0ff */
[----:B------:R-:W-:Y:S01]  /*1f3f80*/  PRMT R23, R20, 0x3340, R23 ;  /* 0x0000334014177816 */ /* 0x000fe20000000017 */
[----:B0-----:R-:W2:Y:S01]  /*1f3f90*/  LDL.LU R56, [R1+0x348] ;  /* 0x0003480001387983 */ /* 0x001ea20000300800 */
[----:B------:R-:W-:-:S03]  /*1f3fa0*/  PRMT R29, R29, 0x3340, R0 ;  /* 0x000033401d1d7816 */ /* 0x000fc60000000000 */
[----:B------:R-:W2:Y:S04]  /*1f3fb0*/  LDL.LU R57, [R1+0x3dc] ;  /* 0x0003dc0001397983 */ /* 0x000ea80000300800 */
[----:B------:R-:W2:Y:S01]  /*1f3fc0*/  LDL.LU R18, [R1+0x30] ;  /* 0x0000300001127983 */ /* 0x000ea20000300800 */
[----:B------:R-:W-:-:S03]  /*1f3fd0*/  LOP3.LUT R20, R60, 0xffff, RZ, 0xc0, !PT ;  /* 0x0000ffff3c147812 */ /* 0x000fc600078ec0ff */
[----:B------:R0:W-:Y:S04]  /*1f3fe0*/  STL [R1+0xa260], R23 ;  /* 0x00a2601701007387 */ /* 0x0001e80000100800 */
[----:B------:R1:W-:Y:S01]  /*1f3ff0*/  STL [R1+0x190], R29 ;  /* 0x0001901d01007387 */ /* 0x0003e20000100800 */
[----:B------:R-:W-:-:S03]  /*1f4000*/  PRMT R60, R20, 0x3340, R0 ;  /* 0x00003340143c7816 */ /* 0x000fc60000000000 */
[----:B0-----:R-:W2:Y:S01]  /*1f4010*/  LDL.LU R23, [R1+0x34] ;  /* 0x0000340001177983 */ /* 0x001ea20000300800 */
[----:B-1----:R-:W-:-:S03]  /*1f4020*/  LOP3.LUT R29, R44, 0xffff, RZ, 0xc0, !PT ;  /* 0x0000ffff2c1d7812 */ /* 0x002fc600078ec0ff */
[----:B------:R-:W2:Y:S01]  /*1f4030*/  LDL.LU R44, [R1+0xa3b8] ;  /* 0x00a3b800012c7983 */ /* 0x000ea20000300800 */
[----:B---3--:R-:W-:-:S04]  /*1f4040*/  LOP3.LUT R43, R43, 0xffff, RZ, 0xc0, !PT ;  /* 0x0000ffff2b2b7812 */ /* 0x008fc800078ec0ff */
[----:B------:R-:W-:-:S04]  /*1f4050*/  PRMT R55, R43, 0x3340, R29 ;  /* 0x000033402b377816 */ /* 0x000fc8000000001d */
[----:B------:R-:W-:Y:S02]  /*1f4060*/  PRMT R55, R55, 0x5410, R60 ;  /* 0x0000541037377816 */ /* 0x000fe4000000003c */
[----:B------:R-:W-:-:S05]  /*1f4070*/  IADD3 R60, P6, R24, R2, RZ ;  /* 0x00000002183c7210 */ /* 0x000fca0007fde0ff */
[----:B------:R-:W-:Y:S01]  /*1f4080*/  IMAD.X R61, R26, 0x1, R0, P6 ;  /* 0x000000011a3d7824 */ /* 0x000fe200030e0600 */
[----:B------:R-:W-:Y:S04]  /*1f4090*/  STL [R1+0x1d2c], R55 ;  /* 0x001d2c3701007387 */ /* 0x000fe80000100800 */
[----:B------:R0:W-:Y:S04]  /*1f40a0*/  STL.64 [R1+0x10c0], R60 ;  /* 0x0010c03c01007387 */ /* 0x0001e80000100a00 */
[----:B0-----:R-:W3:Y:S01]  /*1f40b0*/  LDL.LU.64 R60, [R1+0xa3b0] ;  /* 0x00a3b000013c7983 */ /* 0x001ee20000300a00 */
[----:B------:R-:W-:-:S02]  /*1f40c0*/  SHF.R.U32.HI R55, RZ, 0x8, R43 ;  /* 0x00000008ff377819 */ /* 0x000fc4000001162b */
[----:B------:R-:W-:Y:S02]  /*1f40d0*/  SHF.R.U32.HI R43, RZ, 0x8, R29 ;  /* 0x00000008ff2b7819 */ /* 0x000fe4000001161d */
[----:B------:R-:W-:Y:S01]  /*1f40e0*/  LOP3.LUT R55, R55, 0xffff, RZ, 0xc0, !PT ;  /* 0x0000ffff37377812 */ /* 0x000fe200078ec0ff */
[----:B------:R-:W3:Y:S01]  /*1f40f0*/  LDL.LU R29, [R1+0x2c] ;  /* 0x00002c00011d7983 */ /* 0x000ee20000300800 */
[----:B------:R-:W-:Y:S02]  /*1f4100*/  LOP3.LUT R43, R43, 0xffff, RZ, 0xc0, !PT ;  /* 0x0000ffff2b2b7812 */ /* 0x000fe400078ec0ff */
[----:B------:R-:W-:Y:S02]  /*1f4110*/  SHF.R.U32.HI R20, RZ, 0x8, R20 ;  /* 0x00000008ff147819 */ /* 0x000fe40000011614 */
[----:B------:R-:W-:Y:S02]  /*1f4120*/  PRMT R55, R55, 0x3340, R43 ;  /* 0x0000334037377816 */ /* 0x000fe4000000002b */
[----:B------:R-:W-:Y:S01]  /*1f4130*/  LOP3.LUT R20, R20, 0xffff, RZ, 0xc0, !PT ;  /* 0x0000ffff14147812 */ /* 0x000fe200078ec0ff */
[----:B------:R-:W3:Y:S04]  /*1f4140*/  LDL.LU R43, [R1+0xa3ac] ;  /* 0x00a3ac00012b7983 */ /* 0x000ee80000300800 */
[----:B------:R0:W-:Y:S01]  /*1f4150*/  STL [R1+0x65c], R55 ;  /* 0x00065c3701007387 */ /* 0x0001e20000100800 */
[----:B----4-:R-:W-:-:S02]  /*1f4160*/  LOP3.LUT R51, R51, 0xffff, RZ, 0xc0, !PT ;  /* 0x0000ffff33337812 */ /* 0x010fc400078ec0ff */
[----:B0-----:R-:W-:Y:S02]  /*1f4170*/  PRMT R55, R20, 0x3340, R0 ;  /* 0x0000334014377816 */ /* 0x001fe40000000000 */
[----:B--2---:R-:W-:-:S03]  /*1f4180*/  LOP3.LUT R20, R56, 0xffff, RZ, 0xc0, !PT ;  /* 0x0000ffff38147812 */ /* 0x004fc600078ec0ff */
[----:B------:R0:W-:Y:S02]  /*1f4190*/  STL [R1+0x18c], R55 ;  /* 0x00018c3701007387 */ /* 0x0001e40000100800 */
[----:B0-----:R-:W-:Y:S02]  /*1f41a0*/  LOP3.LUT R55, R57, 0xffff, RZ, 0xc0, !PT ;  /* 0x0000ffff39377812 */ /* 0x001fe400078ec0ff */
[----:B------:R-:W-:Y:S02]  /*1f41b0*/  PRMT R57, R20, 0x3340, R0 ;  /* 0x0000334014397816 */ /* 0x000fe40000000000 */
[----:B------:R-:W-:-:S04]  /*1f41c0*/  PRMT R56, R51, 0x3340, R55 ;  /* 0x0000334033387816 */ /* 0x000fc80000000037 */
[----:B------:R-:W-:Y:S02]  /*1f41d0*/  PRMT R57, R56, 0x5410, R57 ;  /* 0x0000541038397816 */ /* 0x000fe40000000039 */
[----:B------:R-:W-:-:S03]  /*1f41e0*/  IADD3 R56, P6, R24, R23, RZ ;  /* 0x0000001718387210 */ /* 0x000fc60007fde0ff */
[----:B------:R0:W-:Y:S01]  /*1f41f0*/  STL [R1+0x1d24], R57 ;  /* 0x001d243901007387 */ /* 0x0001e20000100800 */
[----:B------:R-:W-:Y:S02]  /*1f4200*/  SHF.R.U32.HI R54, RZ, 0x8, R54 ;  /* 0x00000008ff367819 */ /* 0x000fe40000011636 */
[----:B------:R-:W-:Y:S01]  /*1f4210*/  SHF.R.U32.HI R51, RZ, 0x8, R51 ;  /* 0x00000008ff337819 */ /* 0x000fe20000011633 */
[----:B0-----:R-:W-:Y:S01]  /*1f4220*/  IMAD.X R57, R26, 0x1, R18, P6 ;  /* 0x000000011a397824 */ /* 0x001fe200030e0612 */
[----:B------:R-:W-:-:S04]  /*1f4230*/  SHF.R.U32.HI R55, RZ, 0x8, R55 ;  /* 0x00000008ff377819 */ /* 0x000fc80000011637 */
[----:B------:R0:W-:Y:S01]  /*1f4240*/  STL.64 [R1+0x10b8], R56 ;  /* 0x0010b83801007387 */ /* 0x0001e20000100a00 */
[----:B------:R-:W-:Y:S02]  /*1f4250*/  LOP3.LUT R55, R55, 0xffff, RZ, 0xc0, !PT ;  /* 0x0000ffff37377812 */ /* 0x000fe400078ec0ff */
[----:B0-----:R-:W-:Y:S02]  /*1f4260*/  LOP3.LUT R56, R54, 0xffff, RZ, 0xc0, !PT ;  /* 0x0000ffff36387812 */ /* 0x001fe400078ec0ff */
[----:B------:R-:W-:Y:S02]  /*1f4270*/  LOP3.LUT R54, R51, 0xffff, RZ, 0xc0, !PT ;  /* 0x0000ffff33367812 */ /* 0x000fe400078ec0ff */
[--C-:B------:R-:W-:Y:S01]  /*1f4280*/  PRMT R57, R56, 0x3340, R0.reuse ;  /* 0x0000334038397816 */ /* 0x100fe20000000000 */
[----:B------:R-:W2:Y:S01]  /*1f4290*/  LDL.LU R51, [R1+0x314] ;  /* 0x0003140001337983 */ /* 0x000ea20000300800 */
[----:B------:R-:W-:Y:S02]  /*1f42a0*/  PRMT R54, R54, 0x3340, R55 ;  /* 0x0000334036367816 */ /* 0x000fe40000000037 */
[----:B------:R-:W-:Y:S01]  /*1f42b0*/  LOP3.LUT R31, R31, 0xffff, RZ, 0xc0, !PT ;  /* 0x0000ffff1f1f7812 */ /* 0x000fe200078ec0ff */
[----:B------:R0:W-:Y:S03]  /*1f42c0*/  STL [R1+0x188], R57 ;  /* 0x0001883901007387 */ /* 0x0001e60000100800 */
[----:B------:R-:W-:-:S02]  /*1f42d0*/  PRMT R55, R31, 0x3340, R0 ;  /* 0x000033401f377816 */ /* 0x000fc40000000000 */
[----:B---3--:R-:W-:Y:S02]  /*1f42e0*/  LOP3.LUT R56, R60, 0xffff, RZ, 0xc0, !PT ;  /* 0x0000ffff3c387812 */ /* 0x008fe400078ec0ff */
[----:B0-----:R-:W-:Y:S01]  /*1f42f0*/  LOP3.LUT R57, R61, 0xffff, RZ, 0xc0, !PT ;  /* 0x0000ffff3d397812 */ /* 0x001fe200078ec0ff */
[----:B------:R-:W3:Y:S04]  /*1f4300*/  LDL.LU R60, [R1+0xa3a8] ;  /* 0x00a3a800013c7983 */ /* 0x000ee80000300800 */
[----:B------:R0:W-:Y:S02]  /*1f4310*/  STL [R1+0x658], R54 ;  /* 0x0006583601007387 */ /* 0x0001e40000100800 */
[----:B0-----:R-:W-:-:S04]  /*1f4320*/  PRMT R54, R56, 0x3340, R57 ;  /* 0x0000334038367816 */ /* 0x001fc80000000039 */
[----:B------:R-:W-:-:S05]  /*1f4330*/  PRMT R61, R54, 0x5410, R55 ;  /* 0x00005410363d7816 */ /* 0x000fca0000000037 */
[----:B------:R0:W-:Y:S04]  /*1f4340*/  STL [R1+0xa1b4], R61 ;  /* 0x00a1b43d01007387 */ /* 0x0001e80000100800 */
[----:B0-----:R-:W4:Y:S01]  /*1f4350*/  LDL.LU R61, [R1+0x28] ;  /* 0x00002800013d7983 */ /* 0x001f220000300800 */
[----:B------:R-:W-:Y:S02]  /*1f4360*/  SHF.R.U32.HI R56, RZ, 0x8, R56 ;  /* 0x00000008ff387819 */ /* 0x000fe40000011638 */
[----:B------:R-:W-:Y:S02]  /*1f4370*/  SHF.R.U32.HI R57, RZ, 0x8, R57 ;  /* 0x00000008ff397819 */ /* 0x000fe40000011639 */
[----:B------:R-:W-:Y:S02]  /*1f4380*/  IADD3 R54, P6, R24, R29, RZ ;  /* 0x0000001d18367210 */ /* 0x000fe40007fde0ff */
[----:B------:R-:W-:-:S02]  /*1f4390*/  LOP3.LUT R56, R56, 0xffff, RZ, 0xc0, !PT ;  /* 0x0000ffff38387812 */ /* 0x000fc400078ec0ff */
[----:B------:R-:W-:-:S04]  /*1f43a0*/  LOP3.LUT R57, R57, 0xffff, RZ, 0xc0, !PT ;  /* 0x0000ffff39397812 */ /* 0x000fc800078ec0ff */
[----:B------:R-:W-:Y:S02]  /*1f43b0*/  PRMT R57, R56, 0x3340, R57 ;  /* 0x0000334038397816 */ /* 0x000fe40000000039 */
[----:B------:R-:W-:-:S04]  /*1f43c0*/  SHF.R.U32.HI R31, RZ, 0x8, R31 ;  /* 0x00000008ff1f7819 */ /* 0x000fc8000001161f */
[----:B------:R-:W-:Y:S02]  /*1f43d0*/  LOP3.LUT R31, R31, 0xffff, RZ, 0xc0, !PT ;  /* 0x0000ffff1f1f7812 */ /* 0x000fe400078ec0ff */
[----:B------:R-:W-:Y:S01]  /*1f43e0*/  PRMT R36, R36, 0x3340, R53 ;  /* 0x0000334024247816 */ /* 0x000fe20000000035 */
[----:B----4-:R-:W-:Y:S01]  /*1f43f0*/  IMAD.X R55, R26, 0x1, R61, P6 ;  /* 0x000000011a377824 */ /* 0x010fe200030e063d */
[----:B------:R-:W-:-:S04]  /*1f4400*/  IADD3 R56, P6, R24, R45, RZ ;  /* 0x0000002d18387210 */ /* 0x000fc80007fde0ff */
[----:B------:R0:W-:Y:S04]  /*1f4410*/  STL.64 [R1+0x10b0], R54 ;  /* 0x0010b03601007387 */ /* 0x0001e80000100a00 */
[----:B0-----:R-:W4:Y:S04]  /*1f4420*/  LDL.LU.64 R54, [R1+0xa3a0] ;  /* 0x00a3a00001367983 */ /* 0x001f280000300a00 */
[----:B------:R0:W-:Y:S02]  /*1f4430*/  STL [R1+0x548], R57 ;  /* 0x0005483901007387 */ /* 0x0001e40000100800 */
[----:B0-----:R-:W-:-:S05]  /*1f4440*/  IMAD.X R57, R26, 0x1, R47, P6 ;  /* 0x000000011a397824 */ /* 0x001fca00030e062f */
[----:B------:R0:W-:Y:S04]  /*1f4450*/  STL.64 [R1+0x10a8], R56 ;  /* 0x0010a83801007387 */ /* 0x0001e80000100a00 */
[----:B------:R-:W4:Y:S01]  /*1f4460*/  LDL.LU R53, [R1+0x478] ;  /* 0x0004780001357983 */ /* 0x000f220000300800 */
[----:B0-----:R-:W-:-:S03]  /*1f4470*/  PRMT R56, R31, 0x3340, R0 ;  /* 0x000033401f387816 */ /* 0x001fc60000000000 */
[----:B------:R-:W4:Y:S04]  /*1f4480*/  LDL.LU R31, [R1+0x34c] ;  /* 0x00034c00011f7983 */ /* 0x000f280000300800 */
[----:B------:R0:W-:Y:S02]  /*1f4490*/  STL [R1+0x184], R56 ;  /* 0x0001843801007387 */ /* 0x0001e40000100800 */
[----:B0-----:R-:W-:-:S05]  /*1f44a0*/  IADD3 R56, P6, R24, R46, RZ ;  /* 0x0000002e18387210 */ /* 0x001fca0007fde0ff */
[----:B------:R-:W-:-:S05]  /*1f44b0*/  IMAD.X R57, R26, 0x1, R58, P6 ;  /* 0x000000011a397824 */ /* 0x000fca00030e063a */
[----:B------:R0:W-:Y:S04]  /*1f44c0*/  STL.64 [R1+0x10a0], R56 ;  /* 0x0010a03801007387 */ /* 0x0001e80000100a00 */
[----:B0-----:R-:W4:Y:S01]  /*1f44d0*/  LDL.LU.64 R56, [R1+0xa398] ;  /* 0x00a3980001387983 */ /* 0x001f220000300a00 */
[----:B---3--:R-:W-:Y:S02]  /*1f44e0*/  LOP3.LUT R60, R60, 0xffff, RZ, 0xc0, !PT ;  /* 0x0000ffff3c3c7812 */ /* 0x008fe400078ec0ff */
[----:B--2---:R-:W-:-:S03]  /*1f44f0*/  LOP3.LUT R51, R51, 0xffff, RZ, 0xc0, !PT ;  /* 0x0000ffff33337812 */ /* 0x004fc600078ec0ff */
[----:B------:R0:W-:Y:S04]  /*1f4500*/  STL [R1+0x2118], R60 ;  /* 0x0021183c01007387 */ /* 0x0001e80000100800 */
[----:B------:R1:W-:Y:S01]  /*1f4510*/  STL [R1+0x2120], R51 ;  /* 0x0021203301007387 */ /* 0x0003e20000100800 */
[----:B0-----:R-:W-:-:S04]  /*1f4520*/  PRMT R60, R60, 0x3340, R0 ;  /* 0x000033403c3c7816 */ /* 0x001fc80000000000 */
[----:B------:R-:W-:Y:S02]  /*1f4530*/  PRMT R52, R52, 0x5410, R60 ;  /* 0x0000541034347816 */ /* 0x000fe4000000003c */
[----:B-1----:R-:W-:Y:S01]  /*1f4540*/  PRMT R51, R51, 0x3340, R0 ;  /* 0x0000334033337816 */ /* 0x002fe20000000000 */
[----:B------:R-:W2:Y:S01]  /*1f4550*/  LDL.LU R60, [R1+0xa394] ;  /* 0x00a39400013c7983 */ /* 0x000ea20000300800 */
[----:B------:R-:W-:-:S03]  /*1f4560*/  SHF.R.U32.HI R20, RZ, 0x8, R20 ;  /* 0x00000008ff147819 */ /* 0x000fc60000011614 */
[----:B------:R0:W-:Y:S01]  /*1f4570*/  STL [R1+0x2064], R52 ;  /* 0x0020643401007387 */ /* 0x0001e20000100800 */
[----:B------:R-:W-:Y:S02]  /*1f4580*/  PRMT R49, R49, 0x3340, R0 ;  /* 0x0000334031317816 */ /* 0x000fe40000000000 */
[----:B------:R-:W-:Y:S02]  /*1f4590*/  LOP3.LUT R20, R20, 0xffff, RZ, 0xc0, !PT ;  /* 0x0000ffff14147812 */ /* 0x000fe400078ec0ff */
[----:B0-----:R-:W-:Y:S02]  /*1f45a0*/  PRMT R52, R50, 0x5410, R51 ;  /* 0x0000541032347816 */ /* 0x001fe40000000033 */
[----:B------:R-:W-:Y:S02]  /*1f45b0*/  IADD3 R50, P6, R24, R39, RZ ;  /* 0x0000002718327210 */ /* 0x000fe40007fde0ff */
[----:B------:R-:W-:-:S03]  /*1f45c0*/  PRMT R49, R37, 0x5410, R49 ;  /* 0x0000541025317816 */ /* 0x000fc60000000031 */
[----:B------:R-:W-:Y:S01]  /*1f45d0*/  IMAD.X R51, R26, 0x1, R41, P6 ;  /* 0x000000011a337824 */ /* 0x000fe200030e0629 */
[----:B------:R-:W-:Y:S01]  /*1f45e0*/  PRMT R37, R20, 0x3340, R0 ;  /* 0x0000334014257816 */ /* 0x000fe20000000000 */
[----:B------:R-:W-:Y:S04]  /*1f45f0*/  STL [R1+0x2068], R52 ;  /* 0x0020683401007387 */ /* 0x000fe80000100800 */
[----:B------:R-:W-:Y:S04]  /*1f4600*/  STL.64 [R1+0x1090], R50 ;  /* 0x0010903201007387 */ /* 0x000fe80000100a00 */
[----:B------:R-:W-:Y:S01]  /*1f4610*/  STL [R1+0x206c], R49 ;  /* 0x00206c3101007387 */ /* 0x000fe20000100800 */
[----:B----4-:R-:W-:-:S03]  /*1f4620*/  LOP3.LUT R20, R54, 0xffff, RZ, 0xc0, !PT ;  /* 0x0000ffff36147812 */ /* 0x010fc600078ec0ff */
[----:B------:R-:W3:Y:S04]  /*1f4630*/  LDL.LU R54, [R1+0xa390] ;  /* 0x00a3900001367983 */ /* 0x000ee80000300800 */
[----:B------:R0:W-:Y:S02]  /*1f4640*/  STL [R1+0x58], R37 ;  /* 0x0000582501007387 */ /* 0x0001e40000100800 */
[----:B0-----:R-:W-:Y:S02]  /*1f4650*/  LOP3.LUT R37, R27, 0xffff, RZ, 0xc0, !PT ;  /* 0x0000ffff1b257812 */ /* 0x001fe400078ec0ff */
[----:B------:R-:W-:Y:S02]  /*1f4660*/  LOP3.LUT R27, R59, 0xffff, RZ, 0xc0, !PT ;  /* 0x0000ffff3b1b7812 */ /* 0x000fe400078ec0ff */
[----:B------:R-:W4:Y:S01]  /*1f4670*/  LDL.LU R59, [R1+0xa38c] ;  /* 0x00a38c00013b7983 */ /* 0x000f220000300800 */
[----:B------:R-:W-:-:S03]  /*1f4680*/  PRMT R49, R37, 0x3340, R0 ;  /* 0x0000334025317816 */ /* 0x000fc60000000000 */
[----:B------:R0:W-:Y:S02]  /*1f4690*/  STL [R1+0x2114], R37 ;  /* 0x0021142501007387 */ /* 0x0001e40000100800 */
[----:B0-----:R-:W-:-:S04]  /*1f46a0*/  PRMT R37, R20, 0x3340, R27 ;  /* 0x0000334014257816 */ /* 0x001fc8000000001b */
[----:B------:R-:W-:-:S05]  /*1f46b0*/  PRMT R37, R37, 0x5410, R49 ;  /* 0x0000541025257816 */ /* 0x000fca0000000031 */
[----:B------:R0:W-:Y:S02]  /*1f46c0*/  STL [R1+0x2060], R37 ;  /* 0x0020602501007387 */ /* 0x0001e40000100800 */
[----:B0-----:R-:W-:Y:S02]  /*1f46d0*/  LOP3.LUT R37, R57, 0xffff, RZ, 0xc0, !PT ;  /* 0x0000ffff39257812 */ /* 0x001fe400078ec0ff */
[----:B------:R-:W3:Y:S01]  /*1f46e0*/  LDL.LU R57, [R1+0xa388] ;  /* 0x00a3880001397983 */ /* 0x000ee20000300800 */
[----:B------:R-:W-:-:S05]  /*1f46f0*/  IADD3 R50, P6, R24, R40, RZ ;  /* 0x0000002818327210 */ /* 0x000fca0007fde0ff */
[----:B------:R-:W-:Y:S01]  /*1f4700*/  IMAD.X R51, R26, 0x1, R34, P6 ;  /* 0x000000011a337824 */ /* 0x000fe200030e0622 */
[----:B------:R-:W-:Y:S02]  /*1f4710*/  SHF.R.U32.HI R20, RZ, 0x8, R20 ;  /* 0x00000008ff147819 */ /* 0x000fe40000011614 */
[----:B------:R-:W-:Y:S02]  /*1f4720*/  SHF.R.U32.HI R27, RZ, 0x8, R27 ;  /* 0x00000008ff1b7819 */ /* 0x000fe4000001161b */
[----:B------:R-:W-:Y:S01]  /*1f4730*/  STL.64 [R1+0x1098], R50 ;  /* 0x0010983201007387 */ /* 0x000fe20000100a00 */
[----:B------:R-:W-:-:S03]  /*1f4740*/  LOP3.LUT R20, R20, 0xffff, RZ, 0xc0, !PT ;  /* 0x0000ffff14147812 */ /* 0x000fc600078ec0ff */
[----:B------:R0:W-:Y:S01]  /*1f4750*/  STL [R1+0x211c], R37 ;  /* 0x00211c2501007387 */ /* 0x0001e20000100800 */
[----:B------:R-:W-:-:S04]  /*1f4760*/  LOP3.LUT R27, R27, 0xffff, RZ, 0xc0, !PT ;  /* 0x0000ffff1b1b7812 */ /* 0x000fc800078ec0ff */
[----:B------:R-:W-:Y:S02]  /*1f4770*/  PRMT R20, R20, 0x3340, R27 ;  /* 0x0000334014147816 */ /* 0x000fe4000000001b */
[----:B0-----:R-:W-:-:S04]  /*1f4780*/  PRMT R37, R37, 0x3340, R0 ;  /* 0x0000334025257816 */ /* 0x001fc80000000000 */
[----:B------:R-:W-:Y:S02]  /*1f4790*/  PRMT R37, R36, 0x5410, R37 ;  /* 0x0000541024257816 */ /* 0x000fe40000000025 */
[----:B------:R-:W-:-:S03]  /*1f47a0*/  LOP3.LUT R27, R31, 0xffff, RZ, 0xc0, !PT ;  /* 0x0000ffff1f1b7812 */ /* 0x000fc600078ec0ff */
[----:B------:R-:W-:Y:S04]  /*1f47b0*/  STL [R1+0x2070], R37 ;  /* 0x0020702501007387 */ /* 0x000fe80000100800 */
[----:B------:R2:W-:Y:S01]  /*1f47c0*/  STL [R1+0x2018], R20 ;  /* 0x0020181401007387 */ /* 0x0005e20000100800 */
[----:B------:R-:W-:Y:S02]  /*1f47d0*/  LOP3.LUT R36, R53, 0xffff, RZ, 0xc0, !PT ;  /* 0x0000ffff35247812 */ /* 0x000fe400078ec0ff */
[----:B------:R-:W-:Y:S02]  /*1f47e0*/  PRMT R52, R27, 0x3340, R0 ;  /* 0x000033401b347816 */ /* 0x000fe40000000000 */
[----:B--2---:R-:W-:Y:S02]  /*1f47f0*/  LOP3.LUT R20, R60, 0xffff, RZ, 0xc0, !PT ;  /* 0x0000ffff3c147812 */ /* 0x004fe400078ec0ff */
[----:B----4-:R-:W-:-:S02]  /*1f4800*/  LOP3.LUT R37, R59, 0xffff, RZ, 0xc0, !PT ;  /* 0x0000ffff3b257812 */ /* 0x010fc400078ec0ff */
[----:B------:R-:W2:Y:S01]  /*1f4810*/  LDL.LU R59, [R1+0xa384] ;  /* 0x00a38400013b7983 */ /* 0x000ea20000300800 */
[----:B---3--:R-:W-:Y:S02]  /*1f4820*/  LOP3.LUT R50, R54, 0xffff, RZ, 0xc0, !PT ;  /* 0x0000ffff36327812 */ /* 0x008fe400078ec0ff */
[----:B------:R-:W-:-:S04]  /*1f4830*/  PRMT R51, R36, 0x3340, R37 ;  /* 0x0000334024337816 */ /* 0x000fc80000000025 */
[----:B------:R-:W-:Y:S02]  /*1f4840*/  PRMT R60, R51, 0x5410, R52 ;  /* 0x00005410333c7816 */ /* 0x000fe40000000034 */
[----:B------:R-:W-:Y:S02]  /*1f4850*/  PRMT R52, R20, 0x3340, R0 ;  /* 0x0000334014347816 */ /* 0x000fe40000000000 */
[----:B------:R-:W-:Y:S02]  /*1f4860*/  LOP3.LUT R49, R57, 0xffff, RZ, 0xc0, !PT ;  /* 0x0000ffff39317812 */ /* 0x000fe400078ec0ff */
[----:B------:R-:W3:Y:S04]  /*1f4870*/  LDL.LU R57, [R1+0xa380] ;  /* 0x00a3800001397983 */ /* 0x000ee80000300800 */
[----:B------:R-:W4:Y:S01]  /*1f4880*/  LDL.LU R31, [R1+0x5f0] ;  /* 0x0005f000011f7983 */ /* 0x000f220000300800 */
[----:B------:R-:W-:-:S04]  /*1f4890*/  PRMT R51, R49, 0x3340, R50 ;  /* 0x0000334031337816 */ /* 0x000fc80000000032 */
[----:B------:R-:W-:Y:S02]  /*1f48a0*/  PRMT R51, R51, 0x5410, R52 ;  /* 0x0000541033337816 */ /* 0x000fe40000000034 */
[----:B------:R-:W-:Y:S01]  /*1f48b0*/  IADD3 R52, P6, R24, R42, RZ ;  /* 0x0000002a18347210 */ /* 0x000fe20007fde0ff */
[----:B------:R-:W-:Y:S04]  /*1f48c0*/  STL [R1+0xa1b0], R60 ;  /* 0x00a1b03c01007387 */ /* 0x000fe80000100800 */
[----:B------:R-:W-:Y:S01]  /*1f48d0*/  IMAD.X R53, R26, 0x1, R35, P6 ;  /* 0x000000011a357824 */ /* 0x000fe200030e0623 */
[----:B------:R-:W-:Y:S04]  /*1f48e0*/  STL [R1+0x1d04], R51 ;  /* 0x001d043301007387 */ /* 0x000fe80000100800 */
[----:B------:R0:W-:Y:S04]  /*1f48f0*/  STL.64 [R1+0x1078], R52 ;  /* 0x0010783401007387 */ /* 0x0001e80000100a00 */
[----:B0-----:R-:W3:Y:S01]  /*1f4900*/  LDL.LU.64 R52, [R1+0xa378] ;  /* 0x00a3780001347983 */ /* 0x001ee20000300a00 */
[----:B------:R-:W-:-:S02]  /*1f4910*/  SHF.R.U32.HI R49, RZ, 0x8, R49 ;  /* 0x00000008ff317819 */ /* 0x000fc40000011631 */
[----:B------:R-:W-:Y:S02]  /*1f4920*/  SHF.R.U32.HI R50, RZ, 0x8, R50 ;  /* 0x00000008ff327819 */ /* 0x000fe40000011632 */
[----:B------:R-:W-:Y:S02]  /*1f4930*/  SHF.R.U32.HI R36, RZ, 0x8, R36 ;  /* 0x00000008ff247819 */ /* 0x000fe40000011624 */
[----:B------:R-:W-:Y:S02]  /*1f4940*/  SHF.R.U32.HI R37, RZ, 0x8, R37 ;  /* 0x00000008ff257819 */ /* 0x000fe40000011625 */
[----:B------:R-:W-:Y:S02]  /*1f4950*/  LOP3.LUT R49, R49, 0xffff, RZ, 0xc0, !PT ;  /* 0x0000ffff31317812 */ /* 0x000fe400078ec0ff */
[----:B------:R-:W-:Y:S02]  /*1f4960*/  LOP3.LUT R50, R50, 0xffff, RZ, 0xc0, !PT ;  /* 0x0000ffff32327812 */ /* 0x000fe400078ec0ff */
[----:B------:R-:W-:-:S02]  /*1f4970*/  LOP3.LUT R36, R36, 0xffff, RZ, 0xc0, !PT ;  /* 0x0000ffff24247812 */ /* 0x000fc400078ec0ff */
[----:B------:R-:W-:Y:S02]  /*1f4980*/  LOP3.LUT R37, R37, 0xffff, RZ, 0xc0, !PT ;  /* 0x0000ffff25257812 */ /* 0x000fe400078ec0ff */
[----:B------:R-:W-:Y:S02]  /*1f4990*/  PRMT R50, R49, 0x3340, R50 ;  /* 0x0000334031327816 */ /* 0x000fe40000000032 */
[----:B------:R-:W-:Y:S02]  /*1f49a0*/  PRMT R49, R36, 0x3340, R37 ;  /* 0x0000334024317816 */ /* 0x000fe40000000025 */
[----:B------:R-:W-:Y:S01]  /*1f49b0*/  IADD3 R36, P6, R24, R11, RZ ;  /* 0x0000000b18247210 */ /* 0x000fe20007fde0ff */
[----:B------:R-:W-:Y:S01]  /*1f49c0*/  STL [R1+0x654], R50 ;  /* 0x0006543201007387 */ /* 0x000fe20000100800 */
[----:B------:R-:W-:-:S03]  /*1f49d0*/  SHF.R.U32.HI R27, RZ, 0x8, R27 ;  /* 0x00000008ff1b7819 */ /* 0x000fc6000001161b */
[----:B------:R-:W-:Y:S01]  /*1f49e0*/  IMAD.X R37, R26, 0x1, R12, P6 ;  /* 0x000000011a257824 */ /* 0x000fe200030e060c */
[----:B------:R-:W-:Y:S01]  /*1f49f0*/  SHF.R.U32.HI R20, RZ, 0x8, R20 ;  /* 0x00000008ff147819 */ /* 0x000fe20000011614 */
[----:B------:R-:W-:Y:S04]  /*1f4a00*/  STL [R1+0x650], R49 ;  /* 0x0006503101007387 */ /* 0x000fe80000100800 */
[----:B------:R0:W-:Y:S01]  /*1f4a10*/  STL.64 [R1+0x1088], R36 ;  /* 0x0010882401007387 */ /* 0x0001e20000100a00 */
[----:B------:R-:W-:Y:S02]  /*1f4a20*/  LOP3.LUT R20, R20, 0xffff, RZ, 0xc0, !PT ;  /* 0x0000ffff14147812 */ /* 0x000fe400078ec0ff */
[----:B0-----:R-:W-:Y:S02]  /*1f4a30*/  LOP3.LUT R36, R27, 0xffff, RZ, 0xc0, !PT ;  /* 0x0000ffff1b247812 */ /* 0x001fe400078ec0ff */
[----:B------:R-:W3:Y:S02]  /*1f4a40*/  LDL.LU R27, [R1+0x5fc] ;  /* 0x0005fc00011b7983 */ /* 0x000ee40000300800 */
[----:B------:R-:W-:-:S02]  /*1f4a50*/  PRMT R49, R36, 0x3340, R0 ;  /* 0x0000334024317816 */ /* 0x000fc40000000000 */
[----:B------:R-:W-:Y:S01]  /*1f4a60*/  PRMT R36, R20, 0x3340, R0 ;  /* 0x0000334014247816 */ /* 0x000fe20000000000 */
[----:B------:R-:W3:Y:S04]  /*1f4a70*/  LDL.LU R54, [R1+0x5b0] ;  /* 0x0005b00001367983 */ /* 0x000ee80000300800 */
[----:B------:R0:W-:Y:S04]  /*1f4a80*/  STL [R1+0x54], R49 ;  /* 0x0000543101007387 */ /* 0x0001e80000100800 */
[----:B------:R1:W-:Y:S01]  /*1f4a90*/  STL [R1+0x5c], R36 ;  /* 0x00005c2401007387 */ /* 0x0003e20000100800 */
[----:B------:R-:W-:-:S05]  /*1f4aa0*/  IADD3 R50, P6, R24, R13, RZ ;  /* 0x0000000d18327210 */ /* 0x000fca0007fde0ff */
[----:B------:R-:W-:Y:S01]  /*1f4ab0*/  IMAD.X R51, R26, 0x1, R15, P6 ;  /* 0x000000011a337824 */ /* 0x000fe200030e060f */
[----:B--2---:R-:W-:-:S04]  /*1f4ac0*/  LOP3.LUT R20, R59, 0xffff, RZ, 0xc0, !PT ;  /* 0x0000ffff3b147812 */ /* 0x004fc800078ec0ff */
[----:B0-----:R-:W-:Y:S02]  /*1f4ad0*/  PRMT R49, R20, 0x3340, R0 ;  /* 0x0000334014317816 */ /* 0x001fe40000000000 */
[----:B----4-:R-:W-:Y:S02]  /*1f4ae0*/  LOP3.LUT R37, R31, 0xffff, RZ, 0xc0, !PT ;  /* 0x0000ffff1f257812 */ /* 0x010fe400078ec0ff */
[----:B---3--:R-:W-:-:S04]  /*1f4af0*/  LOP3.LUT R31, R57, 0xffff, RZ, 0xc0, !PT ;  /* 0x0000ffff391f7812 */ /* 0x008fc800078ec0ff */
[----:B-1----:R-:W-:-:S04]  /*1f4b00*/  PRMT R36, R37, 0x3340, R31 ;  /* 0x0000334025247816 */ /* 0x002fc8000000001f */
[----:B------:R-:W-:-:S05]  /*1f4b10*/  PRMT R59, R36, 0x5410, R49 ;  /* 0x00005410243b7816 */ /* 0x000fca0000000031 */
[----:B------:R-:W-:Y:S04]  /*1f4b20*/  STL [R1+0xa1a0], R59 ;  /* 0x00a1a03b01007387 */ /* 0x000fe80000100800 */
[----:B------:R0:W-:Y:S02]  /*1f4b30*/  STL.64 [R1+0xa330], R12 ;  /* 0x00a3300c01007387 */ /* 0x0001e40000100a00 */
[----:B0-----:R-:W-:Y:S02]  /*1f4b40*/  SHF.R.U32.HI R12, RZ, 0x8, R37 ;  /* 0x00000008ff0c7819 */ /* 0x001fe40000011625 */
[----:B------:R-:W-:Y:S02]  /*1f4b50*/  SHF.R.U32.HI R13, RZ, 0x8, R31 ;  /* 0x00000008ff0d7819 */ /* 0x000fe4000001161f */
[----:B------:R-:W-:-:S02]  /*1f4b60*/  LOP3.LUT R12, R12, 0xffff, RZ, 0xc0, !PT ;  /* 0x0000ffff0c0c7812 */ /* 0x000fc400078ec0ff */
[----:B------:R-:W-:-:S04]  /*1f4b70*/  LOP3.LUT R13, R13, 0xffff, RZ, 0xc0, !PT ;  /* 0x0000ffff0d0d7812 */ /* 0x000fc800078ec0ff */
[----:B------:R-:W-:Y:S02]  /*1f4b80*/  PRMT R57, R12, 0x3340, R13 ;  /* 0x000033400c397816 */ /* 0x000fe4000000000d */
[----:B------:R-:W-:Y:S01]  /*1f4b90*/  IADD3 R12, P6, R24, R14, RZ ;  /* 0x0000000e180c7210 */ /* 0x000fe20007fde0ff */
[----:B------:R0:W-:Y:S04]  /*1f4ba0*/  STL.64 [R1+0x1070], R50 ;  /* 0x0010703201007387 */ /* 0x0001e80000100a00 */
[----:B------:R-:W-:Y:S01]  /*1f4bb0*/  IMAD.X R13, R26, 0x1, R16, P6 ;  /* 0x000000011a0d7824 */ /* 0x000fe200030e0610 */
[----:B0-----:R-:W2:Y:S04]  /*1f4bc0*/  LDL.LU R51, [R1+0x5d8] ;  /* 0x0005d80001337983 */ /* 0x001ea80000300800 */
[----:B------:R-:W3:Y:S04]  /*1f4bd0*/  LDL.LU R50, [R1+0x520] ;  /* 0x0005200001327983 */ /* 0x000ee80000300800 */
[----:B------:R-:W4:Y:S04]  /*1f4be0*/  LDL.LU R36, [R1+0x580] ;  /* 0x0005800001247983 */ /* 0x000f280000300800 */
[----:B------:R-:W4:Y:S04]  /*1f4bf0*/  LDL.LU R37, [R1+0x51c] ;  /* 0x00051c0001257983 */ /* 0x000f280000300800 */
[----:B------:R-:W4:Y:S04]  /*1f4c00*/  LDL.LU R31, [R1+0x5d0] ;  /* 0x0005d000011f7983 */ /* 0x000f280000300800 */
[----:B------:R-:W-:Y:S04]  /*1f4c10*/  STL [R1+0xa264], R57 ;  /* 0x00a2643901007387 */ /* 0x000fe80000100800 */
[----:B------:R0:W-:Y:S02]  /*1f4c20*/  STL.64 [R1+0x1080], R12 ;  /* 0x0010800c01007387 */ /* 0x0001e40000100a00 */
[----:B0-----:R-:W-:-:S04]  /*1f4c30*/  SHF.R.U32.HI R12, RZ, 0x8, R20 ;  /* 0x00000008ff0c7819 */ /* 0x001fc80000011614 */
[----:B------:R-:W-:-:S04]  /*1f4c40*/  LOP3.LUT R12, R12, 0xffff, RZ, 0xc0, !PT ;  /* 0x0000ffff0c0c7812 */ /* 0x000fc800078ec0ff */
[----:B------:R-:W-:Y:S02]  /*1f4c50*/  PRMT R20, R12, 0x3340, R0 ;  /* 0x000033400c147816 */ /* 0x000fe40000000000 */
[----:B------:R-:W-:-:S03]  /*1f4c60*/  LOP3.LUT R12, R53, 0xffff, RZ, 0xc0, !PT ;  /* 0x0000ffff350c7812 */ /* 0x000fc600078ec0ff */
[----:B------:R0:W-:Y:S04]  /*1f4c70*/  STL [R1+0x64], R20 ;  /* 0x0000641401007387 */ /* 0x0001e80000100800 */
[----:B------:R-:W4:Y:S01]  /*1f4c80*/  LDL.LU R53, [R1+0xa370] ;  /* 0x00a3700001357983 */ /* 0x000f220000300800 */
[----:B------:R-:W-:Y:S02]  /*1f4c90*/  LOP3.LUT R13, R27, 0xffff, RZ, 0xc0, !PT ;  /* 0x0000ffff1b0d7812 */ /* 0x000fe400078ec0ff */
[----:B0-----:R-:W-:Y:S02]  /*1f4ca0*/  LOP3.LUT R20, R54, 0xffff, RZ, 0xc0, !PT ;  /* 0x0000ffff36147812 */ /* 0x001fe400078ec0ff */
[----:B------:R-:W-:Y:S02]  /*1f4cb0*/  PRMT R27, R12, 0x3340, R0 ;  /* 0x000033400c1b7816 */ /* 0x000fe40000000000 */
[----:B------:R-:W-:-:S02]  /*1f4cc0*/  PRMT R26, R13, 0x3340, R20 ;  /* 0x000033400d1a7816 */ /* 0x000fc40000000014 */
[----:B------:R-:W-:Y:S02]  /*1f4cd0*/  SHF.R.U32.HI R13, RZ, 0x8, R13 ;  /* 0x00000008ff0d7819 */ /* 0x000fe4000001160d */
[----:B------:R-:W-:Y:S02]  /*1f4ce0*/  SHF.R.U32.HI R20, RZ, 0x8, R20 ;  /* 0x00000008ff147819 */ /* 0x000fe40000011614 */
[----:B------:R-:W-:Y:S02]  /*1f4cf0*/  SHF.R.U32.HI R12, RZ, 0x8, R12 ;  /* 0x00000008ff0c7819 */ /* 0x000fe4000001160c */
[----:B------:R-:W-:Y:S02]  /*1f4d00*/  LOP3.LUT R13, R13, 0xffff, RZ, 0xc0, !PT ;  /* 0x0000ffff0d0d7812 */ /* 0x000fe400078ec0ff */
[----:B------:R-:W-:Y:S02]  /*1f4d10*/  LOP3.LUT R20, R20, 0xffff, RZ, 0xc0, !PT ;  /* 0x0000ffff14147812 */ /* 0x000fe400078ec0ff */
[----:B------:R-:W-:-:S02]  /*1f4d20*/  PRMT R26, R26, 0x5410, R27 ;  /* 0x000054101a1a7816 */ /* 0x000fc4000000001b */
[----:B------:R-:W-:Y:S02]  /*1f4d30*/  LOP3.LUT R12, R12, 0xffff, RZ, 0xc0, !PT ;  /* 0x0000ffff0c0c7812 */ /* 0x000fe400078ec0ff */
[----:B------:R-:W-:Y:S01]  /*1f4d40*/  PRMT R54, R13, 0x3340, R20 ;  /* 0x000033400d367816 */ /* 0x000fe20000000014 */
[----:B------:R4:W-:Y:S01]  /*1f4d50*/  STL [R1+0x6d0], R26 ;  /* 0x0006d01a01007387 */ /* 0x0009e20000100800 */
[----:B------:R-:W-:-:S03]  /*1f4d60*/  PRMT R12, R12, 0x3340, R0 ;  /* 0x000033400c0c7816 */ /* 0x000fc60000000000 */
[----:B------:R-:W-:Y:S04]  /*1f4d70*/  STL.64 [R1+0xa318], R54 ;  /* 0x00a3183601007387 */ /* 0x000fe80000100a00 */
[----:B------:R0:W-:Y:S01]  /*1f4d80*/  STL [R1+0x60], R12 ;  /* 0x0000600c01007387 */ /* 0x0001e20000100800 */
[----:B--2---:R-:W-:Y:S02]  /*1f4d90*/  LOP3.LUT R20, R51, 0xffff, RZ, 0xc0, !PT ;  /* 0x0000ffff33147812 */ /* 0x004fe400078ec0ff */
[----:B---3--:R-:W-:Y:S02]  /*1f4da0*/  LOP3.LUT R13, R50, 0xffff, RZ, 0xc0, !PT ;  /* 0x0000ffff320d7812 */ /* 0x008fe400078ec0ff */
[----:B----4-:R-:W-:Y:S02]  /*1f4db0*/  LOP3.LUT R26, R36, 0xffff, RZ, 0xc0, !PT ;  /* 0x0000ffff241a7812 */ /* 0x010fe400078ec0ff */
[----:B------:R-:W-:-:S02]  /*1f4dc0*/  PRMT R27, R13, 0x3340, R0 ;  /* 0x000033400d1b7816 */ /* 0x000fc40000000000 */
[----:B0-----:R-:W-:-:S04]  /*1f4dd0*/  PRMT R12, R20, 0x3340, R26 ;  /* 0x00003340140c7816 */ /* 0x001fc8000000001a */
[----:B------:R-:W-:Y:S02]  /*1f4de0*/  PRMT R36, R12, 0x5410, R27 ;  /* 0x000054100c247816 */ /* 0x000fe4000000001b */
[----:B------:R-:W-:Y:S02]  /*1f4df0*/  LOP3.LUT R12, R37, 0xffff, RZ, 0xc0, !PT ;  /* 0x0000ffff250c7812 */ /* 0x000fe400078ec0ff */
[----:B------:R-:W-:Y:S01]  /*1f4e00*/  LOP3.LUT R27, R31, 0xffff, RZ, 0xc0, !PT ;  /* 0x0000ffff1f1b7812 */ /* 0x000fe200078ec0ff */
[----:B------:R0:W-:Y:S04]  /*1f4e10*/  STL [R1+0x1cfc], R36 ;  /* 0x001cfc2401007387 */ /* 0x0001e80000100800 */
[----:B------:R-:W2:Y:S04]  /*1f4e20*/  LDL.LU R37, [R1+0x704] ;  /* 0x0007040001257983 */ /* 0x000ea80000300800 */
[----:B------:R-:W3:Y:S01]  /*1f4e30*/  LDL.LU R31, [R1+0x69c] ;  /* 0x00069c00011f7983 */ /* 0x000ee20000300800 */
[----:B0-----:R-:W-:-:S03]  /*1f4e40*/  LOP3.LUT R36, R53, 0xffff, RZ, 0xc0, !PT ;  /* 0x0000ffff35247812 */ /* 0x001fc600078ec0ff */
[----:B------:R-:W4:Y:S01]  /*1f4e50*/  LDL.LU R53, [R1+0x6ec] ;  /* 0x0006ec0001357983 */ /* 0x000f220000300800 */
[----:B------:R-:W-:Y:S01]  /*1f4e60*/  PRMT R50, R12, 0x3340, R0 ;  /* 0x000033400c327816 */ /* 0x000fe20000000000 */
[----:B------:R-:W-:Y:S01]  /*1f4e70*/  VIADD R24, R24, UR4 ;  /* 0x0000000418187c36 */ /* 0x000fe20008000000 */
[----:B------:R-:W-:Y:S01]  /*1f4e80*/  PRMT R49, R27, 0x3340, R36 ;  /* 0x000033401b317816 */ /* 0x000fe20000000024 */
[----:B------:R-:W-:Y:S01]  /*1f4e90*/  ULDC UR4, c[0x0][0x248] ;  /* 0x0000920000047ab9 */ /* 0x000fe20000000800 */
[----:B------:R-:W-:Y:S02]  /*1f4ea0*/  SHF.R.U32.HI R20, RZ, 0x8, R20 ;  /* 0x00000008ff147819 */ /* 0x000fe40000011614 */
[----:B------:R-:W-:Y:S02]  /*1f4eb0*/  SHF.R.U32.HI R26, RZ, 0x8, R26 ;  /* 0x00000008ff1a7819 */ /* 0x000fe4000001161a */
[----:B------:R-:W-:Y:S02]  /*1f4ec0*/  PRMT R49, R49, 0x5410, R50 ;  /* 0x0000541031317816 */ /* 0x000fe40000000032 */
[----:B------:R-:W-:-:S02]  /*1f4ed0*/  SHF.R.S32.HI R54, RZ, 0x1f, R24 ;  /* 0x0000001fff367819 */ /* 0x000fc40000011418 */
[----:B------:R-:W-:Y:S02]  /*1f4ee0*/  IADD3 R50, P6, R24, R4, RZ ;  /* 0x0000000418327210 */ /* 0x000fe40007fde0ff */
[----:B------:R-:W-:Y:S02]  /*1f4ef0*/  SHF.R.U32.HI R27, RZ, 0x8, R27 ;  /* 0x00000008ff1b7819 */ /* 0x000fe4000001161b */
[----:B------:R-:W-:Y:S02]  /*1f4f00*/  SHF.R.U32.HI R36, RZ, 0x8, R36 ;  /* 0x00000008ff247819 */ /* 0x000fe40000011624 */
[----:B------:R-:W-:Y:S02]  /*1f4f10*/  LOP3.LUT R20, R20, 0xffff, RZ, 0xc0, !PT ;  /* 0x0000ffff14147812 */ /* 0x000fe400078ec0ff */
[----:B------:R-:W-:Y:S01]  /*1f4f20*/  LOP3.LUT R26, R26, 0xffff, RZ, 0xc0, !PT ;  /* 0x0000ffff1a1a7812 */ /* 0x000fe200078ec0ff */
[----:B------:R-:W-:Y:S01]  /*1f4f30*/  IMAD.X R51, R54, 0x1, R33, P6 ;  /* 0x0000000136337824 */ /* 0x000fe200030e0621 */
[----:B------:R-:W-:-:S02]  /*1f4f40*/  LOP3.LUT R27, R27, 0xffff, RZ, 0xc0, !PT ;  /* 0x0000ffff1b1b7812 */ /* 0x000fc400078ec0ff */
[----:B------:R-:W-:Y:S02]  /*1f4f50*/  LOP3.LUT R36, R36, 0xffff, RZ, 0xc0, !PT ;  /* 0x0000ffff24247812 */ /* 0x000fe400078ec0ff */
[----:B------:R-:W-:Y:S02]  /*1f4f60*/  PRMT R20, R20, 0x3340, R26 ;  /* 0x0000334014147816 */ /* 0x000fe4000000001a */
[----:B------:R-:W-:Y:S02]  /*1f4f70*/  IADD3 R26, P6, R24, R6, RZ ;  /* 0x00000006181a7210 */ /* 0x000fe40007fde0ff */
[----:B------:R-:W-:Y:S02]  /*1f4f80*/  SHF.R.U32.HI R13, RZ, 0x8, R13 ;  /* 0x00000008ff0d7819 */ /* 0x000fe4000001160d */
[----:B------:R-:W-:Y:S01]  /*1f4f90*/  PRMT R36, R27, 0x3340, R36 ;  /* 0x000033401b247816 */ /* 0x000fe20000000024 */
[----:B------:R0:W-:Y:S01]  /*1f4fa0*/  STL [R1+0x1cec], R49 ;  /* 0x001cec3101007387 */ /* 0x0001e20000100800 */
[----:B------:R-:W-:Y:S01]  /*1f4fb0*/  SHF.R.U32.HI R12, RZ, 0x8, R12 ;  /* 0x00000008ff0c7819 */ /* 0x000fe2000001160c */
[----:B------:R-:W-:Y:S01]  /*1f4fc0*/  IMAD.X R27, R54, 0x1, R5, P6 ;  /* 0x00000001361b7824 */ /* 0x000fe200030e0605 */
[----:B------:R-:W-:Y:S01]  /*1f4fd0*/  LOP3.LUT R13, R13, 0xffff, RZ, 0xc0, !PT ;  /* 0x0000ffff0d0d7812 */ /* 0x000fe200078ec0ff */
[----:B------:R-:W-:Y:S01]  /*1f4fe0*/  STL.64 [R1+0x1058], R50 ;  /* 0x0010583201007387 */ /* 0x000fe20000100a00 */
[----:B------:R-:W-:-:S03]  /*1f4ff0*/  LOP3.LUT R12, R12, 0xffff, RZ, 0xc0, !PT ;  /* 0x0000ffff0c0c7812 */ /* 0x000fc600078ec0ff */
[----:B------:R1:W-:Y:S01]  /*1f5000*/  STL [R1+0x644], R36 ;  /* 0x0006442401007387 */ /* 0x0003e20000100800 */
[----:B0-----:R-:W-:-:S03]  /*1f5010*/  PRMT R49, R13, 0x3340, R0 ;  /* 0x000033400d317816 */ /* 0x001fc60000000000 */
[----:B------:R0:W-:Y:S01]  /*1f5020*/  STL [R1+0x540], R20 ;  /* 0x0005401401007387 */ /* 0x0001e20000100800 */
[----:B-1----:R-:W-:-:S03]  /*1f5030*/  PRMT R36, R12, 0x3340, R0 ;  /* 0x000033400c247816 */ /* 0x002fc60000000000 */
[----:B0-----:R-:W4:Y:S04]  /*1f5040*/  LDL.LU R20, [R1+0x708] ;  /* 0x0007080001147983 */ /* 0x001f280000300800 */
[----:B------:R0:W-:Y:S04]  /*1f5050*/  STL.64 [R1+0x1068], R26 ;  /* 0x0010681a01007387 */ /* 0x0001e80000100a00 */
[----:B0-----:R-:W4:Y:S04]  /*1f5060*/  LDL.LU R26, [R1+0x6a8] ;  /* 0x0006a800011a7983 */ /* 0x001f280000300800 */
[----:B------:R-:W4:Y:S04]  /*1f5070*/  LDL.LU R27, [R1+0x6f0] ;  /* 0x0006f000011b7983 */ /* 0x000f280000300800 */
[----:B------:R-:W-:Y:S04]  /*1f5080*/  STL [R1+0x68], R49 ;  /* 0x0000683101007387 */ /* 0x000fe80000100800 */
[----:B------:R0:W-:Y:S01]  /*1f5090*/  STL [R1+0x6c], R36 ;  /* 0x00006c2401007387 */ /* 0x0001e20000100800 */
[----:B--2---:R-:W-:-:S02]  /*1f50a0*/  LOP3.LUT R13, R37, 0xffff, RZ, 0xc0, !PT ;  /* 0x0000ffff250d7812 */ /* 0x004fc400078ec0ff */
[----:B---3--:R-:W-:-:S04]  /*1f50b0*/  LOP3.LUT R12, R31, 0xffff, RZ, 0xc0, !PT ;  /* 0x0000ffff1f0c7812 */ /* 0x008fc800078ec0ff */
[----:B0-----:R-:W-:Y:S02]  /*1f50c0*/  PRMT R36, R12, 0x3340, R0 ;  /* 0x000033400c247816 */ /* 0x001fe40000000000 */
[----:B----4-:R-:W-:-:S04]  /*1f50d0*/  LOP3.LUT R49, R53, 0xffff, RZ, 0xc0, !PT ;  /* 0x0000ffff35317812 */ /* 0x010fc800078ec0ff */
[----:B------:R-:W-:-:S04]  /*1f50e0*/  PRMT R31, R13, 0x3340, R49 ;  /* 0x000033400d1f7816 */ /* 0x000fc80000000031 */
[----:B------:R-:W-:Y:S02]  /*1f50f0*/  PRMT R31, R31, 0x5410, R36 ;  /* 0x000054101f1f7816 */ /* 0x000fe40000000024 */
[----:B------:R-:W-:-:S03]  /*1f5100*/  IADD3 R36, P6, R24, R8, RZ ;  /* 0x0000000818247210 */ /* 0x000fc60007fde0ff */
[----:B------:R0:W-:Y:S02]  /*1f5110*/  STL [R1+0x6e4], R31 ;  /* 0x0006e41f01007387 */ /* 0x0001e40000100800 */
[----:B------:R-:W-:Y:S02]  /*1f5120*/  IMAD.X R37, R54, 0x1, R7, P6 ;  /* 0x0000000136257824 */ /* 0x000fe400030e0607 */
[----:B------:R-:W2:Y:S04]  /*1f5130*/  LDL.LU R51, [R1+0x6fc] ;  /* 0x0006fc0001337983 */ /* 0x000ea80000300800 */
[----:B0-----:R-:W3:Y:S04]  /*1f5140*/  LDL.LU R31, [R1+0x67c] ;  /* 0x00067c00011f7983 */ /* 0x001ee80000300800 */
[----:B------:R0:W-:Y:S01]  /*1f5150*/  STL.64 [R1+0x1048], R36 ;  /* 0x0010482401007387 */ /* 0x0001e20000100a00 */
[----:B------:R-:W-:-:S03]  /*1f5160*/  SHF.R.U32.HI R53, RZ, 0x8, R49 ;  /* 0x00000008ff357819 */ /* 0x000fc60000011631 */
[----:B0-----:R-:W4:Y:S04]  /*1f5170*/  LDL.LU R36, [R1+0x6dc] ;  /* 0x0006dc0001247983 */ /* 0x001f280000300800 */
[----:B------:R-:W4:Y:S04]  /*1f5180*/  LDL.LU R37, [R1+0x700] ;  /* 0x0007000001257983 */ /* 0x000f280000300800 */
[----:B------:R-:W4:Y:S04]  /*1f5190*/  LDL.LU R50, [R1+0x670] ;  /* 0x0006700001327983 */ /* 0x000f280000300800 */
[----:B------:R-:W4:Y:S04]  /*1f51a0*/  LDL.LU R49, [R1+0x6d8] ;  /* 0x0006d80001317983 */ /* 0x000f280000300800 */
[----:B------:R-:W4:Y:S01]  /*1f51b0*/  LDL.LU R57, [R1+0x38] ;  /* 0x0000380001397983 */ /* 0x000f220000300800 */
[----:B------:R-:W-:-:S02]  /*1f51c0*/  SHF.R.U32.HI R13, RZ, 0x8, R13 ;  /* 0x00000008ff0d7819 */ /* 0x000fc4000001160d */
[----:B------:R-:W-:Y:S02]  /*1f51d0*/  SHF.R.U32.HI R12, RZ, 0x8, R12 ;  /* 0x00000008ff0c7819 */ /* 0x000fe4000001160c */
[----:B------:R-:W-:Y:S02]  /*1f51e0*/  LOP3.LUT R13, R13, 0xffff, RZ, 0xc0, !PT ;  /* 0x0000ffff0d0d7812 */ /* 0x000fe400078ec0ff */
[----:B------:R-:W-:Y:S02]  /*1f51f0*/  LOP3.LUT R53, R53, 0xffff, RZ, 0xc0, !PT ;  /* 0x0000ffff35357812 */ /* 0x000fe400078ec0ff */
[----:B------:R-:W-:Y:S02]  /*1f5200*/  LOP3.LUT R12, R12, 0xffff, RZ, 0xc0, !PT ;  /* 0x0000ffff0c0c7812 */ /* 0x000fe400078ec0ff */
[----:B------:R-:W-:Y:S02]  /*1f5210*/  PRMT R53, R13, 0x3340, R53 ;  /* 0x000033400d357816 */ /* 0x000fe40000000035 */
[----:B------:R-:W-:-:S02]  /*1f5220*/  PRMT R55, R12, 0x3340, R0 ;  /* 0x000033400c377816 */ /* 0x000fc40000000000 */
[----:B------:R-:W-:Y:S02]  /*1f5230*/  LOP3.LUT R13, R20, 0xffff, RZ, 0xc0, !PT ;  /* 0x0000ffff140d7812 */ /* 0x000fe400078ec0ff */
[----:B------:R-:W-:Y:S02]  /*1f5240*/  LOP3.LUT R12, R26, 0xffff, RZ, 0xc0, !PT ;  /* 0x0000ffff1a0c7812 */ /* 0x000fe400078ec0ff */
[----:B------:R-:W-:Y:S02]  /*1f5250*/  LOP3.LUT R20, R27, 0xffff, RZ, 0xc0, !PT ;  /* 0x0000ffff1b147812 */ /* 0x000fe400078ec0ff */
[----:B------:R-:W-:Y:S02]  /*1f5260*/  PRMT R27, R12, 0x3340, R0 ;  /* 0x000033400c1b7816 */ /* 0x000fe40000000000 */
[----:B------:R-:W-:Y:S01]  /*1f5270*/  PRMT R26, R13, 0x3340, R20 ;  /* 0x000033400d1a7816 */ /* 0x000fe20000000014 */
[----:B------:R0:W-:Y:S01]  /*1f5280*/  STL [R1+0x74], R55 ;  /* 0x0000743701007387 */ /* 0x0001e20000100800 */
[----:B------:R-:W-:-:S02]  /*1f5290*/  SHF.R.U32.HI R13, RZ, 0x8, R13 ;  /* 0x00000008ff0d7819 */ /* 0x000fc4000001160d */
[----:B------:R-:W-:Y:S02]  /*1f52a0*/  SHF.R.U32.HI R20, RZ, 0x8, R20 ;  /* 0x00000008ff147819 */ /* 0x000fe40000011614 */
[----:B------:R-:W-:Y:S02]  /*1f52b0*/  SHF.R.U32.HI R12, RZ, 0x8, R12 ;  /* 0x00000008ff0c7819 */ /* 0x000fe4000001160c */
[----:B0-----:R-:W-:Y:S02]  /*1f52c0*/  PRMT R55, R26, 0x5410, R27 ;  /* 0x000054101a377816 */ /* 0x001fe4000000001b */
[----:B------:R-:W-:Y:S02]  /*1f52d0*/  IADD3 R26, P6, R24, R10, RZ ;  /* 0x0000000a181a7210 */ /* 0x000fe40007fde0ff */
[----:B------:R-:W-:Y:S02]  /*1f52e0*/  LOP3.LUT R13, R13, 0xffff, RZ, 0xc0, !PT ;  /* 0x0000ffff0d0d7812 */ /* 0x000fe400078ec0ff */
[----:B------:R-:W-:Y:S01]  /*1f52f0*/  LOP3.LUT R20, R20, 0xffff, RZ, 0xc0, !PT ;  /* 0x0000ffff14147812 */ /* 0x000fe200078ec0ff */
[----:B------:R-:W-:Y:S01]  /*1f5300*/  IMAD.X R27, R54, 0x1, R9, P6 ;  /* 0x00000001361b7824 */ /* 0x000fe200030e0609 */
[----:B------:R-:W-:-:S02]  /*1f5310*/  LOP3.LUT R12, R12, 0xffff, RZ, 0xc0, !PT ;  /* 0x0000ffff0c0c7812 */ /* 0x000fc400078ec0ff */
[----:B------:R-:W-:Y:S01]  /*1f5320*/  PRMT R13, R13, 0x3340, R20 ;  /* 0x000033400d0d7816 */ /* 0x000fe20000000014 */
[----:B------:R-:W-:Y:S01]  /*1f5330*/  STL [R1+0x6e0], R55 ;  /* 0x0006e03701007387 */ /* 0x000fe20000100800 */
[----:B------:R-:W-:-:S03]  /*1f5340*/  PRMT R12, R12, 0x3340, R0 ;  /* 0x000033400c0c7816 */ /* 0x000fc60000000000 */
[----:B------:R0:W-:Y:S04]  /*1f5350*/  STL.64 [R1+0x1060], R26 ;  /* 0x0010601a01007387 */ /* 0x0001e80000100a00 */
[----:B0-----:R-:W4:Y:S04]  /*1f5360*/  LDL.LU.64 R26, [R1+0xa368] ;  /* 0x00a36800011a7983 */ /* 0x001f280000300a00 */
[----:B------:R3:W-:Y:S04]  /*1f5370*/  STL [R1+0x634], R13 ;  /* 0x0006340d01007387 */ /* 0x0007e80000100800 */
[----:B------:R0:W-:Y:S01]  /*1f5380*/  STL [R1+0x70], R12 ;  /* 0x0000700c01007387 */ /* 0x0001e20000100800 */
[----:B--2---:R-:W-:-:S02]  /*1f5390*/  LOP3.LUT R20, R51, 0xffff, RZ, 0xc0, !PT ;  /* 0x0000ffff33147812 */ /* 0x004fc400078ec0ff */
[----:B---3--:R-:W-:Y:S02]  /*1f53a0*/  LOP3.LUT R13, R31, 0xffff, RZ, 0xc0, !PT ;  /* 0x0000ffff1f0d7812 */ /* 0x008fe400078ec0ff */
[----:B------:R-:W2:Y:S02]  /*1f53b0*/  LDL.LU R31, [R1+0x2a4] ;  /* 0x0002a400011f7983 */ /* 0x000ea40000300800 */
[----:B------:R-:W-:Y:S02]  /*1f53c0*/  PRMT R51, R13, 0x3340, R0 ;  /* 0x000033400d337816 */ /* 0x000fe40000000000 */
[----:B----4-:R-:W-:Y:S02]  /*1f53d0*/  LOP3.LUT R36, R36, 0xffff, RZ, 0xc0, !PT ;  /* 0x0000ffff24247812 */ /* 0x010fe400078ec0ff */
[----:B------:R-:W-:Y:S02]  /*1f53e0*/  LOP3.LUT R37, R37, 0xffff, RZ, 0xc0, !PT ;  /* 0x0000ffff25257812 */ /* 0x000fe400078ec0ff */
[----:B0-----:R-:W-:-:S02]  /*1f53f0*/  LOP3.LUT R12, R50, 0xffff, RZ, 0xc0, !PT ;  /* 0x0000ffff320c7812 */ /* 0x001fc400078ec0ff */
[----:B------:R-:W-:Y:S02]  /*1f5400*/  PRMT R50, R20, 0x3340, R36 ;  /* 0x0000334014327816 */ /* 0x000fe40000000024 */
[----:B------:R-:W-:Y:S02]  /*1f5410*/  LOP3.LUT R49, R49, 0xffff, RZ, 0xc0, !PT ;  /* 0x0000ffff31317812 */ /* 0x000fe400078ec0ff */
[----:B------:R-:W-:Y:S02]  /*1f5420*/  PRMT R55, R50, 0x5410, R51 ;  /* 0x0000541032377816 */ /* 0x000fe40000000033 */
[----:B------:R-:W-:Y:S02]  /*1f5430*/  PRMT R51, R12, 0x3340, R0 ;  /* 0x000033400c337816 */ /* 0x000fe40000000000 */
[----:B------:R-:W-:Y:S01]  /*1f5440*/  PRMT R50, R37, 0x3340, R49 ;  /* 0x0000334025327816 */ /* 0x000fe20000000031 */
[----:B------:R0:W-:Y:S01]  /*1f5450*/  STL [R1+0x1cd4], R55 ;  /* 0x001cd43701007387 */ /* 0x0001e20000100800 */
[----:B------:R-:W-:-:S02]  /*1f5460*/  SHF.R.U32.HI R20, RZ, 0x8, R20 ;  /* 0x00000008ff147819 */ /* 0x000fc40000011614 */
[----:B------:R-:W-:Y:S02]  /*1f5470*/  SHF.R.U32.HI R36, RZ, 0x8, R36 ;  /* 0x00000008ff247819 */ /* 0x000fe40000011624 */
[----:B------:R-:W-:Y:S02]  /*1f5480*/  SHF.R.U32.HI R37, RZ, 0x8, R37 ;  /* 0x00000008ff257819 */ /* 0x000fe40000011625 */
[----:B------:R-:W-:Y:S02]  /*1f5490*/  SHF.R.U32.HI R49, RZ, 0x8, R49 ;  /* 0x00000008ff317819 */ /* 0x000fe40000011631 */
[----:B0-----:R-:W-:Y:S02]  /*1f54a0*/  PRMT R55, R50, 0x5410, R51 ;  /* 0x0000541032377816 */ /* 0x001fe40000000033 */
[----:B------:R-:W-:Y:S02]  /*1f54b0*/  IADD3 R50, P6, R24, R3, RZ ;  /* 0x0000000318327210 */ /* 0x000fe40007fde0ff */
[----:B------:R-:W-:-:S02]  /*1f54c0*/  LOP3.LUT R20, R20, 0xffff, RZ, 0xc0, !PT ;  /* 0x0000ffff14147812 */ /* 0x000fc400078ec0ff */
[----:B------:R-:W-:Y:S01]  /*1f54d0*/  LOP3.LUT R36, R36, 0xffff, RZ, 0xc0, !PT ;  /* 0x0000ffff24247812 */ /* 0x000fe200078ec0ff */
[----:B------:R-:W-:Y:S01]  /*1f54e0*/  IMAD.X R51, R54, 0x1, R57, P6 ;  /* 0x0000000136337824 */ /* 0x000fe200030e0639 */
[----:B------:R-:W-:Y:S02]  /*1f54f0*/  LOP3.LUT R37, R37, 0xffff, RZ, 0xc0, !PT ;  /* 0x0000ffff25257812 */ /* 0x000fe400078ec0ff */
[----:B------:R-:W-:Y:S02]  /*1f5500*/  LOP3.LUT R49, R49, 0xffff, RZ, 0xc0, !PT ;  /* 0x0000ffff31317812 */ /* 0x000fe400078ec0ff */
[----:B------:R-:W-:Y:S02]  /*1f5510*/  PRMT R20, R20, 0x3340, R36 ;  /* 0x0000334014147816 */ /* 0x000fe40000000024 */
[----:B------:R-:W-:Y:S02]  /*1f5520*/  IADD3 R36, P6, R24, R2, RZ ;  /* 0x0000000218247210 */ /* 0x000fe40007fde0ff */
[----:B------:R-:W-:Y:S01]  /*1f5530*/  PRMT R49, R37, 0x3340, R49 ;  /* 0x0000334025317816 */ /* 0x000fe20000000031 */
[----:B------:R-:W-:Y:S02]  /*1f5540*/  STL [R1+0x204c], R55 ;  /* 0x00204c3701007387 */ /* 0x000fe40000100800 */
[----:B------:R-:W-:-:S02]  /*1f5550*/  IMAD.X R37, R54, 0x1, R0, P6 ;  /* 0x0000000136257824 */ /* 0x000fc400030e0600 */
[----:B------:R0:W-:Y:S04]  /*1f5560*/  STL.64 [R1+0x1040], R50 ;  /* 0x0010403201007387 */ /* 0x0001e80000100a00 */
[----:B0-----:R-:W3:Y:S04]  /*1f5570*/  LDL.LU R51, [R1+0xa360] ;  /* 0x00a3600001337983 */ /* 0x001ee80000300800 */
[----:B------:R-:W-:Y:S04]  /*1f5580*/  STL [R1+0x630], R49 ;  /* 0x0006303101007387 */ /* 0x000fe80000100800 */
[----:B------:R-:W-:Y:S04]  /*1f5590*/  STL [R1+0x62c], R20 ;  /* 0x00062c1401007387 */ /* 0x000fe80000100800 */
[----:B------:R0:W-:Y:S04]  /*1f55a0*/  STL.64 [R1+0x1050], R36 ;  /* 0x0010502401007387 */ /* 0x0001e80000100a00 */
[----:B0-----:R-:W4:Y:S01]  /*1f55b0*/  LDL.LU.64 R36, [R1+0xa358] ;  /* 0x00a3580001247983 */ /* 0x001f220000300a00 */
[----:B------:R-:W-:-:S02]  /*1f55c0*/  SHF.R.U32.HI R13, RZ, 0x8, R13 ;  /* 0x00000008ff0d7819 */ /* 0x000fc4000001160d */
[----:B------:R-:W-:Y:S02]  /*1f55d0*/  SHF.R.U32.HI R12, RZ, 0x8, R12 ;  /* 0x00000008ff0c7819 */ /* 0x000fe4000001160c */
[----:B------:R-:W-:Y:S02]  /*1f55e0*/  LOP3.LUT R13, R13, 0xffff, RZ, 0xc0, !PT ;  /* 0x0000ffff0d0d7812 */ /* 0x000fe400078ec0ff */
[----:B------:R-:W-:Y:S02]  /*1f55f0*/  LOP3.LUT R12, R12, 0xffff, RZ, 0xc0, !PT ;  /* 0x0000ffff0c0c7812 */ /* 0x000fe400078ec0ff */
[--C-:B------:R-:W-:Y:S02]  /*1f5600*/  PRMT R49, R13, 0x3340, R0.reuse ;  /* 0x000033400d317816 */ /* 0x100fe40000000000 */
[----:B------:R-:W-:-:S03]  /*1f5610*/  PRMT R20, R12, 0x3340, R0 ;  /* 0x000033400c147816 */ /* 0x000fc60000000000 */
[----:B------:R-:W-:Y:S01]  /*1f5620*/  STL [R1+0x78], R49 ;  /* 0x0000783101007387 */ /* 0x000fe20000100800 */
[----:B------:R-:W-:-:S03]  /*1f5630*/  LOP3.LUT R12, R30, 0xffff, RZ, 0xc0, !PT ;  /* 0x0000ffff1e0c7812 */ /* 0x000fc600078ec0ff */
[----:B------:R4:W-:Y:S01]  /*1f5640*/  STL [R1+0xf0], R20 ;  /* 0x0000f01401007387 */ /* 0x0009e20000100800 */
[----:B--2---:R-:W-:Y:S02]  /*1f5650*/  LOP3.LUT R13, R31, 0xffff, RZ, 0xc0, !PT ;  /* 0x0000ffff1f0d7812 */ /* 0x004fe400078ec0ff */
[----:B------:R-:W-:Y:S02]  /*1f5660*/  PRMT R31, R12, 0x3340, R0 ;  /* 0x000033400c1f7816 */ /* 0x000fe40000000000 */
[----:B----4-:R-:W-:Y:S02]  /*1f5670*/  LOP3.LUT R20, R37, 0xffff, RZ, 0xc0, !PT ;  /* 0x0000ffff25147812 */ /* 0x010fe400078ec0ff */
[----:B------:R-:W2:Y:S02]  /*1f5680*/  LDL.LU R37, [R1+0xa350] ;  /* 0x00a3500001257983 */ /* 0x000ea40000300800 */
[----:B------:R-:W-:-:S04]  /*1f5690*/  PRMT R30, R13, 0x3340, R20 ;  /* 0x000033400d1e7816 */ /* 0x000fc80000000014 */
[----:B------:R-:W-:Y:S02]  /*1f56a0*/  PRMT R49, R30, 0x5410, R31 ;  /* 0x000054101e317816 */ /* 0x000fe4000000001f */
[----:B------:R-:W-:-:S05]  /*1f56b0*/  IADD3 R30, P6, R24, R23, RZ ;  /* 0x00000017181e7210 */ /* 0x000fca0007fde0ff */
[----:B------:R-:W-:Y:S01]  /*1f56c0*/  IMAD.X R31, R54, 0x1, R18, P6 ;  /* 0x00000001361f7824 */ /* 0x000fe200030e0612 */
[----:B------:R-:W-:Y:S04]  /*1f56d0*/  STL [R1+0x6c4], R49 ;  /* 0x0006c43101007387 */ /* 0x000fe80000100800 */
[----:B------:R0:W-:Y:S04]  /*1f56e0*/  STL.64 [R1+0x1038], R30 ;  /* 0x0010381e01007387 */ /* 0x0001e80000100a00 */
[----:B0-----:R-:W4:Y:S01]  /*1f56f0*/  LDL.LU.64 R30, [R1+0xa348] ;  /* 0x00a34800011e7983 */ /* 0x001f220000300a00 */
[----:B------:R-:W-:-:S02]  /*1f5700*/  SHF.R.U32.HI R13, RZ, 0x8, R13 ;  /* 0x00000008ff0d7819 */ /* 0x000fc4000001160d */
[----:B------:R-:W-:Y:S02]  /*1f5710*/  SHF.R.U32.HI R20, RZ, 0x8, R20 ;  /* 0x00000008ff147819 */ /* 0x000fe40000011614 */
[----:B------:R-:W-:Y:S02]  /*1f5720*/  SHF.R.U32.HI R12, RZ, 0x8, R12 ;  /* 0x00000008ff0c7819 */ /* 0x000fe4000001160c */
[----:B------:R-:W-:Y:S02]  /*1f5730*/  LOP3.LUT R13, R13, 0xffff, RZ, 0xc0, !PT ;  /* 0x0000ffff0d0d7812 */ /* 0x000fe400078ec0ff */
[----:B------:R-:W-:Y:S02]  /*1f5740*/  LOP3.LUT R20, R20, 0xffff, RZ, 0xc0, !PT ;  /* 0x0000ffff14147812 */ /* 0x000fe400078ec0ff */
[----:B------:R-:W-:Y:S02]  /*1f5750*/  LOP3.LUT R12, R12, 0xffff, RZ, 0xc0, !PT ;  /* 0x0000ffff0c0c7812 */ /* 0x000fe400078ec0ff */
[----:B------:R-:W-:-:S02]  /*1f5760*/  PRMT R20, R13, 0x3340, R20 ;  /* 0x000033400d147816 */ /* 0x000fc40000000014 */
[----:B------:R-:W-:Y:S02]  /*1f5770*/  PRMT R12, R12, 0x3340, R0 ;  /* 0x000033400c0c7816 */ /* 0x000fe40000000000 */
[----:B------:R-:W-:Y:S01]  /*1f5780*/  LOP3.LUT R13, R43, 0xffff, RZ, 0xc0, !PT ;  /* 0x0000ffff2b0d7812 */ /* 0x000fe200078ec0ff */
[----:B------:R-:W-:Y:S04]  /*1f5790*/  STL [R1+0x628], R20 ;  /* 0x0006281401007387 */ /* 0x000fe80000100800 */
[----:B------:R-:W2:Y:S04]  /*1f57a0*/  LDL.LU R43, [R1+0xa344] ;  /* 0x00a34400012b7983 */ /* 0x000ea80000300800 */
[----:B------:R0:W-:Y:S02]  /*1f57b0*/  STL [R1+0x80], R12 ;  /* 0x0000800c01007387 */ /* 0x0001e40000100800 */
[----:B0-----:R-:W-:-:S04]  /*1f57c0*/  LOP3.LUT R12, R48, 0xffff, RZ, 0xc0, !PT ;  /* 0x0000ffff300c7812 */ /* 0x001fc800078ec0ff */
[----:B------:R-:W-:Y:S02]  /*1f57d0*/  PRMT R48, R12, 0x3340, R0 ;  /* 0x000033400c307816 */ /* 0x000fe40000000000 */
[----:B------:R-:W-:-:S04]  /*1f57e0*/  SHF.R.U32.HI R12, RZ, 0x8, R12 ;  /* 0x00000008ff0c7819 */ /* 0x000fc8000001160c */
[----:B------:R-:W-:-:S04]  /*1f57f0*/  LOP3.LUT R12, R12, 0xffff, RZ, 0xc0, !PT ;  /* 0x0000ffff0c0c7812 */ /* 0x000fc800078ec0ff */
[----:B------:R-:W-:Y:S02]  /*1f5800*/  PRMT R12, R12, 0x3340, R0 ;  /* 0x000033400c0c7816 */ /* 0x000fe40000000000 */
[----:B----4-:R-:W-:-:S04]  /*1f5810*/  LOP3.LUT R20, R31, 0xffff, RZ, 0xc0, !PT ;  /* 0x0000ffff1f147812 */ /* 0x010fc800078ec0ff */
[--C-:B------:R-:W-:Y:S02]  /*1f5820*/  PRMT R31, R13, 0x3340, R20.reuse ;  /* 0x000033400d1f7816 */ /* 0x100fe40000000014 */
[----:B------:R-:W-:Y:S02]  /*1f5830*/  SHF.R.U32.HI R13, RZ, 0x8, R13 ;  /* 0x00000008ff0d7819 */ /* 0x000fe4000001160d */
[----:B------:R-:W-:Y:S02]  /*1f5840*/  SHF.R.U32.HI R20, RZ, 0x8, R20 ;  /* 0x00000008ff147819 */ /* 0x000fe40000011614 */
[----:B------:R-:W-:Y:S02]  /*1f5850*/  PRMT R49, R31, 0x5410, R48 ;  /* 0x000054101f317816 */ /* 0x000fe40000000030 */
[----:B------:R-:W-:Y:S01]  /*1f5860*/  IADD3 R48, P6, R24, R29, RZ ;  /* 0x0000001d18307210 */ /* 0x000fe20007fde0ff */
[----:B------:R-:W4:Y:S01]  /*1f5870*/  LDL.LU R31, [R1+0x4a8] ;  /* 0x0004a800011f7983 */ /* 0x000f220000300800 */
[----:B------:R-:W-:-:S02]  /*1f5880*/  LOP3.LUT R13, R13, 0xffff, RZ, 0xc0, !PT ;  /* 0x0000ffff0d0d7812 */ /* 0x000fc400078ec0ff */
[----:B------:R-:W-:Y:S01]  /*1f5890*/  LOP3.LUT R20, R20, 0xffff, RZ, 0xc0, !PT ;  /* 0x0000ffff14147812 */ /* 0x000fe200078ec0ff */
[----:B------:R0:W-:Y:S03]  /*1f58a0*/  STL [R1+0xa190], R49 ;  /* 0x00a1903101007387 */ /* 0x0001e60000100800 */
[----:B------:R-:W-:Y:S01]  /*1f58b0*/  PRMT R20, R13, 0x3340, R20 ;  /* 0x000033400d147816 */ /* 0x000fe20000000014 */
[----:B0-----:R-:W-:Y:S01]  /*1f58c0*/  IMAD.X R49, R54, 0x1, R61, P6 ;  /* 0x0000000136317824 */ /* 0x001fe200030e063d */
[----:B---3--:R-:W-:-:S04]  /*1f58d0*/  LOP3.LUT R13, R51, 0xffff, RZ, 0xc0, !PT ;  /* 0x0000ffff330d7812 */ /* 0x008fc800078ec0ff */
[----:B------:R-:W-:Y:S04]  /*1f58e0*/  STL.64 [R1+0x1030], R48 ;  /* 0x0010303001007387 */ /* 0x000fe80000100a00 */
[----:B------:R0:W-:Y:S04]  /*1f58f0*/  STL [R1+0x620], R20 ;  /* 0x0006201401007387 */ /* 0x0001e80000100800 */
[----:B------:R-:W3:Y:S04]  /*1f5900*/  LDL.LU R51, [R1+0xa340] ;  /* 0x00a3400001337983 */ /* 0x000ee80000300800 */
[----:B------:R1:W-:Y:S01]  /*1f5910*/  STL [R1+0x7c], R12 ;  /* 0x00007c0c01007387 */ /* 0x0003e20000100800 */
[----:B0-----:R-:W-:-:S02]  /*1f5920*/  LOP3.LUT R20, R38, 0xffff, RZ, 0xc0, !PT ;  /* 0x0000ffff26147812 */ /* 0x001fc400078ec0ff */
[----:B------:R-:W-:Y:S02]  /*1f5930*/  IADD3 R48, P6, R24, R45, RZ ;  /* 0x0000002d18307210 */ /* 0x000fe40007fde0ff */
[----:B-1----:R-:W-:Y:S02]  /*1f5940*/  LOP3.LUT R12, R26, 0xffff, RZ, 0xc0, !PT ;  /* 0x0000ffff1a0c7812 */ /* 0x002fe400078ec0ff */
[----:B------:R-:W-:Y:S02]  /*1f5950*/  PRMT R26, R13, 0x3340, R20 ;  /* 0x000033400d1a7816 */ /* 0x000fe40000000014 */
[----:B------:R-:W-:Y:S01]  /*1f5960*/  PRMT R38, R12, 0x3340, R0 ;  /* 0x000033400c267816 */ /* 0x000fe20000000000 */
[----:B------:R-:W-:-:S03]  /*1f5970*/  IMAD.X R49, R54, 0x1, R47, P6 ;  /* 0x0000000136317824 */ /* 0x000fc600030e062f */
[----:B------:R-:W-:-:S05]  /*1f5980*/  PRMT R26, R26, 0x5410, R38 ;  /* 0x000054101a1a7816 */ /* 0x000fca0000000026 */
[----:B------:R0:W-:Y:S04]  /*1f5990*/  STL [R1+0x1cb4], R26 ;  /* 0x001cb41a01007387 */ /* 0x0001e80000100800 */
[----:B------:R-:W-:Y:S04]  /*1f59a0*/  STL.64 [R1+0x1028], R48 ;  /* 0x0010283001007387 */ /* 0x000fe80000100a00 */
[----:B------:R-:W3:Y:S01]  /*1f59b0*/  LDL.LU R38, [R1+0x4ac] ;  /* 0x0004ac0001267983 */ /* 0x000ee20000300800 */
[----:B------:R-:W-:Y:S02]  /*1f59c0*/  SHF.R.U32.HI R13, RZ, 0x8, R13 ;  /* 0x00000008ff0d7819 */ /* 0x000fe4000001160d */
[----:B------:R-:W-:-:S02]  /*1f59d0*/  SHF.R.U32.HI R20, RZ, 0x8, R20 ;  /* 0x00000008ff147819 */ /* 0x000fc40000011614 */
[----:B------:R-:W-:Y:S02]  /*1f59e0*/  SHF.R.U32.HI R12, RZ, 0x8, R12 ;  /* 0x00000008ff0c7819 */ /* 0x000fe4000001160c */
[----:B------:R-:W-:Y:S02]  /*1f59f0*/  LOP3.LUT R13, R13, 0xffff, RZ, 0xc0, !PT ;  /* 0x0000ffff0d0d7812 */ /* 0x000fe400078ec0ff */
[----:B------:R-:W-:Y:S02]  /*1f5a00*/  LOP3.LUT R20, R20, 0xffff, RZ, 0xc0, !PT ;  /* 0x0000ffff14147812 */ /* 0x000fe400078ec0ff */
[----:B------:R-:W-:Y:S02]  /*1f5a10*/  LOP3.LUT R12, R12, 0xffff, RZ, 0xc0, !PT ;  /* 0x0000ffff0c0c7812 */ /* 0x000fe400078ec0ff */
[----:B------:R-:W-:Y:S02]  /*1f5a20*/  PRMT R13, R13, 0x3340, R20 ;  /* 0x000033400d0d7816 */ /* 0x000fe40000000014 */
[----:B------:R-:W-:-:S03]  /*1f5a30*/  PRMT R12, R12, 0x3340, R0 ;  /* 0x000033400c0c7816 */ /* 0x000fc60000000000 */
[----:B------:R1:W-:Y:S01]  /*1f5a40*/  STL [R1+0x61c], R13 ;  /* 0x00061c0d01007387 */ /* 0x0003e20000100800 */
[----:B0-----:R-:W-:-:S03]  /*1f5a50*/  LOP3.LUT R26, R44, 0xffff, RZ, 0xc0, !PT ;  /* 0x0000ffff2c1a7812 */ /* 0x001fc600078ec0ff */
[----:B------:R-:W3:Y:S01]  /*1f5a60*/  LDL.LU R44, [R1+0xa33c] ;  /* 0x00a33c00012c7983 */ /* 0x000ee20000300800 */
[----:B--2---:R-:W-:Y:S02]  /*1f5a70*/  LOP3.LUT R20, R43, 0xffff, RZ, 0xc0, !PT ;  /* 0x0000ffff2b147812 */ /* 0x004fe400078ec0ff */
[----:B-1----:R-:W-:Y:S02]  /*1f5a80*/  LOP3.LUT R13, R27, 0xffff, RZ, 0xc0, !PT ;  /* 0x0000ffff1b0d7812 */ /* 0x002fe400078ec0ff */
[----:B------:R-:W-:Y:S01]  /*1f5a90*/  LOP3.LUT R27, R30, 0xffff, RZ, 0xc0, !PT ;  /* 0x0000ffff1e1b7812 */ /* 0x000fe200078ec0ff */
[----:B------:R4:W-:Y:S03]  /*1f5aa0*/  STL [R1+0x84], R12 ;  /* 0x0000840c01007387 */ /* 0x0009e60000100800 */
[----:B------:R-:W-:Y:S01]  /*1f5ab0*/  PRMT R30, R26, 0x3340, R27 ;  /* 0x000033401a1e7816 */ /* 0x000fe2000000001b */
[----:B------:R-:W2:Y:S04]  /*1f5ac0*/  LDL.LU R43, [R1+0xa338] ;  /* 0x00a33800012b7983 */ /* 0x000ea80000300800 */
[----:B------:R3:W-:Y:S01]  /*1f5ad0*/  STL [R1+0x20dc], R13 ;  /* 0x0020dc0d01007387 */ /* 0x0007e20000100800 */
[----:B------:R-:W-:-:S02]  /*1f5ae0*/  SHF.R.U32.HI R26, RZ, 0x8, R26 ;  /* 0x00000008ff1a7819 */ /* 0x000fc4000001161a */
[----:B------:R-:W-:Y:S02]  /*1f5af0*/  SHF.R.U32.HI R27, RZ, 0x8, R27 ;  /* 0x00000008ff1b7819 */ /* 0x000fe4000001161b */
[----:B------:R-:W-:Y:S02]  /*1f5b00*/  LOP3.LUT R26, R26, 0xffff, RZ, 0xc0, !PT ;  /* 0x0000ffff1a1a7812 */ /* 0x000fe400078ec0ff */
[----:B------:R-:W-:-:S04]  /*1f5b10*/  LOP3.LUT R27, R27, 0xffff, RZ, 0xc0, !PT ;  /* 0x0000ffff1b1b7812 */ /* 0x000fc800078ec0ff */
[----:B------:R-:W-:Y:S02]  /*1f5b20*/  PRMT R26, R26, 0x3340, R27 ;  /* 0x000033401a1a7816 */ /* 0x000fe4000000001b */
[----:B------:R-:W-:Y:S02]  /*1f5b30*/  LOP3.LUT R49, R37, 0xffff, RZ, 0xc0, !PT ;  /* 0x0000ffff25317812 */ /* 0x000fe400078ec0ff */
[----:B----4-:R-:W-:Y:S02]  /*1f5b40*/  LOP3.LUT R12, R31, 0xffff, RZ, 0xc0, !PT ;  /* 0x0000ffff1f0c7812 */ /* 0x010fe400078ec0ff */
[----:B------:R-:W-:-:S04]  /*1f5b50*/  PRMT R31, R13, 0x3340, R0 ;  /* 0x000033400d1f7816 */ /* 0x000fc80000000000 */
[----:B------:R-:W-:Y:S02]  /*1f5b60*/  PRMT R48, R30, 0x5410, R31 ;  /* 0x000054101e307816 */ /* 0x000fe4000000001f */
[----:B------:R-:W-:-:S03]  /*1f5b70*/  PRMT R31, R20, 0x3340, R0 ;  /* 0x00003340141f7816 */ /* 0x000fc60000000000 */
[----:B------:R0:W-:Y:S01]  /*1f5b80*/  STL [R1+0x2048], R48 ;  /* 0x0020483001007387 */ /* 0x0001e20000100800 */
[----:B---3--:R-:W-:-:S04]  /*1f5b90*/  LOP3.LUT R13, R51, 0xffff, RZ, 0xc0, !PT ;  /* 0x0000ffff330d7812 */ /* 0x008fc800078ec0ff */
[----:B------:R-:W-:-:S04]  /*1f5ba0*/  PRMT R30, R12, 0x3340, R13 ;  /* 0x000033400c1e7816 */ /* 0x000fc8000000000d */
[----:B0-----:R-:W-:Y:S02]  /*1f5bb0*/  PRMT R48, R30, 0x5410, R31 ;  /* 0x000054101e307816 */ /* 0x001fe4000000001f */
[----:B------:R-:W-:-:S05]  /*1f5bc0*/  IADD3 R30, P6, R24, R46, RZ ;  /* 0x0000002e181e7210 */ /* 0x000fca0007fde0ff */
[----:B------:R-:W-:Y:S01]  /*1f5bd0*/  IMAD.X R31, R54, 0x1, R58, P6 ;  /* 0x00000001361f7824 */ /* 0x000fe200030e063a */
[----:B------:R-:W-:Y:S04]  /*1f5be0*/  STL [R1+0x1ca8], R48 ;  /* 0x001ca83001007387 */ /* 0x000fe80000100800 */
[----:B------:R-:W3:Y:S04]  /*1f5bf0*/  LDL.LU R50, [R1+0x47c] ;  /* 0x00047c0001327983 */ /* 0x000ee80000300800 */
[----:B------:R0:W-:Y:S01]  /*1f5c00*/  STL.64 [R1+0x1020], R30 ;  /* 0x0010201e01007387 */ /* 0x0001e20000100a00 */
[----:B------:R-:W-:-:S03]  /*1f5c10*/  SHF.R.U32.HI R12, RZ, 0x8, R12 ;  /* 0x00000008ff0c7819 */ /* 0x000fc6000001160c */
[----:B0-----:R-:W4:Y:S01]  /*1f5c20*/  LDL.LU R30, [R1+0x350] ;  /* 0x00035000011e7983 */ /* 0x001f220000300800 */
[----:B------:R-:W-:Y:S02]  /*1f5c30*/  SHF.R.U32.HI R13, RZ, 0x8, R13 ;  /* 0x00000008ff0d7819 */ /* 0x000fe4000001160d */
[----:B------:R-:W-:Y:S02]  /*1f5c40*/  LOP3.LUT R12, R12, 0xffff, RZ, 0xc0, !PT ;  /* 0x0000ffff0c0c7812 */ /* 0x000fe400078ec0ff */
[----:B------:R-:W-:Y:S01]  /*1f5c50*/  LOP3.LUT R13, R13, 0xffff, RZ, 0xc0, !PT ;  /* 0x0000ffff0d0d7812 */ /* 0x000fe200078ec0ff */
[----:B------:R0:W-:Y:S03]  /*1f5c60*/  STL [R1+0x1fc0], R26 ;  /* 0x001fc01a01007387 */ /* 0x0001e60000100800 */
[----:B------:R-:W-:Y:S01]  /*1f5c70*/  PRMT R51, R12, 0x3340, R13 ;  /* 0x000033400c337816 */ /* 0x000fe2000000000d */
[----:B------:R-:W4:Y:S01]  /*1f5c80*/  LDL.LU R31, [R1+0x610] ;  /* 0x00061000011f7983 */ /* 0x000f220000300800 */
[----:B------:R-:W-:-:S03]  /*1f5c90*/  LOP3.LUT R12, R38, 0xffff, RZ, 0xc0, !PT ;  /* 0x0000ffff260c7812 */ /* 0x000fc600078ec0ff */
[----:B------:R-:W4:Y:S04]  /*1f5ca0*/  LDL.LU R38, [R1+0x56c] ;  /* 0x00056c0001267983 */ /* 0x000f280000300800 */
[----:B------:R-:W4:Y:S01]  /*1f5cb0*/  LDL.LU R37, [R1+0x5c4] ;  /* 0x0005c40001257983 */ /* 0x000f220000300800 */
[----:B------:R-:W-:Y:S02]  /*1f5cc0*/  PRMT R27, R49, 0x3340, R0 ;  /* 0x00003340311b7816 */ /* 0x000fe40000000000 */
[----:B------:R-:W-:Y:S02]  /*1f5cd0*/  SHF.R.U32.HI R20, RZ, 0x8, R20 ;  /* 0x00000008ff147819 */ /* 0x000fe40000011614 */
[----:B--2---:R-:W-:-:S04]  /*1f5ce0*/  LOP3.LUT R13, R43, 0xffff, RZ, 0xc0, !PT ;  /* 0x0000ffff2b0d7812 */ /* 0x004fc800078ec0ff */
[----:B0-----:R-:W-:Y:S02]  /*1f5cf0*/  PRMT R26, R12, 0x3340, R13 ;  /* 0x000033400c1a7816 */ /* 0x001fe4000000000d */
[----:B------:R-:W-:Y:S02]  /*1f5d00*/  SHF.R.U32.HI R12, RZ, 0x8, R12 ;  /* 0x00000008ff0c7819 */ /* 0x000fe4000001160c */
[----:B------:R-:W-:Y:S02]  /*1f5d10*/  PRMT R43, R26, 0x5410, R27 ;  /* 0x000054101a2b7816 */ /* 0x000fe4000000001b */
[----:B------:R-:W-:Y:S02]  /*1f5d20*/  IADD3 R26, P6, R24, R39, RZ ;  /* 0x00000027181a7210 */ /* 0x000fe40007fde0ff */
[----:B------:R-:W-:Y:S02]  /*1f5d30*/  SHF.R.U32.HI R13, RZ, 0x8, R13 ;  /* 0x00000008ff0d7819 */ /* 0x000fe4000001160d */
[----:B------:R-:W-:Y:S01]  /*1f5d40*/  LOP3.LUT R20, R20, 0xffff, RZ, 0xc0, !PT ;  /* 0x0000ffff14147812 */ /* 0x000fe200078ec0ff */
[----:B------:R-:W-:Y:S01]  /*1f5d50*/  IMAD.X R27, R54, 0x1, R41, P6 ;  /* 0x00000001361b7824 */ /* 0x000fe200030e0629 */
[----:B------:R-:W-:-:S02]  /*1f5d60*/  LOP3.LUT R12, R12, 0xffff, RZ, 0xc0, !PT ;  /* 0x0000ffff0c0c7812 */ /* 0x000fc400078ec0ff */
[----:B------:R-:W-:Y:S01]  /*1f5d70*/  LOP3.LUT R13, R13, 0xffff, RZ, 0xc0, !PT ;  /* 0x0000ffff0d0d7812 */ /* 0x000fe200078ec0ff */
[----:B------:R-:W-:Y:S01]  /*1f5d80*/  STL [R1+0xa178], R43 ;  /* 0x00a1782b01007387 */ /* 0x000fe20000100800 */
[----:B------:R-:W-:Y:S02]  /*1f5d90*/  PRMT R48, R20, 0x3340, R0 ;  /* 0x0000334014307816 */ /* 0x000fe40000000000 */
[----:B------:R-:W-:Y:S01]  /*1f5da0*/  PRMT R12, R12, 0x3340, R13 ;  /* 0x000033400c0c7816 */ /* 0x000fe2000000000d */
[----:B------:R0:W-:Y:S04]  /*1f5db0*/  STL.64 [R1+0x1010], R26 ;  /* 0x0010101a01007387 */ /* 0x0001e80000100a00 */
[----:B------:R-:W-:Y:S04]  /*1f5dc0*/  STL [R1+0xa268], R48 ;  /* 0x00a2683001007387 */ /* 0x000fe80000100800 */
[----:B------:R1:W-:Y:S01]  /*1f5dd0*/  STL [R1+0x600], R12 ;  /* 0x0006000c01007387 */ /* 0x0003e20000100800 */
[----:B0-----:R-:W-:-:S02]  /*1f5de0*/  LOP3.LUT R27, R44, 0xffff, RZ, 0xc0, !PT ;  /* 0x0000ffff2c1b7812 */ /* 0x001fc400078ec0ff */
[----:B---3--:R-:W-:Y:S02]  /*1f5df0*/  LOP3.LUT R26, R50, 0xffff, RZ, 0xc0, !PT ;  /* 0x0000ffff321a7812 */ /* 0x008fe400078ec0ff */
[----:B------:R-:W2:Y:S02]  /*1f5e00*/  LDL.LU R50, [R1+0x484] ;  /* 0x0004840001327983 */ /* 0x000ea40000300800 */
[--C-:B-1----:R-:W-:Y:S02]  /*1f5e10*/  PRMT R12, R26, 0x3340, R27.reuse ;  /* 0x000033401a0c7816 */ /* 0x102fe4000000001b */
[----:B------:R-:W-:Y:S02]  /*1f5e20*/  SHF.R.U32.HI R26, RZ, 0x8, R26 ;  /* 0x00000008ff1a7819 */ /* 0x000fe4000001161a */
[----:B------:R-:W-:Y:S02]  /*1f5e30*/  SHF.R.U32.HI R27, RZ, 0x8, R27 ;  /* 0x00000008ff1b7819 */ /* 0x000fe4000001161b */
[----:B----4-:R-:W-:-:S04]  /*1f5e40*/  LOP3.LUT R20, R30, 0xffff, RZ, 0xc0, !PT ;  /* 0x0000ffff1e147812 */ /* 0x010fc800078ec0ff */
[----:B------:R-:W-:Y:S02]  /*1f5e50*/  PRMT R13, R20, 0x3340, R0 ;  /* 0x00003340140d7816 */ /* 0x000fe40000000000 */
[----:B------:R-:W-:Y:S02]  /*1f5e60*/  SHF.R.U32.HI R20, RZ, 0x8, R20 ;  /* 0x00000008ff147819 */ /* 0x000fe40000011614 */
[----:B------:R-:W-:Y:S02]  /*1f5e70*/  PRMT R30, R12, 0x5410, R13 ;  /* 0x000054100c1e7816 */ /* 0x000fe4000000000d */
        /* <DEDUP_REMOVED lines=8> */
[----:B------:R-:W-:-:S03]  /*1f5f00*/  LOP3.LUT R20, R31, 0xffff, RZ, 0xc0, !PT ;  /* 0x0000ffff1f147812 */ /* 0x000fc600078ec0ff */
[----:B------:R0:W-:Y:S01]  /*1f5f10*/  STL.64 [R1+0x1018], R12 ;  /* 0x0010180c01007387 */ /* 0x0001e20000100a00 */
[----:B------:R-:W-:-:S04]  /*1f5f20*/  LOP3.LUT R27, R38, 0xffff, RZ, 0xc0, !PT ;  /* 0x0000ffff261b7812 */ /* 0x000fc800078ec0ff */
[----:B------:R-:W-:Y:S01]  /*1f5f30*/  PRMT R31, R27, 0x3340, R0 ;  /* 0x000033401b1f7816 */ /* 0x000fe20000000000 */
[----:B0-----:R-:W3:Y:S04]  /*1f5f40*/  LDL.LU.64 R12, [R1+0xa330] ;  /* 0x00a33000010c7983 */ /* 0x001ee80000300a00 */
[----:B------:R0:W-:Y:S02]  /*1f5f50*/  STL [R1+0x90], R26 ;  /* 0x0000901a01007387 */ /* 0x0001e40000100800 */
[----:B0-----:R-:W-:Y:S02]  /*1f5f60*/  LOP3.LUT R26, R37, 0xffff, RZ, 0xc0, !PT ;  /* 0x0000ffff251a7812 */ /* 0x001fe400078ec0ff */
[----:B------:R-:W4:Y:S02]  /*1f5f70*/  LDL.LU R37, [R1+0x5f8] ;  /* 0x0005f80001257983 */ /* 0x000f240000300800 */
[----:B------:R-:W-:-:S02]  /*1f5f80*/  PRMT R30, R20, 0x3340, R26 ;  /* 0x00003340141e7816 */ /* 0x000fc4000000001a */
[----:B------:R-:W4:Y:S02]  /*1f5f90*/  LDL.LU R38, [R1+0x54c] ;  /* 0x00054c0001267983 */ /* 0x000f240000300800 */
[----:B------:R-:W-:-:S05]  /*1f5fa0*/  PRMT R30, R30, 0x5410, R31 ;  /* 0x000054101e1e7816 */ /* 0x000fca000000001f */
[----:B------:R0:W-:Y:S02]  /*1f5fb0*/  STL [R1+0x1780], R30 ;  /* 0x0017801e01007387 */ /* 0x0001e40000100800 */
[----:B0-----:R-:W-:-:S05]  /*1f5fc0*/  IADD3 R30, P6, R24, R42, RZ ;  /* 0x0000002a181e7210 */ /* 0x001fca0007fde0ff */
[----:B------:R-:W-:-:S05]  /*1f5fd0*/  IMAD.X R31, R54, 0x1, R35, P6 ;  /* 0x00000001361f7824 */ /* 0x000fca00030e0623 */
[----:B------:R0:W-:Y:S04]  /*1f5fe0*/  STL.64 [R1+0x1008], R30 ;  /* 0x0010081e01007387 */ /* 0x0001e80000100a00 */
[----:B0-----:R-:W2:Y:S01]  /*1f5ff0*/  LDL.LU.64 R30, [R1+0xa328] ;  /* 0x00a32800011e7983 */ /* 0x001ea20000300a00 */
[----:B------:R-:W-:Y:S02]  /*1f6000*/  SHF.R.U32.HI R43, RZ, 0x8, R49 ;  /* 0x00000008ff2b7819 */ /* 0x000fe40000011631 */
[----:B------:R-:W-:Y:S02]  /*1f6010*/  SHF.R.U32.HI R20, RZ, 0x8, R20 ;  /* 0x00000008ff147819 */ /* 0x000fe40000011614 */
[----:B------:R-:W-:Y:S02]  /*1f6020*/  SHF.R.U32.HI R26, RZ, 0x8, R26 ;  /* 0x00000008ff1a7819 */ /* 0x000fe4000001161a */
[----:B------:R-:W-:-:S02]  /*1f6030*/  LOP3.LUT R43, R43, 0xffff, RZ, 0xc0, !PT ;  /* 0x0000ffff2b2b7812 */ /* 0x000fc400078ec0ff */
[----:B------:R-:W-:Y:S02]  /*1f6040*/  LOP3.LUT R20, R20, 0xffff, RZ, 0xc0, !PT ;  /* 0x0000ffff14147812 */ /* 0x000fe400078ec0ff */
[----:B------:R-:W-:Y:S02]  /*1f6050*/  LOP3.LUT R26, R26, 0xffff, RZ, 0xc0, !PT ;  /* 0x0000ffff1a1a7812 */ /* 0x000fe400078ec0ff */
[----:B------:R-:W-:Y:S02]  /*1f6060*/  PRMT R43, R43, 0x3340, R0 ;  /* 0x000033402b2b7816 */ /* 0x000fe40000000000 */
[----:B------:R-:W-:-:S03]  /*1f6070*/  PRMT R26, R20, 0x3340, R26 ;  /* 0x00003340141a7816 */ /* 0x000fc6000000001a */
[----:B------:R2:W-:Y:S04]  /*1f6080*/  STL [R1+0x8c], R43 ;  /* 0x00008c2b01007387 */ /* 0x0005e80000100800 */
[----:B------:R0:W-:Y:S01]  /*1f6090*/  STL [R1+0x5f0], R26 ;  /* 0x0005f01a01007387 */ /* 0x0001e20000100800 */
[----:B--2---:R-:W-:-:S03]  /*1f60a0*/  LOP3.LUT R43, R31, 0xffff, RZ, 0xc0, !PT ;  /* 0x0000ffff1f2b7812 */ /* 0x004fc600078ec0ff */
[----:B------:R-:W2:Y:S01]  /*1f60b0*/  LDL.LU R31, [R1+0xa324] ;  /* 0x00a32400011f7983 */ /* 0x000ea20000300800 */
[----:B0-----:R-:W-:-:S03]  /*1f60c0*/  LOP3.LUT R26, R30, 0xffff, RZ, 0xc0, !PT ;  /* 0x0000ffff1e1a7812 */ /* 0x001fc600078ec0ff */
[----:B------:R-:W2:Y:S01]  /*1f60d0*/  LDL.LU R30, [R1+0xa320] ;  /* 0x00a32000011e7983 */ /* 0x000ea20000300800 */
[----:B------:R-:W-:Y:S02]  /*1f60e0*/  LOP3.LUT R20, R50, 0xffff, RZ, 0xc0, !PT ;  /* 0x0000ffff32147812 */ /* 0x000fe400078ec0ff */
[----:B------:R-:W-:Y:S01]  /*1f60f0*/  PRMT R48, R43, 0x3340, R0 ;  /* 0x000033402b307816 */ /* 0x000fe20000000000 */
[----:B------:R0:W-:Y:S02]  /*1f6100*/  STL [R1+0x20c4], R43 ;  /* 0x0020c42b01007387 */ /* 0x0001e40000100800 */
[----:B0-----:R-:W-:-:S04]  /*1f6110*/  PRMT R43, R20, 0x3340, R26 ;  /* 0x00003340142b7816 */ /* 0x001fc8000000001a */
[----:B------:R-:W-:Y:S02]  /*1f6120*/  PRMT R43, R43, 0x5410, R48 ;  /* 0x000054102b2b7816 */ /* 0x000fe40000000030 */
[----:B------:R-:W-:-:S03]  /*1f6130*/  IADD3 R48, P6, R24, R11, RZ ;  /* 0x0000000b18307210 */ /* 0x000fc60007fde0ff */
[----:B------:R0:W-:Y:S01]  /*1f6140*/  STL [R1+0x203c], R43 ;  /* 0x00203c2b01007387 */ /* 0x0001e20000100800 */
[----:B------:R-:W-:Y:S01]  /*1f6150*/  SHF.R.U32.HI R20, RZ, 0x8, R20 ;  /* 0x00000008ff147819 */ /* 0x000fe20000011614 */
[----:B---3--:R-:W-:Y:S01]  /*1f6160*/  IMAD.X R49, R54, 0x1, R12, P6 ;  /* 0x0000000136317824 */ /* 0x008fe200030e060c */
[----:B0-----:R-:W-:-:S04]  /*1f6170*/  SHF.R.U32.HI R43, RZ, 0x8, R27 ;  /* 0x00000008ff2b7819 */ /* 0x001fc8000001161b */
[----:B------:R-:W-:Y:S01]  /*1f6180*/  STL.64 [R1+0x1000], R48 ;  /* 0x0010003001007387 */ /* 0x000fe20000100a00 */
[----:B------:R-:W-:Y:S02]  /*1f6190*/  SHF.R.U32.HI R27, RZ, 0x8, R26 ;  /* 0x00000008ff1b7819 */ /* 0x000fe4000001161a */
[----:B------:R-:W-:Y:S01]  /*1f61a0*/  LOP3.LUT R43, R43, 0xffff, RZ, 0xc0, !PT ;  /* 0x0000ffff2b2b7812 */ /* 0x000fe200078ec0ff */
[----:B------:R-:W3:Y:S01]  /*1f61b0*/  LDL.LU R59, [R1+0x618] ;  /* 0x00061800013b7983 */ /* 0x000ee20000300800 */
[----:B------:R-:W-:Y:S02]  /*1f61c0*/  LOP3.LUT R26, R20, 0xffff, RZ, 0xc0, !PT ;  /* 0x0000ffff141a7812 */ /* 0x000fe400078ec0ff */
[----:B------:R-:W-:Y:S01]  /*1f61d0*/  LOP3.LUT R27, R27, 0xffff, RZ, 0xc0, !PT ;  /* 0x0000ffff1b1b7812 */ /* 0x000fe200078ec0ff */
[----:B------:R-:W3:Y:S01]  /*1f61e0*/  LDL.LU R20, [R1+0x57c] ;  /* 0x00057c0001147983 */ /* 0x000ee20000300800 */
[----:B------:R-:W-:-:S03]  /*1f61f0*/  PRMT R43, R43, 0x3340, R0 ;  /* 0x000033402b2b7816 */ /* 0x000fc60000000000 */
[----:B------:R-:W3:Y:S01]  /*1f6200*/  LDL.LU R60, [R1+0x5d4] ;  /* 0x0005d400013c7983 */ /* 0x000ee20000300800 */
[----:B------:R-:W-:Y:S02]  /*1f6210*/  PRMT R26, R26, 0x3340, R27 ;  /* 0x000033401a1a7816 */ /* 0x000fe4000000001b */
[----:B----4-:R-:W-:Y:S01]  /*1f6220*/  LOP3.LUT R37, R37, 0xffff, RZ, 0xc0, !PT ;  /* 0x0000ffff25257812 */ /* 0x010fe200078ec0ff */
[----:B------:R0:W-:Y:S04]  /*1f6230*/  STL [R1+0x98], R43 ;  /* 0x0000982b01007387 */ /* 0x0001e80000100800 */
[----:B------:R1:W-:Y:S01]  /*1f6240*/  STL [R1+0x1fb0], R26 ;  /* 0x001fb01a01007387 */ /* 0x0003e20000100800 */
[----:B0-----:R-:W-:-:S04]  /*1f6250*/  LOP3.LUT R43, R38, 0xffff, RZ, 0xc0, !PT ;  /* 0x0000ffff262b7812 */ /* 0x001fc800078ec0ff */
[----:B------:R-:W-:Y:S02]  /*1f6260*/  PRMT R27, R43, 0x3340, R0 ;  /* 0x000033402b1b7816 */ /* 0x000fe40000000000 */
[----:B------:R-:W-:-:S05]  /*1f6270*/  IADD3 R48, P6, R24, R13, RZ ;  /* 0x0000000d18307210 */ /* 0x000fca0007fde0ff */
[----:B------:R-:W-:Y:S01]  /*1f6280*/  IMAD.X R49, R54, 0x1, R15, P6 ;  /* 0x0000000136317824 */ /* 0x000fe200030e060f */
[----:B--2---:R-:W-:-:S04]  /*1f6290*/  LOP3.LUT R30, R30, 0xffff, RZ, 0xc0, !PT ;  /* 0x0000ffff1e1e7812 */ /* 0x004fc800078ec0ff */
[----:B-1----:R-:W-:-:S04]  /*1f62a0*/  PRMT R26, R37, 0x3340, R30 ;  /* 0x00003340251a7816 */ /* 0x002fc8000000001e */
[----:B------:R-:W-:Y:S02]  /*1f62b0*/  PRMT R38, R26, 0x5410, R27 ;  /* 0x000054101a267816 */ /* 0x000fe4000000001b */
[----:B------:R-:W2:Y:S04]  /*1f62c0*/  LDL.LU R26, [R1+0x774] ;  /* 0x00077400011a7983 */ /* 0x000ea80000300800 */
[----:B------:R-:W4:Y:S04]  /*1f62d0*/  LDL.LU R27, [R1+0x6f4] ;  /* 0x0006f400011b7983 */ /* 0x000f280000300800 */
[----:B------:R0:W-:Y:S04]  /*1f62e0*/  STL [R1+0x170c], R38 ;  /* 0x00170c2601007387 */ /* 0x0001e80000100800 */
[----:B------:R-:W4:Y:S04]  /*1f62f0*/  LDL.LU R50, [R1+0x730] ;  /* 0x0007300001327983 */ /* 0x000f280000300800 */
[----:B------:R1:W-:Y:S04]  /*1f6300*/  STL.64 [R1+0xff0], R48 ;  /* 0x000ff03001007387 */ /* 0x0003e80000100a00 */
[----:B0-----:R-:W4:Y:S01]  /*1f6310*/  LDL.LU R38, [R1+0x6f8] ;  /* 0x0006f80001267983 */ /* 0x001f220000300800 */
[----:B-1----:R-:W-:-:S02]  /*1f6320*/  SHF.R.U32.HI R48, RZ, 0x8, R37 ;  /* 0x00000008ff307819 */ /* 0x002fc40000011625 */
[----:B------:R-:W-:Y:S01]  /*1f6330*/  SHF.R.U32.HI R49, RZ, 0x8, R30 ;  /* 0x00000008ff317819 */ /* 0x000fe2000001161e */
[----:B------:R-:W4:Y:S04]  /*1f6340*/  LDL.LU R37, [R1+0x778] ;  /* 0x0007780001257983 */ /* 0x000f280000300800 */
[----:B------:R-:W4:Y:S01]  /*1f6350*/  LDL.LU R30, [R1+0x73c] ;  /* 0x00073c00011e7983 */ /* 0x000f220000300800 */
[----:B------:R-:W-:Y:S02]  /*1f6360*/  LOP3.LUT R48, R48, 0xffff, RZ, 0xc0, !PT ;  /* 0x0000ffff30307812 */ /* 0x000fe400078ec0ff */
[----:B------:R-:W-:-:S04]  /*1f6370*/  LOP3.LUT R49, R49, 0xffff, RZ, 0xc0, !PT ;  /* 0x0000ffff31317812 */ /* 0x000fc800078ec0ff */
[----:B------:R-:W-:Y:S02]  /*1f6380*/  PRMT R55, R48, 0x3340, R49 ;  /* 0x0000334030377816 */ /* 0x000fe40000000031 */
[----:B------:R-:W-:Y:S02]  /*1f6390*/  IADD3 R48, P6, R24, R14, RZ ;  /* 0x0000000e18307210 */ /* 0x000fe40007fde0ff */
[----:B------:R-:W-:-:S03]  /*1f63a0*/  SHF.R.U32.HI R43, RZ, 0x8, R43 ;  /* 0x00000008ff2b7819 */ /* 0x000fc6000001162b */
[----:B------:R-:W-:Y:S01]  /*1f63b0*/  IMAD.X R49, R54, 0x1, R16, P6 ;  /* 0x0000000136317824 */ /* 0x000fe200030e0610 */
[----:B------:R-:W-:Y:S01]  /*1f63c0*/  LOP3.LUT R43, R43, 0xffff, RZ, 0xc0, !PT ;  /* 0x0000ffff2b2b7812 */ /* 0x000fe200078ec0ff */
[----:B------:R-:W-:Y:S04]  /*1f63d0*/  STL [R1+0x52c], R55 ;  /* 0x00052c3701007387 */ /* 0x000fe80000100800 */
[----:B------:R0:W-:Y:S01]  /*1f63e0*/  STL.64 [R1+0xff8], R48 ;  /* 0x000ff83001007387 */ /* 0x0001e20000100a00 */
[----:B---3--:R-:W-:Y:S02]  /*1f63f0*/  LOP3.LUT R20, R20, 0xffff, RZ, 0xc0, !PT ;  /* 0x0000ffff14147812 */ /* 0x008fe400078ec0ff */
[----:B0-----:R-:W-:Y:S02]  /*1f6400*/  PRMT R48, R43, 0x3340, R0 ;  /* 0x000033402b307816 */ /* 0x001fe40000000000 */
[----:B------:R-:W-:-:S03]  /*1f6410*/  LOP3.LUT R43, R59, 0xffff, RZ, 0xc0, !PT ;  /* 0x0000ffff3b2b7812 */ /* 0x000fc600078ec0ff */
[----:B------:R0:W-:Y:S01]  /*1f6420*/  STL [R1+0xa0], R48 ;  /* 0x0000a03001007387 */ /* 0x0001e20000100800 */
[----:B------:R-:W-:Y:S02]  /*1f6430*/  PRMT R54, R20, 0x3340, R0 ;  /* 0x0000334014367816 */ /* 0x000fe40000000000 */
[----:B------:R-:W-:Y:S02]  /*1f6440*/  SHF.R.U32.HI R20, RZ, 0x8, R20 ;  /* 0x00000008ff147819 */ /* 0x000fe40000011614 */
[----:B0-----:R-:W-:-:S04]  /*1f6450*/  LOP3.LUT R48, R60, 0xffff, RZ, 0xc0, !PT ;  /* 0x0000ffff3c307812 */ /* 0x001fc800078ec0ff */
[--C-:B------:R-:W-:Y:S02]  /*1f6460*/  PRMT R49, R43, 0x3340, R48.reuse ;  /* 0x000033402b317816 */ /* 0x100fe40000000030 */
[----:B------:R-:W-:Y:S02]  /*1f6470*/  SHF.R.U32.HI R43, RZ, 0x8, R43 ;  /* 0x00000008ff2b7819 */ /* 0x000fe4000001162b */
[----:B------:R-:W-:Y:S02]  /*1f6480*/  SHF.R.U32.HI R48, RZ, 0x8, R48 ;  /* 0x00000008ff307819 */ /* 0x000fe40000011630 */
[----:B------:R-:W-:Y:S02]  /*1f6490*/  LOP3.LUT R43, R43, 0xffff, RZ, 0xc0, !PT ;  /* 0x0000ffff2b2b7812 */ /* 0x000fe400078ec0ff */
[----:B------:R-:W-:Y:S02]  /*1f64a0*/  LOP3.LUT R48, R48, 0xffff, RZ, 0xc0, !PT ;  /* 0x0000ffff30307812 */ /* 0x000fe400078ec0ff */
[----:B------:R-:W-:-:S02]  /*1f64b0*/  LOP3.LUT R20, R20, 0xffff, RZ, 0xc0, !PT ;  /* 0x0000ffff14147812 */ /* 0x000fc400078ec0ff */
[----:B------:R-:W-:Y:S02]  /*1f64c0*/  PRMT R49, R49, 0x5410, R54 ;  /* 0x0000541031317816 */ /* 0x000fe40000000036 */
[----:B------:R-:W-:Y:S02]  /*1f64d0*/  PRMT R43, R43, 0x3340, R48 ;  /* 0x000033402b2b7816 */ /* 0x000fe40000000030 */
[----:B------:R-:W-:Y:S01]  /*1f64e0*/  PRMT R20, R20, 0x3340, R0 ;  /* 0x0000334014147816 */ /* 0x000fe20000000000 */
[----:B------:R-:W-:Y:S04]  /*1f64f0*/  STL [R1+0x694], R49 ;  /* 0x0006943101007387 */ /* 0x000fe80000100800 */
[----:B------:R0:W-:Y:S04]  /*1f6500*/  STL [R1+0x5d0], R43 ;  /* 0x0005d02b01007387 */ /* 0x0001e80000100800 */
[----:B------:R1:W-:Y:S01]  /*1f6510*/  STL [R1+0x94], R20 ;  /* 0x0000941401007387 */ /* 0x0003e20000100800 */
[----:B------:R-:W-:Y:S01]  /*1f6520*/  VIADD R24, R24, UR4 ;  /* 0x0000000418187c36 */ /* 0x000fe20008000000 */
[----:B------:R-:W-:Y:S01]  /*1f6530*/  LOP3.LUT R25, R25, 0xffff, RZ, 0xc0, !PT ;  /* 0x0000ffff19197812 */ /* 0x000fe200078ec0ff */
[----:B------:R-:W-:-:S03]  /*1f6540*/  ULDC UR4, c[0x0][0x248] ;  /* 0x0000920000047ab9 */ /* 0x000fc60000000800 */
[----:B------:R-:W-:Y:S02]  /*1f6550*/  IADD3 R54, P6, R24, R4, RZ ;  /* 0x0000000418367210 */ /* 0x000fe40007fde0ff */
[----:B--2---:R-:W-:Y:S02]  /*1f6560*/  LOP3.LUT R26, R26, 0xffff, RZ, 0xc0, !PT ;  /* 0x0000ffff1a1a7812 */ /* 0x004fe400078ec0ff */
[----:B----4-:R-:W-:-:S04]  /*1f6570*/  LOP3.LUT R48, R27, 0xffff, RZ, 0xc0, !PT ;  /* 0x0000ffff1b307812 */ /* 0x010fc800078ec0ff */
[----:B0-----:R-:W-:Y:S02]  /*1f6580*/  PRMT R43, R48, 0x3340, R0 ;  /* 0x00003340302b7816 */ /* 0x001fe40000000000 */
[----:B-1----:R-:W-:-:S04]  /*1f6590*/  LOP3.LUT R20, R50, 0xffff, RZ, 0xc0, !PT ;  /* 0x0000ffff32147812 */ /* 0x002fc800078ec0ff */
[----:B------:R-:W-:-:S04]  /*1f65a0*/  PRMT R27, R26, 0x3340, R20 ;  /* 0x000033401a1b7816 */ /* 0x000fc80000000014 */
[----:B------:R-:W-:-:S05]  /*1f65b0*/  PRMT R27, R27, 0x5410, R43 ;  /* 0x000054101b1b7816 */ /* 0x000fca000000002b */
[----:B------:R0:W-:Y:S01]  /*1f65c0*/  STL [R1+0x1708], R27 ;  /* 0x0017081b01007387 */ /* 0x0001e20000100800 */
[----:B------:R-:W-:Y:S02]  /*1f65d0*/  LOP3.LUT R49, R38, 0xffff, RZ, 0xc0, !PT ;  /* 0x0000ffff26317812 */ /* 0x000fe400078ec0ff */
[----:B0-----:R-:W-:Y:S02]  /*1f65e0*/  LOP3.LUT R27, R30, 0xffff, RZ, 0xc0, !PT ;  /* 0x0000ffff1e1b7812 */ /* 0x001fe400078ec0ff */
[----:B------:R-:W2:Y:S04]  /*1f65f0*/  LDL.LU R30, [R1+0x748] ;  /* 0x00074800011e7983 */ /* 0x000ea80000300800 */
[----:B------:R-:W3:Y:S04]  /*1f6600*/  LDL.LU R60, [R1+0x6bc] ;  /* 0x0006bc00013c7983 */ /* 0x000ee80000300800 */
[----:B------:R-:W4:Y:S01]  /*1f6610*/  LDL.LU R50, [R1+0x71c] ;  /* 0x00071c0001327983 */ /* 0x000f220000300800 */
[----:B------:R-:W-:-:S02]  /*1f6620*/  LOP3.LUT R38, R37, 0xffff, RZ, 0xc0, !PT ;  /* 0x0000ffff25267812 */ /* 0x000fc400078ec0ff */
[----:B------:R-:W-:Y:S02]  /*1f6630*/  PRMT R43, R49, 0x3340, R0 ;  /* 0x00003340312b7816 */ /* 0x000fe40000000000 */
[----:B------:R-:W-:-:S04]  /*1f6640*/  PRMT R37, R38, 0x3340, R27 ;  /* 0x0000334026257816 */ /* 0x000fc8000000001b */
[----:B------:R-:W-:Y:S02]  /*1f6650*/  PRMT R37, R37, 0x5410, R43 ;  /* 0x0000541025257816 */ /* 0x000fe4000000002b */
[----:B------:R-:W-:Y:S02]  /*1f6660*/  SHF.R.S32.HI R43, RZ, 0x1f, R24 ;  /* 0x0000001fff2b7819 */ /* 0x000fe40000011418 */
[----:B------:R-:W-:Y:S01]  /*1f6670*/  SHF.R.U32.HI R26, RZ, 0x8, R26 ;  /* 0x00000008ff1a7819 */ /* 0x000fe2000001161a */
[----:B------:R0:W-:Y:S02]  /*1f6680*/  STL [R1+0xa160], R37 ;  /* 0x00a1602501007387 */ /* 0x0001e40000100800 */
[----:B------:R-:W-:Y:S01]  /*1f6690*/  IMAD.X R55, R43, 0x1, R33, P6 ;  /* 0x000000012b377824 */ /* 0x000fe200030e0621 */
[----:B------:R-:W-:Y:S02]  /*1f66a0*/  SHF.R.U32.HI R20, RZ, 0x8, R20 ;  /* 0x00000008ff147819 */ /* 0x000fe40000011614 */
[----:B------:R-:W-:-:S02]  /*1f66b0*/  SHF.R.U32.HI R27, RZ, 0x8, R27 ;  /* 0x00000008ff1b7819 */ /* 0x000fc4000001161b */
[----:B------:R1:W-:Y:S01]  /*1f66c0*/  STL.64 [R1+0xfe0], R54 ;  /* 0x000fe03601007387 */ /* 0x0003e20000100a00 */
[----:B0-----:R-:W-:Y:S02]  /*1f66d0*/  SHF.R.U32.HI R37, RZ, 0x8, R38 ;  /* 0x00000008ff257819 */ /* 0x001fe40000011626 */
[----:B------:R-:W-:Y:S02]  /*1f66e0*/  LOP3.LUT R38, R20, 0xffff, RZ, 0xc0, !PT ;  /* 0x0000ffff14267812 */ /* 0x000fe400078ec0ff */
[----:B-1----:R-:W-:Y:S02]  /*1f66f0*/  LOP3.LUT R54, R37, 0xffff, RZ, 0xc0, !PT ;  /* 0x0000ffff25367812 */ /* 0x002fe400078ec0ff */
[----:B------:R-:W-:Y:S02]  /*1f6700*/  LOP3.LUT R37, R26, 0xffff, RZ, 0xc0, !PT ;  /* 0x0000ffff1a257812 */ /* 0x000fe400078ec0ff */
[----:B------:R-:W3:Y:S01]  /*1f6710*/  LDL.LU R26, [R1+0x760] ;  /* 0x00076000011a7983 */ /* 0x000ee20000300800 */
[----:B------:R-:W-:-:S03]  /*1f6720*/  LOP3.LUT R55, R27, 0xffff, RZ, 0xc0, !PT ;  /* 0x0000ffff1b377812 */ /* 0x000fc600078ec0ff */
[----:B------:R-:W3:Y:S04]  /*1f6730*/  LDL.LU R20, [R1+0x6e8] ;  /* 0x0006e80001147983 */ /* 0x000ee80000300800 */
[----:B------:R-:W3:Y:S01]  /*1f6740*/  LDL.LU R27, [R1+0x720] ;  /* 0x00072000011b7983 */ /* 0x000ee20000300800 */
[----:B------:R-:W-:Y:S02]  /*1f6750*/  PRMT R38, R37, 0x3340, R38 ;  /* 0x0000334025267816 */ /* 0x000fe40000000026 */
[----:B------:R-:W-:Y:S02]  /*1f6760*/  SHF.R.U32.HI R48, RZ, 0x8, R48 ;  /* 0x00000008ff307819 */ /* 0x000fe40000011630 */
[----:B------:R-:W-:Y:S02]  /*1f6770*/  PRMT R59, R54, 0x3340, R55 ;  /* 0x00003340363b7816 */ /* 0x000fe40000000037 */
[----:B------:R-:W-:-:S02]  /*1f6780*/  SHF.R.U32.HI R37, RZ, 0x8, R49 ;  /* 0x00000008ff257819 */ /* 0x000fc40000011631 */
[----:B------:R-:W-:Y:S02]  /*1f6790*/  IADD3 R54, P6, R24, R6, RZ ;  /* 0x0000000618367210 */ /* 0x000fe40007fde0ff */
[----:B------:R-:W-:Y:S02]  /*1f67a0*/  LOP3.LUT R48, R48, 0xffff, RZ, 0xc0, !PT ;  /* 0x0000ffff30307812 */ /* 0x000fe400078ec0ff */
[----:B------:R-:W-:Y:S01]  /*1f67b0*/  LOP3.LUT R37, R37, 0xffff, RZ, 0xc0, !PT ;  /* 0x0000ffff25257812 */ /* 0x000fe200078ec0ff */
[----:B------:R-:W-:Y:S01]  /*1f67c0*/  IMAD.X R55, R43, 0x1, R5, P6 ;  /* 0x000000012b377824 */ /* 0x000fe200030e0605 */
[--C-:B------:R-:W-:Y:S02]  /*1f67d0*/  PRMT R49, R48, 0x3340, R0.reuse ;  /* 0x0000334030317816 */ /* 0x100fe40000000000 */
[----:B------:R-:W-:Y:S01]  /*1f67e0*/  PRMT R48, R37, 0x3340, R0 ;  /* 0x0000334025307816 */ /* 0x000fe20000000000 */
[----:B------:R-:W-:Y:S04]  /*1f67f0*/  STL [R1+0x528], R59 ;  /* 0x0005283b01007387 */ /* 0x000fe80000100800 */
[----:B------:R-:W-:Y:S04]  /*1f6800*/  STL.64 [R1+0xfe8], R54 ;  /* 0x000fe83601007387 */ /* 0x000fe80000100a00 */
[----:B------:R-:W-:Y:S04]  /*1f6810*/  STL [R1+0x9c], R49 ;  /* 0x00009c3101007387 */ /* 0x000fe80000100800 */
[----:B------:R4:W-:Y:S01]  /*1f6820*/  STL [R1+0xa4], R48 ;  /* 0x0000a43001007387 */ /* 0x0009e20000100800 */
[----:B--2---:R-:W-:-:S02]  /*1f6830*/  LOP3.LUT R30, R30, 0xffff, RZ, 0xc0, !PT ;  /* 0x0000ffff1e1e7812 */ /* 0x004fc400078ec0ff */
[----:B----4-:R-:W-:Y:S02]  /*1f6840*/  LOP3.LUT R48, R50, 0xffff, RZ, 0xc0, !PT ;  /* 0x0000ffff32307812 */ /* 0x010fe400078ec0ff */
[----:B------:R-:W2:Y:S01]  /*1f6850*/  LDL.LU R50, [R1+0x2d4] ;  /* 0x0002d40001327983 */ /* 0x000ea20000300800 */
[----:B---3--:R-:W-:Y:S02]  /*1f6860*/  LOP3.LUT R37, R60, 0xffff, RZ, 0xc0, !PT ;  /* 0x0000ffff3c257812 */ /* 0x008fe400078ec0ff */
[----:B------:R-:W-:Y:S02]  /*1f6870*/  PRMT R49, R30, 0x3340, R48 ;  /* 0x000033401e317816 */ /* 0x000fe40000000030 */
[----:B------:R-:W-:Y:S02]  /*1f6880*/  PRMT R54, R37, 0x3340, R0 ;  /* 0x0000334025367816 */ /* 0x000fe40000000000 */
[----:B------:R-:W-:Y:S02]  /*1f6890*/  SHF.R.U32.HI R30, RZ, 0x8, R30 ;  /* 0x00000008ff1e7819 */ /* 0x000fe4000001161e */
[----:B------:R-:W-:-:S02]  /*1f68a0*/  PRMT R49, R49, 0x5410, R54 ;  /* 0x0000541031317816 */ /* 0x000fc40000000036 */
[----:B------:R-:W-:Y:S02]  /*1f68b0*/  SHF.R.U32.HI R48, RZ, 0x8, R48 ;  /* 0x00000008ff307819 */ /* 0x000fe40000011630 */
[----:B------:R-:W-:Y:S02]  /*1f68c0*/  IADD3 R54, P6, R24, R8, RZ ;  /* 0x0000000818367210 */ /* 0x000fe40007fde0ff */
[----:B------:R-:W-:Y:S02]  /*1f68d0*/  LOP3.LUT R30, R30, 0xffff, RZ, 0xc0, !PT ;  /* 0x0000ffff1e1e7812 */ /* 0x000fe400078ec0ff */
[----:B------:R-:W-:Y:S01]  /*1f68e0*/  LOP3.LUT R48, R48, 0xffff, RZ, 0xc0, !PT ;  /* 0x0000ffff30307812 */ /* 0x000fe200078ec0ff */
[----:B------:R-:W-:Y:S01]  /*1f68f0*/  IMAD.X R55, R43, 0x1, R7, P6 ;  /* 0x000000012b377824 */ /* 0x000fe200030e0607 */
[----:B------:R-:W-:Y:S02]  /*1f6900*/  SHF.R.U32.HI R37, RZ, 0x8, R37 ;  /* 0x00000008ff257819 */ /* 0x000fe40000011625 */
[----:B------:R-:W-:Y:S01]  /*1f6910*/  PRMT R30, R30, 0x3340, R48 ;  /* 0x000033401e1e7816 */ /* 0x000fe20000000030 */
[----:B------:R-:W-:Y:S01]  /*1f6920*/  STL [R1+0x16a8], R49 ;  /* 0x0016a83101007387 */ /* 0x000fe20000100800 */
[----:B------:R-:W-:-:S03]  /*1f6930*/  LOP3.LUT R37, R37, 0xffff, RZ, 0xc0, !PT ;  /* 0x0000ffff25257812 */ /* 0x000fc600078ec0ff */
[----:B------:R0:W-:Y:S04]  /*1f6940*/  STL.64 [R1+0xfd8], R54 ;  /* 0x000fd83601007387 */ /* 0x0001e80000100a00 */
[----:B0-----:R-:W3:Y:S01]  /*1f6950*/  LDL.LU.64 R54, [R1+0xa318] ;  /* 0x00a3180001367983 */ /* 0x001ee20000300a00 */
[----:B------:R-:W-:-:S03]  /*1f6960*/  LOP3.LUT R26, R26, 0xffff, RZ, 0xc0, !PT ;  /* 0x0000ffff1a1a7812 */ /* 0x000fc600078ec0ff */
[----:B------:R0:W-:Y:S01]  /*1f6970*/  STL.64 [R1+0xa270], R30 ;  /* 0x00a2701e01007387 */ /* 0x0001e20000100a00 */
[----:B------:R-:W-:Y:S02]  /*1f6980*/  LOP3.LUT R20, R20, 0xffff, RZ, 0xc0, !PT ;  /* 0x0000ffff14147812 */ /* 0x000fe400078ec0ff */
[----:B------:R-:W-:Y:S02]  /*1f6990*/  LOP3.LUT R27, R27, 0xffff, RZ, 0xc0, !PT ;  /* 0x0000ffff1b1b7812 */ /* 0x000fe400078ec0ff */
[--C-:B0-----:R-:W-:Y:S02]  /*1f69a0*/  PRMT R30, R37, 0x3340, R0.reuse ;  /* 0x00003340251e7816 */ /* 0x101fe40000000000 */
[----:B------:R-:W-:-:S03]  /*1f69b0*/  PRMT R31, R20, 0x3340, R0 ;  /* 0x00003340141f7816 */ /* 0x000fc60000000000 */
[----:B------:R0:W-:Y:S01]  /*1f69c0*/  STL [R1+0xac], R30 ;  /* 0x0000ac1e01007387 */ /* 0x0001e20000100800 */
[----:B------:R-:W-:-:S03]  /*1f69d0*/  SHF.R.U32.HI R20, RZ, 0x8, R20 ;  /* 0x00000008ff147819 */ /* 0x000fc60000011614 */
[----:B------:R-:W4:Y:S01]  /*1f69e0*/  LDL.LU R60, [R1+0x2d8] ;  /* 0x0002d800013c7983 */ /* 0x000f220000300800 */
[--C-:B0-----:R-:W-:Y:S02]  /*1f69f0*/  PRMT R30, R26, 0x3340, R27.reuse ;  /* 0x000033401a1e7816 */ /* 0x101fe4000000001b */
        /* <DEDUP_REMOVED lines=10> */
[----:B------:R-:W-:Y:S04]  /*1f6aa0*/  STL [R1+0x16a4], R37 ;  /* 0x0016a42501007387 */ /* 0x000fe80000100800 */
[----:B------:R0:W-:Y:S04]  /*1f6ab0*/  STL.64 [R1+0xfd0], R30 ;  /* 0x000fd01e01007387 */ /* 0x0001e80000100a00 */
[----:B------:R1:W-:Y:S04]  /*1f6ac0*/  STL [R1+0x5b8], R26 ;  /* 0x0005b81a01007387 */ /* 0x0003e80000100800 */
[----:B------:R2:W-:Y:S01]  /*1f6ad0*/  STL [R1+0xa8], R20 ;  /* 0x0000a81401007387 */ /* 0x0005e20000100800 */
[----:B0-----:R-:W-:-:S03]  /*1f6ae0*/  LOP3.LUT R30, R36, 0xffff, RZ, 0xc0, !PT ;  /* 0x0000ffff241e7812 */ /* 0x001fc600078ec0ff */
[----:B------:R-:W3:Y:S01]  /*1f6af0*/  LDL.LU R36, [R1+0xa314] ;  /* 0x00a3140001247983 */ /* 0x000ee20000300800 */
[----:B------:R-:W-:Y:S02]  /*1f6b00*/  LOP3.LUT R27, R32, 0xffff, RZ, 0xc0, !PT ;  /* 0x0000ffff201b7812 */ /* 0x000fe400078ec0ff */
[----:B-1----:R-:W-:Y:S02]  /*1f6b10*/  PRMT R26, R30, 0x3340, R0 ;  /* 0x000033401e1a7816 */ /* 0x002fe40000000000 */
[----:B------:R-:W-:-:S05]  /*1f6b20*/  IADD3 R48, P6, R24, R3, RZ ;  /* 0x0000000318307210 */ /* 0x000fca0007fde0ff */
[----:B------:R-:W-:Y:S01]  /*1f6b30*/  IMAD.X R49, R43, 0x1, R57, P6 ;  /* 0x000000012b317824 */ /* 0x000fe200030e0639 */
[----:B------:R-:W-:Y:S02]  /*1f6b40*/  SHF.R.U32.HI R37, RZ, 0x8, R27 ;  /* 0x00000008ff257819 */ /* 0x000fe4000001161b */
[----:B------:R-:W-:Y:S02]  /*1f6b50*/  SHF.R.U32.HI R30, RZ, 0x8, R30 ;  /* 0x00000008ff1e7819 */ /* 0x000fe4000001161e */
[----:B------:R-:W-:Y:S02]  /*1f6b60*/  LOP3.LUT R37, R37, 0xffff, RZ, 0xc0, !PT ;  /* 0x0000ffff25257812 */ /* 0x000fe400078ec0ff */
[----:B------:R-:W-:Y:S02]  /*1f6b70*/  LOP3.LUT R30, R30, 0xffff, RZ, 0xc0, !PT ;  /* 0x0000ffff1e1e7812 */ /* 0x000fe400078ec0ff */
[----:B--2---:R-:W-:-:S04]  /*1f6b80*/  LOP3.LUT R31, R50, 0xffff, RZ, 0xc0, !PT ;  /* 0x0000ffff321f7812 */ /* 0x004fc800078ec0ff */
[----:B------:R-:W-:-:S04]  /*1f6b90*/  PRMT R20, R31, 0x3340, R27 ;  /* 0x000033401f147816 */ /* 0x000fc8000000001b */
[----:B------:R-:W-:Y:S02]  /*1f6ba0*/  PRMT R32, R20, 0x5410, R26 ;  /* 0x0000541014207816 */ /* 0x000fe4000000001a */
[----:B------:R-:W2:Y:S04]  /*1f6bb0*/  LDL.LU R20, [R1+0x2b0] ;  /* 0x0002b00001147983 */ /* 0x000ea80000300800 */
[----:B------:R-:W2:Y:S04]  /*1f6bc0*/  LDL.LU R26, [R1+0x16c] ;  /* 0x00016c00011a7983 */ /* 0x000ea80000300800 */
[----:B------:R0:W-:Y:S04]  /*1f6bd0*/  STL [R1+0x1c90], R32 ;  /* 0x001c902001007387 */ /* 0x0001e80000100800 */
[----:B0-----:R-:W2:Y:S04]  /*1f6be0*/  LDL.LU R32, [R1+0x3e0] ;  /* 0x0003e00001207983 */ /* 0x001ea80000300800 */
[----:B------:R0:W-:Y:S04]  /*1f6bf0*/  STL.64 [R1+0xfc8], R48 ;  /* 0x000fc83001007387 */ /* 0x0001e80000100a00 */
[----:B------:R-:W2:Y:S01]  /*1f6c00*/  LDL.LU R27, [R1+0x464] ;  /* 0x00046400011b7983 */ /* 0x000ea20000300800 */
[----:B------:R-:W-:-:S04]  /*1f6c10*/  SHF.R.U32.HI R31, RZ, 0x8, R31 ;  /* 0x00000008ff1f7819 */ /* 0x000fc8000001161f */
[----:B------:R-:W-:-:S04]  /*1f6c20*/  LOP3.LUT R31, R31, 0xffff, RZ, 0xc0, !PT ;  /* 0x0000ffff1f1f7812 */ /* 0x000fc800078ec0ff */
[----:B------:R-:W-:Y:S02]  /*1f6c30*/  PRMT R50, R31, 0x3340, R37 ;  /* 0x000033401f327816 */ /* 0x000fe40000000025 */
[--C-:B------:R-:W-:Y:S02]  /*1f6c40*/  PRMT R37, R30, 0x3340, R0.reuse ;  /* 0x000033401e257816 */ /* 0x100fe40000000000 */
[----:B------:R-:W-:Y:S01]  /*1f6c50*/  LOP3.LUT R30, R22, 0xffff, RZ, 0xc0, !PT ;  /* 0x0000ffff161e7812 */ /* 0x000fe200078ec0ff */
[----:B------:R-:W-:Y:S04]  /*1f6c60*/  STL.64 [R1+0xa278], R50 ;  /* 0x00a2783201007387 */ /* 0x000fe80000100a00 */
[----:B------:R3:W-:Y:S04]  /*1f6c70*/  STL [R1+0xb0], R37 ;  /* 0x0000b02501007387 */ /* 0x0007e80000100800 */
[----:B------:R-:W2:Y:S01]  /*1f6c80*/  LDL.LU R22, [R1+0xa310] ;  /* 0x00a3100001167983 */ /* 0x000ea20000300800 */
[----:B0-----:R-:W-:-:S02]  /*1f6c90*/  PRMT R49, R30, 0x3340, R0 ;  /* 0x000033401e317816 */ /* 0x001fc40000000000 */
[----:B----4-:R-:W-:Y:S02]  /*1f6ca0*/  LOP3.LUT R31, R60, 0xffff, RZ, 0xc0, !PT ;  /* 0x0000ffff3c1f7812 */ /* 0x010fe400078ec0ff */
[----:B------:R-:W-:-:S04]  /*1f6cb0*/  SHF.R.U32.HI R30, RZ, 0x8, R30 ;  /* 0x00000008ff1e7819 */ /* 0x000fc8000001161e */
[----:B------:R-:W-:Y:S02]  /*1f6cc0*/  LOP3.LUT R30, R30, 0xffff, RZ, 0xc0, !PT ;  /* 0x0000ffff1e1e7812 */ /* 0x000fe400078ec0ff */
[----:B---3--:R-:W-:Y:S02]  /*1f6cd0*/  LOP3.LUT R37, R36, 0xffff, RZ, 0xc0, !PT ;  /* 0x0000ffff24257812 */ /* 0x008fe400078ec0ff */
[----:B------:R-:W3:Y:S02]  /*1f6ce0*/  LDL.LU R36, [R1+0xa30c] ;  /* 0x00a30c0001247983 */ /* 0x000ee40000300800 */
[----:B------:R-:W-:-:S04]  /*1f6cf0*/  PRMT R48, R31, 0x3340, R37 ;  /* 0x000033401f307816 */ /* 0x000fc80000000025 */
[----:B------:R-:W-:Y:S02]  /*1f6d00*/  PRMT R50, R48, 0x5410, R49 ;  /* 0x0000541030327816 */ /* 0x000fe40000000031 */
[----:B------:R-:W-:Y:S02]  /*1f6d10*/  IADD3 R48, P6, R24, R2, RZ ;  /* 0x0000000218307210 */ /* 0x000fe40007fde0ff */
[----:B------:R-:W-:Y:S02]  /*1f6d20*/  SHF.R.U32.HI R31, RZ, 0x8, R31 ;  /* 0x00000008ff1f7819 */ /* 0x000fe4000001161f */
[----:B------:R-:W-:Y:S01]  /*1f6d30*/  SHF.R.U32.HI R37, RZ, 0x8, R37 ;  /* 0x00000008ff257819 */ /* 0x000fe20000011625 */
[----:B------:R-:W-:Y:S01]  /*1f6d40*/  IMAD.X R49, R43, 0x1, R0, P6 ;  /* 0x000000012b317824 */ /* 0x000fe200030e0600 */
[----:B------:R-:W-:Y:S02]  /*1f6d50*/  LOP3.LUT R31, R31, 0xffff, RZ, 0xc0, !PT ;  /* 0x0000ffff1f1f7812 */ /* 0x000fe400078ec0ff */
[----:B------:R-:W-:Y:S01]  /*1f6d60*/  LOP3.LUT R37, R37, 0xffff, RZ, 0xc0, !PT ;  /* 0x0000ffff25257812 */ /* 0x000fe200078ec0ff */
[----:B------:R-:W-:Y:S04]  /*1f6d70*/  STL [R1+0x1c84], R50 ;  /* 0x001c843201007387 */ /* 0x000fe80000100800 */
[----:B------:R0:W-:Y:S02]  /*1f6d80*/  STL.64 [R1+0xfc0], R48 ;  /* 0x000fc03001007387 */ /* 0x0001e40000100a00 */
[----:B0-----:R-:W-:-:S02]  /*1f6d90*/  PRMT R48, R31, 0x3340, R37 ;  /* 0x000033401f307816 */ /* 0x001fc40000000025 */
[--C-:B------:R-:W-:Y:S02]  /*1f6da0*/  PRMT R37, R30, 0x3340, R0.reuse ;  /* 0x000033401e257816 */ /* 0x100fe40000000000 */
[----:B------:R-:W-:Y:S01]  /*1f6db0*/  LOP3.LUT R30, R28, 0xffff, RZ, 0xc0, !PT ;  /* 0x0000ffff1c1e7812 */ /* 0x000fe200078ec0ff */
[----:B------:R2:W-:Y:S04]  /*1f6dc0*/  STL [R1+0x5b4], R48 ;  /* 0x0005b43001007387 */ /* 0x0005e80000100800 */
[----:B------:R0:W-:Y:S04]  /*1f6dd0*/  STL [R1+0xb4], R37 ;  /* 0x0000b42501007387 */ /* 0x0001e80000100800 */
[----:B------:R-:W4:Y:S04]  /*1f6de0*/  LDL.LU R28, [R1+0xa308] ;  /* 0x00a30800011c7983 */ /* 0x000f280000300800 */
[----:B------:R-:W4:Y:S04]  /*1f6df0*/  LDL.LU R49, [R1+0x4a4] ;  /* 0x0004a40001317983 */ /* 0x000f280000300800 */
[----:B------:R-:W4:Y:S01]  /*1f6e00*/  LDL.LU R59, [R1+0x3ac] ;  /* 0x0003ac00013b7983 */ /* 0x000f220000300800 */
[----:B------:R-:W-:-:S02]  /*1f6e10*/  PRMT R50, R30, 0x3340, R0 ;  /* 0x000033401e327816 */ /* 0x000fc40000000000 */
[----:B------:R-:W-:Y:S02]  /*1f6e20*/  SHF.R.U32.HI R30, RZ, 0x8, R30 ;  /* 0x00000008ff1e7819 */ /* 0x000fe4000001161e */
[----:B--2---:R-:W-:Y:S02]  /*1f6e30*/  LOP3.LUT R48, R26, 0xffff, RZ, 0xc0, !PT ;  /* 0x0000ffff1a307812 */ /* 0x004fe400078ec0ff */
[----:B------:R-:W2:Y:S01]  /*1f6e40*/  LDL.LU R26, [R1+0x434] ;  /* 0x00043400011a7983 */ /* 0x000ea20000300800 */
[----:B0-----:R-:W-:-:S03]  /*1f6e50*/  LOP3.LUT R37, R27, 0xffff, RZ, 0xc0, !PT ;  /* 0x0000ffff1b257812 */ /* 0x001fc600078ec0ff */
[----:B------:R-:W2:Y:S01]  /*1f6e60*/  LDL.LU R27, [R1+0x2b8] ;  /* 0x0002b800011b7983 */ /* 0x000ea20000300800 */
[----:B------:R-:W-:Y:S02]  /*1f6e70*/  LOP3.LUT R31, R20, 0xffff, RZ, 0xc0, !PT ;  /* 0x0000ffff141f7812 */ /* 0x000fe400078ec0ff */
[----:B------:R-:W-:Y:S02]  /*1f6e80*/  LOP3.LUT R20, R32, 0xffff, RZ, 0xc0, !PT ;  /* 0x0000ffff20147812 */ /* 0x000fe400078ec0ff */
[----:B------:R-:W-:-:S04]  /*1f6e90*/  PRMT R32, R31, 0x3340, R48 ;  /* 0x000033401f207816 */ /* 0x000fc80000000030 */
[----:B------:R-:W-:Y:S02]  /*1f6ea0*/  PRMT R32, R32, 0x5410, R50 ;  /* 0x0000541020207816 */ /* 0x000fe40000000032 */
[----:B------:R-:W-:-:S03]  /*1f6eb0*/  PRMT R50, R20, 0x3340, R0 ;  /* 0x0000334014327816 */ /* 0x000fc60000000000 */
[----:B------:R0:W-:Y:S01]  /*1f6ec0*/  STL [R1+0xa154], R32 ;  /* 0x00a1542001007387 */ /* 0x0001e20000100800 */
[----:B------:R-:W-:Y:S02]  /*1f6ed0*/  SHF.R.U32.HI R31, RZ, 0x8, R31 ;  /* 0x00000008ff1f7819 */ /* 0x000fe4000001161f */
[----:B------:R-:W-:Y:S02]  /*1f6ee0*/  SHF.R.U32.HI R20, RZ, 0x8, R20 ;  /* 0x00000008ff147819 */ /* 0x000fe40000011614 */
[----:B------:R-:W-:Y:S02]  /*1f6ef0*/  LOP3.LUT R31, R31, 0xffff, RZ, 0xc0, !PT ;  /* 0x0000ffff1f1f7812 */ /* 0x000fe400078ec0ff */
[----:B---3--:R-:W-:-:S04]  /*1f6f00*/  LOP3.LUT R36, R36, 0xffff, RZ, 0xc0, !PT ;  /* 0x0000ffff24247812 */ /* 0x008fc800078ec0ff */
[----:B0-----:R-:W-:-:S04]  /*1f6f10*/  PRMT R32, R36, 0x3340, R37 ;  /* 0x0000334024207816 */ /* 0x001fc80000000025 */
[----:B------:R-:W-:Y:S02]  /*1f6f20*/  PRMT R32, R32, 0x5410, R50 ;  /* 0x0000541020207816 */ /* 0x000fe40000000032 */
[----:B------:R-:W-:Y:S02]  /*1f6f30*/  IADD3 R50, P6, R24, R23, RZ ;  /* 0x0000001718327210 */ /* 0x000fe40007fde0ff */
[----:B------:R-:W-:Y:S01]  /*1f6f40*/  SHF.R.U32.HI R36, RZ, 0x8, R36 ;  /* 0x00000008ff247819 */ /* 0x000fe20000011624 */
[----:B------:R0:W-:Y:S01]  /*1f6f50*/  STL [R1+0x1c80], R32 ;  /* 0x001c802001007387 */ /* 0x0001e20000100800 */
[----:B------:R-:W-:Y:S01]  /*1f6f60*/  SHF.R.U32.HI R37, RZ, 0x8, R37 ;  /* 0x00000008ff257819 */ /* 0x000fe20000011625 */
[----:B------:R-:W-:Y:S01]  /*1f6f70*/  IMAD.X R51, R43, 0x1, R18, P6 ;  /* 0x000000012b337824 */ /* 0x000fe200030e0612 */
[----:B------:R-:W-:Y:S02]  /*1f6f80*/  LOP3.LUT R36, R36, 0xffff, RZ, 0xc0, !PT ;  /* 0x0000ffff24247812 */ /* 0x000fe400078ec0ff */
[----:B------:R-:W-:-:S02]  /*1f6f90*/  LOP3.LUT R37, R37, 0xffff, RZ, 0xc0, !PT ;  /* 0x0000ffff25257812 */ /* 0x000fc400078ec0ff */
[----:B0-----:R-:W-:Y:S01]  /*1f6fa0*/  SHF.R.U32.HI R32, RZ, 0x8, R48 ;  /* 0x00000008ff207819 */ /* 0x001fe20000011630 */
[----:B------:R0:W-:Y:S03]  /*1f6fb0*/  STL.64 [R1+0xfb0], R50 ;  /* 0x000fb03201007387 */ /* 0x0001e60000100a00 */
[----:B------:R-:W-:Y:S02]  /*1f6fc0*/  LOP3.LUT R32, R32, 0xffff, RZ, 0xc0, !PT ;  /* 0x0000ffff20207812 */ /* 0x000fe400078ec0ff */
[----:B------:R-:W-:Y:S02]  /*1f6fd0*/  PRMT R37, R36, 0x3340, R37 ;  /* 0x0000334024257816 */ /* 0x000fe40000000025 */
[----:B------:R-:W-:Y:S02]  /*1f6fe0*/  PRMT R36, R31, 0x3340, R32 ;  /* 0x000033401f247816 */ /* 0x000fe40000000020 */
[----:B0-----:R-:W-:-:S02]  /*1f6ff0*/  IADD3 R50, P6, R24, R29, RZ ;  /* 0x0000001d18327210 */ /* 0x001fc40007fde0ff */
[----:B------:R-:W-:Y:S02]  /*1f7000*/  LOP3.LUT R31, R30, 0xffff, RZ, 0xc0, !PT ;  /* 0x0000ffff1e1f7812 */ /* 0x000fe400078ec0ff */
[----:B------:R-:W-:Y:S01]  /*1f7010*/  LOP3.LUT R30, R20, 0xffff, RZ, 0xc0, !PT ;  /* 0x0000ffff141e7812 */ /* 0x000fe200078ec0ff */
[----:B------:R-:W-:Y:S01]  /*1f7020*/  IMAD.X R51, R43, 0x1, R61, P6 ;  /* 0x000000012b337824 */ /* 0x000fe200030e063d */
[--C-:B------:R-:W-:Y:S01]  /*1f7030*/  PRMT R32, R31, 0x3340, R0.reuse ;  /* 0x000033401f207816 */ /* 0x100fe20000000000 */
[----:B------:R4:W-:Y:S01]  /*1f7040*/  STL [R1+0x5ac], R37 ;  /* 0x0005ac2501007387 */ /* 0x0009e20000100800 */
[----:B------:R-:W-:-:S03]  /*1f7050*/  PRMT R31, R30, 0x3340, R0 ;  /* 0x000033401e1f7816 */ /* 0x000fc60000000000 */
[----:B------:R0:W-:Y:S04]  /*1f7060*/  STL.64 [R1+0xfb8], R50 ;  /* 0x000fb83201007387 */ /* 0x0001e80000100a00 */
[----:B------:R-:W3:Y:S01]  /*1f7070*/  LDL.LU R20, [R1+0x4dc] ;  /* 0x0004dc0001147983 */ /* 0x000ee20000300800 */
[----:B----4-:R-:W-:-:S03]  /*1f7080*/  LOP3.LUT R37, R28, 0xffff, RZ, 0xc0, !PT ;  /* 0x0000ffff1c257812 */ /* 0x010fc600078ec0ff */
[----:B------:R-:W4:Y:S04]  /*1f7090*/  LDL.LU R60, [R1+0x474] ;  /* 0x00047400013c7983 */ /* 0x000f280000300800 */
[----:B------:R-:W-:Y:S04]  /*1f70a0*/  STL [R1+0xb8], R32 ;  /* 0x0000b82001007387 */ /* 0x000fe80000100800 */
[----:B------:R2:W-:Y:S04]  /*1f70b0*/  STL [R1+0xbc], R31 ;  /* 0x0000bc1f01007387 */ /* 0x0005e80000100800 */
[----:B------:R-:W4:Y:S01]  /*1f70c0*/  LDL.LU R28, [R1+0xa304] ;  /* 0x00a30400011c7983 */ /* 0x000f220000300800 */
[----:B------:R-:W-:-:S02]  /*1f70d0*/  LOP3.LUT R30, R49, 0xffff, RZ, 0xc0, !PT ;  /* 0x0000ffff311e7812 */ /* 0x000fc400078ec0ff */
[----:B0-----:R-:W-:Y:S01]  /*1f70e0*/  LOP3.LUT R50, R59, 0xffff, RZ, 0xc0, !PT ;  /* 0x0000ffff3b327812 */ /* 0x001fe200078ec0ff */
[----:B------:R0:W-:Y:S01]  /*1f70f0*/  STL [R1+0x209c], R25 ;  /* 0x00209c1901007387 */ /* 0x0001e20000100800 */
[----:B--2---:R-:W-:-:S04]  /*1f7100*/  LOP3.LUT R31, R26, 0xffff, RZ, 0xc0, !PT ;  /* 0x0000ffff1a1f7812 */ /* 0x004fc800078ec0ff */
[----:B------:R-:W-:Y:S02]  /*1f7110*/  PRMT R26, R30, 0x3340, R31 ;  /* 0x000033401e1a7816 */ /* 0x000fe4000000001f */
[----:B------:R-:W-:Y:S02]  /*1f7120*/  LOP3.LUT R32, R27, 0xffff, RZ, 0xc0, !PT ;  /* 0x0000ffff1b207812 */ /* 0x000fe400078ec0ff */
[----:B------:R-:W-:-:S04]  /*1f7130*/  PRMT R27, R50, 0x3340, R0 ;  /* 0x00003340321b7816 */ /* 0x000fc80000000000 */
[----:B------:R-:W-:Y:S02]  /*1f7140*/  PRMT R27, R26, 0x5410, R27 ;  /* 0x000054101a1b7816 */ /* 0x000fe4000000001b */
[----:B------:R-:W-:Y:S02]  /*1f7150*/  PRMT R26, R25, 0x3340, R0 ;  /* 0x00003340191a7816 */ /* 0x000fe40000000000 */
[----:B0-----:R-:W-:-:S04]  /*1f7160*/  PRMT R25, R32, 0x3340, R37 ;  /* 0x0000334020197816 */ /* 0x001fc80000000025 */
[----:B------:R-:W-:Y:S02]  /*1f7170*/  PRMT R25, R25, 0x5410, R26 ;  /* 0x0000541019197816 */ /* 0x000fe4000000001a */
[----:B------:R-:W-:Y:S01]  /*1f7180*/  IADD3 R26, P6, R24, R45, RZ ;  /* 0x0000002d181a7210 */ /* 0x000fe20007fde0ff */
[----:B------:R0:W-:Y:S04]  /*1f7190*/  STL [R1+0x1c70], R27 ;  /* 0x001c701b01007387 */ /* 0x0001e80000100800 */
[----:B------:R-:W-:Y:S01]  /*1f71a0*/  STL [R1+0x202c], R25 ;  /* 0x00202c1901007387 */ /* 0x000fe20000100800 */
[----:B0-----:R-:W-:-:S05]  /*1f71b0*/  IMAD.X R27, R43, 0x1, R47, P6 ;  /* 0x000000012b1b7824 */ /* 0x001fca00030e062f */
[----:B------:R0:W-:Y:S04]  /*1f71c0*/  STL.64 [R1+0xfa0], R26 ;  /* 0x000fa01a01007387 */ /* 0x0001e80000100a00 */
[----:B0-----:R-:W2:Y:S04]  /*1f71d0*/  LDL.LU R26, [R1+0x638] ;  /* 0x00063800011a7983 */ /* 0x001ea80000300800 */
[----:B------:R-:W2:Y:S04]  /*1f71e0*/  LDL.LU R27, [R1+0x594] ;  /* 0x00059400011b7983 */ /* 0x000ea80000300800 */
[----:B------:R-:W2:Y:S01]  /*1f71f0*/  LDL.LU R25, [R1+0x5e4] ;  /* 0x0005e40001197983 */ /* 0x000ea20000300800 */
        /* <DEDUP_REMOVED lines=9> */
[----:B------:R-:W-:-:S03]  /*1f7290*/  PRMT R31, R30, 0x3340, R31 ;  /* 0x000033401e1f7816 */ /* 0x000fc6000000001f */
[----:B------:R-:W-:Y:S04]  /*1f72a0*/  STL [R1+0x1d60], R32 ;  /* 0x001d602001007387 */ /* 0x000fe80000100800 */
[----:B------:R0:W-:Y:S01]  /*1f72b0*/  STL [R1+0x5a8], R31 ;  /* 0x0005a81f01007387 */ /* 0x0001e20000100800 */
[----:B---3--:R-:W-:Y:S02]  /*1f72c0*/  LOP3.LUT R30, R20, 0xffff, RZ, 0xc0, !PT ;  /* 0x0000ffff141e7812 */ /* 0x008fe400078ec0ff */
[----:B----4-:R-:W-:Y:S02]  /*1f72d0*/  LOP3.LUT R20, R28, 0xffff, RZ, 0xc0, !PT ;  /* 0x0000ffff1c147812 */ /* 0x010fe400078ec0ff */
[----:B------:R-:W3:Y:S01]  /*1f72e0*/  LDL.LU R28, [R1+0xa300] ;  /* 0x00a30000011c7983 */ /* 0x000ee20000300800 */
[----:B0-----:R-:W-:-:S02]  /*1f72f0*/  LOP3.LUT R31, R60, 0xffff, RZ, 0xc0, !PT ;  /* 0x0000ffff3c1f7812 */ /* 0x001fc400078ec0ff */
[----:B------:R-:W-:Y:S02]  /*1f7300*/  PRMT R37, R20, 0x3340, R0 ;  /* 0x0000334014257816 */ /* 0x000fe40000000000 */
[--C-:B------:R-:W-:Y:S02]  /*1f7310*/  PRMT R32, R30, 0x3340, R31.reuse ;  /* 0x000033401e207816 */ /* 0x100fe4000000001f */
[----:B------:R-:W-:Y:S02]  /*1f7320*/  IADD3 R48, P6, R24, R46, RZ ;  /* 0x0000002e18307210 */ /* 0x000fe40007fde0ff */
[----:B------:R-:W-:Y:S02]  /*1f7330*/  SHF.R.U32.HI R30, RZ, 0x8, R30 ;  /* 0x00000008ff1e7819 */ /* 0x000fe4000001161e */
[----:B------:R-:W-:Y:S02]  /*1f7340*/  SHF.R.U32.HI R31, RZ, 0x8, R31 ;  /* 0x00000008ff1f7819 */ /* 0x000fe4000001161f */
[----:B------:R-:W-:Y:S01]  /*1f7350*/  PRMT R32, R32, 0x5410, R37 ;  /* 0x0000541020207816 */ /* 0x000fe20000000025 */
[----:B------:R-:W-:Y:S01]  /*1f7360*/  IMAD.X R49, R43, 0x1, R58, P6 ;  /* 0x000000012b317824 */ /* 0x000fe200030e063a */
[----:B------:R-:W-:-:S02]  /*1f7370*/  SHF.R.U32.HI R20, RZ, 0x8, R20 ;  /* 0x00000008ff147819 */ /* 0x000fc40000011614 */
[----:B------:R-:W-:Y:S02]  /*1f7380*/  LOP3.LUT R30, R30, 0xffff, RZ, 0xc0, !PT ;  /* 0x0000ffff1e1e7812 */ /* 0x000fe400078ec0ff */
[----:B------:R-:W-:Y:S01]  /*1f7390*/  LOP3.LUT R31, R31, 0xffff, RZ, 0xc0, !PT ;  /* 0x0000ffff1f1f7812 */ /* 0x000fe200078ec0ff */
[----:B------:R-:W-:Y:S01]  /*1f73a0*/  STL [R1+0x1c6c], R32 ;  /* 0x001c6c2001007387 */ /* 0x000fe20000100800 */
[----:B------:R-:W-:Y:S02]  /*1f73b0*/  LOP3.LUT R20, R20, 0xffff, RZ, 0xc0, !PT ;  /* 0x0000ffff14147812 */ /* 0x000fe400078ec0ff */
[----:B------:R-:W-:Y:S01]  /*1f73c0*/  PRMT R31, R30, 0x3340, R31 ;  /* 0x000033401e1f7816 */ /* 0x000fe2000000001f */
[----:B------:R-:W4:Y:S04]  /*1f73d0*/  LDL.LU R37, [R1+0x4b4] ;  /* 0x0004b40001257983 */ /* 0x000f280000300800 */
[----:B------:R0:W-:Y:S01]  /*1f73e0*/  STL.64 [R1+0xfa8], R48 ;  /* 0x000fa83001007387 */ /* 0x0001e20000100a00 */
[----:B------:R-:W-:-:S03]  /*1f73f0*/  PRMT R20, R20, 0x3340, R0 ;  /* 0x0000334014147816 */ /* 0x000fc60000000000 */
[----:B0-----:R-:W4:Y:S04]  /*1f7400*/  LDL.LU R48, [R1+0x3c0] ;  /* 0x0003c00001307983 */ /* 0x001f280000300800 */
[----:B------:R0:W-:Y:S04]  /*1f7410*/  STL [R1+0x5a4], R31 ;  /* 0x0005a41f01007387 */ /* 0x0001e80000100800 */
[----:B------:R1:W-:Y:S04]  /*1f7420*/  STL [R1+0xc0], R20 ;  /* 0x0000c01401007387 */ /* 0x0003e80000100800 */
[----:B------:R-:W4:Y:S04]  /*1f7430*/  LDL.LU R49, [R1+0x63c] ;  /* 0x00063c0001317983 */ /* 0x000f280000300800 */
[----:B------:R-:W4:Y:S01]  /*1f7440*/  LDL.LU R59, [R1+0x598] ;  /* 0x00059800013b7983 */ /* 0x000f220000300800 */
[----:B------:R-:W-:-:S04]  /*1f7450*/  SHF.R.U32.HI R50, RZ, 0x8, R50 ;  /* 0x00000008ff327819 */ /* 0x000fc80000011632 */
[----:B------:R-:W-:-:S04]  /*1f7460*/  LOP3.LUT R50, R50, 0xffff, RZ, 0xc0, !PT ;  /* 0x0000ffff32327812 */ /* 0x000fc800078ec0ff */
[--C-:B------:R-:W-:Y:S02]  /*1f7470*/  PRMT R50, R50, 0x3340, R0.reuse ;  /* 0x0000334032327816 */ /* 0x100fe40000000000 */
[----:B--2---:R-:W-:Y:S02]  /*1f7480*/  LOP3.LUT R30, R26, 0xffff, RZ, 0xc0, !PT ;  /* 0x0000ffff1a1e7812 */ /* 0x004fe400078ec0ff */
[----:B------:R-:W-:Y:S02]  /*1f7490*/  LOP3.LUT R32, R27, 0xffff, RZ, 0xc0, !PT ;  /* 0x0000ffff1b207812 */ /* 0x000fe400078ec0ff */
[----:B0-----:R-:W-:Y:S02]  /*1f74a0*/  LOP3.LUT R31, R25, 0xffff, RZ, 0xc0, !PT ;  /* 0x0000ffff191f7812 */ /* 0x001fe400078ec0ff */
[----:B------:R-:W-:Y:S02]  /*1f74b0*/  PRMT R25, R32, 0x3340, R0 ;  /* 0x0000334020197816 */ /* 0x000fe40000000000 */
[----:B-1----:R-:W-:-:S04]  /*1f74c0*/  PRMT R20, R30, 0x3340, R31 ;  /* 0x000033401e147816 */ /* 0x002fc8000000001f */
[----:B------:R-:W-:-:S05]  /*1f74d0*/  PRMT R20, R20, 0x5410, R25 ;  /* 0x0000541014147816 */ /* 0x000fca0000000019 */
[----:B------:R0:W-:Y:S04]  /*1f74e0*/  STL [R1+0x1c68], R20 ;  /* 0x001c681401007387 */ /* 0x0001e80000100800 */
[----:B------:R-:W2:Y:S04]  /*1f74f0*/  LDL.LU R60, [R1+0x5ec] ;  /* 0x0005ec00013c7983 */ /* 0x000ea80000300800 */
[----:B0-----:R-:W2:Y:S04]  /*1f7500*/  LDL.LU R20, [R1+0x614] ;  /* 0x0006140001147983 */ /* 0x001ea80000300800 */
[----:B------:R-:W2:Y:S01]  /*1f7510*/  LDL.LU R25, [R1+0x574] ;  /* 0x0005740001197983 */ /* 0x000ea20000300800 */
[----:B------:R-:W-:-:S02]  /*1f7520*/  IADD3 R26, P6, R24, R39, RZ ;  /* 0x00000027181a7210 */ /* 0x000fc40007fde0ff */
[----:B------:R-:W-:Y:S02]  /*1f7530*/  SHF.R.U32.HI R30, RZ, 0x8, R30 ;  /* 0x00000008ff1e7819 */ /* 0x000fe4000001161e */
[----:B------:R-:W-:Y:S01]  /*1f7540*/  SHF.R.U32.HI R31, RZ, 0x8, R31 ;  /* 0x00000008ff1f7819 */ /* 0x000fe2000001161f */
[----:B------:R-:W-:Y:S01]  /*1f7550*/  IMAD.X R27, R43, 0x1, R41, P6 ;  /* 0x000000012b1b7824 */ /* 0x000fe200030e0629 */
[----:B------:R-:W-:Y:S02]  /*1f7560*/  LOP3.LUT R30, R30, 0xffff, RZ, 0xc0, !PT ;  /* 0x0000ffff1e1e7812 */ /* 0x000fe400078ec0ff */
[----:B------:R-:W-:Y:S02]  /*1f7570*/  LOP3.LUT R31, R31, 0xffff, RZ, 0xc0, !PT ;  /* 0x0000ffff1f1f7812 */ /* 0x000fe400078ec0ff */
[----:B------:R0:W-:Y:S02]  /*1f7580*/  STL.64 [R1+0xf90], R26 ;  /* 0x000f901a01007387 */ /* 0x0001e40000100a00 */
[----:B------:R-:W-:-:S02]  /*1f7590*/  PRMT R31, R30, 0x3340, R31 ;  /* 0x000033401e1f7816 */ /* 0x000fc4000000001f */
[----:B0-----:R-:W2:Y:S04]  /*1f75a0*/  LDL.LU.64 R26, [R1+0xa2f8] ;  /* 0x00a2f800011a7983 */ /* 0x001ea80000300a00 */
[----:B------:R-:W-:Y:S04]  /*1f75b0*/  STL [R1+0xc4], R50 ;  /* 0x0000c43201007387 */ /* 0x000fe80000100800 */
[----:B------:R3:W-:Y:S02]  /*1f75c0*/  STL [R1+0x520], R31 ;  /* 0x0005201f01007387 */ /* 0x0007e40000100800 */
[----:B---3--:R-:W-:-:S02]  /*1f75d0*/  LOP3.LUT R31, R28, 0xffff, RZ, 0xc0, !PT ;  /* 0x0000ffff1c1f7812 */ /* 0x008fc400078ec0ff */
[----:B------:R-:W3:Y:S01]  /*1f75e0*/  LDL.LU R28, [R1+0xa2f0] ;  /* 0x00a2f000011c7983 */ /* 0x000ee20000300800 */
[----:B------:R-:W-:Y:S02]  /*1f75f0*/  SHF.R.U32.HI R32, RZ, 0x8, R32 ;  /* 0x00000008ff207819 */ /* 0x000fe40000011620 */
[----:B------:R-:W-:Y:S02]  /*1f7600*/  IADD3 R50, P6, R24, R40, RZ ;  /* 0x0000002818327210 */ /* 0x000fe40007fde0ff */
[----:B------:R-:W-:-:S03]  /*1f7610*/  LOP3.LUT R32, R32, 0xffff, RZ, 0xc0, !PT ;  /* 0x0000ffff20207812 */ /* 0x000fc600078ec0ff */
[----:B------:R-:W-:Y:S01]  /*1f7620*/  IMAD.X R51, R43, 0x1, R34, P6 ;  /* 0x000000012b337824 */ /* 0x000fe200030e0622 */
[----:B----4-:R-:W-:Y:S02]  /*1f7630*/  LOP3.LUT R30, R37, 0xffff, RZ, 0xc0, !PT ;  /* 0x0000ffff251e7812 */ /* 0x010fe400078ec0ff */
[----:B------:R-:W-:Y:S02]  /*1f7640*/  PRMT R32, R32, 0x3340, R0 ;  /* 0x0000334020207816 */ /* 0x000fe40000000000 */
[----:B------:R-:W-:-:S04]  /*1f7650*/  LOP3.LUT R37, R48, 0xffff, RZ, 0xc0, !PT ;  /* 0x0000ffff30257812 */ /* 0x000fc800078ec0ff */
[----:B------:R-:W-:Y:S01]  /*1f7660*/  PRMT R48, R37, 0x3340, R0 ;  /* 0x0000334025307816 */ /* 0x000fe20000000000 */
[----:B------:R0:W-:Y:S02]  /*1f7670*/  STL [R1+0x208c], R37 ;  /* 0x00208c2501007387 */ /* 0x0001e40000100800 */
[--C-:B0-----:R-:W-:Y:S02]  /*1f7680*/  PRMT R37, R30, 0x3340, R31.reuse ;  /* 0x000033401e257816 */ /* 0x101fe4000000001f */
[----:B------:R-:W-:Y:S02]  /*1f7690*/  SHF.R.U32.HI R30, RZ, 0x8, R30 ;  /* 0x00000008ff1e7819 */ /* 0x000fe4000001161e */
[----:B------:R-:W-:Y:S02]  /*1f76a0*/  SHF.R.U32.HI R31, RZ, 0x8, R31 ;  /* 0x00000008ff1f7819 */ /* 0x000fe4000001161f */
[----:B------:R-:W-:Y:S02]  /*1f76b0*/  LOP3.LUT R30, R30, 0xffff, RZ, 0xc0, !PT ;  /* 0x0000ffff1e1e7812 */ /* 0x000fe400078ec0ff */
[----:B------:R-:W-:-:S02]  /*1f76c0*/  LOP3.LUT R31, R31, 0xffff, RZ, 0xc0, !PT ;  /* 0x0000ffff1f1f7812 */ /* 0x000fc400078ec0ff */
[----:B------:R-:W-:Y:S02]  /*1f76d0*/  PRMT R37, R37, 0x5410, R48 ;  /* 0x0000541025257816 */ /* 0x000fe40000000030 */
[----:B------:R-:W-:-:S03]  /*1f76e0*/  PRMT R31, R30, 0x3340, R31 ;  /* 0x000033401e1f7816 */ /* 0x000fc6000000001f */
[----:B------:R2:W-:Y:S04]  /*1f76f0*/  STL [R1+0x2024], R37 ;  /* 0x0020242501007387 */ /* 0x0005e80000100800 */
[----:B------:R-:W-:Y:S04]  /*1f7700*/  STL.64 [R1+0xf98], R50 ;  /* 0x000f983201007387 */ /* 0x000fe80000100a00 */
[----:B------:R0:W-:Y:S04]  /*1f7710*/  STL [R1+0xc8], R32 ;  /* 0x0000c82001007387 */ /* 0x0001e80000100800 */
[----:B------:R1:W-:Y:S01]  /*1f7720*/  STL [R1+0x1d3c], R31 ;  /* 0x001d3c1f01007387 */ /* 0x0003e20000100800 */
[----:B--2---:R-:W-:-:S02]  /*1f7730*/  LOP3.LUT R37, R60, 0xffff, RZ, 0xc0, !PT ;  /* 0x0000ffff3c257812 */ /* 0x004fc400078ec0ff */
[----:B0-----:R-:W-:Y:S02]  /*1f7740*/  LOP3.LUT R32, R20, 0xffff, RZ, 0xc0, !PT ;  /* 0x0000ffff14207812 */ /* 0x001fe400078ec0ff */
[----:B------:R-:W2:Y:S01]  /*1f7750*/  LDL.LU R20, [R1+0x80c] ;  /* 0x00080c0001147983 */ /* 0x000ea20000300800 */
[----:B-1----:R-:W-:-:S03]  /*1f7760*/  LOP3.LUT R31, R25, 0xffff, RZ, 0xc0, !PT ;  /* 0x0000ffff191f7812 */ /* 0x002fc600078ec0ff */
[----:B------:R-:W4:Y:S04]  /*1f7770*/  LDL.LU R60, [R1+0x780] ;  /* 0x00078000013c7983 */ /* 0x000f280000300800 */
[----:B------:R-:W4:Y:S01]  /*1f7780*/  LDL.LU R25, [R1+0x7e4] ;  /* 0x0007e40001197983 */ /* 0x000f220000300800 */
[----:B---3--:R-:W-:-:S03]  /*1f7790*/  LOP3.LUT R48, R28, 0xffff, RZ, 0xc0, !PT ;  /* 0x0000ffff1c307812 */ /* 0x008fc600078ec0ff */
[----:B------:R-:W3:Y:S01]  /*1f77a0*/  LDL.LU R28, [R1+0xa2ec] ;  /* 0x00a2ec00011c7983 */ /* 0x000ee20000300800 */
[----:B------:R-:W-:Y:S02]  /*1f77b0*/  LOP3.LUT R49, R49, 0xffff, RZ, 0xc0, !PT ;  /* 0x0000ffff31317812 */ /* 0x000fe400078ec0ff */
[----:B------:R-:W-:Y:S02]  /*1f77c0*/  LOP3.LUT R30, R59, 0xffff, RZ, 0xc0, !PT ;  /* 0x0000ffff3b1e7812 */ /* 0x000fe400078ec0ff */
[----:B------:R-:W-:Y:S02]  /*1f77d0*/  PRMT R50, R49, 0x3340, R37 ;  /* 0x0000334031327816 */ /* 0x000fe40000000025 */
[----:B------:R-:W-:-:S04]  /*1f77e0*/  PRMT R51, R30, 0x3340, R0 ;  /* 0x000033401e337816 */ /* 0x000fc80000000000 */
[----:B------:R-:W-:Y:S02]  /*1f77f0*/  PRMT R59, R50, 0x5410, R51 ;  /* 0x00005410323b7816 */ /* 0x000fe40000000033 */
[----:B------:R-:W-:Y:S02]  /*1f7800*/  PRMT R51, R31, 0x3340, R0 ;  /* 0x000033401f337816 */ /* 0x000fe40000000000 */
[----:B------:R-:W-:Y:S01]  /*1f7810*/  PRMT R50, R32, 0x3340, R48 ;  /* 0x0000334020327816 */ /* 0x000fe20000000030 */
[----:B------:R0:W-:Y:S01]  /*1f7820*/  STL [R1+0x1c5c], R59 ;  /* 0x001c5c3b01007387 */ /* 0x0001e20000100800 */
[----:B------:R-:W-:Y:S02]  /*1f7830*/  SHF.R.U32.HI R49, RZ, 0x8, R49 ;  /* 0x00000008ff317819 */ /* 0x000fe40000011631 */
[----:B0-----:R-:W-:Y:S02]  /*1f7840*/  PRMT R59, R50, 0x5410, R51 ;  /* 0x00005410323b7816 */ /* 0x001fe40000000033 */
[----:B------:R-:W-:-:S02]  /*1f7850*/  IADD3 R50, P6, R24, R42, RZ ;  /* 0x0000002a18327210 */ /* 0x000fc40007fde0ff */
[----:B------:R-:W-:-:S03]  /*1f7860*/  SHF.R.U32.HI R37, RZ, 0x8, R37 ;  /* 0x00000008ff257819 */ /* 0x000fc60000011625 */
[----:B------:R-:W-:Y:S01]  /*1f7870*/  IMAD.X R51, R43, 0x1, R35, P6 ;  /* 0x000000012b337824 */ /* 0x000fe200030e0623 */
[----:B------:R-:W-:Y:S01]  /*1f7880*/  SHF.R.U32.HI R32, RZ, 0x8, R32 ;  /* 0x00000008ff207819 */ /* 0x000fe20000011620 */
[----:B------:R-:W-:Y:S01]  /*1f7890*/  STL [R1+0x1c64], R59 ;  /* 0x001c643b01007387 */ /* 0x000fe20000100800 */
[----:B------:R-:W-:-:S03]  /*1f78a0*/  SHF.R.U32.HI R48, RZ, 0x8, R48 ;  /* 0x00000008ff307819 */ /* 0x000fc60000011630 */
[----:B------:R0:W-:Y:S01]  /*1f78b0*/  STL.64 [R1+0xf80], R50 ;  /* 0x000f803201007387 */ /* 0x0001e20000100a00 */
[----:B------:R-:W-:Y:S02]  /*1f78c0*/  LOP3.LUT R32, R32, 0xffff, RZ, 0xc0, !PT ;  /* 0x0000ffff20207812 */ /* 0x000fe400078ec0ff */
[----:B------:R-:W-:Y:S02]  /*1f78d0*/  SHF.R.U32.HI R31, RZ, 0x8, R31 ;  /* 0x00000008ff1f7819 */ /* 0x000fe4000001161f */
[----:B------:R-:W-:Y:S02]  /*1f78e0*/  SHF.R.U32.HI R30, RZ, 0x8, R30 ;  /* 0x00000008ff1e7819 */ /* 0x000fe4000001161e */
[----:B0-----:R-:W-:Y:S02]  /*1f78f0*/  LOP3.LUT R50, R49, 0xffff, RZ, 0xc0, !PT ;  /* 0x0000ffff31327812 */ /* 0x001fe400078ec0ff */
[----:B------:R-:W-:Y:S02]  /*1f7900*/  LOP3.LUT R51, R37, 0xffff, RZ, 0xc0, !PT ;  /* 0x0000ffff25337812 */ /* 0x000fe400078ec0ff */
[----:B------:R-:W-:Y:S01]  /*1f7910*/  LOP3.LUT R49, R48, 0xffff, RZ, 0xc0, !PT ;  /* 0x0000ffff30317812 */ /* 0x000fe200078ec0ff */
[----:B------:R-:W3:Y:S01]  /*1f7920*/  LDL.LU R37, [R1+0x818] ;  /* 0x0008180001257983 */ /* 0x000ee20000300800 */
[----:B------:R-:W-:-:S02]  /*1f7930*/  PRMT R59, R50, 0x3340, R51 ;  /* 0x00003340323b7816 */ /* 0x000fc40000000033 */
[----:B------:R-:W-:Y:S01]  /*1f7940*/  PRMT R32, R32, 0x3340, R49 ;  /* 0x0000334020207816 */ /* 0x000fe20000000031 */
[----:B------:R-:W3:Y:S01]  /*1f7950*/  LDL.LU R48, [R1+0x7ec] ;  /* 0x0007ec0001307983 */ /* 0x000ee20000300800 */
[----:B------:R-:W-:Y:S02]  /*1f7960*/  IADD3 R50, P6, R24, R11, RZ ;  /* 0x0000000b18327210 */ /* 0x000fe40007fde0ff */
[----:B------:R-:W-:Y:S01]  /*1f7970*/  LOP3.LUT R31, R31, 0xffff, RZ, 0xc0, !PT ;  /* 0x0000ffff1f1f7812 */ /* 0x000fe200078ec0ff */
[----:B------:R-:W-:Y:S01]  /*1f7980*/  STL [R1+0x598], R59 ;  /* 0x0005983b01007387 */ /* 0x000fe20000100800 */
[----:B------:R-:W-:Y:S01]  /*1f7990*/  LOP3.LUT R30, R30, 0xffff, RZ, 0xc0, !PT ;  /* 0x0000ffff1e1e7812 */ /* 0x000fe200078ec0ff */
[----:B------:R-:W-:Y:S02]  /*1f79a0*/  IMAD.X R51, R43, 0x1, R12, P6 ;  /* 0x000000012b337824 */ /* 0x000fe400030e060c */
[----:B------:R0:W-:Y:S04]  /*1f79b0*/  STL [R1+0x594], R32 ;  /* 0x0005942001007387 */ /* 0x0001e80000100800 */
[----:B------:R1:W-:Y:S01]  /*1f79c0*/  STL.64 [R1+0xf88], R50 ;  /* 0x000f883201007387 */ /* 0x0003e20000100a00 */
[----:B0-----:R-:W-:-:S02]  /*1f79d0*/  PRMT R32, R31, 0x3340, R0 ;  /* 0x000033401f207816 */ /* 0x001fc40000000000 */
[----:B------:R-:W-:-:S03]  /*1f79e0*/  PRMT R31, R30, 0x3340, R0 ;  /* 0x000033401e1f7816 */ /* 0x000fc60000000000 */
[----:B------:R0:W-:Y:S04]  /*1f79f0*/  STL [R1+0xd8], R32 ;  /* 0x0000d82001007387 */ /* 0x0001e80000100800 */
[----:B------:R0:W-:Y:S01]  /*1f7a00*/  STL [R1+0xcc], R31 ;  /* 0x0000cc1f01007387 */ /* 0x0001e20000100800 */
[----:B-1----:R-:W-:-:S03]  /*1f7a10*/  IADD3 R50, P6, R24, R13, RZ ;  /* 0x0000000d18327210 */ /* 0x002fc60007fde0ff */
[----:B------:R-:W3:Y:S04]  /*1f7a20*/  LDL.LU R49, [R1+0x7f4] ;  /* 0x0007f40001317983 */ /* 0x000ee80000300800 */
[----:B------:R-:W3:Y:S01]  /*1f7a30*/  LDL.LU R59, [R1+0x754] ;  /* 0x00075400013b7983 */ /* 0x000ee20000300800 */
[----:B------:R-:W-:Y:S01]  /*1f7a40*/  IMAD.X R51, R43, 0x1, R15, P6 ;  /* 0x000000012b337824 */ /* 0x000fe200030e060f */
[----:B--2---:R-:W-:Y:S02]  /*1f7a50*/  LOP3.LUT R20, R20, 0xffff, RZ, 0xc0, !PT ;  /* 0x0000ffff14147812 */ /* 0x004fe400078ec0ff */
[----:B----4-:R-:W-:Y:S02]  /*1f7a60*/  LOP3.LUT R30, R60, 0xffff, RZ, 0xc0, !PT ;  /* 0x0000ffff3c1e7812 */ /* 0x010fe400078ec0ff */
[----:B0-----:R-:W-:-:S02]  /*1f7a70*/  LOP3.LUT R32, R25, 0xffff, RZ, 0xc0, !PT ;  /* 0x0000ffff19207812 */ /* 0x001fc400078ec0ff */
[----:B------:R-:W-:Y:S02]  /*1f7a80*/  PRMT R31, R30, 0x3340, R0 ;  /* 0x000033401e1f7816 */ /* 0x000fe40000000000 */
[----:B------:R-:W-:-:S04]  /*1f7a90*/  PRMT R25, R20, 0x3340, R32 ;  /* 0x0000334014197816 */ /* 0x000fc80000000020 */
[----:B------:R-:W-:-:S05]  /*1f7aa0*/  PRMT R25, R25, 0x5410, R31 ;  /* 0x0000541019197816 */ /* 0x000fca000000001f */
[----:B------:R0:W-:Y:S01]  /*1f7ab0*/  STL [R1+0x1c50], R25 ;  /* 0x001c501901007387 */ /* 0x0001e20000100800 */
[----:B------:R-:W-:-:S03]  /*1f7ac0*/  SHF.R.U32.HI R31, RZ, 0x8, R20 ;  /* 0x00000008ff1f7819 */ /* 0x000fc60000011614 */
[----:B------:R-:W2:Y:S01]  /*1f7ad0*/  LDL.LU R60, [R1+0x7c8] ;  /* 0x0007c800013c7983 */ /* 0x000ea20000300800 */
[----:B------:R-:W-:Y:S02]  /*1f7ae0*/  SHF.R.U32.HI R32, RZ, 0x8, R32 ;  /* 0x00000008ff207819 */ /* 0x000fe40000011620 */
[----:B------:R-:W-:Y:S01]  /*1f7af0*/  LOP3.LUT R31, R31, 0xffff, RZ, 0xc0, !PT ;  /* 0x0000ffff1f1f7812 */ /* 0x000fe200078ec0ff */
[----:B------:R-:W4:Y:S01]  /*1f7b00*/  LDL.LU R20, [R1+0x758] ;  /* 0x0007580001147983 */ /* 0x000f220000300800 */
[----:B------:R-:W-:-:S03]  /*1f7b10*/  LOP3.LUT R32, R32, 0xffff, RZ, 0xc0, !PT ;  /* 0x0000ffff20207812 */ /* 0x000fc600078ec0ff */
[----:B0-----:R-:W4:Y:S04]  /*1f7b20*/  LDL.LU R25, [R1+0x7f8] ;  /* 0x0007f80001197983 */ /* 0x001f280000300800 */
[----:B------:R0:W-:Y:S02]  /*1f7b30*/  STL.64 [R1+0xf70], R50 ;  /* 0x000f703201007387 */ /* 0x0001e40000100a00 */
[----:B0-----:R-:W-:-:S05]  /*1f7b40*/  PRMT R50, R31, 0x3340, R32 ;  /* 0x000033401f327816 */ /* 0x001fca0000000020 */
[----:B------:R0:W-:Y:S01]  /*1f7b50*/  STL [R1+0x58c], R50 ;  /* 0x00058c3201007387 */ /* 0x0001e20000100800 */
[----:B---3--:R-:W-:-:S03]  /*1f7b60*/  LOP3.LUT R31, R28, 0xffff, RZ, 0xc0, !PT ;  /* 0x0000ffff1c1f7812 */ /* 0x008fc600078ec0ff */
[----:B------:R-:W3:Y:S01]  /*1f7b70*/  LDL.LU R28, [R1+0xa2e8] ;  /* 0x00a2e800011c7983 */ /* 0x000ee20000300800 */
[----:B0-----:R-:W-:Y:S02]  /*1f7b80*/  PRMT R50, R31, 0x3340, R0 ;  /* 0x000033401f327816 */ /* 0x001fe40000000000 */
[----:B------:R-:W-:Y:S02]  /*1f7b90*/  SHF.R.U32.HI R31, RZ, 0x8, R31 ;  /* 0x00000008ff1f7819 */ /* 0x000fe4000001161f */
[----:B------:R-:W-:Y:S02]  /*1f7ba0*/  SHF.R.U32.HI R30, RZ, 0x8, R30 ;  /* 0x00000008ff1e7819 */ /* 0x000fe4000001161e */
[----:B------:R-:W-:Y:S02]  /*1f7bb0*/  LOP3.LUT R31, R31, 0xffff, RZ, 0xc0, !PT ;  /* 0x0000ffff1f1f7812 */ /* 0x000fe400078ec0ff */
[----:B------:R-:W-:Y:S02]  /*1f7bc0*/  LOP3.LUT R30, R30, 0xffff, RZ, 0xc0, !PT ;  /* 0x0000ffff1e1e7812 */ /* 0x000fe400078ec0ff */
[----:B------:R-:W-:-:S02]  /*1f7bd0*/  LOP3.LUT R32, R37, 0xffff, RZ, 0xc0, !PT ;  /* 0x0000ffff25207812 */ /* 0x000fc400078ec0ff */
[----:B------:R-:W-:-:S04]  /*1f7be0*/  LOP3.LUT R37, R48, 0xffff, RZ, 0xc0, !PT ;  /* 0x0000ffff30257812 */ /* 0x000fc800078ec0ff */
[--C-:B------:R-:W-:Y:S02]  /*1f7bf0*/  PRMT R48, R32, 0x3340, R37.reuse ;  /* 0x0000334020307816 */ /* 0x100fe40000000025 */
[----:B------:R-:W-:Y:S02]  /*1f7c00*/  SHF.R.U32.HI R32, RZ, 0x8, R32 ;  /* 0x00000008ff207819 */ /* 0x000fe40000011620 */
[----:B------:R-:W-:Y:S02]  /*1f7c10*/  SHF.R.U32.HI R37, RZ, 0x8, R37 ;  /* 0x00000008ff257819 */ /* 0x000fe40000011625 */
[----:B------:R-:W-:Y:S02]  /*1f7c20*/  PRMT R48, R48, 0x5410, R50 ;  /* 0x0000541030307816 */ /* 0x000fe40000000032 */
[----:B------:R-:W-:Y:S02]  /*1f7c30*/  IADD3 R50, P6, R24, R14, RZ ;  /* 0x0000000e18327210 */ /* 0x000fe40007fde0ff */
[----:B------:R-:W-:-:S02]  /*1f7c40*/  LOP3.LUT R32, R32, 0xffff, RZ, 0xc0, !PT ;  /* 0x0000ffff20207812 */ /* 0x000fc400078ec0ff */
[----:B------:R-:W-:Y:S01]  /*1f7c50*/  LOP3.LUT R37, R37, 0xffff, RZ, 0xc0, !PT ;  /* 0x0000ffff25257812 */ /* 0x000fe200078ec0ff */
[----:B------:R-:W-:-:S03]  /*1f7c60*/  IMAD.X R51, R43, 0x1, R16, P6 ;  /* 0x000000012b337824 */ /* 0x000fc600030e0610 */
[----:B------:R-:W-:Y:S01]  /*1f7c70*/  PRMT R32, R32, 0x3340, R37 ;  /* 0x0000334020207816 */ /* 0x000fe20000000025 */
[----:B------:R-:W-:Y:S04]  /*1f7c80*/  STL [R1+0x1c58], R48 ;  /* 0x001c583001007387 */ /* 0x000fe80000100800 */
[----:B------:R-:W-:Y:S04]  /*1f7c90*/  STL.64 [R1+0xf78], R50 ;  /* 0x000f783201007387 */ /* 0x000fe80000100a00 */
[----:B------:R0:W-:Y:S02]  /*1f7ca0*/  STL [R1+0x518], R32 ;  /* 0x0005182001007387 */ /* 0x0001e40000100800 */
[----:B0-----:R-:W-:-:S02]  /*1f7cb0*/  PRMT R32, R31, 0x3340, R0 ;  /* 0x000033401f207816 */ /* 0x001fc40000000000 */
[--C-:B------:R-:W-:Y:S02]  /*1f7cc0*/  PRMT R31, R30, 0x3340, R0.reuse ;  /* 0x000033401e1f7816 */ /* 0x100fe40000000000 */
[----:B------:R-:W-:Y:S02]  /*1f7cd0*/  LOP3.LUT R51, R49, 0xffff, RZ, 0xc0, !PT ;  /* 0x0000ffff31337812 */ /* 0x000fe400078ec0ff */
[----:B------:R-:W-:Y:S01]  /*1f7ce0*/  LOP3.LUT R30, R59, 0xffff, RZ, 0xc0, !PT ;  /* 0x0000ffff3b1e7812 */ /* 0x000fe200078ec0ff */
[----:B------:R0:W-:Y:S04]  /*1f7cf0*/  STL [R1+0xec], R32 ;  /* 0x0000ec2001007387 */ /* 0x0001e80000100800 */
[----:B------:R1:W-:Y:S01]  /*1f7d00*/  STL [R1+0x180], R31 ;  /* 0x0001801f01007387 */ /* 0x0003e20000100800 */
[----:B0-----:R-:W-:-:S02]  /*1f7d10*/  PRMT R32, R30, 0x3340, R0 ;  /* 0x000033401e207816 */ /* 0x001fc40000000000 */
[----:B--2---:R-:W-:-:S04]  /*1f7d20*/  LOP3.LUT R60, R60, 0xffff, RZ, 0xc0, !PT ;  /* 0x0000ffff3c3c7812 */ /* 0x004fc800078ec0ff */
[----:B-1----:R-:W-:-:S04]  /*1f7d30*/  PRMT R31, R51, 0x3340, R60 ;  /* 0x00003340331f7816 */ /* 0x002fc8000000003c */
[----:B------:R-:W-:-:S05]  /*1f7d40*/  PRMT R32, R31, 0x5410, R32 ;  /* 0x000054101f207816 */ /* 0x000fca0000000020 */
[----:B------:R0:W-:Y:S01]  /*1f7d50*/  STL [R1+0x1c4c], R32 ;  /* 0x001c4c2001007387 */ /* 0x0001e20000100800 */
[----:B----4-:R-:W-:-:S03]  /*1f7d60*/  LOP3.LUT R20, R20, 0xffff, RZ, 0xc0, !PT ;  /* 0x0000ffff14147812 */ /* 0x010fc600078ec0ff */
[----:B------:R-:W2:Y:S01]  /*1f7d70*/  LDL.LU R43, [R1+0x624] ;  /* 0x00062400012b7983 */ /* 0x000ea20000300800 */
[----:B------:R-:W-:-:S03]  /*1f7d80*/  LOP3.LUT R31, R25, 0xffff, RZ, 0xc0, !PT ;  /* 0x0000ffff191f7812 */ /* 0x000fc600078ec0ff */
[----:B------:R-:W4:Y:S04]  /*1f7d90*/  LDL.LU R37, [R1+0x590] ;  /* 0x0005900001257983 */ /* 0x000f280000300800 */
[----:B------:R-:W4:Y:S01]  /*1f7da0*/  LDL.LU R48, [R1+0x5e0] ;  /* 0x0005e00001307983 */ /* 0x000f220000300800 */
[----:B------:R-:W-:-:S03]  /*1f7db0*/  PRMT R25, R20, 0x3340, R0 ;  /* 0x0000334014197816 */ /* 0x000fc60000000000 */
[----:B------:R-:W4:Y:S04]  /*1f7dc0*/  LDL.LU R49, [R1+0x308] ;  /* 0x0003080001317983 */ /* 0x000f280000300800 */
[----:B------:R-:W4:Y:S01]  /*1f7dd0*/  LDL.LU R59, [R1+0x29c] ;  /* 0x00029c00013b7983 */ /* 0x000f220000300800 */
[----:B---3--:R-:W-:Y:S01]  /*1f7de0*/  LOP3.LUT R50, R28, 0xffff, RZ, 0xc0, !PT ;  /* 0x0000ffff1c327812 */ /* 0x008fe200078ec0ff */
[----:B------:R-:W-:Y:S01]  /*1f7df0*/  VIADD R28, R24, UR4 ;  /* 0x00000004181c7c36 */ /* 0x000fe20008000000 */
[----:B------:R-:W-:Y:S01]  /*1f7e00*/  SHF.R.U32.HI R51, RZ, 0x8, R51 ;  /* 0x00000008ff337819 */ /* 0x000fe20000011633 */
[----:B------:R-:W-:Y:S01]  /*1f7e10*/  ULDC UR4, c[0x0][0x248] ;  /* 0x0000920000047ab9 */ /* 0x000fe20000000800 */
[----:B------:R-:W-:-:S04]  /*1f7e20*/  PRMT R24, R31, 0x3340, R50 ;  /* 0x000033401f187816 */ /* 0x000fc80000000032 */
[----:B------:R-:W-:Y:S02]  /*1f7e30*/  PRMT R24, R24, 0x5410, R25 ;  /* 0x0000541018187816 */ /* 0x000fe40000000019 */
[----:B0-----:R-:W-:-:S03]  /*1f7e40*/  SHF.R.S32.HI R32, RZ, 0x1f, R28 ;  /* 0x0000001fff207819 */ /* 0x001fc6000001141c */
[----:B------:R0:W-:Y:S02]  /*1f7e50*/  STL [R1+0x2020], R24 ;  /* 0x0020201801007387 */ /* 0x0001e40000100800 */
[----:B0-----:R-:W-:-:S05]  /*1f7e60*/  IADD3 R24, P6, R28, R4, RZ ;  /* 0x000000041c187210 */ /* 0x001fca0007fde0ff */
[----:B------:R-:W-:-:S05]  /*1f7e70*/  IMAD.X R25, R32, 0x1, R33, P6 ;  /* 0x0000000120197824 */ /* 0x000fca00030e0621 */
[----:B------:R0:W-:Y:S04]  /*1f7e80*/  STL.64 [R1+0xf60], R24 ;  /* 0x000f601801007387 */ /* 0x0001e80000100a00 */
[----:B0-----:R-:W3:Y:S01]  /*1f7e90*/  LDL.LU.64 R24, [R1+0xa2e0] ;  /* 0x00a2e00001187983 */ /* 0x001ee20000300a00 */
        /* <DEDUP_REMOVED lines=8> */
[----:B------:R-:W-:Y:S02]  /*1f7f20*/  PRMT R31, R31, 0x3340, R50 ;  /* 0x000033401f1f7816 */ /* 0x000fe40000000032 */
[----:B------:R-:W-:Y:S01]  /*1f7f30*/  SHF.R.U32.HI R20, RZ, 0x8, R20 ;  /* 0x00000008ff147819 */ /* 0x000fe20000011614 */
[----:B------:R0:W-:Y:S01]  /*1f7f40*/  STL [R1+0x584], R60 ;  /* 0x0005843c01007387 */ /* 0x0001e20000100800 */
[----:B------:R-:W-:-:S02]  /*1f7f50*/  IADD3 R50, P6, R28, R6, RZ ;  /* 0x000000061c327210 */ /* 0x000fc40007fde0ff */
[----:B------:R-:W-:Y:S01]  /*1f7f60*/  SHF.R.U32.HI R30, RZ, 0x8, R30 ;  /* 0x00000008ff1e7819 */ /* 0x000fe2000001161e */
[----:B------:R1:W-:Y:S02]  /*1f7f70*/  STL [R1+0x580], R31 ;  /* 0x0005801f01007387 */ /* 0x0003e40000100800 */
[----:B------:R-:W-:Y:S01]  /*1f7f80*/  IMAD.X R51, R32, 0x1, R5, P6 ;  /* 0x0000000120337824 */ /* 0x000fe200030e0605 */
[----:B------:R-:W-:Y:S01]  /*1f7f90*/  LOP3.LUT R30, R30, 0xffff, RZ, 0xc0, !PT ;  /* 0x0000ffff1e1e7812 */ /* 0x000fe200078ec0ff */
[----:B0-----:R-:W3:Y:S01]  /*1f7fa0*/  LDL.LU R60, [R1+0x30c] ;  /* 0x00030c00013c7983 */ /* 0x001ee20000300800 */
[----:B-1----:R-:W-:-:S03]  /*1f7fb0*/  LOP3.LUT R31, R20, 0xffff, RZ, 0xc0, !PT ;  /* 0x0000ffff141f7812 */ /* 0x002fc600078ec0ff */
[----:B------:R-:W-:Y:S01]  /*1f7fc0*/  STL.64 [R1+0xf68], R50 ;  /* 0x000f683201007387 */ /* 0x000fe20000100a00 */
[----:B------:R-:W-:-:S03]  /*1f7fd0*/  PRMT R31, R31, 0x3340, R0 ;  /* 0x000033401f1f7816 */ /* 0x000fc60000000000 */
[----:B------:R-:W3:Y:S01]  /*1f7fe0*/  LDL.LU R20, [R1+0x2a0] ;  /* 0x0002a00001147983 */ /* 0x000ee20000300800 */
[----:B------:R-:W-:-:S03]  /*1f7ff0*/  PRMT R30, R30, 0x3340, R0 ;  /* 0x000033401e1e7816 */ /* 0x000fc60000000000 */
[----:B------:R4:W-:Y:S04]  /*1f8000*/  STL [R1+0x17c], R31 ;  /* 0x00017c1f01007387 */ /* 0x0009e80000100800 */
[----:B------:R0:W-:Y:S01]  /*1f8010*/  STL [R1+0xf4], R30 ;  /* 0x0000f41e01007387 */ /* 0x0001e20000100800 */
[----:B--2---:R-:W-:Y:S02]  /*1f8020*/  LOP3.LUT R43, R43, 0xffff, RZ, 0xc0, !PT ;  /* 0x0000ffff2b2b7812 */ /* 0x004fe400078ec0ff */
[----:B----4-:R-:W-:Y:S02]  /*1f8030*/  LOP3.LUT R31, R37, 0xffff, RZ, 0xc0, !PT ;  /* 0x0000ffff251f7812 */ /* 0x010fe400078ec0ff */
[----:B------:R-:W-:Y:S02]  /*1f8040*/  LOP3.LUT R37, R52, 0xffff, RZ, 0xc0, !PT ;  /* 0x0000ffff34257812 */ /* 0x000fe400078ec0ff */
[----:B------:R-:W-:Y:S01]  /*1f8050*/  LOP3.LUT R48, R48, 0xffff, RZ, 0xc0, !PT ;  /* 0x0000ffff30307812 */ /* 0x000fe200078ec0ff */
[----:B------:R-:W2:Y:S01]  /*1f8060*/  LDL.LU R52, [R1+0xa2dc] ;  /* 0x00a2dc0001347983 */ /* 0x000ea20000300800 */
[----:B------:R-:W-:-:S02]  /*1f8070*/  PRMT R50, R31, 0x3340, R0 ;  /* 0x000033401f327816 */ /* 0x000fc40000000000 */
[----:B0-----:R-:W-:Y:S01]  /*1f8080*/  LOP3.LUT R30, R49, 0xffff, RZ, 0xc0, !PT ;  /* 0x0000ffff311e7812 */ /* 0x001fe200078ec0ff */
[----:B------:R0:W-:Y:S01]  /*1f8090*/  STL [R1+0x2088], R31 ;  /* 0x0020881f01007387 */ /* 0x0001e20000100800 */
[----:B------:R-:W-:-:S04]  /*1f80a0*/  PRMT R49, R43, 0x3340, R48 ;  /* 0x000033402b317816 */ /* 0x000fc80000000030 */
[----:B------:R-:W-:Y:S02]  /*1f80b0*/  PRMT R51, R49, 0x5410, R50 ;  /* 0x0000541031337816 */ /* 0x000fe40000000032 */
[----:B0-----:R-:W-:Y:S02]  /*1f80c0*/  LOP3.LUT R31, R59, 0xffff, RZ, 0xc0, !PT ;  /* 0x0000ffff3b1f7812 */ /* 0x001fe400078ec0ff */
[----:B------:R-:W-:Y:S02]  /*1f80d0*/  PRMT R50, R37, 0x3340, R0 ;  /* 0x0000334025327816 */ /* 0x000fe40000000000 */
[----:B------:R-:W-:Y:S02]  /*1f80e0*/  PRMT R49, R30, 0x3340, R31 ;  /* 0x000033401e317816 */ /* 0x000fe4000000001f */
[----:B------:R-:W-:Y:S02]  /*1f80f0*/  SHF.R.U32.HI R43, RZ, 0x8, R43 ;  /* 0x00000008ff2b7819 */ /* 0x000fe4000001162b */
[----:B------:R-:W-:-:S02]  /*1f8100*/  SHF.R.U32.HI R48, RZ, 0x8, R48 ;  /* 0x00000008ff307819 */ /* 0x000fc40000011630 */
[----:B------:R-:W-:Y:S02]  /*1f8110*/  PRMT R59, R49, 0x5410, R50 ;  /* 0x00005410313b7816 */ /* 0x000fe40000000032 */
[----:B------:R-:W-:Y:S02]  /*1f8120*/  SHF.R.U32.HI R30, RZ, 0x8, R30 ;  /* 0x00000008ff1e7819 */ /* 0x000fe4000001161e */
[----:B------:R-:W-:Y:S02]  /*1f8130*/  SHF.R.U32.HI R31, RZ, 0x8, R31 ;  /* 0x00000008ff1f7819 */ /* 0x000fe4000001161f */
[----:B------:R-:W-:Y:S02]  /*1f8140*/  IADD3 R50, P6, R28, R8, RZ ;  /* 0x000000081c327210 */ /* 0x000fe40007fde0ff */
[----:B------:R-:W-:Y:S02]  /*1f8150*/  LOP3.LUT R43, R43, 0xffff, RZ, 0xc0, !PT ;  /* 0x0000ffff2b2b7812 */ /* 0x000fe400078ec0ff */
[----:B------:R-:W-:Y:S01]  /*1f8160*/  LOP3.LUT R48, R48, 0xffff, RZ, 0xc0, !PT ;  /* 0x0000ffff30307812 */ /* 0x000fe200078ec0ff */
[----:B------:R0:W-:Y:S01]  /*1f8170*/  STL [R1+0x201c], R51 ;  /* 0x00201c3301007387 */ /* 0x0001e20000100800 */
[----:B------:R-:W-:-:S02]  /*1f8180*/  LOP3.LUT R30, R30, 0xffff, RZ, 0xc0, !PT ;  /* 0x0000ffff1e1e7812 */ /* 0x000fc400078ec0ff */
[----:B------:R-:W-:Y:S01]  /*1f8190*/  LOP3.LUT R31, R31, 0xffff, RZ, 0xc0, !PT ;  /* 0x0000ffff1f1f7812 */ /* 0x000fe200078ec0ff */
[----:B------:R-:W4:Y:S01]  /*1f81a0*/  LDL.LU R49, [R1+0x2dc] ;  /* 0x0002dc0001317983 */ /* 0x000f220000300800 */
[----:B------:R-:W-:Y:S02]  /*1f81b0*/  PRMT R43, R43, 0x3340, R48 ;  /* 0x000033402b2b7816 */ /* 0x000fe40000000030 */
[----:B------:R-:W-:Y:S01]  /*1f81c0*/  PRMT R31, R30, 0x3340, R31 ;  /* 0x000033401e1f7816 */ /* 0x000fe2000000001f */
[----:B0-----:R-:W-:Y:S01]  /*1f81d0*/  IMAD.X R51, R32, 0x1, R7, P6 ;  /* 0x0000000120337824 */ /* 0x001fe200030e0607 */
[----:B------:R-:W-:Y:S04]  /*1f81e0*/  STL [R1+0x1c38], R59 ;  /* 0x001c383b01007387 */ /* 0x000fe80000100800 */
[----:B------:R0:W-:Y:S04]  /*1f81f0*/  STL.64 [R1+0xf50], R50 ;  /* 0x000f503201007387 */ /* 0x0001e80000100a00 */
[----:B------:R-:W-:Y:S04]  /*1f8200*/  STL [R1+0x1ce0], R43 ;  /* 0x001ce02b01007387 */ /* 0x000fe80000100800 */
[----:B------:R1:W-:Y:S01]  /*1f8210*/  STL [R1+0x408], R31 ;  /* 0x0004081f01007387 */ /* 0x0003e20000100800 */
[----:B---3--:R-:W-:-:S03]  /*1f8220*/  LOP3.LUT R48, R24, 0xffff, RZ, 0xc0, !PT ;  /* 0x0000ffff18307812 */ /* 0x008fc600078ec0ff */
[----:B------:R-:W3:Y:S01]  /*1f8230*/  LDL.LU R24, [R1+0xa2d8] ;  /* 0x00a2d80001187983 */ /* 0x000ee20000300800 */
[----:B0-----:R-:W-:Y:S02]  /*1f8240*/  PRMT R50, R48, 0x3340, R0 ;  /* 0x0000334030327816 */ /* 0x001fe40000000000 */
[----:B------:R-:W-:Y:S01]  /*1f8250*/  SHF.R.U32.HI R37, RZ, 0x8, R37 ;  /* 0x00000008ff257819 */ /* 0x000fe20000011625 */
[----:B------:R-:W2:Y:S03]  /*1f8260*/  LDL.LU R59, [R1+0x500] ;  /* 0x00050000013b7983 */ /* 0x000ea60000300800 */
[----:B------:R-:W-:Y:S02]  /*1f8270*/  LOP3.LUT R37, R37, 0xffff, RZ, 0xc0, !PT ;  /* 0x0000ffff25257812 */ /* 0x000fe400078ec0ff */
[----:B------:R-:W-:Y:S02]  /*1f8280*/  LOP3.LUT R30, R60, 0xffff, RZ, 0xc0, !PT ;  /* 0x0000ffff3c1e7812 */ /* 0x000fe400078ec0ff */
[----:B------:R-:W2:Y:S01]  /*1f8290*/  LDL.LU R60, [R1+0x424] ;  /* 0x00042400013c7983 */ /* 0x000ea20000300800 */
[----:B-1----:R-:W-:-:S03]  /*1f82a0*/  LOP3.LUT R31, R20, 0xffff, RZ, 0xc0, !PT ;  /* 0x0000ffff141f7812 */ /* 0x002fc600078ec0ff */
[----:B------:R-:W2:Y:S01]  /*1f82b0*/  LDL.LU R20, [R1+0x494] ;  /* 0x0004940001147983 */ /* 0x000ea20000300800 */
        /* <DEDUP_REMOVED lines=9> */
[----:B------:R-:W-:Y:S01]  /*1f8350*/  STL.64 [R1+0xf58], R50 ;  /* 0x000f583201007387 */ /* 0x000fe20000100a00 */
[----:B0-----:R-:W-:Y:S02]  /*1f8360*/  PRMT R43, R37, 0x3340, R0 ;  /* 0x00003340252b7816 */ /* 0x001fe40000000000 */
[----:B------:R-:W-:-:S03]  /*1f8370*/  PRMT R37, R30, 0x3340, R31 ;  /* 0x000033401e257816 */ /* 0x000fc6000000001f */
[----:B------:R-:W-:Y:S01]  /*1f8380*/  STL [R1+0xf8], R43 ;  /* 0x0000f82b01007387 */ /* 0x000fe20000100800 */
[----:B------:R-:W-:-:S03]  /*1f8390*/  LOP3.LUT R30, R21, 0xffff, RZ, 0xc0, !PT ;  /* 0x0000ffff151e7812 */ /* 0x000fc600078ec0ff */
[----:B------:R3:W-:Y:S04]  /*1f83a0*/  STL [R1+0x578], R37 ;  /* 0x0005782501007387 */ /* 0x0007e80000100800 */
[----:B------:R-:W2:Y:S01]  /*1f83b0*/  LDL.LU R21, [R1+0xa2d4] ;  /* 0x00a2d40001157983 */ /* 0x000ea20000300800 */
[----:B----4-:R-:W-:Y:S02]  /*1f83c0*/  LOP3.LUT R31, R49, 0xffff, RZ, 0xc0, !PT ;  /* 0x0000ffff311f7812 */ /* 0x010fe400078ec0ff */
[----:B------:R-:W-:Y:S02]  /*1f83d0*/  PRMT R49, R30, 0x3340, R0 ;  /* 0x000033401e317816 */ /* 0x000fe40000000000 */
[----:B---3--:R-:W-:Y:S02]  /*1f83e0*/  LOP3.LUT R37, R24, 0xffff, RZ, 0xc0, !PT ;  /* 0x0000ffff18257812 */ /* 0x008fe400078ec0ff */
[----:B------:R-:W3:Y:S02]  /*1f83f0*/  LDL.LU R24, [R1+0xa2d0] ;  /* 0x00a2d00001187983 */ /* 0x000ee40000300800 */
[----:B------:R-:W-:-:S04]  /*1f8400*/  PRMT R43, R31, 0x3340, R37 ;  /* 0x000033401f2b7816 */ /* 0x000fc80000000025 */
[----:B------:R-:W-:Y:S02]  /*1f8410*/  PRMT R49, R43, 0x5410, R49 ;  /* 0x000054102b317816 */ /* 0x000fe40000000031 */
[----:B------:R-:W4:Y:S01]  /*1f8420*/  LDL.LU R43, [R1+0x2e4] ;  /* 0x0002e400012b7983 */ /* 0x000f220000300800 */
[----:B------:R-:W-:Y:S02]  /*1f8430*/  SHF.R.U32.HI R31, RZ, 0x8, R31 ;  /* 0x00000008ff1f7819 */ /* 0x000fe4000001161f */
[----:B------:R-:W-:Y:S02]  /*1f8440*/  SHF.R.U32.HI R37, RZ, 0x8, R37 ;  /* 0x00000008ff257819 */ /* 0x000fe40000011625 */
[----:B------:R-:W-:Y:S02]  /*1f8450*/  SHF.R.U32.HI R30, RZ, 0x8, R30 ;  /* 0x00000008ff1e7819 */ /* 0x000fe4000001161e */
[----:B------:R-:W-:Y:S02]  /*1f8460*/  IADD3 R50, P6, R28, R3, RZ ;  /* 0x000000031c327210 */ /* 0x000fe40007fde0ff */
[----:B------:R-:W-:-:S02]  /*1f8470*/  LOP3.LUT R31, R31, 0xffff, RZ, 0xc0, !PT ;  /* 0x0000ffff1f1f7812 */ /* 0x000fc400078ec0ff */
[----:B------:R-:W-:Y:S02]  /*1f8480*/  LOP3.LUT R37, R37, 0xffff, RZ, 0xc0, !PT ;  /* 0x0000ffff25257812 */ /* 0x000fe400078ec0ff */
[----:B------:R-:W-:Y:S01]  /*1f8490*/  LOP3.LUT R30, R30, 0xffff, RZ, 0xc0, !PT ;  /* 0x0000ffff1e1e7812 */ /* 0x000fe200078ec0ff */
[----:B------:R-:W-:Y:S01]  /*1f84a0*/  IMAD.X R51, R32, 0x1, R57, P6 ;  /* 0x0000000120337824 */ /* 0x000fe200030e0639 */
[----:B------:R-:W-:Y:S02]  /*1f84b0*/  PRMT R37, R31, 0x3340, R37 ;  /* 0x000033401f257816 */ /* 0x000fe40000000025 */
[----:B------:R-:W-:Y:S01]  /*1f84c0*/  PRMT R31, R30, 0x3340, R0 ;  /* 0x000033401e1f7816 */ /* 0x000fe20000000000 */
[----:B------:R0:W-:Y:S01]  /*1f84d0*/  STL [R1+0x1c28], R49 ;  /* 0x001c283101007387 */ /* 0x0001e20000100800 */
[----:B--2---:R-:W-:-:S03]  /*1f84e0*/  LOP3.LUT R30, R59, 0xffff, RZ, 0xc0, !PT ;  /* 0x0000ffff3b1e7812 */ /* 0x004fc600078ec0ff */
[----:B------:R-:W-:Y:S04]  /*1f84f0*/  STL.64 [R1+0xf48], R50 ;  /* 0x000f483201007387 */ /* 0x000fe80000100a00 */
[----:B------:R1:W-:Y:S04]  /*1f8500*/  STL [R1+0x574], R37 ;  /* 0x0005742501007387 */ /* 0x0003e80000100800 */
[----:B------:R2:W-:Y:S01]  /*1f8510*/  STL [R1+0x110], R31 ;  /* 0x0001101f01007387 */ /* 0x0005e20000100800 */
[----:B------:R-:W-:-:S03]  /*1f8520*/  SHF.R.U32.HI R48, RZ, 0x8, R48 ;  /* 0x00000008ff307819 */ /* 0x000fc60000011630 */
[----:B0-----:R-:W3:Y:S01]  /*1f8530*/  LDL.LU R49, [R1+0x504] ;  /* 0x0005040001317983 */ /* 0x001ee20000300800 */
[----:B-1----:R-:W-:-:S03]  /*1f8540*/  LOP3.LUT R37, R60, 0xffff, RZ, 0xc0, !PT ;  /* 0x0000ffff3c257812 */ /* 0x002fc600078ec0ff */
[----:B------:R-:W3:Y:S01]  /*1f8550*/  LDL.LU R59, [R1+0x42c] ;  /* 0x00042c00013b7983 */ /* 0x000ee20000300800 */
[----:B--2---:R-:W-:Y:S02]  /*1f8560*/  LOP3.LUT R31, R20, 0xffff, RZ, 0xc0, !PT ;  /* 0x0000ffff141f7812 */ /* 0x004fe400078ec0ff */
[----:B------:R-:W-:Y:S01]  /*1f8570*/  PRMT R51, R37, 0x3340, R0 ;  /* 0x0000334025337816 */ /* 0x000fe20000000000 */
[----:B------:R-:W2:Y:S01]  /*1f8580*/  LDL.LU R60, [R1+0x498] ;  /* 0x00049800013c7983 */ /* 0x000ea20000300800 */
[----:B------:R-:W-:Y:S02]  /*1f8590*/  PRMT R50, R30, 0x3340, R31 ;  /* 0x000033401e327816 */ /* 0x000fe4000000001f */
[----:B------:R-:W-:Y:S01]  /*1f85a0*/  SHF.R.U32.HI R30, RZ, 0x8, R30 ;  /* 0x00000008ff1e7819 */ /* 0x000fe2000001161e */
[----:B------:R-:W2:Y:S01]  /*1f85b0*/  LDL.LU R20, [R1+0x4d4] ;  /* 0x0004d40001147983 */ /* 0x000ea20000300800 */
[----:B------:R-:W-:Y:S02]  /*1f85c0*/  PRMT R51, R50, 0x5410, R51 ;  /* 0x0000541032337816 */ /* 0x000fe40000000033 */
[----:B------:R-:W-:-:S02]  /*1f85d0*/  SHF.R.U32.HI R31, RZ, 0x8, R31 ;  /* 0x00000008ff1f7819 */ /* 0x000fc4000001161f */
[----:B------:R-:W-:Y:S02]  /*1f85e0*/  IADD3 R50, P6, R28, R2, RZ ;  /* 0x000000021c327210 */ /* 0x000fe40007fde0ff */
[----:B------:R-:W-:Y:S01]  /*1f85f0*/  LOP3.LUT R48, R48, 0xffff, RZ, 0xc0, !PT ;  /* 0x0000ffff30307812 */ /* 0x000fe200078ec0ff */
[----:B------:R0:W-:Y:S01]  /*1f8600*/  STL [R1+0x1c24], R51 ;  /* 0x001c243301007387 */ /* 0x0001e20000100800 */
[----:B------:R-:W-:Y:S02]  /*1f8610*/  LOP3.LUT R30, R30, 0xffff, RZ, 0xc0, !PT ;  /* 0x0000ffff1e1e7812 */ /* 0x000fe400078ec0ff */
[----:B------:R-:W-:Y:S02]  /*1f8620*/  LOP3.LUT R31, R31, 0xffff, RZ, 0xc0, !PT ;  /* 0x0000ffff1f1f7812 */ /* 0x000fe400078ec0ff */
[--C-:B------:R-:W-:Y:S02]  /*1f8630*/  PRMT R48, R48, 0x3340, R0.reuse ;  /* 0x0000334030307816 */ /* 0x100fe40000000000 */
[----:B------:R-:W-:Y:S01]  /*1f8640*/  PRMT R31, R30, 0x3340, R31 ;  /* 0x000033401e1f7816 */ /* 0x000fe2000000001f */
[----:B0-----:R-:W-:-:S05]  /*1f8650*/  IMAD.X R51, R32, 0x1, R0, P6 ;  /* 0x0000000120337824 */ /* 0x001fca00030e0600 */
[----:B------:R-:W-:Y:S04]  /*1f8660*/  STL.64 [R1+0xf40], R50 ;  /* 0x000f403201007387 */ /* 0x000fe80000100a00 */
[----:B------:R-:W-:Y:S04]  /*1f8670*/  STL [R1+0x10c], R48 ;  /* 0x00010c3001007387 */ /* 0x000fe80000100800 */
[----:B------:R0:W-:Y:S02]  /*1f8680*/  STL [R1+0x570], R31 ;  /* 0x0005701f01007387 */ /* 0x0001e40000100800 */
[----:B0-----:R-:W-:-:S02]  /*1f8690*/  LOP3.LUT R31, R52, 0xffff, RZ, 0xc0, !PT ;  /* 0x0000ffff341f7812 */ /* 0x001fc400078ec0ff */
[----:B----4-:R-:W-:Y:S02]  /*1f86a0*/  LOP3.LUT R30, R43, 0xffff, RZ, 0xc0, !PT ;  /* 0x0000ffff2b1e7812 */ /* 0x010fe400078ec0ff */
[----:B------:R-:W-:Y:S02]  /*1f86b0*/  LOP3.LUT R43, R55, 0xffff, RZ, 0xc0, !PT ;  /* 0x0000ffff372b7812 */ /* 0x000fe400078ec0ff */
[----:B------:R-:W4:Y:S04]  /*1f86c0*/  LDL.LU R55, [R1+0xa2cc] ;  /* 0x00a2cc0001377983 */ /* 0x000f280000300800 */
[----:B------:R-:W4:Y:S01]  /*1f86d0*/  LDL.LU R52, [R1+0xa2c8] ;  /* 0x00a2c80001347983 */ /* 0x000f220000300800 */
[----:B------:R-:W-:Y:S02]  /*1f86e0*/  PRMT R48, R43, 0x3340, R0 ;  /* 0x000033402b307816 */ /* 0x000fe40000000000 */
[----:B------:R-:W-:Y:S01]  /*1f86f0*/  SHF.R.U32.HI R37, RZ, 0x8, R37 ;  /* 0x00000008ff257819 */ /* 0x000fe20000011625 */
[----:B------:R0:W-:Y:S01]  /*1f8700*/  STL [R1+0x2084], R43 ;  /* 0x0020842b01007387 */ /* 0x0001e20000100800 */
[----:B------:R-:W-:-:S02]  /*1f8710*/  IADD3 R50, P6, R28, R23, RZ ;  /* 0x000000171c327210 */ /* 0x000fc40007fde0ff */
[----:B------:R-:W-:Y:S02]  /*1f8720*/  LOP3.LUT R37, R37, 0xffff, RZ, 0xc0, !PT ;  /* 0x0000ffff25257812 */ /* 0x000fe400078ec0ff */
[--C-:B0-----:R-:W-:Y:S02]  /*1f8730*/  PRMT R43, R30, 0x3340, R31.reuse ;  /* 0x000033401e2b7816 */ /* 0x101fe4000000001f */
[----:B------:R-:W-:Y:S02]  /*1f8740*/  SHF.R.U32.HI R30, RZ, 0x8, R30 ;  /* 0x00000008ff1e7819 */ /* 0x000fe4000001161e */
[----:B------:R-:W-:Y:S01]  /*1f8750*/  SHF.R.U32.HI R31, RZ, 0x8, R31 ;  /* 0x00000008ff1f7819 */ /* 0x000fe2000001161f */
[----:B------:R-:W-:Y:S01]  /*1f8760*/  IMAD.X R51, R32, 0x1, R18, P6 ;  /* 0x0000000120337824 */ /* 0x000fe200030e0612 */
[----:B------:R-:W-:Y:S02]  /*1f8770*/  PRMT R43, R43, 0x5410, R48 ;  /* 0x000054102b2b7816 */ /* 0x000fe40000000030 */
[----:B------:R-:W-:-:S02]  /*1f8780*/  LOP3.LUT R30, R30, 0xffff, RZ, 0xc0, !PT ;  /* 0x0000ffff1e1e7812 */ /* 0x000fc400078ec0ff */
[----:B------:R-:W-:Y:S02]  /*1f8790*/  LOP3.LUT R31, R31, 0xffff, RZ, 0xc0, !PT ;  /* 0x0000ffff1f1f7812 */ /* 0x000fe400078ec0ff */
[--C-:B------:R-:W-:Y:S01]  /*1f87a0*/  PRMT R37, R37, 0x3340, R0.reuse ;  /* 0x0000334025257816 */ /* 0x100fe20000000000 */
[----:B------:R-:W-:Y:S01]  /*1f87b0*/  STL [R1+0x200c], R43 ;  /* 0x00200c2b01007387 */ /* 0x000fe20000100800 */
[----:B------:R-:W-:Y:S02]  /*1f87c0*/  PRMT R31, R30, 0x3340, R31 ;  /* 0x000033401e1f7816 */ /* 0x000fe4000000001f */
[----:B---3--:R-:W-:Y:S01]  /*1f87d0*/  LOP3.LUT R48, R49, 0xffff, RZ, 0xc0, !PT ;  /* 0x0000ffff31307812 */ /* 0x008fe200078ec0ff */
[----:B------:R0:W-:Y:S01]  /*1f87e0*/  STL.64 [R1+0xf38], R50 ;  /* 0x000f383201007387 */ /* 0x0001e20000100a00 */
[----:B------:R-:W-:Y:S02]  /*1f87f0*/  LOP3.LUT R30, R59, 0xffff, RZ, 0xc0, !PT ;  /* 0x0000ffff3b1e7812 */ /* 0x000fe400078ec0ff */
[----:B--2---:R-:W-:Y:S01]  /*1f8800*/  LOP3.LUT R49, R60, 0xffff, RZ, 0xc0, !PT ;  /* 0x0000ffff3c317812 */ /* 0x004fe200078ec0ff */
[----:B------:R1:W-:Y:S04]  /*1f8810*/  STL [R1+0x120], R37 ;  /* 0x0001202501007387 */ /* 0x0003e80000100800 */
[----:B------:R4:W-:Y:S01]  /*1f8820*/  STL [R1+0x1cb0], R31 ;  /* 0x001cb01f01007387 */ /* 0x0009e20000100800 */
[----:B0-----:R-:W-:-:S02]  /*1f8830*/  PRMT R50, R30, 0x3340, R0 ;  /* 0x000033401e327816 */ /* 0x001fc40000000000 */
[----:B-1----:R-:W-:Y:S02]  /*1f8840*/  LOP3.LUT R37, R20, 0xffff, RZ, 0xc0, !PT ;  /* 0x0000ffff14257812 */ /* 0x002fe400078ec0ff */
[----:B------:R-:W-:-:S04]  /*1f8850*/  PRMT R20, R48, 0x3340, R49 ;  /* 0x0000334030147816 */ /* 0x000fc80000000031 */
[----:B------:R-:W-:-:S05]  /*1f8860*/  PRMT R51, R20, 0x5410, R50 ;  /* 0x0000541014337816 */ /* 0x000fca0000000032 */
[----:B------:R-:W-:Y:S01]  /*1f8870*/  STL [R1+0x1c0c], R51 ;  /* 0x001c0c3301007387 */ /* 0x000fe20000100800 */
[----:B----4-:R-:W-:Y:S02]  /*1f8880*/  LOP3.LUT R31, R55, 0xffff, RZ, 0xc0, !PT ;  /* 0x0000ffff371f7812 */ /* 0x010fe400078ec0ff */
[----:B------:R-:W-:Y:S02]  /*1f8890*/  LOP3.LUT R43, R52, 0xffff, RZ, 0xc0, !PT ;  /* 0x0000ffff342b7812 */ /* 0x000fe400078ec0ff */
[----:B------:R-:W-:Y:S02]  /*1f88a0*/  PRMT R50, R31, 0x3340, R0 ;  /* 0x000033401f327816 */ /* 0x000fe40000000000 */
[----:B------:R-:W-:-:S04]  /*1f88b0*/  PRMT R20, R37, 0x3340, R43 ;  /* 0x0000334025147816 */ /* 0x000fc8000000002b */
[----:B------:R-:W-:Y:S02]  /*1f88c0*/  PRMT R50, R20, 0x5410, R50 ;  /* 0x0000541014327816 */ /* 0x000fe40000000032 */
[----:B------:R-:W2:Y:S04]  /*1f88d0*/  LDL.LU R20, [R1+0x724] ;  /* 0x0007240001147983 */ /* 0x000ea80000300800 */
[----:B------:R-:W3:Y:S04]  /*1f88e0*/  LDL.LU R60, [R1+0x5bc] ;  /* 0x0005bc00013c7983 */ /* 0x000ee80000300800 */
[----:B------:R0:W-:Y:S04]  /*1f88f0*/  STL [R1+0x1c10], R50 ;  /* 0x001c103201007387 */ /* 0x0001e80000100800 */
[----:B------:R-:W4:Y:S01]  /*1f8900*/  LDL.LU R52, [R1+0x608] ;  /* 0x0006080001347983 */ /* 0x000f220000300800 */
[----:B------:R-:W-:-:S02]  /*1f8910*/  SHF.R.U32.HI R48, RZ, 0x8, R48 ;  /* 0x00000008ff307819 */ /* 0x000fc40000011630 */
[----:B------:R-:W-:Y:S02]  /*1f8920*/  SHF.R.U32.HI R49, RZ, 0x8, R49 ;  /* 0x00000008ff317819 */ /* 0x000fe40000011631 */
[----:B------:R-:W-:Y:S02]  /*1f8930*/  SHF.R.U32.HI R37, RZ, 0x8, R37 ;  /* 0x00000008ff257819 */ /* 0x000fe40000011625 */
[----:B0-----:R-:W-:Y:S02]  /*1f8940*/  IADD3 R50, P6, R28, R29, RZ ;  /* 0x0000001d1c327210 */ /* 0x001fe40007fde0ff */
        /* <DEDUP_REMOVED lines=8> */
[----:B------:R-:W-:Y:S01]  /*1f89d0*/  PRMT R37, R37, 0x3340, R43 ;  /* 0x0000334025257816 */ /* 0x000fe2000000002b */
[----:B------:R0:W-:Y:S02]  /*1f89e0*/  STL.64 [R1+0xf30], R50 ;  /* 0x000f303201007387 */ /* 0x0001e40000100a00 */
[----:B------:R-:W-:Y:S02]  /*1f89f0*/  IMAD.X R49, R32, 0x1, R47, P6 ;  /* 0x0000000120317824 */ /* 0x000fe400030e062f */
[----:B------:R-:W-:Y:S04]  /*1f8a00*/  STL [R1+0xa1e4], R55 ;  /* 0x00a1e43701007387 */ /* 0x000fe80000100800 */
[----:B------:R-:W-:Y:S04]  /*1f8a10*/  STL [R1+0xa284], R54 ;  /* 0x00a2843601007387 */ /* 0x000fe80000100800 */
[----:B------:R1:W-:Y:S01]  /*1f8a20*/  STL [R1+0x500], R37 ;  /* 0x0005002501007387 */ /* 0x0003e20000100800 */
[----:B0-----:R-:W-:-:S03]  /*1f8a30*/  SHF.R.U32.HI R50, RZ, 0x8, R31 ;  /* 0x00000008ff327819 */ /* 0x001fc6000001161f */
[----:B------:R-:W4:Y:S04]  /*1f8a40*/  LDL.LU R31, [R1+0x72c] ;  /* 0x00072c00011f7983 */ /* 0x000f280000300800 */
[----:B------:R-:W4:Y:S04]  /*1f8a50*/  LDL.LU R43, [R1+0x5c0] ;  /* 0x0005c000012b7983 */ /* 0x000f280000300800 */
[----:B------:R0:W-:Y:S04]  /*1f8a60*/  STL.64 [R1+0xf28], R48 ;  /* 0x000f283001007387 */ /* 0x0001e80000100a00 */
[----:B-1----:R-:W4:Y:S01]  /*1f8a70*/  LDL.LU R37, [R1+0x60c] ;  /* 0x00060c0001257983 */ /* 0x002f220000300800 */
[----:B------:R-:W-:-:S03]  /*1f8a80*/  SHF.R.U32.HI R30, RZ, 0x8, R30 ;  /* 0x00000008ff1e7819 */ /* 0x000fc6000001161e */
[----:B0-----:R-:W4:Y:S04]  /*1f8a90*/  LDL.LU R48, [R1+0x4e0] ;  /* 0x0004e00001307983 */ /* 0x001f280000300800 */
[----:B------:R-:W4:Y:S01]  /*1f8aa0*/  LDL.LU R49, [R1+0x404] ;  /* 0x0004040001317983 */ /* 0x000f220000300800 */
[----:B------:R-:W-:-:S03]  /*1f8ab0*/  LOP3.LUT R50, R50, 0xffff, RZ, 0xc0, !PT ;  /* 0x0000ffff32327812 */ /* 0x000fc600078ec0ff */
[----:B------:R-:W4:Y:S01]  /*1f8ac0*/  LDL.LU R51, [R1+0x480] ;  /* 0x0004800001337983 */ /* 0x000f220000300800 */
[----:B------:R-:W-:Y:S02]  /*1f8ad0*/  LOP3.LUT R30, R30, 0xffff, RZ, 0xc0, !PT ;  /* 0x0000ffff1e1e7812 */ /* 0x000fe400078ec0ff */
[--C-:B------:R-:W-:Y:S02]  /*1f8ae0*/  PRMT R54, R50, 0x3340, R0.reuse ;  /* 0x0000334032367816 */ /* 0x100fe40000000000 */
        /* <DEDUP_REMOVED lines=13> */
[----:B------:R-:W-:Y:S01]  /*1f8bc0*/  LOP3.LUT R20, R20, 0xffff, RZ, 0xc0, !PT ;  /* 0x0000ffff14147812 */ /* 0x000fe200078ec0ff */
[----:B------:R0:W-:Y:S01]  /*1f8bd0*/  STL [R1+0x1c00], R52 ;  /* 0x001c003401007387 */ /* 0x0001e20000100800 */
[----:B------:R-:W-:-:S03]  /*1f8be0*/  LOP3.LUT R50, R50, 0xffff, RZ, 0xc0, !PT ;  /* 0x0000ffff32327812 */ /* 0x000fc600078ec0ff */
[----:B------:R-:W-:Y:S04]  /*1f8bf0*/  STL.64 [R1+0xf20], R54 ;  /* 0x000f203601007387 */ /* 0x000fe80000100a00 */
[----:B------:R-:W2:Y:S01]  /*1f8c00*/  LDL.LU R59, [R1+0x718] ;  /* 0x00071800013b7983 */ /* 0x000ea20000300800 */
[----:B0-----:R-:W-:-:S03]  /*1f8c10*/  PRMT R52, R20, 0x3340, R50 ;  /* 0x0000334014347816 */ /* 0x001fc60000000032 */
[----:B------:R-:W3:Y:S04]  /*1f8c20*/  LDL.LU R60, [R1+0x5a0] ;  /* 0x0005a000013c7983 */ /* 0x000ee80000300800 */
[----:B------:R-:W4:Y:S01]  /*1f8c30*/  LDL.LU R20, [R1+0x5f4] ;  /* 0x0005f40001147983 */ /* 0x000f220000300800 */
[----:B------:R-:W-:-:S04]  /*1f8c40*/  SHF.R.U32.HI R30, RZ, 0x8, R30 ;  /* 0x00000008ff1e7819 */ /* 0x000fc8000001161e */
[----:B------:R-:W-:-:S04]  /*1f8c50*/  LOP3.LUT R30, R30, 0xffff, RZ, 0xc0, !PT ;  /* 0x0000ffff1e1e7812 */ /* 0x000fc800078ec0ff */
[----:B------:R-:W-:Y:S02]  /*1f8c60*/  PRMT R50, R30, 0x3340, R0 ;  /* 0x000033401e327816 */ /* 0x000fe40000000000 */
[----:B------:R-:W-:Y:S02]  /*1f8c70*/  LOP3.LUT R30, R31, 0xffff, RZ, 0xc0, !PT ;  /* 0x0000ffff1f1e7812 */ /* 0x000fe400078ec0ff */
[----:B------:R-:W-:Y:S01]  /*1f8c80*/  LOP3.LUT R43, R43, 0xffff, RZ, 0xc0, !PT ;  /* 0x0000ffff2b2b7812 */ /* 0x000fe200078ec0ff */
[----:B------:R-:W-:Y:S01]  /*1f8c90*/  STL [R1+0xa1e8], R52 ;  /* 0x00a1e83401007387 */ /* 0x000fe20000100800 */
[----:B------:R-:W-:-:S03]  /*1f8ca0*/  LOP3.LUT R31, R37, 0xffff, RZ, 0xc0, !PT ;  /* 0x0000ffff251f7812 */ /* 0x000fc600078ec0ff */
[----:B------:R0:W-:Y:S01]  /*1f8cb0*/  STL [R1+0x148], R50 ;  /* 0x0001483201007387 */ /* 0x0001e20000100800 */
[----:B------:R-:W-:Y:S02]  /*1f8cc0*/  LOP3.LUT R37, R48, 0xffff, RZ, 0xc0, !PT ;  /* 0x0000ffff30257812 */ /* 0x000fe400078ec0ff */
[----:B0-----:R-:W-:Y:S02]  /*1f8cd0*/  PRMT R50, R43, 0x3340, R0 ;  /* 0x000033402b327816 */ /* 0x001fe40000000000 */
[----:B------:R-:W-:Y:S02]  /*1f8ce0*/  LOP3.LUT R48, R49, 0xffff, RZ, 0xc0, !PT ;  /* 0x0000ffff31307812 */ /* 0x000fe400078ec0ff */
[----:B------:R-:W-:Y:S02]  /*1f8cf0*/  PRMT R49, R30, 0x3340, R31 ;  /* 0x000033401e317816 */ /* 0x000fe4000000001f */
[----:B------:R-:W-:Y:S01]  /*1f8d00*/  LOP3.LUT R51, R51, 0xffff, RZ, 0xc0, !PT ;  /* 0x0000ffff33337812 */ /* 0x000fe200078ec0ff */
[----:B------:R0:W-:Y:S01]  /*1f8d10*/  STL [R1+0x207c], R48 ;  /* 0x00207c3001007387 */ /* 0x0001e20000100800 */
[----:B------:R-:W-:-:S02]  /*1f8d20*/  PRMT R50, R49, 0x5410, R50 ;  /* 0x0000541031327816 */ /* 0x000fc40000000032 */
[----:B------:R-:W-:-:S03]  /*1f8d30*/  PRMT R49, R48, 0x3340, R0 ;  /* 0x0000334030317816 */ /* 0x000fc60000000000 */
[----:B------:R1:W-:Y:S01]  /*1f8d40*/  STL [R1+0x1bf4], R50 ;  /* 0x001bf43201007387 */ /* 0x0003e20000100800 */
[----:B0-----:R-:W-:-:S04]  /*1f8d50*/  PRMT R48, R37, 0x3340, R51 ;  /* 0x0000334025307816 */ /* 0x001fc80000000033 */
[----:B-1----:R-:W-:Y:S02]  /*1f8d60*/  PRMT R50, R48, 0x5410, R49 ;  /* 0x0000541030327816 */ /* 0x002fe40000000031 */
[----:B------:R-:W-:-:S03]  /*1f8d70*/  IADD3 R48, P6, R28, R39, RZ ;  /* 0x000000271c307210 */ /* 0x000fc60007fde0ff */
[----:B------:R0:W-:Y:S02]  /*1f8d80*/  STL [R1+0x1fe8], R50 ;  /* 0x001fe83201007387 */ /* 0x0001e40000100800 */
[----:B------:R-:W-:Y:S01]  /*1f8d90*/  IMAD.X R49, R32, 0x1, R41, P6 ;  /* 0x0000000120317824 */ /* 0x000fe200030e0629 */
[----:B------:R-:W-:Y:S02]  /*1f8da0*/  SHF.R.U32.HI R51, RZ, 0x8, R51 ;  /* 0x00000008ff337819 */ /* 0x000fe40000011633 */
[----:B------:R-:W-:Y:S02]  /*1f8db0*/  SHF.R.U32.HI R30, RZ, 0x8, R30 ;  /* 0x00000008ff1e7819 */ /* 0x000fe4000001161e */
[----:B0-----:R-:W-:Y:S02]  /*1f8dc0*/  SHF.R.U32.HI R50, RZ, 0x8, R37 ;  /* 0x00000008ff327819 */ /* 0x001fe40000011625 */
[----:B------:R-:W4:Y:S01]  /*1f8dd0*/  LDL.LU R37, [R1+0x4014] ;  /* 0x0040140001257983 */ /* 0x000f220000300800 */
[----:B------:R-:W-:-:S03]  /*1f8de0*/  SHF.R.U32.HI R31, RZ, 0x8, R31 ;  /* 0x00000008ff1f7819 */ /* 0x000fc6000001161f */
[----:B------:R0:W-:Y:S01]  /*1f8df0*/  STL.64 [R1+0xf10], R48 ;  /* 0x000f103001007387 */ /* 0x0001e20000100a00 */
[----:B------:R-:W-:Y:S02]  /*1f8e00*/  LOP3.LUT R50, R50, 0xffff, RZ, 0xc0, !PT ;  /* 0x0000ffff32327812 */ /* 0x000fe400078ec0ff */
[----:B------:R-:W-:Y:S02]  /*1f8e10*/  LOP3.LUT R51, R51, 0xffff, RZ, 0xc0, !PT ;  /* 0x0000ffff33337812 */ /* 0x000fe400078ec0ff */
[----:B------:R-:W-:Y:S02]  /*1f8e20*/  LOP3.LUT R30, R30, 0xffff, RZ, 0xc0, !PT ;  /* 0x0000ffff1e1e7812 */ /* 0x000fe400078ec0ff */
[----:B------:R-:W-:Y:S01]  /*1f8e30*/  LOP3.LUT R31, R31, 0xffff, RZ, 0xc0, !PT ;  /* 0x0000ffff1f1f7812 */ /* 0x000fe200078ec0ff */
[----:B0-----:R-:W4:Y:S04]  /*1f8e40*/  LDL.LU R48, [R1+0x82c] ;  /* 0x00082c0001307983 */ /* 0x001f280000300800 */
[----:B------:R-:W4:Y:S01]  /*1f8e50*/  LDL.LU R49, [R1+0x3128] ;  /* 0x0031280001317983 */ /* 0x000f220000300800 */
[----:B------:R-:W-:-:S02]  /*1f8e60*/  PRMT R51, R50, 0x3340, R51 ;  /* 0x0000334032337816 */ /* 0x000fc40000000033 */
[----:B------:R-:W-:-:S03]  /*1f8e70*/  PRMT R50, R30, 0x3340, R31 ;  /* 0x000033401e327816 */ /* 0x000fc6000000001f */
[----:B------:R-:W-:Y:S04]  /*1f8e80*/  STL [R1+0x1c8c], R51 ;  /* 0x001c8c3301007387 */ /* 0x000fe80000100800 */
[----:B------:R4:W-:Y:S01]  /*1f8e90*/  STL [R1+0x464], R50 ;  /* 0x0004643201007387 */ /* 0x0009e20000100800 */
[----:B--2---:R-:W-:-:S03]  /*1f8ea0*/  LOP3.LUT R31, R59, 0xffff, RZ, 0xc0, !PT ;  /* 0x0000ffff3b1f7812 */ /* 0x004fc600078ec0ff */
[----:B------:R-:W2:Y:S01]  /*1f8eb0*/  LDL.LU R59, [R1+0x5228] ;  /* 0x00522800013b7983 */ /* 0x000ea20000300800 */
[----:B---3--:R-:W-:-:S03]  /*1f8ec0*/  LOP3.LUT R30, R60, 0xffff, RZ, 0xc0, !PT ;  /* 0x0000ffff3c1e7812 */ /* 0x008fc600078ec0ff */
[----:B------:R-:W3:Y:S01]  /*1f8ed0*/  LDL.LU R60, [R1+0x83c] ;  /* 0x00083c00013c7983 */ /* 0x000ee20000300800 */
[----:B----4-:R-:W-:Y:S02]  /*1f8ee0*/  LOP3.LUT R50, R20, 0xffff, RZ, 0xc0, !PT ;  /* 0x0000ffff14327812 */ /* 0x010fe400078ec0ff */
[----:B------:R-:W-:Y:S02]  /*1f8ef0*/  PRMT R51, R30, 0x3340, R0 ;  /* 0x000033401e337816 */ /* 0x000fe40000000000 */
[----:B------:R-:W-:-:S04]  /*1f8f00*/  PRMT R20, R31, 0x3340, R50 ;  /* 0x000033401f147816 */ /* 0x000fc80000000032 */
[----:B------:R-:W-:-:S05]  /*1f8f10*/  PRMT R20, R20, 0x5410, R51 ;  /* 0x0000541014147816 */ /* 0x000fca0000000033 */
[----:B------:R0:W-:Y:S04]  /*1f8f20*/  STL [R1+0x1bec], R20 ;  /* 0x001bec1401007387 */ /* 0x0001e80000100800 */
[----:B0-----:R-:W4:Y:S01]  /*1f8f30*/  LDL.LU R20, [R1+0x3138] ;  /* 0x0031380001147983 */ /* 0x001f220000300800 */
[----:B------:R-:W-:Y:S02]  /*1f8f40*/  SHF.R.U32.HI R31, RZ, 0x8, R31 ;  /* 0x00000008ff1f7819 */ /* 0x000fe4000001161f */
[----:B------:R-:W-:Y:S02]  /*1f8f50*/  SHF.R.U32.HI R50, RZ, 0x8, R50 ;  /* 0x00000008ff327819 */ /* 0x000fe40000011632 */
[----:B------:R-:W-:Y:S02]  /*1f8f60*/  SHF.R.U32.HI R30, RZ, 0x8, R30 ;  /* 0x00000008ff1e7819 */ /* 0x000fe4000001161e */
[----:B------:R-:W-:-:S02]  /*1f8f70*/  IADD3 R54, P6, R28, R40, RZ ;  /* 0x000000281c367210 */ /* 0x000fc40007fde0ff */
[----:B------:R-:W-:Y:S02]  /*1f8f80*/  LOP3.LUT R31, R31, 0xffff, RZ, 0xc0, !PT ;  /* 0x0000ffff1f1f7812 */ /* 0x000fe400078ec0ff */
[----:B------:R-:W-:Y:S02]  /*1f8f90*/  LOP3.LUT R50, R50, 0xffff, RZ, 0xc0, !PT ;  /* 0x0000ffff32327812 */ /* 0x000fe400078ec0ff */
[----:B------:R-:W-:Y:S01]  /*1f8fa0*/  LOP3.LUT R30, R30, 0xffff, RZ, 0xc0, !PT ;  /* 0x0000ffff1e1e7812 */ /* 0x000fe200078ec0ff */
[----:B------:R-:W-:Y:S01]  /*1f8fb0*/  IMAD.X R55, R32, 0x1, R34, P6 ;  /* 0x0000000120377824 */ /* 0x000fe200030e0622 */
[----:B------:R-:W-:Y:S02]  /*1f8fc0*/  PRMT R50, R31, 0x3340, R50 ;  /* 0x000033401f327816 */ /* 0x000fe40000000032 */
[----:B------:R-:W-:Y:S02]  /*1f8fd0*/  PRMT R31, R30, 0x3340, R0 ;  /* 0x000033401e1f7816 */ /* 0x000fe40000000000 */
[----:B------:R-:W-:Y:S04]  /*1f8fe0*/  STL.64 [R1+0xf18], R54 ;  /* 0x000f183601007387 */ /* 0x000fe80000100a00 */
[----:B------:R-:W-:Y:S04]  /*1f8ff0*/  STL [R1+0x44c], R50 ;  /* 0x00044c3201007387 */ /* 0x000fe80000100800 */
[----:B------:R0:W-:Y:S01]  /*1f9000*/  STL [R1+0x14c], R31 ;  /* 0x00014c1f01007387 */ /* 0x0001e20000100800 */
[----:B------:R-:W-:-:S02]  /*1f9010*/  SHF.R.U32.HI R43, RZ, 0x8, R43 ;  /* 0x00000008ff2b7819 */ /* 0x000fc4000001162b */
[----:B------:R-:W-:Y:S02]  /*1f9020*/  LOP3.LUT R37, R37, 0xffff, RZ, 0xc0, !PT ;  /* 0x0000ffff25257812 */ /* 0x000fe400078ec0ff */
[----:B------:R-:W-:Y:S02]  /*1f9030*/  LOP3.LUT R30, R48, 0xffff, RZ, 0xc0, !PT ;  /* 0x0000ffff301e7812 */ /* 0x000fe400078ec0ff */
[----:B0-----:R-:W-:Y:S02]  /*1f9040*/  LOP3.LUT R31, R49, 0xffff, RZ, 0xc0, !PT ;  /* 0x0000ffff311f7812 */ /* 0x001fe400078ec0ff */
[----:B------:R-:W-:Y:S02]  /*1f9050*/  PRMT R49, R30, 0x3340, R0 ;  /* 0x000033401e317816 */ /* 0x000fe40000000000 */
[----:B------:R-:W-:-:S04]  /*1f9060*/  PRMT R48, R37, 0x3340, R31 ;  /* 0x0000334025307816 */ /* 0x000fc8000000001f */
[----:B------:R-:W-:Y:S02]  /*1f9070*/  PRMT R50, R48, 0x5410, R49 ;  /* 0x0000541030327816 */ /* 0x000fe40000000031 */
[----:B------:R-:W-:Y:S02]  /*1f9080*/  IADD3 R48, P6, R28, R42, RZ ;  /* 0x0000002a1c307210 */ /* 0x000fe40007fde0ff */
[----:B------:R-:W-:-:S03]  /*1f9090*/  SHF.R.U32.HI R31, RZ, 0x8, R31 ;  /* 0x00000008ff1f7819 */ /* 0x000fc6000001161f */
[----:B------:R-:W-:Y:S01]  /*1f90a0*/  IMAD.X R49, R32, 0x1, R35, P6 ;  /* 0x0000000120317824 */ /* 0x000fe200030e0623 */
[----:B------:R-:W-:Y:S01]  /*1f90b0*/  SHF.R.U32.HI R37, RZ, 0x8, R37 ;  /* 0x00000008ff257819 */ /* 0x000fe20000011625 */
[----:B------:R0:W-:Y:S04]  /*1f90c0*/  STL [R1+0x72c], R50 ;  /* 0x00072c3201007387 */ /* 0x0001e80000100800 */
[----:B------:R1:W-:Y:S01]  /*1f90d0*/  STL.64 [R1+0xf08], R48 ;  /* 0x000f083001007387 */ /* 0x0003e20000100a00 */
[----:B0-----:R-:W-:Y:S02]  /*1f90e0*/  LOP3.LUT R50, R43, 0xffff, RZ, 0xc0, !PT ;  /* 0x0000ffff2b327812 */ /* 0x001fe400078ec0ff */
[----:B------:R-:W-:Y:S02]  /*1f90f0*/  LOP3.LUT R43, R37, 0xffff, RZ, 0xc0, !PT ;  /* 0x0000ffff252b7812 */ /* 0x000fe400078ec0ff */
[----:B------:R-:W-:-:S02]  /*1f9100*/  PRMT R50, R50, 0x3340, R0 ;  /* 0x0000334032327816 */ /* 0x000fc40000000000 */
[----:B-1----:R-:W-:Y:S02]  /*1f9110*/  LOP3.LUT R49, R31, 0xffff, RZ, 0xc0, !PT ;  /* 0x0000ffff1f317812 */ /* 0x002fe400078ec0ff */
[----:B------:R-:W4:Y:S04]  /*1f9120*/  LDL.LU R31, [R1+0x33fc] ;  /* 0x0033fc00011f7983 */ /* 0x000f280000300800 */
[----:B------:R-:W4:Y:S01]  /*1f9130*/  LDL.LU R37, [R1+0x810] ;  /* 0x0008100001257983 */ /* 0x000f220000300800 */
[----:B------:R-:W-:-:S03]  /*1f9140*/  PRMT R43, R43, 0x3340, R49 ;  /* 0x000033402b2b7816 */ /* 0x000fc60000000031 */
[----:B------:R-:W4:Y:S04]  /*1f9150*/  LDL.LU R48, [R1+0x3028] ;  /* 0x0030280001307983 */ /* 0x000f280000300800 */
[----:B------:R3:W-:Y:S04]  /*1f9160*/  STL [R1+0x144], R50 ;  /* 0x0001443201007387 */ /* 0x0007e80000100800 */
[----:B------:R0:W-:Y:S01]  /*1f9170*/  STL [R1+0x45c], R43 ;  /* 0x00045c2b01007387 */ /* 0x0001e20000100800 */
[----:B--2---:R-:W-:Y:S02]  /*1f9180*/  LOP3.LUT R51, R59, 0xffff, RZ, 0xc0, !PT ;  /* 0x0000ffff3b337812 */ /* 0x004fe400078ec0ff */
[----:B---3--:R-:W-:-:S04]  /*1f9190*/  LOP3.LUT R50, R60, 0xffff, RZ, 0xc0, !PT ;  /* 0x0000ffff3c327812 */ /* 0x008fc800078ec0ff */
[----:B0-----:R-:W-:Y:S02]  /*1f91a0*/  PRMT R43, R50, 0x3340, R0 ;  /* 0x00003340322b7816 */ /* 0x001fe40000000000 */
[----:B----4-:R-:W-:-:S04]  /*1f91b0*/  LOP3.LUT R52, R20, 0xffff, RZ, 0xc0, !PT ;  /* 0x0000ffff14347812 */ /* 0x010fc800078ec0ff */
[----:B------:R-:W-:-:S04]  /*1f91c0*/  PRMT R20, R51, 0x3340, R52 ;  /* 0x0000334033147816 */ /* 0x000fc80000000034 */
[----:B------:R-:W-:-:S05]  /*1f91d0*/  PRMT R20, R20, 0x5410, R43 ;  /* 0x0000541014147816 */ /* 0x000fca000000002b */
[----:B------:R0:W-:Y:S04]  /*1f91e0*/  STL [R1+0x6ec], R20 ;  /* 0x0006ec1401007387 */ /* 0x0001e80000100800 */
[----:B------:R-:W2:Y:S04]  /*1f91f0*/  LDL.LU R43, [R1+0x3fd0] ;  /* 0x003fd000012b7983 */ /* 0x000ea80000300800 */
[----:B------:R-:W3:Y:S04]  /*1f9200*/  LDL.LU R49, [R1+0x820] ;  /* 0x0008200001317983 */ /* 0x000ee80000300800 */
[----:B0-----:R-:W4:Y:S01]  /*1f9210*/  LDL.LU R20, [R1+0x3038] ;  /* 0x0030380001147983 */ /* 0x001f220000300800 */
[----:B------:R-:W-:-:S02]  /*1f9220*/  IADD3 R54, P6, R28, R11, RZ ;  /* 0x0000000b1c367210 */ /* 0x000fc40007fde0ff */
[----:B------:R-:W-:Y:S02]  /*1f9230*/  SHF.R.U32.HI R51, RZ, 0x8, R51 ;  /* 0x00000008ff337819 */ /* 0x000fe40000011633 */
[----:B------:R-:W-:Y:S01]  /*1f9240*/  SHF.R.U32.HI R52, RZ, 0x8, R52 ;  /* 0x00000008ff347819 */ /* 0x000fe20000011634 */
[----:B------:R-:W-:Y:S01]  /*1f9250*/  IMAD.X R55, R32, 0x1, R12, P6 ;  /* 0x0000000120377824 */ /* 0x000fe200030e060c */
[----:B------:R-:W-:Y:S02]  /*1f9260*/  SHF.R.U32.HI R50, RZ, 0x8, R50 ;  /* 0x00000008ff327819 */ /* 0x000fe40000011632 */
[----:B------:R-:W-:Y:S02]  /*1f9270*/  LOP3.LUT R51, R51, 0xffff, RZ, 0xc0, !PT ;  /* 0x0000ffff33337812 */ /* 0x000fe400078ec0ff */
[----:B------:R-:W-:Y:S02]  /*1f9280*/  LOP3.LUT R52, R52, 0xffff, RZ, 0xc0, !PT ;  /* 0x0000ffff34347812 */ /* 0x000fe400078ec0ff */
[----:B------:R-:W-:Y:S01]  /*1f9290*/  LOP3.LUT R50, R50, 0xffff, RZ, 0xc0, !PT ;  /* 0x0000ffff32327812 */ /* 0x000fe200078ec0ff */
[----:B------:R0:W-:Y:S01]  /*1f92a0*/  STL.64 [R1+0xf00], R54 ;  /* 0x000f003601007387 */ /* 0x0001e20000100a00 */
[----:B------:R-:W-:-:S04]  /*1f92b0*/  SHF.R.U32.HI R30, RZ, 0x8, R30 ;  /* 0x00000008ff1e7819 */ /* 0x000fc8000001161e */
[----:B------:R-:W-:Y:S02]  /*1f92c0*/  LOP3.LUT R30, R30, 0xffff, RZ, 0xc0, !PT ;  /* 0x0000ffff1e1e7812 */ /* 0x000fe400078ec0ff */
[----:B0-----:R-:W-:Y:S02]  /*1f92d0*/  PRMT R54, R51, 0x3340, R52 ;  /* 0x0000334033367816 */ /* 0x001fe40000000034 */
[--C-:B------:R-:W-:Y:S02]  /*1f92e0*/  PRMT R52, R50, 0x3340, R0.reuse ;  /* 0x0000334032347816 */ /* 0x100fe40000000000 */
[----:B------:R-:W-:Y:S01]  /*1f92f0*/  IADD3 R50, P6, R28, R13, RZ ;  /* 0x0000000d1c327210 */ /* 0x000fe20007fde0ff */
[----:B------:R-:W-:Y:S01]  /*1f9300*/  STL [R1+0x43c], R54 ;  /* 0x00043c3601007387 */ /* 0x000fe20000100800 */
[----:B------:R-:W-:-:S03]  /*1f9310*/  PRMT R30, R30, 0x3340, R0 ;  /* 0x000033401e1e7816 */ /* 0x000fc60000000000 */
[----:B------:R-:W-:Y:S01]  /*1f9320*/  IMAD.X R51, R32, 0x1, R15, P6 ;  /* 0x0000000120337824 */ /* 0x000fe200030e060f */
[----:B------:R-:W-:Y:S04]  /*1f9330*/  STL [R1+0x15c], R52 ;  /* 0x00015c3401007387 */ /* 0x000fe80000100800 */
[----:B------:R-:W-:Y:S04]  /*1f9340*/  STL.64 [R1+0xef8], R50 ;  /* 0x000ef83201007387 */ /* 0x000fe80000100a00 */
[----:B------:R-:W4:Y:S04]  /*1f9350*/  LDL.LU R59, [R1+0x338] ;  /* 0x00033800013b7983 */ /* 0x000f280000300800 */
[----:B------:R-:W4:Y:S04]  /*1f9360*/  LDL.LU R60, [R1+0x2c4] ;  /* 0x0002c400013c7983 */ /* 0x000f280000300800 */
[----:B------:R0:W-:Y:S02]  /*1f9370*/  STL [R1+0x16c], R30 ;  /* 0x00016c1e01007387 */ /* 0x0001e40000100800 */
[----:B0-----:R-:W-:-:S02]  /*1f9380*/  LOP3.LUT R30, R31, 0xffff, RZ, 0xc0, !PT ;  /* 0x0000ffff1f1e7812 */ /* 0x001fc400078ec0ff */
[----:B------:R-:W-:Y:S02]  /*1f9390*/  LOP3.LUT R37, R37, 0xffff, RZ, 0xc0, !PT ;  /* 0x0000ffff25257812 */ /* 0x000fe400078ec0ff */
[----:B------:R-:W-:Y:S02]  /*1f93a0*/  LOP3.LUT R31, R48, 0xffff, RZ, 0xc0, !PT ;  /* 0x0000ffff301f7812 */ /* 0x000fe400078ec0ff */
[----:B------:R-:W-:Y:S02]  /*1f93b0*/  PRMT R50, R37, 0x3340, R0 ;  /* 0x0000334025327816 */ /* 0x000fe40000000000 */
[--C-:B------:R-:W-:Y:S02]  /*1f93c0*/  PRMT R48, R30, 0x3340, R31.reuse ;  /* 0x000033401e307816 */ /* 0x100fe4000000001f */
[----:B------:R-:W-:Y:S02]  /*1f93d0*/  SHF.R.U32.HI R30, RZ, 0x8, R30 ;  /* 0x00000008ff1e7819 */ /* 0x000fe4000001161e */
[----:B------:R-:W-:-:S02]  /*1f93e0*/  SHF.R.U32.HI R31, RZ, 0x8, R31 ;  /* 0x00000008ff1f7819 */ /* 0x000fc4000001161f */
[----:B------:R-:W-:Y:S02]  /*1f93f0*/  PRMT R48, R48, 0x5410, R50 ;  /* 0x0000541030307816 */ /* 0x000fe40000000032 */
[----:B------:R-:W-:Y:S02]  /*1f9400*/  IADD3 R50, P6, R28, R14, RZ ;  /* 0x0000000e1c327210 */ /* 0x000fe40007fde0ff */
[----:B------:R-:W-:Y:S02]  /*1f9410*/  LOP3.LUT R30, R30, 0xffff, RZ, 0xc0, !PT ;  /* 0x0000ffff1e1e7812 */ /* 0x000fe400078ec0ff */
[----:B------:R-:W-:Y:S01]  /*1f9420*/  LOP3.LUT R31, R31, 0xffff, RZ, 0xc0, !PT ;  /* 0x0000ffff1f1f7812 */ /* 0x000fe200078ec0ff */
[----:B------:R-:W-:-:S03]  /*1f9430*/  IMAD.X R51, R32, 0x1, R16, P6 ;  /* 0x0000000120337824 */ /* 0x000fc600030e0610 */
[----:B------:R-:W-:Y:S01]  /*1f9440*/  PRMT R32, R30, 0x3340, R31 ;  /* 0x000033401e207816 */ /* 0x000fe2000000001f */
[----:B------:R-:W-:Y:S04]  /*1f9450*/  STL [R1+0x6fc], R48 ;  /* 0x0006fc3001007387 */ /* 0x000fe80000100800 */
[----:B------:R-:W-:Y:S04]  /*1f9460*/  STL.64 [R1+0xef0], R50 ;  /* 0x000ef03201007387 */ /* 0x000fe80000100a00 */
[----:B------:R4:W-:Y:S01]  /*1f9470*/  STL [R1+0x448], R32 ;  /* 0x0004482001007387 */ /* 0x0009e20000100800 */
[----:B--2---:R-:W-:-:S02]  /*1f9480*/  LOP3.LUT R31, R43, 0xffff, RZ, 0xc0, !PT ;  /* 0x0000ffff2b1f7812 */ /* 0x004fc400078ec0ff */
[----:B---3--:R-:W-:Y:S02]  /*1f9490*/  LOP3.LUT R30, R49, 0xffff, RZ, 0xc0, !PT ;  /* 0x0000ffff311e7812 */ /* 0x008fe400078ec0ff */
[----:B----4-:R-:W-:Y:S02]  /*1f94a0*/  LOP3.LUT R32, R20, 0xffff, RZ, 0xc0, !PT ;  /* 0x0000ffff14207812 */ /* 0x010fe400078ec0ff */
[----:B------:R-:W-:Y:S02]  /*1f94b0*/  PRMT R43, R30, 0x3340, R0 ;  /* 0x000033401e2b7816 */ /* 0x000fe40000000000 */
[----:B------:R-:W-:-:S04]  /*1f94c0*/  PRMT R20, R31, 0x3340, R32 ;  /* 0x000033401f147816 */ /* 0x000fc80000000020 */
[----:B------:R-:W-:Y:S02]  /*1f94d0*/  PRMT R43, R20, 0x5410, R43 ;  /* 0x00005410142b7816 */ /* 0x000fe4000000002b */
[----:B------:R-:W2:Y:S01]  /*1f94e0*/  LDL.LU R20, [R1+0x340] ;  /* 0x0003400001147983 */ /* 0x000ea20000300800 */
[----:B------:R-:W-:Y:S02]  /*1f94f0*/  SHF.R.U32.HI R31, RZ, 0x8, R31 ;  /* 0x00000008ff1f7819 */ /* 0x000fe4000001161f */
[----:B------:R-:W-:Y:S02]  /*1f9500*/  SHF.R.U32.HI R32, RZ, 0x8, R32 ;  /* 0x00000008ff207819 */ /* 0x000fe40000011620 */
[----:B------:R-:W-:Y:S02]  /*1f9510*/  LOP3.LUT R31, R31, 0xffff, RZ, 0xc0, !PT ;  /* 0x0000ffff1f1f7812 */ /* 0x000fe400078ec0ff */
[----:B------:R-:W-:-:S04]  /*1f9520*/  LOP3.LUT R32, R32, 0xffff, RZ, 0xc0, !PT ;  /* 0x0000ffff20207812 */ /* 0x000fc800078ec0ff */
[----:B------:R-:W-:Y:S01]  /*1f9530*/  PRMT R31, R31, 0x3340, R32 ;  /* 0x000033401f1f7816 */ /* 0x000fe20000000020 */
[----:B------:R0:W-:Y:S04]  /*1f9540*/  STL [R1+0x6ac], R43 ;  /* 0x0006ac2b01007387 */ /* 0x0001e80000100800 */
[----:B------:R1:W-:Y:S01]  /*1f9550*/  STL [R1+0x3e0], R31 ;  /* 0x0003e01f01007387 */ /* 0x0003e20000100800 */
[----:B0-----:R-:W-:-:S03]  /*1f9560*/  LOP3.LUT R43, R22, 0xffff, RZ, 0xc0, !PT ;  /* 0x0000ffff162b7812 */ /* 0x001fc600078ec0ff */
[----:B------:R-:W3:Y:S01]  /*1f9570*/  LDL.LU R22, [R1+0xa2c4] ;  /* 0x00a2c40001167983 */ /* 0x000ee20000300800 */
[----:B------:R-:W-:-:S04]  /*1f9580*/  SHF.R.U32.HI R30, RZ, 0x8, R30 ;  /* 0x00000008ff1e7819 */ /* 0x000fc8000001161e */
[----:B------:R-:W-:-:S04]  /*1f9590*/  LOP3.LUT R30, R30, 0xffff, RZ, 0xc0, !PT ;  /* 0x0000ffff1e1e7812 */ /* 0x000fc800078ec0ff */
[----:B------:R-:W-:-:S05]  /*1f95a0*/  PRMT R30, R30, 0x3340, R0 ;  /* 0x000033401e1e7816 */ /* 0x000fca0000000000 */
[----:B------:R0:W-:Y:S01]  /*1f95b0*/  STL [R1+0x178], R30 ;  /* 0x0001781e01007387 */ /* 0x0001e20000100800 */
[----:B-1----:R-:W-:Y:S02]  /*1f95c0*/  LOP3.LUT R31, R60, 0xffff, RZ, 0xc0, !PT ;  /* 0x0000ffff3c1f7812 */ /* 0x002fe400078ec0ff */
[----:B------:R-:W-:Y:S01]  /*1f95d0*/  PRMT R48, R43, 0x3340, R0 ;  /* 0x000033402b307816 */ /* 0x000fe20000000000 */
[----:B------:R-:W4:Y:S01]  /*1f95e0*/  LDL.LU R49, [R1+0x530] ;  /* 0x0005300001317983 */ /* 0x000f220000300800 */
[----:B0-----:R-:W-:-:S03]  /*1f95f0*/  LOP3.LUT R30, R59, 0xffff, RZ, 0xc0, !PT ;  /* 0x0000ffff3b1e7812 */ /* 0x001fc600078ec0ff */
[----:B------:R-:W4:Y:S01]  /*1f9600*/  LDL.LU R59, [R1+0x458] ;  /* 0x00045800013b7983 */ /* 0x000f220000300800 */
[----:B------:R-:W-:-:S04]  /*1f9610*/  PRMT R32, R30, 0x3340, R31 ;  /* 0x000033401e207816 */ /* 0x000fc8000000001f */
[----:B------:R-:W-:Y:S01]  /*1f9620*/  PRMT R32, R32, 0x5410, R48 ;  /* 0x0000541020207816 */ /* 0x000fe20000000030 */
[----:B------:R-:W-:Y:S01]  /*1f9630*/  VIADD R28, R28, UR4 ;  /* 0x000000041c1c7c36 */ /* 0x000fe20008000000 */
[----:B------:R-:W-:Y:S01]  /*1f9640*/  SHF.R.U32.HI R37, RZ, 0x8, R37 ;  /* 0x00000008ff257819 */ /* 0x000fe20000011625 */
[----:B------:R-:W-:Y:S02]  /*1f9650*/  ULDC UR4, c[0x0][0x248] ;  /* 0x0000920000047ab9 */ /* 0x000fe40000000800 */
[----:B------:R0:W-:Y:S04]  /*1f9660*/  STL [R1+0x6cc], R32 ;  /* 0x0006cc2001007387 */ /* 0x0001e80000100800 */
[----:B------:R-:W4:Y:S01]  /*1f9670*/  LDL.LU R60, [R1+0x4c4] ;  /* 0x0004c400013c7983 */ /* 0x000f220000300800 */
[----:B------:R-:W-:-:S02]  /*1f9680*/  SHF.R.U32.HI R30, RZ, 0x8, R30 ;  /* 0x00000008ff1e7819 */ /* 0x000fc4000001161e */
[----:B------:R-:W-:Y:S02]  /*1f9690*/  SHF.R.U32.HI R31, RZ, 0x8, R31 ;  /* 0x00000008ff1f7819 */ /* 0x000fe4000001161f */
[----:B------:R-:W-:Y:S02]  /*1f96a0*/  IADD3 R50, P6, R28, R4, RZ ;  /* 0x000000041c327210 */ /* 0x000fe40007fde0ff */
[----:B0-----:R-:W-:Y:S02]  /*1f96b0*/  SHF.R.S32.HI R32, RZ, 0x1f, R28 ;  /* 0x0000001fff207819 */ /* 0x001fe4000001141c */
[----:B------:R-:W-:Y:S02]  /*1f96c0*/  LOP3.LUT R37, R37, 0xffff, RZ, 0xc0, !PT ;  /* 0x0000ffff25257812 */ /* 0x000fe400078ec0ff */
[----:B------:R-:W-:Y:S02]  /*1f96d0*/  LOP3.LUT R30, R30, 0xffff, RZ, 0xc0, !PT ;  /* 0x0000ffff1e1e7812 */ /* 0x000fe400078ec0ff */
[----:B------:R-:W-:Y:S01]  /*1f96e0*/  LOP3.LUT R31, R31, 0xffff, RZ, 0xc0, !PT ;  /* 0x0000ffff1f1f7812 */ /* 0x000fe200078ec0ff */
[----:B------:R-:W-:Y:S01]  /*1f96f0*/  IMAD.X R51, R32, 0x1, R33, P6 ;  /* 0x0000000120337824 */ /* 0x000fe200030e0621 */
[----:B------:R-:W-:-:S02]  /*1f9700*/  PRMT R48, R37, 0x3340, R0 ;  /* 0x0000334025307816 */ /* 0x000fc40000000000 */
[----:B------:R-:W-:Y:S02]  /*1f9710*/  PRMT R37, R30, 0x3340, R31 ;  /* 0x000033401e257816 */ /* 0x000fe4000000001f */
[----:B------:R-:W-:Y:S01]  /*1f9720*/  STL.64 [R1+0xee8], R50 ;  /* 0x000ee83201007387 */ /* 0x000fe20000100a00 */
[----:B------:R-:W-:-:S03]  /*1f9730*/  LOP3.LUT R30, R19, 0xffff, RZ, 0xc0, !PT ;  /* 0x0000ffff131e7812 */ /* 0x000fc600078ec0ff */
[----:B------:R-:W-:Y:S04]  /*1f9740*/  STL [R1+0x174], R48 ;  /* 0x0001743001007387 */ /* 0x000fe80000100800 */
[----:B------:R3:W-:Y:S04]  /*1f9750*/  STL [R1+0x438], R37 ;  /* 0x0004382501007387 */ /* 0x0007e80000100800 */
[----:B------:R-:W4:Y:S01]  /*1f9760*/  LDL.LU R19, [R1+0xa2c0] ;  /* 0x00a2c00001137983 */ /* 0x000f220000300800 */
[----:B--2---:R-:W-:-:S03]  /*1f9770*/  LOP3.LUT R31, R20, 0xffff, RZ, 0xc0, !PT ;  /* 0x0000ffff141f7812 */ /* 0x004fc600078ec0ff */
[----:B------:R-:W2:Y:S01]  /*1f9780*/  LDL.LU R20, [R1+0x310] ;  /* 0x0003100001147983 */ /* 0x000ea20000300800 */
[----:B---3--:R-:W-:-:S03]  /*1f9790*/  LOP3.LUT R37, R22, 0xffff, RZ, 0xc0, !PT ;  /* 0x0000ffff16257812 */ /* 0x008fc600078ec0ff */
[----:B------:R-:W3:Y:S01]  /*1f97a0*/  LDL.LU R22, [R1+0xa2bc] ;  /* 0x00a2bc0001167983 */ /* 0x000ee20000300800 */
[----:B------:R-:W-:Y:S02]  /*1f97b0*/  PRMT R50, R30, 0x3340, R0 ;  /* 0x000033401e327816 */ /* 0x000fe40000000000 */
[----:B------:R-:W-:Y:S02]  /*1f97c0*/  PRMT R48, R31, 0x3340, R37 ;  /* 0x000033401f307816 */ /* 0x000fe40000000025 */
[----:B------:R-:W-:Y:S02]  /*1f97d0*/  SHF.R.U32.HI R31, RZ, 0x8, R31 ;  /* 0x00000008ff1f7819 */ /* 0x000fe4000001161f */
[----:B------:R-:W-:Y:S02]  /*1f97e0*/  SHF.R.U32.HI R37, RZ, 0x8, R37 ;  /* 0x00000008ff257819 */ /* 0x000fe40000011625 */
[----:B------:R-:W-:Y:S02]  /*1f97f0*/  PRMT R48, R48, 0x5410, R50 ;  /* 0x0000541030307816 */ /* 0x000fe40000000032 */
[----:B------:R-:W-:-:S02]  /*1f9800*/  SHF.R.U32.HI R30, RZ, 0x8, R30 ;  /* 0x00000008ff1e7819 */ /* 0x000fc4000001161e */
[----:B------:R-:W-:Y:S02]  /*1f9810*/  IADD3 R50, P6, R28, R6, RZ ;  /* 0x000000061c327210 */ /* 0x000fe40007fde0ff */
[----:B------:R-:W-:Y:S02]  /*1f9820*/  LOP3.LUT R31, R31, 0xffff, RZ, 0xc0, !PT ;  /* 0x0000ffff1f1f7812 */ /* 0x000fe400078ec0ff */
[----:B------:R-:W-:Y:S02]  /*1f9830*/  LOP3.LUT R37, R37, 0xffff, RZ, 0xc0, !PT ;  /* 0x0000ffff25257812 */ /* 0x000fe400078ec0ff */
[----:B------:R-:W-:Y:S01]  /*1f9840*/  LOP3.LUT R30, R30, 0xffff, RZ, 0xc0, !PT ;  /* 0x0000ffff1e1e7812 */ /* 0x000fe200078ec0ff */
[----:B------:R-:W-:Y:S01]  /*1f9850*/  IMAD.X R51, R32, 0x1, R5, P6 ;  /* 0x0000000120337824 */ /* 0x000fe200030e0605 */
[----:B------:R0:W-:Y:S04]  /*1f9860*/  STL [R1+0x63c], R48 ;  /* 0x00063c3001007387 */ /* 0x0001e80000100800 */
[----:B------:R-:W-:Y:S01]  /*1f9870*/  STL.64 [R1+0xee0], R50 ;  /* 0x000ee03201007387 */ /* 0x000fe20000100a00 */
[----:B0-----:R-:W-:-:S02]  /*1f9880*/  PRMT R48, R31, 0x3340, R37 ;  /* 0x000033401f307816 */ /* 0x001fc40000000025 */
[----:B------:R-:W-:-:S03]  /*1f9890*/  PRMT R37, R30, 0x3340, R0 ;  /* 0x000033401e257816 */ /* 0x000fc60000000000 */
[----:B------:R-:W-:Y:S01]  /*1f98a0*/  STL [R1+0x434], R48 ;  /* 0x0004343001007387 */ /* 0x000fe20000100800 */
[----:B----4-:R-:W-:Y:S02]  /*1f98b0*/  LOP3.LUT R31, R49, 0xffff, RZ, 0xc0, !PT ;  /* 0x0000ffff311f7812 */ /* 0x010fe400078ec0ff */
[----:B------:R-:W-:Y:S01]  /*1f98c0*/  LOP3.LUT R30, R59, 0xffff, RZ, 0xc0, !PT ;  /* 0x0000ffff3b1e7812 */ /* 0x000fe200078ec0ff */
[----:B------:R0:W-:Y:S03]  /*1f98d0*/  STL [R1+0x170], R37 ;  /* 0x0001702501007387 */ /* 0x0001e60000100800 */
[----:B------:R-:W-:Y:S02]  /*1f98e0*/  PRMT R49, R30, 0x3340, R0 ;  /* 0x000033401e317816 */ /* 0x000fe40000000000 */
[----:B0-----:R-:W-:-:S04]  /*1f98f0*/  LOP3.LUT R37, R60, 0xffff, RZ, 0xc0, !PT ;  /* 0x0000ffff3c257812 */ /* 0x001fc800078ec0ff */
[----:B------:R-:W-:Y:S02]  /*1f9900*/  PRMT R48, R31, 0x3340, R37 ;  /* 0x000033401f307816 */ /* 0x000fe40000000025 */
[----:B------:R-:W-:Y:S02]  /*1f9910*/  SHF.R.U32.HI R43, RZ, 0x8, R43 ;  /* 0x00000008ff2b7819 */ /* 0x000fe4000001162b */
[----:B------:R-:W-:Y:S02]  /*1f9920*/  PRMT R50, R48, 0x5410, R49 ;  /* 0x0000541030327816 */ /* 0x000fe40000000031 */
        /* <DEDUP_REMOVED lines=11> */
[----:B------:R-:W-:Y:S04]  /*1f99e0*/  STL [R1+0x168], R43 ;  /* 0x0001682b01007387 */ /* 0x000fe80000100800 */
[----:B------:R0:W-:Y:S02]  /*1f99f0*/  STL [R1+0x42c], R37 ;  /* 0x00042c2501007387 */ /* 0x0001e40000100800 */
[----:B0-----:R-:W-:-:S02]  /*1f9a00*/  LOP3.LUT R37, R24, 0xffff, RZ, 0xc0, !PT ;  /* 0x0000ffff18257812 */ /* 0x001fc400078ec0ff */
[----:B--2---:R-:W-:Y:S02]  /*1f9a10*/  LOP3.LUT R31, R20, 0xffff, RZ, 0xc0, !PT ;  /* 0x0000ffff141f7812 */ /* 0x004fe400078ec0ff */
[----:B------:R-:W-:Y:S02]  /*1f9a20*/  LOP3.LUT R20, R17, 0xffff, RZ, 0xc0, !PT ;  /* 0x0000ffff11147812 */ /* 0x000fe400078ec0ff */
[----:B------:R-:W-:Y:S01]  /*1f9a30*/  PRMT R43, R31, 0x3340, R37 ;  /* 0x000033401f2b7816 */ /* 0x000fe20000000025 */
[----:B------:R-:W2:Y:S01]  /*1f9a40*/  LDL.LU R17, [R1+0xa2b8] ;  /* 0x00a2b80001117983 */ /* 0x000ea20000300800 */
[----:B------:R-:W-:-:S03]  /*1f9a50*/  PRMT R48, R20, 0x3340, R0 ;  /* 0x0000334014307816 */ /* 0x000fc60000000000 */
[----:B------:R-:W4:Y:S01]  /*1f9a60*/  LDL.LU R24, [R1+0xa2b4] ;  /* 0x00a2b40001187983 */ /* 0x000f220000300800 */
[----:B------:R-:W-:Y:S02]  /*1f9a70*/  PRMT R43, R43, 0x5410, R48 ;  /* 0x000054102b2b7816 */ /* 0x000fe40000000030 */
[----:B------:R-:W-:-:S03]  /*1f9a80*/  SHF.R.U32.HI R31, RZ, 0x8, R31 ;  /* 0x00000008ff1f7819 */ /* 0x000fc6000001161f */
[----:B------:R0:W-:Y:S01]  /*1f9a90*/  STL [R1+0x624], R43 ;  /* 0x0006242b01007387 */ /* 0x0001e20000100800 */
[----:B------:R-:W-:Y:S02]  /*1f9aa0*/  IADD3 R48, P6, R28, R10, RZ ;  /* 0x0000000a1c307210 */ /* 0x000fe40007fde0ff */
[----:B------:R-:W-:Y:S02]  /*1f9ab0*/  LOP3.LUT R31, R31, 0xffff, RZ, 0xc0, !PT ;  /* 0x0000ffff1f1f7812 */ /* 0x000fe400078ec0ff */
[----:B0-----:R-:W-:Y:S01]  /*1f9ac0*/  SHF.R.U32.HI R43, RZ, 0x8, R37 ;  /* 0x00000008ff2b7819 */ /* 0x001fe20000011625 */
[----:B------:R-:W-:Y:S01]  /*1f9ad0*/  IMAD.X R49, R32, 0x1, R9, P6 ;  /* 0x0000000120317824 */ /* 0x000fe200030e0609 */
[----:B------:R-:W2:Y:S02]  /*1f9ae0*/  LDL.LU R37, [R1+0x534] ;  /* 0x0005340001257983 */ /* 0x000ea40000300800 */
[----:B------:R-:W-:-:S04]  /*1f9af0*/  LOP3.LUT R43, R43, 0xffff, RZ, 0xc0, !PT ;  /* 0x0000ffff2b2b7812 */ /* 0x000fc800078ec0ff */
[----:B------:R-:W-:Y:S01]  /*1f9b00*/  PRMT R43, R31, 0x3340, R43 ;  /* 0x000033401f2b7816 */ /* 0x000fe2000000002b */
[----:B------:R0:W-:Y:S01]  /*1f9b10*/  STL.64 [R1+0xed0], R48 ;  /* 0x000ed03001007387 */ /* 0x0001e20000100a00 */
[----:B---3--:R-:W-:-:S03]  /*1f9b20*/  LOP3.LUT R31, R22, 0xffff, RZ, 0xc0, !PT ;  /* 0x0000ffff161f7812 */ /* 0x008fc600078ec0ff */
[----:B0-----:R-:W3:Y:S04]  /*1f9b30*/  LDL.LU R48, [R1+0x4d0] ;  /* 0x0004d00001307983 */ /* 0x001ee80000300800 */
[----:B------:R0:W-:Y:S04]  /*1f9b40*/  STL [R1+0x424], R43 ;  /* 0x0004242b01007387 */ /* 0x0001e80000100800 */
[----:B------:R-:W4:Y:S01]  /*1f9b50*/  LDL.LU R22, [R1+0xa2b0] ;  /* 0x00a2b00001167983 */ /* 0x000f220000300800 */
[----:B------:R-:W-:-:S04]  /*1f9b60*/  SHF.R.U32.HI R20, RZ, 0x8, R20 ;  /* 0x00000008ff147819 */ /* 0x000fc80000011614 */
[----:B------:R-:W-:-:S04]  /*1f9b70*/  LOP3.LUT R20, R20, 0xffff, RZ, 0xc0, !PT ;  /* 0x0000ffff14147812 */ /* 0x000fc800078ec0ff */
[----:B------:R-:W-:Y:S02]  /*1f9b80*/  PRMT R20, R20, 0x3340, R0 ;  /* 0x0000334014147816 */ /* 0x000fe40000000000 */
[----:B------:R-:W-:-:S03]  /*1f9b90*/  LOP3.LUT R21, R21, 0xffff, RZ, 0xc0, !PT ;  /* 0x0000ffff15157812 */ /* 0x000fc600078ec0ff */
[----:B------:R1:W-:Y:S01]  /*1f9ba0*/  STL [R1+0x164], R20 ;  /* 0x0001641401007387 */ /* 0x0003e20000100800 */
[----:B0-----:R-:W-:Y:S02]  /*1f9bb0*/  PRMT R43, R31, 0x3340, R21 ;  /* 0x000033401f2b7816 */ /* 0x001fe40000000015 */
[----:B-1----:R-:W-:-:S04]  /*1f9bc0*/  LOP3.LUT R20, R56, 0xffff, RZ, 0xc0, !PT ;  /* 0x0000ffff38147812 */ /* 0x002fc800078ec0ff */
[----:B------:R-:W-:Y:S01]  /*1f9bd0*/  PRMT R49, R20, 0x3340, R0 ;  /* 0x0000334014317816 */ /* 0x000fe20000000000 */
[----:B------:R0:W-:Y:S01]  /*1f9be0*/  STL [R1+0xa12c], R20 ;  /* 0x00a12c1401007387 */ /* 0x0001e20000100800 */
[----:B------:R-:W-:Y:S02]  /*1f9bf0*/  SHF.R.U32.HI R21, RZ, 0x8, R21 ;  /* 0x00000008ff157819 */ /* 0x000fe40000011615 */
[----:B------:R-:W-:Y:S02]  /*1f9c00*/  IADD3 R50, P6, R28, R3, RZ ;  /* 0x000000031c327210 */ /* 0x000fe40007fde0ff */
[----:B0-----:R-:W-:Y:S02]  /*1f9c10*/  PRMT R20, R43, 0x5410, R49 ;  /* 0x000054102b147816 */ /* 0x001fe40000000031 */
[----:B------:R-:W3:Y:S01]  /*1f9c20*/  LDL.LU R43, [R1+0x508] ;  /* 0x00050800012b7983 */ /* 0x000ee20000300800 */
[----:B------:R-:W-:-:S03]  /*1f9c30*/  SHF.R.U32.HI R30, RZ, 0x8, R30 ;  /* 0x00000008ff1e7819 */ /* 0x000fc6000001161e */
[----:B------:R-:W3:Y:S04]  /*1f9c40*/  LDL.LU R49, [R1+0x430] ;  /* 0x0004300001317983 */ /* 0x000ee80000300800 */
[----:B------:R0:W-:Y:S01]  /*1f9c50*/  STL [R1+0x1dc4], R20 ;  /* 0x001dc41401007387 */ /* 0x0001e20000100800 */
[----:B------:R-:W-:Y:S01]  /*1f9c60*/  LOP3.LUT R21, R21, 0xffff, RZ, 0xc0, !PT ;  /* 0x0000ffff15157812 */ /* 0x000fe200078ec0ff */
[----:B------:R-:W-:Y:S01]  /*1f9c70*/  IMAD.X R51, R32, 0x1, R57, P6 ;  /* 0x0000000120337824 */ /* 0x000fe200030e0639 */
[----:B------:R-:W-:Y:S01]  /*1f9c80*/  LOP3.LUT R30, R30, 0xffff, RZ, 0xc0, !PT ;  /* 0x0000ffff1e1e7812 */ /* 0x000fe200078ec0ff */
[----:B------:R-:W3:Y:S01]  /*1f9c90*/  LDL.LU R59, [R1+0x7e0] ;  /* 0x0007e000013b7983 */ /* 0x000ee20000300800 */
[----:B0-----:R-:W-:-:S03]  /*1f9ca0*/  SHF.R.U32.HI R20, RZ, 0x8, R31 ;  /* 0x00000008ff147819 */ /* 0x001fc6000001161f */
[----:B------:R-:W3:Y:S01]  /*1f9cb0*/  LDL.LU R56, [R1+0x5e8] ;  /* 0x0005e80001387983 */ /* 0x000ee20000300800 */
[----:B------:R-:W-:Y:S02]  /*1f9cc0*/  LOP3.LUT R20, R20, 0xffff, RZ, 0xc0, !PT ;  /* 0x0000ffff14147812 */ /* 0x000fe400078ec0ff */
[----:B------:R-:W-:Y:S02]  /*1f9cd0*/  PRMT R30, R30, 0x3340, R0 ;  /* 0x000033401e1e7816 */ /* 0x000fe40000000000 */
[----:B------:R-:W-:Y:S01]  /*1f9ce0*/  PRMT R21, R20, 0x3340, R21 ;  /* 0x0000334014157816 */ /* 0x000fe20000000015 */
[----:B------:R-:W-:Y:S04]  /*1f9cf0*/  STL.64 [R1+0xec8], R50 ;  /* 0x000ec83201007387 */ /* 0x000fe80000100a00 */
[----:B------:R-:W3:Y:S04]  /*1f9d00*/  LDL.LU R60, [R1+0x770] ;  /* 0x00077000013c7983 */ /* 0x000ee80000300800 */
[----:B------:R-:W-:Y:S04]  /*1f9d10*/  STL [R1+0x9fcc], R21 ;  /* 0x009fcc1501007387 */ /* 0x000fe80000100800 */
[----:B------:R3:W-:Y:S01]  /*1f9d20*/  STL [R1+0x160], R30 ;  /* 0x0001601e01007387 */ /* 0x0007e20000100800 */
[----:B----4-:R-:W-:-:S03]  /*1f9d30*/  LOP3.LUT R20, R22, 0xffff, RZ, 0xc0, !PT ;  /* 0x0000ffff16147812 */ /* 0x010fc600078ec0ff */
[----:B------:R-:W4:Y:S01]  /*1f9d40*/  LDL.LU R22, [R1+0xa2ac] ;  /* 0x00a2ac0001167983 */ /* 0x000f220000300800 */
[----:B--2---:R-:W-:Y:S02]  /*1f9d50*/  LOP3.LUT R31, R37, 0xffff, RZ, 0xc0, !PT ;  /* 0x0000ffff251f7812 */ /* 0x004fe400078ec0ff */
[----:B---3--:R-:W-:Y:S02]  /*1f9d60*/  LOP3.LUT R30, R48, 0xffff, RZ, 0xc0, !PT ;  /* 0x0000ffff301e7812 */ /* 0x008fe400078ec0ff */
[----:B------:R-:W-:Y:S02]  /*1f9d70*/  PRMT R37, R20, 0x3340, R0 ;  /* 0x0000334014257816 */ /* 0x000fe40000000000 */
[----:B------:R-:W-:-:S04]  /*1f9d80*/  PRMT R21, R31, 0x3340, R30 ;  /* 0x000033401f157816 */ /* 0x000fc8000000001e */
[----:B------:R-:W-:Y:S02]  /*1f9d90*/  PRMT R21, R21, 0x5410, R37 ;  /* 0x0000541015157816 */ /* 0x000fe40000000025 */
[----:B------:R-:W-:-:S03]  /*1f9da0*/  SHF.R.U32.HI R30, RZ, 0x8, R30 ;  /* 0x00000008ff1e7819 */ /* 0x000fc6000001161e */
[----:B------:R0:W-:Y:S01]  /*1f9db0*/  STL [R1+0x618], R21 ;  /* 0x0006181501007387 */ /* 0x0001e20000100800 */
[----:B------:R-:W-:Y:S02]  /*1f9dc0*/  SHF.R.U32.HI R20, RZ, 0x8, R20 ;  /* 0x00000008ff147819 */ /* 0x000fe40000011614 */
[----:B------:R-:W-:Y:S02]  /*1f9dd0*/  IADD3 R50, P6, R28, R2, RZ ;  /* 0x000000021c327210 */ /* 0x000fe40007fde0ff */
[----:B------:R-:W-:Y:S02]  /*1f9de0*/  LOP3.LUT R30, R30, 0xffff, RZ, 0xc0, !PT ;  /* 0x0000ffff1e1e7812 */ /* 0x000fe400078ec0ff */
[----:B0-----:R-:W-:Y:S02]  /*1f9df0*/  SHF.R.U32.HI R21, RZ, 0x8, R31 ;  /* 0x00000008ff157819 */ /* 0x001fe4000001161f */
[----:B------:R-:W-:Y:S02]  /*1f9e00*/  LOP3.LUT R20, R20, 0xffff, RZ, 0xc0, !PT ;  /* 0x0000ffff14147812 */ /* 0x000fe400078ec0ff */
[----:B------:R-:W-:Y:S01]  /*1f9e10*/  LOP3.LUT R21, R21, 0xffff, RZ, 0xc0, !PT ;  /* 0x0000ffff15157812 */ /* 0x000fe200078ec0ff */
[--C-:B------:R-:W-:Y:S01]  /*1f9e20*/  IMAD.X R51, R32, 0x1, R0.reuse, P6 ;  /* 0x0000000120337824 */ /* 0x100fe200030e0600 */
[----:B------:R-:W-:-:S02]  /*1f9e30*/  PRMT R20, R20, 0x3340, R0 ;  /* 0x0000334014147816 */ /* 0x000fc40000000000 */
[----:B------:R-:W-:Y:S02]  /*1f9e40*/  PRMT R21, R21, 0x3340, R30 ;  /* 0x0000334015157816 */ /* 0x000fe4000000001e */
[----:B------:R-:W-:Y:S04]  /*1f9e50*/  STL.64 [R1+0xec0], R50 ;  /* 0x000ec03201007387 */ /* 0x000fe80000100a00 */
[----:B------:R-:W-:Y:S04]  /*1f9e60*/  STL [R1+0x410], R21 ;  /* 0x0004101501007387 */ /* 0x000fe80000100800 */
[----:B------:R0:W-:Y:S02]  /*1f9e70*/  STL [R1+0x158], R20 ;  /* 0x0001581401007387 */ /* 0x0001e40000100800 */
[----:B0-----:R-:W-:-:S02]  /*1f9e80*/  LOP3.LUT R20, R56, 0xffff, RZ, 0xc0, !PT ;  /* 0x0000ffff38147812 */ /* 0x001fc400078ec0ff */
[----:B----4-:R-:W-:Y:S02]  /*1f9e90*/  LOP3.LUT R31, R22, 0xffff, RZ, 0xc0, !PT ;  /* 0x0000ffff161f7812 */ /* 0x010fe400078ec0ff */
[----:B------:R-:W2:Y:S04]  /*1f9ea0*/  LDL.LU R22, [R1+0xa2a8] ;  /* 0x00a2a80001167983 */ /* 0x000ea80000300800 */
[----:B------:R-:W3:Y:S01]  /*1f9eb0*/  LDL.LU R56, [R1+0x7e8] ;  /* 0x0007e80001387983 */ /* 0x000ee20000300800 */
[----:B------:R-:W-:Y:S02]  /*1f9ec0*/  LOP3.LUT R30, R43, 0xffff, RZ, 0xc0, !PT ;  /* 0x0000ffff2b1e7812 */ /* 0x000fe400078ec0ff */
[----:B------:R-:W-:Y:S01]  /*1f9ed0*/  LOP3.LUT R21, R49, 0xffff, RZ, 0xc0, !PT ;  /* 0x0000ffff31157812 */ /* 0x000fe200078ec0ff */
[----:B------:R-:W4:Y:S01]  /*1f9ee0*/  LDL.LU R48, [R1+0x714] ;  /* 0x0007140001307983 */ /* 0x000f220000300800 */
[----:B------:R-:W-:-:S02]  /*1f9ef0*/  PRMT R49, R30, 0x3340, R31 ;  /* 0x000033401e317816 */ /* 0x000fc4000000001f */
[----:B------:R-:W-:Y:S01]  /*1f9f00*/  PRMT R51, R21, 0x3340, R0 ;  /* 0x0000334015337816 */ /* 0x000fe20000000000 */
[----:B------:R-:W2:Y:S01]  /*1f9f10*/  LDL.LU R43, [R1+0x788] ;  /* 0x00078800012b7983 */ /* 0x000ea20000300800 */
[----:B------:R-:W-:Y:S02]  /*1f9f20*/  LOP3.LUT R37, R59, 0xffff, RZ, 0xc0, !PT ;  /* 0x0000ffff3b257812 */ /* 0x000fe400078ec0ff */
[----:B------:R-:W-:Y:S02]  /*1f9f30*/  LOP3.LUT R50, R60, 0xffff, RZ, 0xc0, !PT ;  /* 0x0000ffff3c327812 */ /* 0x000fe400078ec0ff */
[----:B------:R-:W-:Y:S02]  /*1f9f40*/  PRMT R52, R49, 0x5410, R51 ;  /* 0x0000541031347816 */ /* 0x000fe40000000033 */
[----:B------:R-:W-:Y:S02]  /*1f9f50*/  PRMT R49, R37, 0x3340, R50 ;  /* 0x0000334025317816 */ /* 0x000fe40000000032 */
[----:B------:R-:W-:Y:S01]  /*1f9f60*/  PRMT R51, R20, 0x3340, R0 ;  /* 0x0000334014337816 */ /* 0x000fe20000000000 */
[----:B------:R-:W-:Y:S03]  /*1f9f70*/  STL [R1+0x614], R52 ;  /* 0x0006143401007387 */ /* 0x000fe60000100800 */
[----:B------:R-:W-:-:S02]  /*1f9f80*/  PRMT R51, R49, 0x5410, R51 ;  /* 0x0000541031337816 */ /* 0x000fc40000000033 */
[----:B------:R-:W2:Y:S01]  /*1f9f90*/  LDL.LU R49, [R1+0x4b0] ;  /* 0x0004b00001317983 */ /* 0x000ea20000300800 */
[----:B------:R-:W-:Y:S02]  /*1f9fa0*/  SHF.R.U32.HI R37, RZ, 0x8, R37 ;  /* 0x00000008ff257819 */ /* 0x000fe40000011625 */
[----:B------:R-:W-:Y:S02]  /*1f9fb0*/  SHF.R.U32.HI R50, RZ, 0x8, R50 ;  /* 0x00000008ff327819 */ /* 0x000fe40000011632 */
[----:B------:R-:W-:Y:S02]  /*1f9fc0*/  SHF.R.U32.HI R30, RZ, 0x8, R30 ;  /* 0x00000008ff1e7819 */ /* 0x000fe4000001161e */
[----:B------:R-:W-:Y:S02]  /*1f9fd0*/  SHF.R.U32.HI R31, RZ, 0x8, R31 ;  /* 0x00000008ff1f7819 */ /* 0x000fe4000001161f */
[----:B------:R-:W-:Y:S02]  /*1f9fe0*/  IADD3 R54, P6, R28, R23, RZ ;  /* 0x000000171c367210 */ /* 0x000fe40007fde0ff */
[----:B------:R-:W-:-:S02]  /*1f9ff0*/  LOP3.LUT R37, R37, 0xffff, RZ, 0xc0, !PT ;  /* 0x0000ffff25257812 */ /* 0x000fc400078ec0ff */
[----:B------:R-:W-:Y:S02]  /*1fa000*/  LOP3.LUT R50, R50, 0xffff, RZ, 0xc0, !PT ;  /* 0x0000ffff32327812 */ /* 0x000fe400078ec0ff */
[----:B------:R-:W-:Y:S02]  /*1fa010*/  LOP3.LUT R30, R30, 0xffff, RZ, 0xc0, !PT ;  /* 0x0000ffff1e1e7812 */ /* 0x000fe400078ec0ff */
[----:B------:R-:W-:Y:S01]  /*1fa020*/  LOP3.LUT R31, R31, 0xffff, RZ, 0xc0, !PT ;  /* 0x0000ffff1f1f7812 */ /* 0x000fe200078ec0ff */
[----:B------:R-:W-:Y:S01]  /*1fa030*/  IMAD.X R55, R32, 0x1, R18, P6 ;  /* 0x0000000120377824 */ /* 0x000fe200030e0612 */
[----:B------:R-:W-:Y:S02]  /*1fa040*/  PRMT R50, R37, 0x3340, R50 ;  /* 0x0000334025327816 */ /* 0x000fe40000000032 */
[----:B------:R-:W-:Y:S02]  /*1fa050*/  PRMT R37, R30, 0x3340, R31 ;  /* 0x000033401e257816 */ /* 0x000fe4000000001f */
[----:B------:R-:W-:-:S02]  /*1fa060*/  IADD3 R30, P6, R28, R29, RZ ;  /* 0x0000001d1c1e7210 */ /* 0x000fc40007fde0ff */
[----:B------:R-:W-:Y:S01]  /*1fa070*/  SHF.R.U32.HI R21, RZ, 0x8, R21 ;  /* 0x00000008ff157819 */ /* 0x000fe20000011615 */
[----:B------:R-:W-:Y:S01]  /*1fa080*/  STL [R1+0x610], R51 ;  /* 0x0006103301007387 */ /* 0x000fe20000100800 */
[----:B------:R-:W-:Y:S01]  /*1fa090*/  SHF.R.U32.HI R20, RZ, 0x8, R20 ;  /* 0x00000008ff147819 */ /* 0x000fe20000011614 */
[----:B------:R-:W-:Y:S01]  /*1fa0a0*/  IMAD.X R31, R32, 0x1, R61, P6 ;  /* 0x00000001201f7824 */ /* 0x000fe200030e063d */
[----:B------:R-:W-:Y:S01]  /*1fa0b0*/  LOP3.LUT R21, R21, 0xffff, RZ, 0xc0, !PT ;  /* 0x0000ffff15157812 */ /* 0x000fe200078ec0ff */
[----:B------:R-:W-:Y:S01]  /*1fa0c0*/  STL.64 [R1+0xeb0], R54 ;  /* 0x000eb03601007387 */ /* 0x000fe20000100a00 */
[----:B------:R-:W-:-:S03]  /*1fa0d0*/  LOP3.LUT R20, R20, 0xffff, RZ, 0xc0, !PT ;  /* 0x0000ffff14147812 */ /* 0x000fc600078ec0ff */
[----:B------:R-:W-:Y:S04]  /*1fa0e0*/  STL [R1+0x40c], R50 ;  /* 0x00040c3201007387 */ /* 0x000fe80000100800 */
[----:B------:R-:W-:Y:S04]  /*1fa0f0*/  STL [R1+0x260], R37 ;  /* 0x0002602501007387 */ /* 0x000fe80000100800 */
[----:B------:R0:W-:Y:S02]  /*1fa100*/  STL.64 [R1+0xeb8], R30 ;  /* 0x000eb81e01007387 */ /* 0x0001e40000100a00 */
[----:B0-----:R-:W-:-:S02]  /*1fa110*/  PRMT R30, R21, 0x3340, R0 ;  /* 0x00003340151e7816 */ /* 0x001fc40000000000 */
[----:B------:R-:W-:-:S03]  /*1fa120*/  PRMT R21, R20, 0x3340, R0 ;  /* 0x0000334014157816 */ /* 0x000fc60000000000 */
[----:B------:R4:W-:Y:S04]  /*1fa130*/  STL [R1+0x154], R30 ;  /* 0x0001541e01007387 */ /* 0x0009e80000100800 */
[----:B------:R-:W2:Y:S04]  /*1fa140*/  LDL.LU R59, [R1+0x7c4] ;  /* 0x0007c400013b7983 */ /* 0x000ea80000300800 */
[----:B------:R2:W-:Y:S04]  /*1fa150*/  STL [R1+0x150], R21 ;  /* 0x0001501501007387 */ /* 0x0005e80000100800 */
[----:B------:R-:W2:Y:S01]  /*1fa160*/  LDL.LU R60, [R1+0x5dc] ;  /* 0x0005dc00013c7983 */ /* 0x000ea20000300800 */
[----:B---3--:R-:W-:-:S03]  /*1fa170*/  LOP3.LUT R20, R56, 0xffff, RZ, 0xc0, !PT ;  /* 0x0000ffff38147812 */ /* 0x008fc600078ec0ff */
[----:B------:R-:W3:Y:S01]  /*1fa180*/  LDL.LU R56, [R1+0x75c] ;  /* 0x00075c0001387983 */ /* 0x000ee20000300800 */
[----:B----4-:R-:W-:Y:S02]  /*1fa190*/  LOP3.LUT R30, R48, 0xffff, RZ, 0xc0, !PT ;  /* 0x0000ffff301e7812 */ /* 0x010fe400078ec0ff */
[----:B--2---:R-:W-:Y:S02]  /*1fa1a0*/  LOP3.LUT R21, R43, 0xffff, RZ, 0xc0, !PT ;  /* 0x0000ffff2b157812 */ /* 0x004fe400078ec0ff */
[----:B------:R-:W-:Y:S02]  /*1fa1b0*/  PRMT R43, R30, 0x3340, R0 ;  /* 0x000033401e2b7816 */ /* 0x000fe40000000000 */
[----:B------:R-:W-:Y:S02]  /*1fa1c0*/  PRMT R37, R20, 0x3340, R21 ;  /* 0x0000334014257816 */ /* 0x000fe40000000015 */
[----:B------:R-:W-:Y:S02]  /*1fa1d0*/  LOP3.LUT R24, R24, 0xffff, RZ, 0xc0, !PT ;  /* 0x0000ffff18187812 */ /* 0x000fe400078ec0ff */
[----:B------:R-:W-:-:S02]  /*1fa1e0*/  PRMT R37, R37, 0x5410, R43 ;  /* 0x0000541025257816 */ /* 0x000fc4000000002b */
[----:B------:R-:W-:Y:S01]  /*1fa1f0*/  LOP3.LUT R22, R22, 0xffff, RZ, 0xc0, !PT ;  /* 0x0000ffff16167812 */ /* 0x000fe200078ec0ff */
[----:B------:R-:W-:Y:S01]  /*1fa200*/  STL [R1+0xa130], R24 ;  /* 0x00a1301801007387 */ /* 0x000fe20000100800 */
[----:B------:R-:W-:-:S03]  /*1fa210*/  LOP3.LUT R31, R49, 0xffff, RZ, 0xc0, !PT ;  /* 0x0000ffff311f7812 */ /* 0x000fc600078ec0ff */
[----:B------:R0:W-:Y:S01]  /*1fa220*/  STL [R1+0x60c], R37 ;  /* 0x00060c2501007387 */ /* 0x0001e20000100800 */
[----:B------:R-:W-:Y:S02]  /*1fa230*/  PRMT R43, R24, 0x3340, R0 ;  /* 0x00003340182b7816 */ /* 0x000fe40000000000 */
[----:B------:R-:W-:Y:S02]  /*1fa240*/  IADD3 R48, P6, R28, R45, RZ ;  /* 0x0000002d1c307210 */ /* 0x000fe40007fde0ff */
[----:B0-----:R-:W-:-:S03]  /*1fa250*/  PRMT R37, R22, 0x3340, R31 ;  /* 0x0000334016257816 */ /* 0x001fc6000000001f */
[----:B------:R-:W-:Y:S01]  /*1fa260*/  IMAD.X R49, R32, 0x1, R47, P6 ;  /* 0x0000000120317824 */ /* 0x000fe200030e062f */
[----:B------:R-:W-:-:S05]  /*1fa270*/  PRMT R24, R37, 0x5410, R43 ;  /* 0x0000541025187816 */ /* 0x000fca000000002b */
[----:B------:R-:W-:Y:S04]  /*1fa280*/  STL [R1+0x1d80], R24 ;  /* 0x001d801801007387 */ /* 0x000fe80000100800 */
[----:B------:R0:W-:Y:S01]  /*1fa290*/  STL.64 [R1+0xea0], R48 ;  /* 0x000ea03001007387 */ /* 0x0001e20000100a00 */
[----:B------:R-:W-:-:S03]  /*1fa2a0*/  SHF.R.U32.HI R22, RZ, 0x8, R22 ;  /* 0x00000008ff167819 */ /* 0x000fc60000011616 */
[----:B0-----:R-:W2:Y:S04]  /*1fa2b0*/  LDL.LU R48, [R1+0x5234] ;  /* 0x0052340001307983 */ /* 0x001ea80000300800 */
[----:B------:R-:W4:Y:S04]  /*1fa2c0*/  LDL.LU R43, [R1+0x2f48] ;  /* 0x002f4800012b7983 */ /* 0x000f280000300800 */
[----:B------:R-:W4:Y:S01]  /*1fa2d0*/  LDL.LU R49, [R1+0x3148] ;  /* 0x0031480001317983 */ /* 0x000f220000300800 */
[----:B------:R-:W-:Y:S02]  /*1fa2e0*/  SHF.R.U32.HI R24, RZ, 0x8, R31 ;  /* 0x00000008ff187819 */ /* 0x000fe4000001161f */
[----:B------:R-:W-:-:S02]  /*1fa2f0*/  LOP3.LUT R22, R22, 0xffff, RZ, 0xc0, !PT ;  /* 0x0000ffff16167812 */ /* 0x000fc400078ec0ff */
[----:B------:R-:W-:Y:S02]  /*1fa300*/  LOP3.LUT R24, R24, 0xffff, RZ, 0xc0, !PT ;  /* 0x0000ffff18187812 */ /* 0x000fe400078ec0ff */
[----:B------:R-:W-:Y:S02]  /*1fa310*/  SHF.R.U32.HI R20, RZ, 0x8, R20 ;  /* 0x00000008ff147819 */ /* 0x000fe40000011614 */
[----:B------:R-:W-:Y:S02]  /*1fa320*/  SHF.R.U32.HI R21, RZ, 0x8, R21 ;  /* 0x00000008ff157819 */ /* 0x000fe40000011615 */
[----:B------:R-:W-:Y:S02]  /*1fa330*/  PRMT R22, R22, 0x3340, R24 ;  /* 0x0000334016167816 */ /* 0x000fe40000000018 */
[----:B------:R-:W-:Y:S02]  /*1fa340*/  LOP3.LUT R20, R20, 0xffff, RZ, 0xc0, !PT ;  /* 0x0000ffff14147812 */ /* 0x000fe400078ec0ff */
[----:B------:R-:W-:Y:S01]  /*1fa350*/  LOP3.LUT R21, R21, 0xffff, RZ, 0xc0, !PT ;  /* 0x0000ffff15157812 */ /* 0x000fe200078ec0ff */
[----:B------:R0:W-:Y:S03]  /*1fa360*/  STL [R1+0x9fd0], R22 ;  /* 0x009fd01601007387 */ /* 0x0001e60000100800 */
[----:B0-----:R-:W-:-:S02]  /*1fa370*/  PRMT R22, R20, 0x3340, R21 ;  /* 0x0000334014167816 */ /* 0x001fc40000000015 */
[----:B------:R-:W-:Y:S02]  /*1fa380*/  LOP3.LUT R21, R59, 0xffff, RZ, 0xc0, !PT ;  /* 0x0000ffff3b157812 */ /* 0x000fe400078ec0ff */
[----:B------:R-:W-:Y:S01]  /*1fa390*/  LOP3.LUT R20, R60, 0xffff, RZ, 0xc0, !PT ;  /* 0x0000ffff3c147812 */ /* 0x000fe200078ec0ff */
[----:B------:R3:W-:Y:S03]  /*1fa3a0*/  STL [R1+0x3fc], R22 ;  /* 0x0003fc1601007387 */ /* 0x0007e60000100800 */
[----:B------:R-:W-:Y:S01]  /*1fa3b0*/  PRMT R31, R20, 0x3340, R0 ;  /* 0x00003340141f7816 */ /* 0x000fe20000000000 */
[----:B------:R-:W4:Y:S04]  /*1fa3c0*/  LDL.LU R59, [R1+0x5238] ;  /* 0x00523800013b7983 */ /* 0x000f280000300800 */
[----:B------:R-:W4:Y:S01]  /*1fa3d0*/  LDL.LU R60, [R1+0x2f38] ;  /* 0x002f3800013c7983 */ /* 0x000f220000300800 */
[----:B---3--:R-:W-:-:S04]  /*1fa3e0*/  LOP3.LUT R22, R56, 0xffff, RZ, 0xc0, !PT ;  /* 0x0000ffff38167812 */ /* 0x008fc800078ec0ff */
[----:B------:R-:W-:-:S04]  /*1fa3f0*/  PRMT R24, R21, 0x3340, R22 ;  /* 0x0000334015187816 */ /* 0x000fc80000000016 */
[----:B------:R-:W-:-:S05]  /*1fa400*/  PRMT R24, R24, 0x5410, R31 ;  /* 0x0000541018187816 */ /* 0x000fca000000001f */
[----:B------:R4:W-:Y:S04]  /*1fa410*/  STL [R1+0x608], R24 ;  /* 0x0006081801007387 */ /* 0x0009e80000100800 */
[----:B------:R-:W3:Y:S01]  /*1fa420*/  LDL.LU R56, [R1+0x313c] ;  /* 0x00313c0001387983 */ /* 0x000ee20000300800 */
        /* <DEDUP_REMOVED lines=13> */
[----:B--2---:R-:W-:-:S03]  /*1fa500*/  LOP3.LUT R20, R48, 0xffff, RZ, 0xc0, !PT ;  /* 0x0000ffff30147812 */ /* 0x004fc600078ec0ff */
[----:B------:R-:W2:Y:S01]  /*1fa510*/  LDL.LU R48, [R1+0x522c] ;  /* 0x00522c0001307983 */ /* 0x000ea20000300800 */
[----:B----4-:R-:W-:-:S03]  /*1fa520*/  LOP3.LUT R24, R43, 0xffff, RZ, 0xc0, !PT ;  /* 0x0000ffff2b187812 */ /* 0x010fc600078ec0ff */
[----:B------:R-:W4:Y:S01]  /*1fa530*/  LDL.LU R43, [R1+0x2e38] ;  /* 0x002e3800012b7983 */ /* 0x000f220000300800 */
[----:B0-----:R-:W-:Y:S02]  /*1fa540*/  LOP3.LUT R21, R49, 0xffff, RZ, 0xc0, !PT ;  /* 0x0000ffff31157812 */ /* 0x001fe400078ec0ff */
[----:B------:R-:W-:Y:S02]  /*1fa550*/  PRMT R31, R24, 0x3340, R0 ;  /* 0x00003340181f7816 */ /* 0x000fe40000000000 */
[----:B------:R-:W-:-:S04]  /*1fa560*/  PRMT R22, R20, 0x3340, R21 ;  /* 0x0000334014167816 */ /* 0x000fc80000000015 */
[----:B------:R-:W-:-:S05]  /*1fa570*/  PRMT R22, R22, 0x5410, R31 ;  /* 0x0000541016167816 */ /* 0x000fca000000001f */
[----:B------:R0:W-:Y:S04]  /*1fa580*/  STL [R1+0x5f8], R22 ;  /* 0x0005f81601007387 */ /* 0x0001e80000100800 */
[----:B------:R-:W4:Y:S01]  /*1fa590*/  LDL.LU R49, [R1+0x303c] ;  /* 0x00303c0001317983 */ /* 0x000f220000300800 */
[----:B------:R-:W-:Y:S02]  /*1fa5a0*/  SHF.R.U32.HI R20, RZ, 0x8, R20 ;  /* 0x00000008ff147819 */ /* 0x000fe40000011614 */
[----:B------:R-:W-:Y:S02]  /*1fa5b0*/  SHF.R.U32.HI R21, RZ, 0x8, R21 ;  /* 0x00000008ff157819 */ /* 0x000fe40000011615 */
[----:B0-----:R-:W-:Y:S02]  /*1fa5c0*/  SHF.R.U32.HI R22, RZ, 0x8, R30 ;  /* 0x00000008ff167819 */ /* 0x001fe4000001161e */
[----:B------:R-:W-:-:S02]  /*1fa5d0*/  IADD3 R50, P6, R28, R39, RZ ;  /* 0x000000271c327210 */ /* 0x000fc40007fde0ff */
[----:B------:R-:W-:Y:S02]  /*1fa5e0*/  LOP3.LUT R22, R22, 0xffff, RZ, 0xc0, !PT ;  /* 0x0000ffff16167812 */ /* 0x000fe400078ec0ff */
[----:B------:R-:W-:Y:S02]  /*1fa5f0*/  LOP3.LUT R20, R20, 0xffff, RZ, 0xc0, !PT ;  /* 0x0000ffff14147812 */ /* 0x000fe400078ec0ff */
[----:B------:R-:W-:Y:S01]  /*1fa600*/  LOP3.LUT R21, R21, 0xffff, RZ, 0xc0, !PT ;  /* 0x0000ffff15157812 */ /* 0x000fe200078ec0ff */
[----:B------:R-:W-:Y:S01]  /*1fa610*/  IMAD.X R51, R32, 0x1, R41, P6 ;  /* 0x0000000120337824 */ /* 0x000fe200030e0629 */
[----:B------:R-:W-:Y:S02]  /*1fa620*/  PRMT R30, R22, 0x3340, R0 ;  /* 0x00003340161e7816 */ /* 0x000fe40000000000 */
[----:B------:R-:W-:Y:S02]  /*1fa630*/  PRMT R22, R20, 0x3340, R21 ;  /* 0x0000334014167816 */ /* 0x000fe40000000015 */
[----:B------:R-:W-:Y:S01]  /*1fa640*/  STL.64 [R1+0xe90], R50 ;  /* 0x000e903201007387 */ /* 0x000fe20000100a00 */
[----:B------:R-:W-:-:S03]  /*1fa650*/  LOP3.LUT R21, R59, 0xffff, RZ, 0xc0, !PT ;  /* 0x0000ffff3b157812 */ /* 0x000fc600078ec0ff */
[----:B------:R-:W-:Y:S01]  /*1fa660*/  STL [R1+0x138], R30 ;  /* 0x0001381e01007387 */ /* 0x000fe20000100800 */
[----:B------:R-:W-:-:S03]  /*1fa670*/  LOP3.LUT R20, R60, 0xffff, RZ, 0xc0, !PT ;  /* 0x0000ffff3c147812 */ /* 0x000fc600078ec0ff */
[----:B------:R3:W-:Y:S04]  /*1fa680*/  STL [R1+0x3f8], R22 ;  /* 0x0003f81601007387 */ /* 0x0007e80000100800 */
[----:B------:R-:W4:Y:S04]  /*1fa690*/  LDL.LU R59, [R1+0x5230] ;  /* 0x00523000013b7983 */ /* 0x000f280000300800 */
[----:B------:R-:W4:Y:S01]  /*1fa6a0*/  LDL.LU R60, [R1+0x2e48] ;  /* 0x002e4800013c7983 */ /* 0x000f220000300800 */
[----:B---3--:R-:W-:-:S03]  /*1fa6b0*/  LOP3.LUT R22, R56, 0xffff, RZ, 0xc0, !PT ;  /* 0x0000ffff38167812 */ /* 0x008fc600078ec0ff */
[----:B------:R-:W3:Y:S01]  /*1fa6c0*/  LDL.LU R56, [R1+0x3048] ;  /* 0x0030480001387983 */ /* 0x000ee20000300800 */
[----:B------:R-:W-:Y:S02]  /*1fa6d0*/  PRMT R31, R20, 0x3340, R0 ;  /* 0x00003340141f7816 */ /* 0x000fe40000000000 */
[----:B------:R-:W-:-:S04]  /*1fa6e0*/  PRMT R30, R21, 0x3340, R22 ;  /* 0x00003340151e7816 */ /* 0x000fc80000000016 */
[----:B------:R-:W-:Y:S02]  /*1fa6f0*/  PRMT R37, R30, 0x5410, R31 ;  /* 0x000054101e257816 */ /* 0x000fe4000000001f */
[----:B------:R-:W-:Y:S02]  /*1fa700*/  IADD3 R30, P6, R28, R40, RZ ;  /* 0x000000281c1e7210 */ /* 0x000fe40007fde0ff */
[----:B------:R-:W-:Y:S02]  /*1fa710*/  SHF.R.U32.HI R21, RZ, 0x8, R21 ;  /* 0x00000008ff157819 */ /* 0x000fe40000011615 */
[----:B------:R-:W-:Y:S01]  /*1fa720*/  SHF.R.U32.HI R22, RZ, 0x8, R22 ;  /* 0x00000008ff167819 */ /* 0x000fe20000011616 */
[----:B------:R-:W-:Y:S01]  /*1fa730*/  IMAD.X R31, R32, 0x1, R34, P6 ;  /* 0x00000001201f7824 */ /* 0x000fe200030e0622 */
[----:B------:R-:W-:Y:S02]  /*1fa740*/  SHF.R.U32.HI R20, RZ, 0x8, R20 ;  /* 0x00000008ff147819 */ /* 0x000fe40000011614 */
[----:B------:R-:W-:-:S02]  /*1fa750*/  LOP3.LUT R21, R21, 0xffff, RZ, 0xc0, !PT ;  /* 0x0000ffff15157812 */ /* 0x000fc400078ec0ff */
[----:B------:R-:W-:Y:S01]  /*1fa760*/  LOP3.LUT R22, R22, 0xffff, RZ, 0xc0, !PT ;  /* 0x0000ffff16167812 */ /* 0x000fe200078ec0ff */
[----:B------:R-:W-:Y:S01]  /*1fa770*/  STL [R1+0x5f4], R37 ;  /* 0x0005f42501007387 */ /* 0x000fe20000100800 */
[----:B------:R-:W-:-:S03]  /*1fa780*/  LOP3.LUT R20, R20, 0xffff, RZ, 0xc0, !PT ;  /* 0x0000ffff14147812 */ /* 0x000fc600078ec0ff */
[----:B------:R0:W-:Y:S02]  /*1fa790*/  STL.64 [R1+0xe98], R30 ;  /* 0x000e981e01007387 */ /* 0x0001e40000100a00 */
[----:B0-----:R-:W-:Y:S02]  /*1fa7a0*/  PRMT R30, R21, 0x3340, R22 ;  /* 0x00003340151e7816 */ /* 0x001fe40000000016 */
[----:B------:R-:W-:-:S03]  /*1fa7b0*/  PRMT R22, R20, 0x3340, R0 ;  /* 0x0000334014167816 */ /* 0x000fc60000000000 */
[----:B------:R-:W-:Y:S01]  /*1fa7c0*/  STL [R1+0x254], R30 ;  /* 0x0002541e01007387 */ /* 0x000fe20000100800 */
[----:B--2---:R-:W-:Y:S02]  /*1fa7d0*/  LOP3.LUT R21, R48, 0xffff, RZ, 0xc0, !PT ;  /* 0x0000ffff30157812 */ /* 0x004fe400078ec0ff */
[----:B----4-:R-:W-:Y:S01]  /*1fa7e0*/  LOP3.LUT R20, R43, 0xffff, RZ, 0xc0, !PT ;  /* 0x0000ffff2b147812 */ /* 0x010fe200078ec0ff */
[----:B------:R0:W-:Y:S03]  /*1fa7f0*/  STL [R1+0x134], R22 ;  /* 0x0001341601007387 */ /* 0x0001e60000100800 */
[----:B------:R-:W-:Y:S02]  /*1fa800*/  PRMT R31, R20, 0x3340, R0 ;  /* 0x00003340141f7816 */ /* 0x000fe40000000000 */
[----:B------:R-:W-:Y:S02]  /*1fa810*/  SHF.R.U32.HI R24, RZ, 0x8, R24 ;  /* 0x00000008ff187819 */ /* 0x000fe40000011618 */
[----:B0-----:R-:W-:-:S04]  /*1fa820*/  LOP3.LUT R22, R49, 0xffff, RZ, 0xc0, !PT ;  /* 0x0000ffff31167812 */ /* 0x001fc800078ec0ff */
[----:B------:R-:W-:-:S04]  /*1fa830*/  PRMT R30, R21, 0x3340, R22 ;  /* 0x00003340151e7816 */ /* 0x000fc80000000016 */
[----:B------:R-:W-:Y:S02]  /*1fa840*/  PRMT R37, R30, 0x5410, R31 ;  /* 0x000054101e257816 */ /* 0x000fe4000000001f */
[----:B------:R-:W-:Y:S02]  /*1fa850*/  IADD3 R30, P6, R28, R42, RZ ;  /* 0x0000002a1c1e7210 */ /* 0x000fe40007fde0ff */
[----:B------:R-:W-:Y:S02]  /*1fa860*/  SHF.R.U32.HI R21, RZ, 0x8, R21 ;  /* 0x00000008ff157819 */ /* 0x000fe40000011615 */
[----:B------:R-:W-:Y:S01]  /*1fa870*/  SHF.R.U32.HI R22, RZ, 0x8, R22 ;  /* 0x00000008ff167819 */ /* 0x000fe20000011616 */
[----:B------:R-:W-:Y:S01]  /*1fa880*/  IMAD.X R31, R32, 0x1, R35, P6 ;  /* 0x00000001201f7824 */ /* 0x000fe200030e0623 */
[----:B------:R-:W-:Y:S01]  /*1fa890*/  LOP3.LUT R24, R24, 0xffff, RZ, 0xc0, !PT ;  /* 0x0000ffff18187812 */ /* 0x000fe200078ec0ff */
[----:B------:R-:W-:Y:S01]  /*1fa8a0*/  STL [R1+0x1d4c], R37 ;  /* 0x001d4c2501007387 */ /* 0x000fe20000100800 */
[----:B------:R-:W-:-:S02]  /*1fa8b0*/  LOP3.LUT R21, R21, 0xffff, RZ, 0xc0, !PT ;  /* 0x0000ffff15157812 */ /* 0x000fc400078ec0ff */
[----:B------:R-:W-:Y:S01]  /*1fa8c0*/  LOP3.LUT R22, R22, 0xffff, RZ, 0xc0, !PT ;  /* 0x0000ffff16167812 */ /* 0x000fe200078ec0ff */
[----:B------:R0:W-:Y:S02]  /*1fa8d0*/  STL.64 [R1+0xe88], R30 ;  /* 0x000e881e01007387 */ /* 0x0001e40000100a00 */
[----:B0-----:R-:W-:Y:S02]  /*1fa8e0*/  PRMT R30, R24, 0x3340, R0 ;  /* 0x00003340181e7816 */ /* 0x001fe40000000000 */
[----:B------:R-:W-:-:S03]  /*1fa8f0*/  PRMT R24, R21, 0x3340, R22 ;  /* 0x0000334015187816 */ /* 0x000fc60000000016 */
[----:B------:R-:W-:Y:S01]  /*1fa900*/  STL [R1+0x130], R30 ;  /* 0x0001301e01007387 */ /* 0x000fe20000100800 */
[----:B------:R-:W-:Y:S02]  /*1fa910*/  LOP3.LUT R22, R59, 0xffff, RZ, 0xc0, !PT ;  /* 0x0000ffff3b167812 */ /* 0x000fe400078ec0ff */
[----:B------:R-:W-:Y:S01]  /*1fa920*/  LOP3.LUT R21, R60, 0xffff, RZ, 0xc0, !PT ;  /* 0x0000ffff3c157812 */ /* 0x000fe200078ec0ff */
[----:B------:R3:W-:Y:S03]  /*1fa930*/  STL [R1+0x3f4], R24 ;  /* 0x0003f41801007387 */ /* 0x0007e60000100800 */
[----:B------:R-:W-:Y:S02]  /*1fa940*/  PRMT R31, R21, 0x3340, R0 ;  /* 0x00003340151f7816 */ /* 0x000fe40000000000 */
[----:B------:R-:W-:Y:S02]  /*1fa950*/  SHF.R.U32.HI R21, RZ, 0x8, R21 ;  /* 0x00000008ff157819 */ /* 0x000fe40000011615 */
[----:B------:R-:W-:-:S02]  /*1fa960*/  SHF.R.U32.HI R20, RZ, 0x8, R20 ;  /* 0x00000008ff147819 */ /* 0x000fc40000011614 */
[----:B------:R-:W-:Y:S02]  /*1fa970*/  LOP3.LUT R21, R21, 0xffff, RZ, 0xc0, !PT ;  /* 0x0000ffff15157812 */ /* 0x000fe400078ec0ff */
[----:B------:R-:W-:Y:S02]  /*1fa980*/  LOP3.LUT R20, R20, 0xffff, RZ, 0xc0, !PT ;  /* 0x0000ffff14147812 */ /* 0x000fe400078ec0ff */
[--C-:B------:R-:W-:Y:S02]  /*1fa990*/  PRMT R21, R21, 0x3340, R0.reuse ;  /* 0x0000334015157816 */ /* 0x100fe40000000000 */
[----:B------:R-:W-:Y:S02]  /*1fa9a0*/  PRMT R20, R20, 0x3340, R0 ;  /* 0x0000334014147816 */ /* 0x000fe40000000000 */
[----:B---3--:R-:W-:-:S04]  /*1fa9b0*/  LOP3.LUT R24, R56, 0xffff, RZ, 0xc0, !PT ;  /* 0x0000ffff38187812 */ /* 0x008fc800078ec0ff */
[----:B------:R-:W-:-:S04]  /*1fa9c0*/  PRMT R30, R22, 0x3340, R24 ;  /* 0x00003340161e7816 */ /* 0x000fc80000000018 */
[----:B------:R-:W-:Y:S02]  /*1fa9d0*/  PRMT R37, R30, 0x5410, R31 ;  /* 0x000054101e257816 */ /* 0x000fe4000000001f */
[----:B------:R-:W-:Y:S02]  /*1fa9e0*/  IADD3 R30, P6, R28, R11, RZ ;  /* 0x0000000b1c1e7210 */ /* 0x000fe40007fde0ff */
[----:B------:R-:W-:Y:S02]  /*1fa9f0*/  SHF.R.U32.HI R22, RZ, 0x8, R22 ;  /* 0x00000008ff167819 */ /* 0x000fe40000011616 */
[----:B------:R-:W-:Y:S01]  /*1faa00*/  SHF.R.U32.HI R24, RZ, 0x8, R24 ;  /* 0x00000008ff187819 */ /* 0x000fe20000011618 */
[----:B------:R-:W-:Y:S01]  /*1faa10*/  IMAD.X R31, R32, 0x1, R12, P6 ;  /* 0x00000001201f7824 */ /* 0x000fe200030e060c */
[----:B------:R-:W-:Y:S01]  /*1faa20*/  STL [R1+0x5e8], R37 ;  /* 0x0005e82501007387 */ /* 0x000fe20000100800 */
[----:B------:R-:W-:Y:S02]  /*1faa30*/  LOP3.LUT R22, R22, 0xffff, RZ, 0xc0, !PT ;  /* 0x0000ffff16167812 */ /* 0x000fe400078ec0ff */
[----:B------:R-:W-:Y:S01]  /*1faa40*/  LOP3.LUT R24, R24, 0xffff, RZ, 0xc0, !PT ;  /* 0x0000ffff18187812 */ /* 0x000fe200078ec0ff */
[----:B------:R-:W2:Y:S04]  /*1faa50*/  LDL.LU R43, [R1+0x33c] ;  /* 0x00033c00012b7983 */ /* 0x000ea80000300800 */
[----:B------:R0:W-:Y:S01]  /*1faa60*/  STL.64 [R1+0xe80], R30 ;  /* 0x000e801e01007387 */ /* 0x0001e20000100a00 */
[----:B------:R-:W-:-:S02]  /*1faa70*/  PRMT R22, R22, 0x3340, R24 ;  /* 0x0000334016167816 */ /* 0x000fc40000000018 */
[----:B0-----:R-:W-:-:S03]  /*1faa80*/  IADD3 R30, P6, R28, R13, RZ ;  /* 0x0000000d1c1e7210 */ /* 0x001fc60007fde0ff */
[----:B------:R-:W-:Y:S02]  /*1faa90*/  STL [R1+0x3ec], R22 ;  /* 0x0003ec1601007387 */ /* 0x000fe40000100800 */
[----:B------:R-:W-:Y:S02]  /*1faaa0*/  IMAD.X R31, R32, 0x1, R15, P6 ;  /* 0x00000001201f7824 */ /* 0x000fe400030e060f */
[----:B------:R0:W-:Y:S04]  /*1faab0*/  STL [R1+0x12c], R21 ;  /* 0x00012c1501007387 */ /* 0x0001e80000100800 */
[----:B------:R-:W-:Y:S04]  /*1faac0*/  STL.64 [R1+0xe78], R30 ;  /* 0x000e781e01007387 */ /* 0x000fe80000100a00 */
[----:B------:R1:W-:Y:S01]  /*1faad0*/  STL [R1+0x128], R20 ;  /* 0x0001281401007387 */ /* 0x0003e20000100800 */
[----:B0-----:R-:W-:-:S03]  /*1faae0*/  LOP3.LUT R21, R27, 0xffff, RZ, 0xc0, !PT ;  /* 0x0000ffff1b157812 */ /* 0x001fc600078ec0ff */
[----:B------:R-:W3:Y:S01]  /*1faaf0*/  LDL.LU R27, [R1+0xa2a4] ;  /* 0x00a2a400011b7983 */ /* 0x000ee20000300800 */
[----:B------:R-:W-:Y:S02]  /*1fab00*/  LOP3.LUT R17, R17, 0xffff, RZ, 0xc0, !PT ;  /* 0x0000ffff11117812 */ /* 0x000fe400078ec0ff */
[----:B-1----:R-:W-:Y:S01]  /*1fab10*/  LOP3.LUT R20, R19, 0xffff, RZ, 0xc0, !PT ;  /* 0x0000ffff13147812 */ /* 0x002fe200078ec0ff */
[----:B------:R-:W4:Y:S01]  /*1fab20*/  LDL.LU R56, [R1+0x394] ;  /* 0x0003940001387983 */ /* 0x000f220000300800 */
[----:B------:R-:W-:Y:S02]  /*1fab30*/  PRMT R22, R21, 0x3340, R0 ;  /* 0x0000334015167816 */ /* 0x000fe40000000000 */
[----:B------:R-:W-:Y:S02]  /*1fab40*/  PRMT R19, R17, 0x3340, R20 ;  /* 0x0000334011137816 */ /* 0x000fe40000000014 */
[----:B------:R-:W-:Y:S02]  /*1fab50*/  IADD3 R30, P6, R28, R14, RZ ;  /* 0x0000000e1c1e7210 */ /* 0x000fe40007fde0ff */
[----:B------:R-:W-:-:S03]  /*1fab60*/  PRMT R19, R19, 0x5410, R22 ;  /* 0x0000541013137816 */ /* 0x000fc60000000016 */
[----:B------:R-:W-:Y:S02]  /*1fab70*/  IMAD.X R31, R32, 0x1, R16, P6 ;  /* 0x00000001201f7824 */ /* 0x000fe400030e0610 */
[----:B------:R0:W-:Y:S01]  /*1fab80*/  STL [R1+0x9fd4], R19 ;  /* 0x009fd41301007387 */ /* 0x0001e20000100800 */
[----:B------:R-:W-:-:S03]  /*1fab90*/  LOP3.LUT R32, R25, 0xffff, RZ, 0xc0, !PT ;  /* 0x0000ffff19207812 */ /* 0x000fc600078ec0ff */
[----:B------:R-:W-:Y:S04]  /*1faba0*/  STL.64 [R1+0xe70], R30 ;  /* 0x000e701e01007387 */ /* 0x000fe80000100a00 */
[----:B------:R-:W4:Y:S01]  /*1fabb0*/  LDL.LU R49, [R1+0x488] ;  /* 0x0004880001317983 */ /* 0x000f220000300800 */
[----:B0-----:R-:W-:-:S03]  /*1fabc0*/  SHF.R.U32.HI R19, RZ, 0x8, R20 ;  /* 0x00000008ff137819 */ /* 0x001fc60000011614 */
[----:B------:R-:W4:Y:S04]  /*1fabd0*/  LDL.LU R59, [R1+0x560] ;  /* 0x00056000013b7983 */ /* 0x000f280000300800 */
[----:B------:R-:W4:Y:S04]  /*1fabe0*/  LDL.LU R60, [R1+0x4f4] ;  /* 0x0004f400013c7983 */ /* 0x000f280000300800 */
[----:B------:R-:W4:Y:S01]  /*1fabf0*/  LDL.LU R25, [R1+0xa2a0] ;  /* 0x00a2a00001197983 */ /* 0x000f220000300800 */
[----:B---3--:R-:W-:-:S03]  /*1fac00*/  LOP3.LUT R20, R27, 0xffff, RZ, 0xc0, !PT ;  /* 0x0000ffff1b147812 */ /* 0x008fc600078ec0ff */
[----:B------:R-:W3:Y:S01]  /*1fac10*/  LDL.LU R27, [R1+0xa29c] ;  /* 0x00a29c00011b7983 */ /* 0x000ee20000300800 */
[----:B------:R-:W-:Y:S02]  /*1fac20*/  SHF.R.U32.HI R17, RZ, 0x8, R17 ;  /* 0x00000008ff117819 */ /* 0x000fe40000011611 */
[----:B------:R-:W-:Y:S02]  /*1fac30*/  LOP3.LUT R19, R19, 0xffff, RZ, 0xc0, !PT ;  /* 0x0000ffff13137812 */ /* 0x000fe400078ec0ff */
[----:B------:R-:W-:-:S04]  /*1fac40*/  LOP3.LUT R17, R17, 0xffff, RZ, 0xc0, !PT ;  /* 0x0000ffff11117812 */ /* 0x000fc800078ec0ff */
[----:B------:R-:W-:Y:S02]  /*1fac50*/  PRMT R17, R17, 0x3340, R19 ;  /* 0x0000334011117816 */ /* 0x000fe40000000013 */
[----:B--2---:R-:W-:Y:S02]  /*1fac60*/  LOP3.LUT R19, R43, 0xffff, RZ, 0xc0, !PT ;  /* 0x0000ffff2b137812 */ /* 0x004fe400078ec0ff */
[----:B------:R-:W-:Y:S02]  /*1fac70*/  SHF.R.U32.HI R21, RZ, 0x8, R21 ;  /* 0x00000008ff157819 */ /* 0x000fe40000011615 */
[--C-:B------:R-:W-:Y:S02]  /*1fac80*/  PRMT R22, R19, 0x3340, R20.reuse ;  /* 0x0000334013167816 */ /* 0x100fe40000000014 */
[----:B------:R-:W-:Y:S02]  /*1fac90*/  SHF.R.U32.HI R19, RZ, 0x8, R19 ;  /* 0x00000008ff137819 */ /* 0x000fe40000011613 */
[----:B------:R-:W-:-:S02]  /*1faca0*/  SHF.R.U32.HI R20, RZ, 0x8, R20 ;  /* 0x00000008ff147819 */ /* 0x000fc40000011614 */
[----:B------:R-:W-:Y:S02]  /*1facb0*/  PRMT R24, R32, 0x3340, R0 ;  /* 0x0000334020187816 */ /* 0x000fe40000000000 */
[----:B------:R-:W-:Y:S02]  /*1facc0*/  LOP3.LUT R21, R21, 0xffff, RZ, 0xc0, !PT ;  /* 0x0000ffff15157812 */ /* 0x000fe400078ec0ff */
[----:B------:R-:W-:Y:S02]  /*1facd0*/  LOP3.LUT R19, R19, 0xffff, RZ, 0xc0, !PT ;  /* 0x0000ffff13137812 */ /* 0x000fe400078ec0ff */
[----:B------:R-:W-:Y:S02]  /*1face0*/  LOP3.LUT R20, R20, 0xffff, RZ, 0xc0, !PT ;  /* 0x0000ffff14147812 */ /* 0x000fe400078ec0ff */
[----:B------:R-:W-:Y:S02]  /*1facf0*/  PRMT R22, R22, 0x5410, R24 ;  /* 0x0000541016167816 */ /* 0x000fe40000000018 */
[----:B------:R-:W-:-:S02]  /*1fad00*/  PRMT R21, R21, 0x3340, R0 ;  /* 0x0000334015157816 */ /* 0x000fc40000000000 */
[----:B------:R-:W-:Y:S01]  /*1fad10*/  PRMT R19, R19, 0x3340, R20 ;  /* 0x0000334013137816 */ /* 0x000fe20000000014 */
[----:B------:R3:W-:Y:S01]  /*1fad20*/  STL [R1+0x1d0c], R22 ;  /* 0x001d0c1601007387 */ /* 0x0007e20000100800 */
[----:B----4-:R-:W-:-:S03]  /*1fad30*/  LOP3.LUT R20, R25, 0xffff, RZ, 0xc0, !PT ;  /* 0x0000ffff19147812 */ /* 0x010fc600078ec0ff */
[----:B------:R0:W-:Y:S04]  /*1fad40*/  STL [R1+0x11c], R21 ;  /* 0x00011c1501007387 */ /* 0x0001e80000100800 */
[----:B------:R-:W2:Y:S04]  /*1fad50*/  LDL.LU R25, [R1+0xa298] ;  /* 0x00a2980001197983 */ /* 0x000ea80000300800 */
[----:B------:R1:W-:Y:S01]  /*1fad60*/  STL [R1+0x3dc], R19 ;  /* 0x0003dc1301007387 */ /* 0x0003e20000100800 */
[----:B---3--:R-:W-:-:S03]  /*1fad70*/  LOP3.LUT R22, R27, 0xffff, RZ, 0xc0, !PT ;  /* 0x0000ffff1b167812 */ /* 0x008fc600078ec0ff */
[----:B------:R-:W3:Y:S01]  /*1fad80*/  LDL.LU R27, [R1+0xa294] ;  /* 0x00a29400011b7983 */ /* 0x000ee20000300800 */
[----:B0-----:R-:W-:Y:S02]  /*1fad90*/  LOP3.LUT R21, R56, 0xffff, RZ, 0xc0, !PT ;  /* 0x0000ffff38157812 */ /* 0x001fe400078ec0ff */
[----:B-1----:R-:W-:Y:S02]  /*1fada0*/  PRMT R19, R20, 0x3340, R0 ;  /* 0x0000334014137816 */ /* 0x002fe40000000000 */
[----:B------:R-:W-:Y:S02]  /*1fadb0*/  SHF.R.U32.HI R24, RZ, 0x8, R21 ;  /* 0x00000008ff187819 */ /* 0x000fe40000011615 */
[----:B------:R-:W-:Y:S02]  /*1fadc0*/  SHF.R.U32.HI R30, RZ, 0x8, R22 ;  /* 0x00000008ff1e7819 */ /* 0x000fe40000011616 */
[----:B------:R-:W-:Y:S02]  /*1fadd0*/  SHF.R.U32.HI R20, RZ, 0x8, R20 ;  /* 0x00000008ff147819 */ /* 0x000fe40000011614 */
[----:B------:R-:W-:-:S02]  /*1fade0*/  LOP3.LUT R24, R24, 0xffff, RZ, 0xc0, !PT ;  /* 0x0000ffff18187812 */ /* 0x000fc400078ec0ff */
[----:B------:R-:W-:Y:S02]  /*1fadf0*/  LOP3.LUT R30, R30, 0xffff, RZ, 0xc0, !PT ;  /* 0x0000ffff1e1e7812 */ /* 0x000fe400078ec0ff */
[----:B------:R-:W-:Y:S02]  /*1fae00*/  LOP3.LUT R20, R20, 0xffff, RZ, 0xc0, !PT ;  /* 0x0000ffff14147812 */ /* 0x000fe400078ec0ff */
[----:B------:R-:W-:Y:S02]  /*1fae10*/  PRMT R56, R24, 0x3340, R30 ;  /* 0x0000334018387816 */ /* 0x000fe4000000001e */
[----:B------:R-:W-:Y:S02]  /*1fae20*/  PRMT R24, R20, 0x3340, R0 ;  /* 0x0000334014187816 */ /* 0x000fe40000000000 */
[----:B------:R-:W-:Y:S02]  /*1fae30*/  LOP3.LUT R30, R49, 0xffff, RZ, 0xc0, !PT ;  /* 0x0000ffff311e7812 */ /* 0x000fe400078ec0ff */
[----:B------:R-:W-:-:S02]  /*1fae40*/  LOP3.LUT R20, R59, 0xffff, RZ, 0xc0, !PT ;  /* 0x0000ffff3b147812 */ /* 0x000fc400078ec0ff */
[----:B------:R-:W-:Y:S01]  /*1fae50*/  LOP3.LUT R31, R60, 0xffff, RZ, 0xc0, !PT ;  /* 0x0000ffff3c1f7812 */ /* 0x000fe200078ec0ff */
[----:B------:R0:W-:Y:S01]  /*1fae60*/  STL [R1+0x118], R24 ;  /* 0x0001181801007387 */ /* 0x0001e20000100800 */
[----:B------:R-:W-:Y:S01]  /*1fae70*/  PRMT R37, R30, 0x3340, R0 ;  /* 0x000033401e257816 */ /* 0x000fe20000000000 */
[----:B0-----:R-:W-:Y:S01]  /*1fae80*/  VIADD R24, R28, UR4 ;  /* 0x000000041c187c36 */ /* 0x001fe20008000000 */
[----:B------:R-:W-:Y:S01]  /*1fae90*/  PRMT R28, R20, 0x3340, R31 ;  /* 0x00003340141c7816 */ /* 0x000fe2000000001f */
[----:B------:R-:W-:-:S03]  /*1faea0*/  ULDC UR4, c[0x0][0x248] ;  /* 0x0000920000047ab9 */ /* 0x000fc60000000800 */
[----:B------:R-:W-:Y:S02]  /*1faeb0*/  PRMT R37, R28, 0x5410, R37 ;  /* 0x000054101c257816 */ /* 0x000fe40000000025 */
[----:B------:R-:W-:Y:S02]  /*1faec0*/  SHF.R.S32.HI R28, RZ, 0x1f, R24 ;  /* 0x0000001fff1c7819 */ /* 0x000fe40000011418 */
[----:B------:R-:W-:Y:S02]  /*1faed0*/  IADD3 R48, P6, R24, R4, RZ ;  /* 0x0000000418307210 */ /* 0x000fe40007fde0ff */
[----:B------:R-:W-:Y:S02]  /*1faee0*/  SHF.R.U32.HI R32, RZ, 0x8, R32 ;  /* 0x00000008ff207819 */ /* 0x000fe40000011620 */
[----:B------:R-:W-:Y:S01]  /*1faef0*/  SHF.R.U32.HI R20, RZ, 0x8, R20 ;  /* 0x00000008ff147819 */ /* 0x000fe20000011614 */
[----:B------:R-:W-:Y:S01]  /*1faf00*/  IMAD.X R49, R28, 0x1, R33, P6 ;  /* 0x000000011c317824 */ /* 0x000fe200030e0621 */
[----:B------:R-:W-:-:S02]  /*1faf10*/  SHF.R.U32.HI R31, RZ, 0x8, R31 ;  /* 0x00000008ff1f7819 */ /* 0x000fc4000001161f */
[----:B------:R-:W-:Y:S01]  /*1faf20*/  LOP3.LUT R32, R32, 0xffff, RZ, 0xc0, !PT ;  /* 0x0000ffff20207812 */ /* 0x000fe200078ec0ff */
[----:B------:R-:W-:Y:S01]  /*1faf30*/  STL [R1+0x1d00], R37 ;  /* 0x001d002501007387 */ /* 0x000fe20000100800 */
[----:B------:R-:W-:Y:S02]  /*1faf40*/  LOP3.LUT R20, R20, 0xffff, RZ, 0xc0, !PT ;  /* 0x0000ffff14147812 */ /* 0x000fe400078ec0ff */
[----:B------:R-:W-:Y:S01]  /*1faf50*/  LOP3.LUT R31, R31, 0xffff, RZ, 0xc0, !PT ;  /* 0x0000ffff1f1f7812 */ /* 0x000fe200078ec0ff */
[----:B------:R0:W-:Y:S01]  /*1faf60*/  STL.64 [R1+0xe68], R48 ;  /* 0x000e683001007387 */ /* 0x0001e20000100a00 */
[----:B------:R-:W-:Y:S02]  /*1faf70*/  PRMT R32, R32, 0x3340, R0 ;  /* 0x0000334020207816 */ /* 0x000fe40000000000 */
[----:B------:R-:W-:Y:S01]  /*1faf80*/  PRMT R20, R20, 0x3340, R31 ;  /* 0x0000334014147816 */ /* 0x000fe2000000001f */
[----:B0-----:R-:W4:Y:S04]  /*1faf90*/  LDL.LU R48, [R1+0x568] ;  /* 0x0005680001307983 */ /* 0x001f280000300800 */
[----:B------:R-:W4:Y:S04]  /*1fafa0*/  LDL.LU R43, [R1+0x490] ;  /* 0x00049000012b7983 */ /* 0x000f280000300800 */
[----:B------:R-:W4:Y:S04]  /*1fafb0*/  LDL.LU R49, [R1+0x4fc] ;  /* 0x0004fc0001317983 */ /* 0x000f280000300800 */
[----:B------:R-:W4:Y:S04]  /*1fafc0*/  LDL.LU R59, [R1+0x538] ;  /* 0x00053800013b7983 */ /* 0x000f280000300800 */
[----:B------:R-:W4:Y:S04]  /*1fafd0*/  LDL.LU R60, [R1+0x460] ;  /* 0x00046000013c7983 */ /* 0x000f280000300800 */
[----:B------:R-:W-:Y:S01]  /*1fafe0*/  STL [R1+0x114], R32 ;  /* 0x0001142001007387 */ /* 0x000fe20000100800 */
[----:B---3--:R-:W-:-:S03]  /*1faff0*/  LOP3.LUT R31, R27, 0xffff, RZ, 0xc0, !PT ;  /* 0x0000ffff1b1f7812 */ /* 0x008fc600078ec0ff */
[----:B------:R-:W3:Y:S04]  /*1fb000*/  LDL.LU R27, [R1+0xa290] ;  /* 0x00a29000011b7983 */ /* 0x000ee80000300800 */
[----:B------:R0:W-:Y:S02]  /*1fb010*/  STL [R1+0x3c8], R20 ;  /* 0x0003c81401007387 */ /* 0x0001e40000100800 */
[----:B0-----:R-:W-:Y:S02]  /*1fb020*/  LOP3.LUT R20, R26, 0xffff, RZ, 0xc0, !PT ;  /* 0x0000ffff1a147812 */ /* 0x001fe400078ec0ff */
[----:B------:R-:W3:Y:S01]  /*1fb030*/  LDL.LU R26, [R1+0xa28c] ;  /* 0x00a28c00011a7983 */ /* 0x000ee20000300800 */
[----:B--2---:R-:W-:Y:S02]  /*1fb040*/  LOP3.LUT R25, R25, 0xffff, RZ, 0xc0, !PT ;  /* 0x0000ffff19197812 */ /* 0x004fe400078ec0ff */
[----:B------:R-:W-:-:S02]  /*1fb050*/  PRMT R37, R20, 0x3340, R0 ;  /* 0x0000334014257816 */ /* 0x000fc40000000000 */
[--C-:B------:R-:W-:Y:S01]  /*1fb060*/  PRMT R32, R31, 0x3340, R25.reuse ;  /* 0x000033401f207816 */ /* 0x100fe20000000019 */
[----:B------:R0:W-:Y:S01]  /*1fb070*/  STL [R1+0xa134], R20 ;  /* 0x00a1341401007387 */ /* 0x0001e20000100800 */
[----:B------:R-:W-:Y:S02]  /*1fb080*/  SHF.R.U32.HI R25, RZ, 0x8, R25 ;  /* 0x00000008ff197819 */ /* 0x000fe40000011619 */
[----:B------:R-:W-:Y:S02]  /*1fb090*/  SHF.R.U32.HI R30, RZ, 0x8, R30 ;  /* 0x00000008ff1e7819 */ /* 0x000fe4000001161e */
[----:B0-----:R-:W-:Y:S02]  /*1fb0a0*/  PRMT R20, R32, 0x5410, R37 ;  /* 0x0000541020147816 */ /* 0x001fe40000000025 */
[----:B------:R-:W-:-:S03]  /*1fb0b0*/  IADD3 R50, P6, R24, R6, RZ ;  /* 0x0000000618327210 */ /* 0x000fc60007fde0ff */
[----:B------:R0:W-:Y:S01]  /*1fb0c0*/  STL [R1+0x1cf4], R20 ;  /* 0x001cf41401007387 */ /* 0x0001e20000100800 */
[----:B------:R-:W-:Y:S02]  /*1fb0d0*/  LOP3.LUT R25, R25, 0xffff, RZ, 0xc0, !PT ;  /* 0x0000ffff19197812 */ /* 0x000fe400078ec0ff */
[----:B------:R-:W-:Y:S02]  /*1fb0e0*/  LOP3.LUT R30, R30, 0xffff, RZ, 0xc0, !PT ;  /* 0x0000ffff1e1e7812 */ /* 0x000fe400078ec0ff */
[----:B0-----:R-:W-:Y:S01]  /*1fb0f0*/  SHF.R.U32.HI R20, RZ, 0x8, R31 ;  /* 0x00000008ff147819 */ /* 0x001fe2000001161f */
[----:B------:R-:W-:-:S03]  /*1fb100*/  IMAD.X R51, R28, 0x1, R5, P6 ;  /* 0x000000011c337824 */ /* 0x000fc600030e0605 */
[----:B------:R-:W-:Y:S02]  /*1fb110*/  LOP3.LUT R20, R20, 0xffff, RZ, 0xc0, !PT ;  /* 0x0000ffff14147812 */ /* 0x000fe400078ec0ff */
[----:B------:R-:W-:Y:S02]  /*1fb120*/  PRMT R30, R30, 0x3340, R0 ;  /* 0x000033401e1e7816 */ /* 0x000fe40000000000 */
[----:B------:R-:W-:Y:S01]  /*1fb130*/  PRMT R25, R20, 0x3340, R25 ;  /* 0x0000334014197816 */ /* 0x000fe20000000019 */
[----:B------:R-:W-:Y:S04]  /*1fb140*/  STL.64 [R1+0xe60], R50 ;  /* 0x000e603201007387 */ /* 0x000fe80000100a00 */
[----:B------:R-:W-:Y:S04]  /*1fb150*/  STL [R1+0x9fd8], R25 ;  /* 0x009fd81901007387 */ /* 0x000fe80000100800 */
[----:B------:R0:W-:Y:S01]  /*1fb160*/  STL [R1+0x108], R30 ;  /* 0x0001081e01007387 */ /* 0x0001e20000100800 */
[----:B----4-:R-:W-:-:S02]  /*1fb170*/  LOP3.LUT R48, R48, 0xffff, RZ, 0xc0, !PT ;  /* 0x0000ffff30307812 */ /* 0x010fc400078ec0ff */
[----:B0-----:R-:W-:Y:S02]  /*1fb180*/  LOP3.LUT R30, R43, 0xffff, RZ, 0xc0, !PT ;  /* 0x0000ffff2b1e7812 */ /* 0x001fe400078ec0ff */
[----:B------:R-:W-:Y:S02]  /*1fb190*/  LOP3.LUT R32, R49, 0xffff, RZ, 0xc0, !PT ;  /* 0x0000ffff31207812 */ /* 0x000fe400078ec0ff */
[----:B------:R-:W-:Y:S02]  /*1fb1a0*/  PRMT R50, R30, 0x3340, R0 ;  /* 0x000033401e327816 */ /* 0x000fe40000000000 */
[----:B------:R-:W-:Y:S02]  /*1fb1b0*/  LOP3.LUT R37, R59, 0xffff, RZ, 0xc0, !PT ;  /* 0x0000ffff3b257812 */ /* 0x000fe400078ec0ff */
[----:B------:R-:W-:Y:S02]  /*1fb1c0*/  PRMT R43, R48, 0x3340, R32 ;  /* 0x00003340302b7816 */ /* 0x000fe40000000020 */
[----:B------:R-:W-:-:S02]  /*1fb1d0*/  LOP3.LUT R20, R60, 0xffff, RZ, 0xc0, !PT ;  /* 0x0000ffff3c147812 */ /* 0x000fc400078ec0ff */
[----:B------:R-:W-:Y:S02]  /*1fb1e0*/  PRMT R51, R43, 0x5410, R50 ;  /* 0x000054102b337816 */ /* 0x000fe40000000032 */
[----:B------:R-:W-:Y:S02]  /*1fb1f0*/  PRMT R50, R20, 0x3340, R0 ;  /* 0x0000334014327816 */ /* 0x000fe40000000000 */
[----:B---3--:R-:W-:Y:S02]  /*1fb200*/  LOP3.LUT R25, R26, 0xffff, RZ, 0xc0, !PT ;  /* 0x0000ffff1a197812 */ /* 0x008fe400078ec0ff */
[----:B------:R-:W2:Y:S04]  /*1fb210*/  LDL.LU R26, [R1+0xa288] ;  /* 0x00a28800011a7983 */ /* 0x000ea80000300800 */
[----:B------:R-:W3:Y:S04]  /*1fb220*/  LDL.LU R31, [R1+0x2c18] ;  /* 0x002c1800011f7983 */ /* 0x000ee80000300800 */
[----:B------:R-:W4:Y:S04]  /*1fb230*/  LDL.LU R49, [R1+0x7b0] ;  /* 0x0007b00001317983 */ /* 0x000f280000300800 */
[----:B------:R-:W2:Y:S01]  /*1fb240*/  LDL.LU R59, [R1+0x824] ;  /* 0x00082400013b7983 */ /* 0x000ea20000300800 */
[----:B------:R-:W-:-:S04]  /*1fb250*/  PRMT R43, R37, 0x3340, R25 ;  /* 0x00003340252b7816 */ /* 0x000fc80000000019 */
[----:B------:R-:W-:Y:S02]  /*1fb260*/  PRMT R43, R43, 0x5410, R50 ;  /* 0x000054102b2b7816 */ /* 0x000fe40000000032 */
[----:B------:R-:W-:Y:S01]  /*1fb270*/  IADD3 R50, P6, R24, R8, RZ ;  /* 0x0000000818327210 */ /* 0x000fe20007fde0ff */
[----:B------:R0:W-:Y:S04]  /*1fb280*/  STL [R1+0x1cdc], R51 ;  /* 0x001cdc3301007387 */ /* 0x0001e80000100800 */
[----:B------:R1:W-:Y:S01]  /*1fb290*/  STL [R1+0x1cd8], R43 ;  /* 0x001cd82b01007387 */ /* 0x0003e20000100800 */
[----:B0-----:R-:W-:-:S05]  /*1fb2a0*/  IMAD.X R51, R28, 0x1, R7, P6 ;  /* 0x000000011c337824 */ /* 0x001fca00030e0607 */
[----:B------:R0:W-:Y:S04]  /*1fb2b0*/  STL.64 [R1+0xe50], R50 ;  /* 0x000e503201007387 */ /* 0x0001e80000100a00 */
[----:B------:R-:W2:Y:S01]  /*1fb2c0*/  LDL.LU R60, [R1+0x2c1c] ;  /* 0x002c1c00013c7983 */ /* 0x000ea20000300800 */
[----:B------:R-:W-:Y:S02]  /*1fb2d0*/  SHF.R.U32.HI R37, RZ, 0x8, R37 ;  /* 0x00000008ff257819 */ /* 0x000fe40000011625 */
[----:B-1----:R-:W-:Y:S02]  /*1fb2e0*/  SHF.R.U32.HI R43, RZ, 0x8, R25 ;  /* 0x00000008ff2b7819 */ /* 0x002fe40000011619 */
[----:B------:R-:W-:Y:S02]  /*1fb2f0*/  LOP3.LUT R37, R37, 0xffff, RZ, 0xc0, !PT ;  /* 0x0000ffff25257812 */ /* 0x000fe400078ec0ff */
[----:B------:R-:W-:-:S04]  /*1fb300*/  LOP3.LUT R43, R43, 0xffff, RZ, 0xc0, !PT ;  /* 0x0000ffff2b2b7812 */ /* 0x000fc800078ec0ff */
[----:B------:R-:W-:Y:S02]  /*1fb310*/  PRMT R43, R37, 0x3340, R43 ;  /* 0x00003340252b7816 */ /* 0x000fe4000000002b */
[----:B------:R-:W2:Y:S04]  /*1fb320*/  LDL.LU R37, [R1+0x7c0] ;  /* 0x0007c00001257983 */ /* 0x000ea80000300800 */
[----:B------:R1:W-:Y:S01]  /*1fb330*/  STL [R1+0x3c0], R43 ;  /* 0x0003c02b01007387 */ /* 0x0003e20000100800 */
[----:B0-----:R-:W-:-:S03]  /*1fb340*/  IADD3 R50, P6, R24, R10, RZ ;  /* 0x0000000a18327210 */ /* 0x001fc60007fde0ff */
[----:B-1----:R-:W2:Y:S01]  /*1fb350*/  LDL.LU R43, [R1+0x830] ;  /* 0x00083000012b7983 */ /* 0x002ea20000300800 */
[----:B------:R-:W-:Y:S02]  /*1fb360*/  SHF.R.U32.HI R25, RZ, 0x8, R48 ;  /* 0x00000008ff197819 */ /* 0x000fe40000011630 */
[----:B------:R-:W-:Y:S01]  /*1fb370*/  SHF.R.U32.HI R32, RZ, 0x8, R32 ;  /* 0x00000008ff207819 */ /* 0x000fe20000011620 */
[----:B------:R-:W2:Y:S01]  /*1fb380*/  LDL.LU R48, [R1+0x4d8] ;  /* 0x0004d80001307983 */ /* 0x000ea20000300800 */
[----:B------:R-:W-:Y:S01]  /*1fb390*/  SHF.R.U32.HI R30, RZ, 0x8, R30 ;  /* 0x00000008ff1e7819 */ /* 0x000fe2000001161e */
[----:B------:R-:W-:Y:S01]  /*1fb3a0*/  IMAD.X R51, R28, 0x1, R9, P6 ;  /* 0x000000011c337824 */ /* 0x000fe200030e0609 */
[----:B------:R-:W-:Y:S02]  /*1fb3b0*/  SHF.R.U32.HI R20, RZ, 0x8, R20 ;  /* 0x00000008ff147819 */ /* 0x000fe40000011614 */
[----:B------:R-:W-:Y:S02]  /*1fb3c0*/  LOP3.LUT R25, R25, 0xffff, RZ, 0xc0, !PT ;  /* 0x0000ffff19197812 */ /* 0x000fe400078ec0ff */
[----:B------:R-:W-:-:S02]  /*1fb3d0*/  LOP3.LUT R32, R32, 0xffff, RZ, 0xc0, !PT ;  /* 0x0000ffff20207812 */ /* 0x000fc400078ec0ff */
[----:B------:R-:W-:Y:S02]  /*1fb3e0*/  LOP3.LUT R30, R30, 0xffff, RZ, 0xc0, !PT ;  /* 0x0000ffff1e1e7812 */ /* 0x000fe400078ec0ff */
[----:B------:R-:W-:Y:S01]  /*1fb3f0*/  LOP3.LUT R20, R20, 0xffff, RZ, 0xc0, !PT ;  /* 0x0000ffff14147812 */ /* 0x000fe200078ec0ff */
[----:B------:R0:W-:Y:S01]  /*1fb400*/  STL.64 [R1+0xe58], R50 ;  /* 0x000e583201007387 */ /* 0x0001e20000100a00 */
[----:B------:R-:W-:Y:S02]  /*1fb410*/  PRMT R25, R25, 0x3340, R32 ;  /* 0x0000334019197816 */ /* 0x000fe40000000020 */
[--C-:B------:R-:W-:Y:S02]  /*1fb420*/  PRMT R32, R20, 0x3340, R0.reuse ;  /* 0x0000334014207816 */ /* 0x100fe40000000000 */
[----:B0-----:R-:W-:-:S05]  /*1fb430*/  PRMT R50, R30, 0x3340, R0 ;  /* 0x000033401e327816 */ /* 0x001fca0000000000 */
[----:B------:R0:W-:Y:S04]  /*1fb440*/  STL [R1+0x104], R50 ;  /* 0x0001043201007387 */ /* 0x0001e80000100800 */
[----:B------:R1:W-:Y:S01]  /*1fb450*/  STL [R1+0x100], R32 ;  /* 0x0001002001007387 */ /* 0x0003e20000100800 */
[----:B0-----:R-:W-:-:S05]  /*1fb460*/  IADD3 R50, P6, R24, R3, RZ ;  /* 0x0000000318327210 */ /* 0x001fca0007fde0ff */
[----:B------:R-:W-:Y:S01]  /*1fb470*/  IMAD.X R51, R28, 0x1, R57, P6 ;  /* 0x000000011c337824 */ /* 0x000fe200030e0639 */
[----:B---3--:R-:W-:Y:S02]  /*1fb480*/  LOP3.LUT R30, R31, 0xffff, RZ, 0xc0, !PT ;  /* 0x0000ffff1f1e7812 */ /* 0x008fe400078ec0ff */
[----:B----4-:R-:W-:Y:S02]  /*1fb490*/  LOP3.LUT R20, R49, 0xffff, RZ, 0xc0, !PT ;  /* 0x0000ffff31147812 */ /* 0x010fe400078ec0ff */
[----:B--2---:R-:W-:Y:S02]  /*1fb4a0*/  LOP3.LUT R31, R59, 0xffff, RZ, 0xc0, !PT ;  /* 0x0000ffff3b1f7812 */ /* 0x004fe400078ec0ff */
[----:B------:R-:W-:Y:S02]  /*1fb4b0*/  PRMT R49, R20, 0x3340, R0 ;  /* 0x0000334014317816 */ /* 0x000fe40000000000 */
[----:B-1----:R-:W-:Y:S02]  /*1fb4c0*/  PRMT R32, R30, 0x3340, R31 ;  /* 0x000033401e207816 */ /* 0x002fe4000000001f */
[----:B------:R-:W-:-:S02]  /*1fb4d0*/  SHF.R.U32.HI R30, RZ, 0x8, R30 ;  /* 0x00000008ff1e7819 */ /* 0x000fc4000001161e */
[----:B------:R-:W-:Y:S02]  /*1fb4e0*/  SHF.R.U32.HI R31, RZ, 0x8, R31 ;  /* 0x00000008ff1f7819 */ /* 0x000fe4000001161f */
[----:B------:R-:W-:Y:S02]  /*1fb4f0*/  SHF.R.U32.HI R20, RZ, 0x8, R20 ;  /* 0x00000008ff147819 */ /* 0x000fe40000011614 */
[----:B------:R-:W-:Y:S02]  /*1fb500*/  LOP3.LUT R30, R30, 0xffff, RZ, 0xc0, !PT ;  /* 0x0000ffff1e1e7812 */ /* 0x000fe400078ec0ff */
[----:B------:R-:W-:Y:S02]  /*1fb510*/  LOP3.LUT R31, R31, 0xffff, RZ, 0xc0, !PT ;  /* 0x0000ffff1f1f7812 */ /* 0x000fe400078ec0ff */
[----:B------:R-:W-:Y:S02]  /*1fb520*/  PRMT R32, R32, 0x5410, R49 ;  /* 0x0000541020207816 */ /* 0x000fe40000000031 */
[----:B------:R-:W-:-:S02]  /*1fb530*/  LOP3.LUT R20, R20, 0xffff, RZ, 0xc0, !PT ;  /* 0x0000ffff14147812 */ /* 0x000fc400078ec0ff */
[----:B------:R-:W-:Y:S01]  /*1fb540*/  PRMT R31, R30, 0x3340, R31 ;  /* 0x000033401e1f7816 */ /* 0x000fe2000000001f */
[----:B------:R-:W-:Y:S01]  /*1fb550*/  STL [R1+0x1cc0], R32 ;  /* 0x001cc02001007387 */ /* 0x000fe20000100800 */
[----:B------:R-:W-:-:S03]  /*1fb560*/  PRMT R30, R20, 0x3340, R0 ;  /* 0x00003340141e7816 */ /* 0x000fc60000000000 */
[----:B------:R-:W-:Y:S04]  /*1fb570*/  STL.64 [R1+0xe48], R50 ;  /* 0x000e483201007387 */ /* 0x000fe80000100a00 */
[----:B------:R-:W-:Y:S01]  /*1fb580*/  STL [R1+0x3b8], R31 ;  /* 0x0003b81f01007387 */ /* 0x000fe20000100800 */
[----:B------:R-:W-:-:S03]  /*1fb590*/  LOP3.LUT R20, R60, 0xffff, RZ, 0xc0, !PT ;  /* 0x0000ffff3c147812 */ /* 0x000fc600078ec0ff */
[----:B------:R-:W2:Y:S04]  /*1fb5a0*/  LDL.LU R49, [R1+0x2bf8] ;  /* 0x002bf80001317983 */ /* 0x000ea80000300800 */
[----:B------:R0:W-:Y:S04]  /*1fb5b0*/  STL [R1+0xfc], R30 ;  /* 0x0000fc1e01007387 */ /* 0x0001e80000100800 */
[----:B------:R-:W3:Y:S04]  /*1fb5c0*/  LDL.LU R59, [R1+0x78c] ;  /* 0x00078c00013b7983 */ /* 0x000ee80000300800 */
[----:B------:R-:W4:Y:S01]  /*1fb5d0*/  LDL.LU R60, [R1+0x804] ;  /* 0x00080400013c7983 */ /* 0x000f220000300800 */
[----:B0-----:R-:W-:-:S02]  /*1fb5e0*/  LOP3.LUT R30, R37, 0xffff, RZ, 0xc0, !PT ;  /* 0x0000ffff251e7812 */ /* 0x001fc400078ec0ff */
[----:B------:R-:W-:Y:S02]  /*1fb5f0*/  LOP3.LUT R32, R43, 0xffff, RZ, 0xc0, !PT ;  /* 0x0000ffff2b207812 */ /* 0x000fe400078ec0ff */
[----:B------:R-:W-:Y:S02]  /*1fb600*/  PRMT R43, R30, 0x3340, R0 ;  /* 0x000033401e2b7816 */ /* 0x000fe40000000000 */
[----:B------:R-:W-:Y:S02]  /*1fb610*/  PRMT R37, R20, 0x3340, R32 ;  /* 0x0000334014257816 */ /* 0x000fe40000000020 */
[----:B------:R-:W-:Y:S02]  /*1fb620*/  LOP3.LUT R27, R27, 0xffff, RZ, 0xc0, !PT ;  /* 0x0000ffff1b1b7812 */ /* 0x000fe400078ec0ff */
[----:B------:R-:W-:Y:S02]  /*1fb630*/  PRMT R37, R37, 0x5410, R43 ;  /* 0x0000541025257816 */ /* 0x000fe4000000002b */
[----:B------:R-:W-:-:S02]  /*1fb640*/  LOP3.LUT R26, R26, 0xffff, RZ, 0xc0, !PT ;  /* 0x0000ffff1a1a7812 */ /* 0x000fc400078ec0ff */
[----:B------:R-:W-:Y:S01]  /*1fb650*/  LOP3.LUT R31, R48, 0xffff, RZ, 0xc0, !PT ;  /* 0x0000ffff301f7812 */ /* 0x000fe200078ec0ff */
[----:B------:R-:W-:Y:S01]  /*1fb660*/  STL [R1+0xa138], R27 ;  /* 0x00a1381b01007387 */ /* 0x000fe20000100800 */
[----:B------:R-:W-:-:S03]  /*1fb670*/  PRMT R43, R27, 0x3340, R0 ;  /* 0x000033401b2b7816 */ /* 0x000fc60000000000 */
[----:B------:R0:W-:Y:S01]  /*1fb680*/  STL [R1+0x1cac], R37 ;  /* 0x001cac2501007387 */ /* 0x0001e20000100800 */
[----:B------:R-:W-:Y:S02]  /*1fb690*/  IADD3 R50, P6, R24, R2, RZ ;  /* 0x0000000218327210 */ /* 0x000fe40007fde0ff */
[----:B0-----:R-:W-:-:S03]  /*1fb6a0*/  PRMT R37, R26, 0x3340, R31 ;  /* 0x000033401a257816 */ /* 0x001fc6000000001f */
[----:B------:R-:W-:Y:S01]  /*1fb6b0*/  IMAD.X R51, R28, 0x1, R0, P6 ;  /* 0x000000011c337824 */ /* 0x000fe200030e0600 */
[----:B------:R-:W-:-:S05]  /*1fb6c0*/  PRMT R27, R37, 0x5410, R43 ;  /* 0x00005410251b7816 */ /* 0x000fca000000002b */
[----:B------:R0:W-:Y:S01]  /*1fb6d0*/  STL [R1+0x1cbc], R27 ;  /* 0x001cbc1b01007387 */ /* 0x0001e20000100800 */
[----:B------:R-:W-:-:S03]  /*1fb6e0*/  SHF.R.U32.HI R26, RZ, 0x8, R26 ;  /* 0x00000008ff1a7819 */ /* 0x000fc6000001161a */
[----:B------:R-:W4:Y:S01]  /*1fb6f0*/  LDL.LU R37, [R1+0x5244] ;  /* 0x0052440001257983 */ /* 0x000f220000300800 */
[----:B------:R-:W-:-:S03]  /*1fb700*/  SHF.R.U32.HI R31, RZ, 0x8, R31 ;  /* 0x00000008ff1f7819 */ /* 0x000fc6000001161f */
[----:B------:R-:W-:Y:S01]  /*1fb710*/  STL.64 [R1+0xe40], R50 ;  /* 0x000e403201007387 */ /* 0x000fe20000100a00 */
[----:B------:R-:W-:-:S03]  /*1fb720*/  SHF.R.U32.HI R20, RZ, 0x8, R20 ;  /* 0x00000008ff147819 */ /* 0x000fc60000011614 */
[----:B------:R-:W4:Y:S01]  /*1fb730*/  LDL.LU R48, [R1+0x2f58] ;  /* 0x002f580001307983 */ /* 0x000f220000300800 */
[----:B0-----:R-:W-:-:S03]  /*1fb740*/  SHF.R.U32.HI R27, RZ, 0x8, R32 ;  /* 0x00000008ff1b7819 */ /* 0x001fc60000011620 */
[----:B------:R-:W4:Y:S01]  /*1fb750*/  LDL.LU R43, [R1+0x3158] ;  /* 0x00315800012b7983 */ /* 0x000f220000300800 */
[----:B------:R-:W-:Y:S02]  /*1fb760*/  LOP3.LUT R26, R26, 0xffff, RZ, 0xc0, !PT ;  /* 0x0000ffff1a1a7812 */ /* 0x000fe400078ec0ff */
[----:B------:R-:W-:Y:S02]  /*1fb770*/  LOP3.LUT R31, R31, 0xffff, RZ, 0xc0, !PT ;  /* 0x0000ffff1f1f7812 */ /* 0x000fe400078ec0ff */
        /* <DEDUP_REMOVED lines=14> */
[----:B------:R-:W-:Y:S04]  /*1fb860*/  STL [R1+0x1c9c], R31 ;  /* 0x001c9c1f01007387 */ /* 0x000fe80000100800 */
[----:B------:R-:W4:Y:S01]  /*1fb870*/  LDL.LU R60, [R1+0x314c] ;  /* 0x00314c00013c7983 */ /* 0x000f220000300800 */
        /* <DEDUP_REMOVED lines=11> */
[----:B------:R0:W-:Y:S04]  /*1fb930*/  STL [R1+0x3ac], R27 ;  /* 0x0003ac1b01007387 */ /* 0x0001e80000100800 */
[----:B------:R1:W-:Y:S01]  /*1fb940*/  STL [R1+0xe8], R26 ;  /* 0x0000e81a01007387 */ /* 0x0003e20000100800 */
[----:B------:R-:W-:-:S03]  /*1fb950*/  LOP3.LUT R20, R37, 0xffff, RZ, 0xc0, !PT ;  /* 0x0000ffff25147812 */ /* 0x000fc600078ec0ff */
[----:B------:R-:W4:Y:S01]  /*1fb960*/  LDL.LU R37, [R1+0x523c] ;  /* 0x00523c0001257983 */ /* 0x000f220000300800 */
[----:B0-----:R-:W-:-:S03]  /*1fb970*/  LOP3.LUT R27, R48, 0xffff, RZ, 0xc0, !PT ;  /* 0x0000ffff301b7812 */ /* 0x001fc600078ec0ff */
[----:B------:R-:W4:Y:S01]  /*1fb980*/  LDL.LU R48, [R1+0x2e4c] ;  /* 0x002e4c0001307983 */ /* 0x000f220000300800 */
[----:B-1----:R-:W-:Y:S02]  /*1fb990*/  LOP3.LUT R26, R43, 0xffff, RZ, 0xc0, !PT ;  /* 0x0000ffff2b1a7812 */ /* 0x002fe400078ec0ff */
[----:B------:R-:W-:Y:S02]  /*1fb9a0*/  PRMT R32, R27, 0x3340, R0 ;  /* 0x000033401b207816 */ /* 0x000fe40000000000 */
[----:B------:R-:W-:-:S04]  /*1fb9b0*/  PRMT R31, R20, 0x3340, R26 ;  /* 0x00003340141f7816 */ /* 0x000fc8000000001a */
[----:B------:R-:W-:Y:S02]  /*1fb9c0*/  PRMT R31, R31, 0x5410, R32 ;  /* 0x000054101f1f7816 */ /* 0x000fe40000000020 */
[----:B------:R-:W-:-:S03]  /*1fb9d0*/  SHF.R.U32.HI R30, RZ, 0x8, R30 ;  /* 0x00000008ff1e7819 */ /* 0x000fc6000001161e */
[----:B------:R0:W-:Y:S01]  /*1fb9e0*/  STL [R1+0x1c94], R31 ;  /* 0x001c941f01007387 */ /* 0x0001e20000100800 */
[----:B------:R-:W-:Y:S02]  /*1fb9f0*/  SHF.R.U32.HI R20, RZ, 0x8, R20 ;  /* 0x00000008ff147819 */ /* 0x000fe40000011614 */
[----:B------:R-:W-:Y:S01]  /*1fba00*/  SHF.R.U32.HI R26, RZ, 0x8, R26 ;  /* 0x00000008ff1a7819 */ /* 0x000fe2000001161a */
[----:B------:R-:W4:Y:S01]  /*1fba10*/  LDL.LU R43, [R1+0x304c] ;  /* 0x00304c00012b7983 */ /* 0x000f220000300800 */
[----:B------:R-:W-:Y:S02]  /*1fba20*/  IADD3 R50, P6, R24, R29, RZ ;  /* 0x0000001d18327210 */ /* 0x000fe40007fde0ff */
[----:B------:R-:W-:Y:S02]  /*1fba30*/  LOP3.LUT R30, R30, 0xffff, RZ, 0xc0, !PT ;  /* 0x0000ffff1e1e7812 */ /* 0x000fe400078ec0ff */
[----:B------:R-:W-:Y:S02]  /*1fba40*/  LOP3.LUT R20, R20, 0xffff, RZ, 0xc0, !PT ;  /* 0x0000ffff14147812 */ /* 0x000fe400078ec0ff */
[----:B------:R-:W-:Y:S01]  /*1fba50*/  LOP3.LUT R26, R26, 0xffff, RZ, 0xc0, !PT ;  /* 0x0000ffff1a1a7812 */ /* 0x000fe200078ec0ff */
[----:B------:R-:W-:Y:S01]  /*1fba60*/  IMAD.X R51, R28, 0x1, R61, P6 ;  /* 0x000000011c337824 */ /* 0x000fe200030e063d */
[----:B0-----:R-:W-:-:S02]  /*1fba70*/  PRMT R31, R30, 0x3340, R0 ;  /* 0x000033401e1f7816 */ /* 0x001fc40000000000 */
[----:B------:R-:W-:Y:S02]  /*1fba80*/  PRMT R30, R20, 0x3340, R26 ;  /* 0x00003340141e7816 */ /* 0x000fe4000000001a */
[----:B------:R-:W-:Y:S04]  /*1fba90*/  STL.64 [R1+0xe30], R50 ;  /* 0x000e303201007387 */ /* 0x000fe80000100a00 */
[----:B------:R-:W-:Y:S04]  /*1fbaa0*/  STL [R1+0xe4], R31 ;  /* 0x0000e41f01007387 */ /* 0x000fe80000100800 */
[----:B------:R4:W-:Y:S01]  /*1fbab0*/  STL [R1+0x3b0], R30 ;  /* 0x0003b01e01007387 */ /* 0x0009e20000100800 */
[----:B--2---:R-:W-:-:S03]  /*1fbac0*/  LOP3.LUT R26, R49, 0xffff, RZ, 0xc0, !PT ;  /* 0x0000ffff311a7812 */ /* 0x004fc600078ec0ff */
[----:B------:R-:W2:Y:S01]  /*1fbad0*/  LDL.LU R49, [R1+0x5240] ;  /* 0x0052400001317983 */ /* 0x000ea20000300800 */
[----:B---3--:R-:W-:-:S03]  /*1fbae0*/  LOP3.LUT R20, R59, 0xffff, RZ, 0xc0, !PT ;  /* 0x0000ffff3b147812 */ /* 0x008fc600078ec0ff */
[----:B------:R-:W3:Y:S01]  /*1fbaf0*/  LDL.LU R59, [R1+0x2e58] ;  /* 0x002e5800013b7983 */ /* 0x000ee20000300800 */
[----:B------:R-:W-:Y:S02]  /*1fbb00*/  PRMT R32, R20, 0x3340, R0 ;  /* 0x0000334014207816 */ /* 0x000fe40000000000 */
[----:B----4-:R-:W-:-:S04]  /*1fbb10*/  LOP3.LUT R30, R60, 0xffff, RZ, 0xc0, !PT ;  /* 0x0000ffff3c1e7812 */ /* 0x010fc800078ec0ff */
        /* <DEDUP_REMOVED lines=16> */
[----:B------:R0:W-:Y:S04]  /*1fbc20*/  STL [R1+0x394], R30 ;  /* 0x0003941e01007387 */ /* 0x0001e80000100800 */
[----:B------:R1:W-:Y:S01]  /*1fbc30*/  STL [R1+0xe0], R26 ;  /* 0x0000e01a01007387 */ /* 0x0003e20000100800 */
[----:B------:R-:W-:-:S03]  /*1fbc40*/  SHF.R.U32.HI R27, RZ, 0x8, R27 ;  /* 0x00000008ff1b7819 */ /* 0x000fc6000001161b */
[----:B------:R-:W4:Y:S01]  /*1fbc50*/  LDL.LU R37, [R1+0x3cc] ;  /* 0x0003cc0001257983 */ /* 0x000f220000300800 */
[----:B0-----:R-:W-:-:S03]  /*1fbc60*/  LOP3.LUT R30, R48, 0xffff, RZ, 0xc0, !PT ;  /* 0x0000ffff301e7812 */ /* 0x001fc600078ec0ff */
[----:B------:R-:W4:Y:S01]  /*1fbc70*/  LDL.LU R48, [R1+0x2bc] ;  /* 0x0002bc0001307983 */ /* 0x000f220000300800 */
[----:B------:R-:W-:Y:S02]  /*1fbc80*/  PRMT R32, R30, 0x3340, R0 ;  /* 0x000033401e207816 */ /* 0x000fe40000000000 */
[----:B-1----:R-:W-:-:S04]  /*1fbc90*/  LOP3.LUT R26, R43, 0xffff, RZ, 0xc0, !PT ;  /* 0x0000ffff2b1a7812 */ /* 0x002fc800078ec0ff */
[----:B------:R-:W-:-:S04]  /*1fbca0*/  PRMT R31, R20, 0x3340, R26 ;  /* 0x00003340141f7816 */ /* 0x000fc8000000001a */
[----:B------:R-:W-:Y:S02]  /*1fbcb0*/  PRMT R31, R31, 0x5410, R32 ;  /* 0x000054101f1f7816 */ /* 0x000fe40000000020 */
[----:B------:R-:W-:-:S03]  /*1fbcc0*/  SHF.R.U32.HI R20, RZ, 0x8, R20 ;  /* 0x00000008ff147819 */ /* 0x000fc60000011614 */
[----:B------:R0:W-:Y:S01]  /*1fbcd0*/  STL [R1+0x1c7c], R31 ;  /* 0x001c7c1f01007387 */ /* 0x0001e20000100800 */
[----:B------:R-:W-:-:S03]  /*1fbce0*/  SHF.R.U32.HI R26, RZ, 0x8, R26 ;  /* 0x00000008ff1a7819 */ /* 0x000fc6000001161a */
[----:B------:R-:W4:Y:S01]  /*1fbcf0*/  LDL.LU R43, [R1+0x330] ;  /* 0x00033000012b7983 */ /* 0x000f220000300800 */
[----:B------:R-:W-:Y:S02]  /*1fbd00*/  IADD3 R50, P6, R24, R46, RZ ;  /* 0x0000002e18327210 */ /* 0x000fe40007fde0ff */
[----:B------:R-:W-:Y:S02]  /*1fbd10*/  LOP3.LUT R27, R27, 0xffff, RZ, 0xc0, !PT ;  /* 0x0000ffff1b1b7812 */ /* 0x000fe400078ec0ff */
[----:B------:R-:W-:Y:S02]  /*1fbd20*/  LOP3.LUT R20, R20, 0xffff, RZ, 0xc0, !PT ;  /* 0x0000ffff14147812 */ /* 0x000fe400078ec0ff */
[----:B------:R-:W-:Y:S01]  /*1fbd30*/  LOP3.LUT R26, R26, 0xffff, RZ, 0xc0, !PT ;  /* 0x0000ffff1a1a7812 */ /* 0x000fe200078ec0ff */
[----:B------:R-:W-:Y:S01]  /*1fbd40*/  IMAD.X R51, R28, 0x1, R58, P6 ;  /* 0x000000011c337824 */ /* 0x000fe200030e063a */
[----:B0-----:R-:W-:Y:S02]  /*1fbd50*/  PRMT R31, R27, 0x3340, R0 ;  /* 0x000033401b1f7816 */ /* 0x001fe40000000000 */
[----:B------:R-:W-:-:S02]  /*1fbd60*/  PRMT R27, R20, 0x3340, R26 ;  /* 0x00003340141b7816 */ /* 0x000fc4000000001a */
        /* <DEDUP_REMOVED lines=36> */
[----:B------:R-:W-:Y:S01]  /*1fbfb0*/  STL [R1+0x1c60], R31 ;  /* 0x001c601f01007387 */ /* 0x000fe20000100800 */
[----:B------:R-:W-:-:S03]  /*1fbfc0*/  SHF.R.U32.HI R26, RZ, 0x8, R26 ;  /* 0x00000008ff1a7819 */ /* 0x000fc6000001161a */
[----:B------:R-:W4:Y:S01]  /*1fbfd0*/  LDL.LU R43, [R1+0x2f0] ;  /* 0x0002f000012b7983 */ /* 0x000f220000300800 */
[----:B------:R-:W-:Y:S02]  /*1fbfe0*/  IADD3 R50, P6, R24, R40, RZ ;  /* 0x0000002818327210 */ /* 0x000fe40007fde0ff */
[----:B------:R-:W-:Y:S02]  /*1fbff0*/  LOP3.LUT R30, R30, 0xffff, RZ, 0xc0, !PT ;  /* 0x0000ffff1e1e7812 */ /* 0x000fe400078ec0ff */
[----:B------:R-:W-:Y:S02]  /*1fc000*/  LOP3.LUT R20, R20, 0xffff, RZ, 0xc0, !PT ;  /* 0x0000ffff14147812 */ /* 0x000fe400078ec0ff */
[----:B------:R-:W-:Y:S01]  /*1fc010*/  LOP3.LUT R26, R26, 0xffff, RZ, 0xc0, !PT ;  /* 0x0000ffff1a1a7812 */ /* 0x000fe200078ec0ff */
[----:B------:R-:W-:Y:S01]  /*1fc020*/  IMAD.X R51, R28, 0x1, R34, P6 ;  /* 0x000000011c337824 */ /* 0x000fe200030e0622 */
[----:B------:R-:W-:Y:S02]  /*1fc030*/  PRMT R30, R30, 0x3340, R0 ;  /* 0x000033401e1e7816 */ /* 0x000fe40000000000 */
[----:B------:R-:W-:-:S02]  /*1fc040*/  PRMT R26, R20, 0x3340, R26 ;  /* 0x00003340141a7816 */ /* 0x000fc4000000001a */
[----:B------:R0:W-:Y:S04]  /*1fc050*/  STL.64 [R1+0xe08], R50 ;  /* 0x000e083201007387 */ /* 0x0001e80000100a00 */
[----:B------:R3:W-:Y:S04]  /*1fc060*/  STL [R1+0xd0], R30 ;  /* 0x0000d01e01007387 */ /* 0x0007e80000100800 */
[----:B------:R4:W-:Y:S01]  /*1fc070*/  STL [R1+0x5dc], R26 ;  /* 0x0005dc1a01007387 */ /* 0x0009e20000100800 */
[----:B0-----:R-:W-:-:S05]  /*1fc080*/  IADD3 R50, P6, R24, R42, RZ ;  /* 0x0000002a18327210 */ /* 0x001fca0007fde0ff */
[----:B------:R-:W-:Y:S01]  /*1fc090*/  IMAD.X R51, R28, 0x1, R35, P6 ;  /* 0x000000011c337824 */ /* 0x000fe200030e0623 */
[----:B--2---:R-:W-:Y:S02]  /*1fc0a0*/  LOP3.LUT R20, R49, 0xffff, RZ, 0xc0, !PT ;  /* 0x0000ffff31147812 */ /* 0x004fe400078ec0ff */
[----:B---3--:R-:W-:-:S04]  /*1fc0b0*/  LOP3.LUT R30, R59, 0xffff, RZ, 0xc0, !PT ;  /* 0x0000ffff3b1e7812 */ /* 0x008fc800078ec0ff */
[----:B------:R-:W-:Y:S02]  /*1fc0c0*/  PRMT R32, R30, 0x3340, R0 ;  /* 0x000033401e207816 */ /* 0x000fe40000000000 */
[----:B----4-:R-:W-:-:S04]  /*1fc0d0*/  LOP3.LUT R26, R60, 0xffff, RZ, 0xc0, !PT ;  /* 0x0000ffff3c1a7812 */ /* 0x010fc800078ec0ff */
[----:B------:R-:W-:-:S04]  /*1fc0e0*/  PRMT R31, R20, 0x3340, R26 ;  /* 0x00003340141f7816 */ /* 0x000fc8000000001a */
[----:B------:R-:W-:-:S05]  /*1fc0f0*/  PRMT R31, R31, 0x5410, R32 ;  /* 0x000054101f1f7816 */ /* 0x000fca0000000020 */
[----:B------:R0:W-:Y:S04]  /*1fc100*/  STL [R1+0x1c54], R31 ;  /* 0x001c541f01007387 */ /* 0x0001e80000100800 */
[----:B------:R-:W-:Y:S04]  /*1fc110*/  STL.64 [R1+0xe00], R50 ;  /* 0x000e003201007387 */ /* 0x000fe80000100a00 */
[----:B------:R-:W2:Y:S04]  /*1fc120*/  LDL.LU R49, [R1+0x398] ;  /* 0x0003980001317983 */ /* 0x000ea80000300800 */
        /* <DEDUP_REMOVED lines=8> */
[----:B0-----:R-:W-:-:S02]  /*1fc1b0*/  PRMT R31, R27, 0x3340, R0 ;  /* 0x000033401b1f7816 */ /* 0x001fc40000000000 */
[----:B------:R-:W-:-:S03]  /*1fc1c0*/  PRMT R27, R20, 0x3340, R26 ;  /* 0x00003340141b7816 */ /* 0x000fc6000000001a */
[----:B------:R-:W-:Y:S01]  /*1fc1d0*/  STL [R1+0x360], R31 ;  /* 0x0003601f01007387 */ /* 0x000fe20000100800 */
[----:B------:R-:W-:Y:S02]  /*1fc1e0*/  LOP3.LUT R26, R37, 0xffff, RZ, 0xc0, !PT ;  /* 0x0000ffff251a7812 */ /* 0x000fe400078ec0ff */
[----:B------:R-:W-:Y:S01]  /*1fc1f0*/  LOP3.LUT R20, R48, 0xffff, RZ, 0xc0, !PT ;  /* 0x0000ffff30147812 */ /* 0x000fe200078ec0ff */
[----:B------:R0:W-:Y:S01]  /*1fc200*/  STL [R1+0x5d8], R27 ;  /* 0x0005d81b01007387 */ /* 0x0001e20000100800 */
[----:B------:R-:W-:Y:S02]  /*1fc210*/  SHF.R.U32.HI R30, RZ, 0x8, R30 ;  /* 0x00000008ff1e7819 */ /* 0x000fe4000001161e */
[----:B------:R-:W-:Y:S02]  /*1fc220*/  PRMT R32, R20, 0x3340, R0 ;  /* 0x0000334014207816 */ /* 0x000fe40000000000 */
[----:B0-----:R-:W-:-:S04]  /*1fc230*/  LOP3.LUT R27, R43, 0xffff, RZ, 0xc0, !PT ;  /* 0x0000ffff2b1b7812 */ /* 0x001fc800078ec0ff */
[--C-:B------:R-:W-:Y:S02]  /*1fc240*/  PRMT R31, R26, 0x3340, R27.reuse ;  /* 0x000033401a1f7816 */ /* 0x100fe4000000001b */
[----:B------:R-:W-:Y:S02]  /*1fc250*/  SHF.R.U32.HI R26, RZ, 0x8, R26 ;  /* 0x00000008ff1a7819 */ /* 0x000fe4000001161a */
[----:B------:R-:W-:Y:S02]  /*1fc260*/  SHF.R.U32.HI R27, RZ, 0x8, R27 ;  /* 0x00000008ff1b7819 */ /* 0x000fe4000001161b */
[----:B------:R-:W-:Y:S02]  /*1fc270*/  IADD3 R50, P6, R24, R11, RZ ;  /* 0x0000000b18327210 */ /* 0x000fe40007fde0ff */
[----:B------:R-:W-:Y:S02]  /*1fc280*/  PRMT R31, R31, 0x5410, R32 ;  /* 0x000054101f1f7816 */ /* 0x000fe40000000020 */
[----:B------:R-:W-:-:S02]  /*1fc290*/  LOP3.LUT R32, R30, 0xffff, RZ, 0xc0, !PT ;  /* 0x0000ffff1e207812 */ /* 0x000fc400078ec0ff */
[----:B------:R-:W-:Y:S02]  /*1fc2a0*/  LOP3.LUT R26, R26, 0xffff, RZ, 0xc0, !PT ;  /* 0x0000ffff1a1a7812 */ /* 0x000fe400078ec0ff */
[----:B------:R-:W-:Y:S01]  /*1fc2b0*/  LOP3.LUT R27, R27, 0xffff, RZ, 0xc0, !PT ;  /* 0x0000ffff1b1b7812 */ /* 0x000fe200078ec0ff */
[----:B------:R-:W-:Y:S01]  /*1fc2c0*/  IMAD.X R51, R28, 0x1, R12, P6 ;  /* 0x000000011c337824 */ /* 0x000fe200030e060c */
[----:B------:R-:W-:Y:S02]  /*1fc2d0*/  PRMT R37, R32, 0x3340, R0 ;  /* 0x0000334020257816 */ /* 0x000fe40000000000 */
[----:B------:R-:W-:Y:S01]  /*1fc2e0*/  PRMT R32, R26, 0x3340, R27 ;  /* 0x000033401a207816 */ /* 0x000fe2000000001b */
[----:B------:R-:W-:Y:S01]  /*1fc2f0*/  STL [R1+0x1c48], R31 ;  /* 0x001c481f01007387 */ /* 0x000fe20000100800 */
[----:B------:R-:W-:Y:S02]  /*1fc300*/  IADD3 R26, P6, R24, R13, RZ ;  /* 0x0000000d181a7210 */ /* 0x000fe40007fde0ff */
[----:B------:R-:W-:Y:S01]  /*1fc310*/  SHF.R.U32.HI R20, RZ, 0x8, R20 ;  /* 0x00000008ff147819 */ /* 0x000fe20000011614 */
[----:B------:R0:W-:Y:S02]  /*1fc320*/  STL.64 [R1+0xdf8], R50 ;  /* 0x000df83201007387 */ /* 0x0001e40000100a00 */
[----:B------:R-:W-:Y:S01]  /*1fc330*/  IMAD.X R27, R28, 0x1, R15, P6 ;  /* 0x000000011c1b7824 */ /* 0x000fe200030e060f */
[----:B------:R-:W-:Y:S01]  /*1fc340*/  LOP3.LUT R20, R20, 0xffff, RZ, 0xc0, !PT ;  /* 0x0000ffff14147812 */ /* 0x000fe200078ec0ff */
[----:B0-----:R-:W4:Y:S04]  /*1fc350*/  LDL.LU R51, [R1+0x76c] ;  /* 0x00076c0001337983 */ /* 0x001f280000300800 */
[----:B------:R-:W4:Y:S04]  /*1fc360*/  LDL.LU R30, [R1+0x4c0] ;  /* 0x0004c000011e7983 */ /* 0x000f280000300800 */
[----:B------:R-:W4:Y:S04]  /*1fc370*/  LDL.LU R31, [R1+0x53c] ;  /* 0x00053c00011f7983 */ /* 0x000f280000300800 */
[----:B------:R-:W-:Y:S04]  /*1fc380*/  STL [R1+0x35c], R37 ;  /* 0x00035c2501007387 */ /* 0x000fe80000100800 */
[----:B------:R-:W-:Y:S04]  /*1fc390*/  STL [R1+0x5d4], R32 ;  /* 0x0005d42001007387 */ /* 0x000fe80000100800 */
[----:B------:R0:W-:Y:S02]  /*1fc3a0*/  STL.64 [R1+0xdf0], R26 ;  /* 0x000df01a01007387 */ /* 0x0001e40000100a00 */
[----:B0-----:R-:W-:-:S05]  /*1fc3b0*/  PRMT R26, R20, 0x3340, R0 ;  /* 0x00003340141a7816 */ /* 0x001fca0000000000 */
[----:B------:R4:W-:Y:S04]  /*1fc3c0*/  STL [R1+0x358], R26 ;  /* 0x0003581a01007387 */ /* 0x0009e80000100800 */
[----:B------:R-:W4:Y:S04]  /*1fc3d0*/  LDL.LU R37, [R1+0x77c] ;  /* 0x00077c0001257983 */ /* 0x000f280000300800 */
[----:B------:R-:W4:Y:S04]  /*1fc3e0*/  LDL.LU R48, [R1+0x4bc] ;  /* 0x0004bc0001307983 */ /* 0x000f280000300800 */
[----:B------:R-:W4:Y:S01]  /*1fc3f0*/  LDL.LU R43, [R1+0x70c] ;  /* 0x00070c00012b7983 */ /* 0x000f220000300800 */
[----:B--2---:R-:W-:-:S02]  /*1fc400*/  LOP3.LUT R27, R49, 0xffff, RZ, 0xc0, !PT ;  /* 0x0000ffff311b7812 */ /* 0x004fc400078ec0ff */
[----:B---3--:R-:W-:Y:S02]  /*1fc410*/  LOP3.LUT R20, R59, 0xffff, RZ, 0xc0, !PT ;  /* 0x0000ffff3b147812 */ /* 0x008fe400078ec0ff */
[----:B----4-:R-:W-:Y:S02]  /*1fc420*/  LOP3.LUT R26, R60, 0xffff, RZ, 0xc0, !PT ;  /* 0x0000ffff3c1a7812 */ /* 0x010fe400078ec0ff */
[----:B------:R-:W-:Y:S02]  /*1fc430*/  PRMT R49, R20, 0x3340, R0 ;  /* 0x0000334014317816 */ /* 0x000fe40000000000 */
[----:B------:R-:W-:Y:S01]  /*1fc440*/  PRMT R32, R27, 0x3340, R26 ;  /* 0x000033401b207816 */ /* 0x000fe2000000001a */
[----:B------:R0:W-:Y:S03]  /*1fc450*/  STL [R1+0xa13c], R20 ;  /* 0x00a13c1401007387 */ /* 0x0001e60000100800 */
[----:B0-----:R-:W-:-:S02]  /*1fc460*/  PRMT R20, R32, 0x5410, R49 ;  /* 0x0000541020147816 */ /* 0x001fc40000000031 */
[----:B------:R-:W2:Y:S04]  /*1fc470*/  LDL.LU R49, [R1+0x48c] ;  /* 0x00048c0001317983 */ /* 0x000ea80000300800 */
[----:B------:R-:W3:Y:S04]  /*1fc480*/  LDL.LU R59, [R1+0x740] ;  /* 0x00074000013b7983 */ /* 0x000ee80000300800 */
[----:B------:R0:W-:Y:S04]  /*1fc490*/  STL [R1+0x1c3c], R20 ;  /* 0x001c3c1401007387 */ /* 0x0001e80000100800 */
[----:B------:R-:W4:Y:S01]  /*1fc4a0*/  LDL.LU R60, [R1+0x4f8] ;  /* 0x0004f800013c7983 */ /* 0x000f220000300800 */
[----:B------:R-:W-:-:S02]  /*1fc4b0*/  SHF.R.U32.HI R26, RZ, 0x8, R26 ;  /* 0x00000008ff1a7819 */ /* 0x000fc4000001161a */
[----:B------:R-:W-:Y:S02]  /*1fc4c0*/  IADD3 R54, P6, R24, R14, RZ ;  /* 0x0000000e18367210 */ /* 0x000fe40007fde0ff */
[----:B0-----:R-:W-:Y:S02]  /*1fc4d0*/  SHF.R.U32.HI R20, RZ, 0x8, R27 ;  /* 0x00000008ff147819 */ /* 0x001fe4000001161b */
[----:B------:R-:W-:Y:S02]  /*1fc4e0*/  LOP3.LUT R26, R26, 0xffff, RZ, 0xc0, !PT ;  /* 0x0000ffff1a1a7812 */ /* 0x000fe400078ec0ff */
[----:B------:R-:W-:Y:S01]  /*1fc4f0*/  LOP3.LUT R20, R20, 0xffff, RZ, 0xc0, !PT ;  /* 0x0000ffff14147812 */ /* 0x000fe200078ec0ff */
[----:B------:R-:W-:-:S03]  /*1fc500*/  IMAD.X R55, R28, 0x1, R16, P6 ;  /* 0x000000011c377824 */ /* 0x000fc600030e0610 */
[----:B------:R-:W-:Y:S02]  /*1fc510*/  PRMT R28, R20, 0x3340, R26 ;  /* 0x00003340141c7816 */ /* 0x000fe4000000001a */
[----:B------:R0:W-:Y:S04]  /*1fc520*/  STL.64 [R1+0xde8], R54 ;  /* 0x000de83601007387 */ /* 0x0001e80000100a00 */
[----:B0-----:R-:W4:Y:S04]  /*1fc530*/  LDL.LU R54, [R1+0xa284] ;  /* 0x00a2840001367983 */ /* 0x001f280000300800 */
[----:B------:R0:W-:Y:S01]  /*1fc540*/  STL [R1+0x9fe0], R28 ;  /* 0x009fe01c01007387 */ /* 0x0001e20000100800 */
[----:B------:R-:W-:-:S02]  /*1fc550*/  LOP3.LUT R26, R51, 0xffff, RZ, 0xc0, !PT ;  /* 0x0000ffff331a7812 */ /* 0x000fc400078ec0ff */
[----:B------:R-:W-:Y:S02]  /*1fc560*/  LOP3.LUT R20, R30, 0xffff, RZ, 0xc0, !PT ;  /* 0x0000ffff1e147812 */ /* 0x000fe400078ec0ff */
[----:B------:R-:W-:Y:S02]  /*1fc570*/  LOP3.LUT R27, R31, 0xffff, RZ, 0xc0, !PT ;  /* 0x0000ffff1f1b7812 */ /* 0x000fe400078ec0ff */
[----:B------:R-:W-:Y:S02]  /*1fc580*/  PRMT R30, R20, 0x3340, R0 ;  /* 0x00003340141e7816 */ /* 0x000fe40000000000 */
[--C-:B0-----:R-:W-:Y:S02]  /*1fc590*/  PRMT R28, R26, 0x3340, R27.reuse ;  /* 0x000033401a1c7816 */ /* 0x101fe4000000001b */
[----:B------:R-:W-:Y:S02]  /*1fc5a0*/  SHF.R.U32.HI R26, RZ, 0x8, R26 ;  /* 0x00000008ff1a7819 */ /* 0x000fe4000001161a */
[----:B------:R-:W-:-:S02]  /*1fc5b0*/  SHF.R.U32.HI R27, RZ, 0x8, R27 ;  /* 0x00000008ff1b7819 */ /* 0x000fc4000001161b */
[----:B------:R-:W-:Y:S02]  /*1fc5c0*/  SHF.R.U32.HI R20, RZ, 0x8, R20 ;  /* 0x00000008ff147819 */ /* 0x000fe40000011614 */
[----:B------:R-:W-:Y:S02]  /*1fc5d0*/  LOP3.LUT R26, R26, 0xffff, RZ, 0xc0, !PT ;  /* 0x0000ffff1a1a7812 */ /* 0x000fe400078ec0ff */
[----:B------:R-:W-:Y:S02]  /*1fc5e0*/  LOP3.LUT R27, R27, 0xffff, RZ, 0xc0, !PT ;  /* 0x0000ffff1b1b7812 */ /* 0x000fe400078ec0ff */
[----:B------:R-:W-:Y:S02]  /*1fc5f0*/  LOP3.LUT R20, R20, 0xffff, RZ, 0xc0, !PT ;  /* 0x0000ffff14147812 */ /* 0x000fe400078ec0ff */
[----:B------:R-:W-:Y:S02]  /*1fc600*/  PRMT R28, R28, 0x5410, R30 ;  /* 0x000054101c1c7816 */ /* 0x000fe4000000001e */
[----:B------:R-:W-:-:S02]  /*1fc610*/  PRMT R26, R26, 0x3340, R27 ;  /* 0x000033401a1a7816 */ /* 0x000fc4000000001b */
[----:B------:R-:W-:Y:S01]  /*1fc620*/  PRMT R20, R20, 0x3340, R0 ;  /* 0x0000334014147816 */ /* 0x000fe20000000000 */
[----:B------:R-:W-:Y:S04]  /*1fc630*/  STL [R1+0x1c2c], R28 ;  /* 0x001c2c1c01007387 */ /* 0x000fe80000100800 */
[----:B------:R0:W-:Y:S01]  /*1fc640*/  STL [R1+0x5c8], R26 ;  /* 0x0005c81a01007387 */ /* 0x0001e20000100800 */
[----:B------:R-:W-:-:S03]  /*1fc650*/  LOP3.LUT R32, R37, 0xffff, RZ, 0xc0, !PT ;  /* 0x0000ffff25207812 */ /* 0x000fc600078ec0ff */
[----:B------:R1:W-:Y:S01]  /*1fc660*/  STL [R1+0x354], R20 ;  /* 0x0003541401007387 */ /* 0x0003e20000100800 */
[----:B------:R-:W-:Y:S02]  /*1fc670*/  LOP3.LUT R30, R48, 0xffff, RZ, 0xc0, !PT ;  /* 0x0000ffff301e7812 */ /* 0x000fe400078ec0ff */
[----:B------:R-:W-:Y:S02]  /*1fc680*/  LOP3.LUT R43, R43, 0xffff, RZ, 0xc0, !PT ;  /* 0x0000ffff2b2b7812 */ /* 0x000fe400078ec0ff */
[----:B0-----:R-:W-:Y:S02]  /*1fc690*/  PRMT R26, R30, 0x3340, R0 ;  /* 0x000033401e1a7816 */ /* 0x001fe40000000000 */
[----:B-1----:R-:W-:-:S04]  /*1fc6a0*/  PRMT R20, R32, 0x3340, R43 ;  /* 0x0000334020147816 */ /* 0x002fc8000000002b */
[----:B------:R-:W-:-:S05]  /*1fc6b0*/  PRMT R20, R20, 0x5410, R26 ;  /* 0x0000541014147816 */ /* 0x000fca000000001a */
[----:B------:R0:W-:Y:S01]  /*1fc6c0*/  STL [R1+0x1c20], R20 ;  /* 0x001c201401007387 */ /* 0x0001e20000100800 */
[----:B------:R-:W-:Y:S01]  /*1fc6d0*/  VIADD R24, R24, UR4 ;  /* 0x0000000418187c36 */ /* 0x000fe20008000000 */
[----:B------:R-:W-:Y:S01]  /*1fc6e0*/  SHF.R.U32.HI R32, RZ, 0x8, R32 ;  /* 0x00000008ff207819 */ /* 0x000fe20000011620 */
[----:B------:R-:W-:Y:S01]  /*1fc6f0*/  ULDC UR4, c[0x0][0x248] ;  /* 0x0000920000047ab9 */ /* 0x000fe20000000800 */
[----:B------:R-:W-:Y:S02]  /*1fc700*/  SHF.R.U32.HI R43, RZ, 0x8, R43 ;  /* 0x00000008ff2b7819 */ /* 0x000fe4000001162b */
[----:B------:R-:W-:Y:S02]  /*1fc710*/  IADD3 R50, P6, R24, R4, RZ ;  /* 0x0000000418327210 */ /* 0x000fe40007fde0ff */
[----:B------:R-:W-:Y:S02]  /*1fc720*/  LOP3.LUT R32, R32, 0xffff, RZ, 0xc0, !PT ;  /* 0x0000ffff20207812 */ /* 0x000fe400078ec0ff */
[----:B------:R-:W-:-:S04]  /*1fc730*/  LOP3.LUT R43, R43, 0xffff, RZ, 0xc0, !PT ;  /* 0x0000ffff2b2b7812 */ /* 0x000fc800078ec0ff */
[----:B------:R-:W-:Y:S02]  /*1fc740*/  PRMT R32, R32, 0x3340, R43 ;  /* 0x0000334020207816 */ /* 0x000fe4000000002b */
[----:B--2---:R-:W-:Y:S02]  /*1fc750*/  LOP3.LUT R28, R49, 0xffff, RZ, 0xc0, !PT ;  /* 0x0000ffff311c7812 */ /* 0x004fe400078ec0ff */
[----:B---3--:R-:W-:Y:S02]  /*1fc760*/  LOP3.LUT R26, R59, 0xffff, RZ, 0xc0, !PT ;  /* 0x0000ffff3b1a7812 */ /* 0x008fe400078ec0ff */
[----:B------:R-:W-:Y:S02]  /*1fc770*/  PRMT R31, R28, 0x3340, R0 ;  /* 0x000033401c1f7816 */ /* 0x000fe40000000000 */
[----:B----4-:R-:W-:-:S04]  /*1fc780*/  LOP3.LUT R27, R60, 0xffff, RZ, 0xc0, !PT ;  /* 0x0000ffff3c1b7812 */ /* 0x010fc800078ec0ff */
[----:B0-----:R-:W-:-:S04]  /*1fc790*/  PRMT R20, R26, 0x3340, R27 ;  /* 0x000033401a147816 */ /* 0x001fc8000000001b */
[----:B------:R-:W-:Y:S02]  /*1fc7a0*/  PRMT R20, R20, 0x5410, R31 ;  /* 0x0000541014147816 */ /* 0x000fe4000000001f */
[----:B------:R-:W2:Y:S04]  /*1fc7b0*/  LDL.LU R31, [R1+0x2c9c] ;  /* 0x002c9c00011f7983 */ /* 0x000ea80000300800 */
[----:B------:R-:W3:Y:S04]  /*1fc7c0*/  LDL.LU R37, [R1+0x2bec] ;  /* 0x002bec0001257983 */ /* 0x000ee80000300800 */
[----:B------:R0:W-:Y:S04]  /*1fc7d0*/  STL [R1+0x1c18], R20 ;  /* 0x001c181401007387 */ /* 0x0001e80000100800 */
[----:B------:R-:W4:Y:S01]  /*1fc7e0*/  LDL.LU R48, [R1+0x2c3c] ;  /* 0x002c3c0001307983 */ /* 0x000f220000300800 */
[----:B------:R-:W-:-:S02]  /*1fc7f0*/  SHF.R.U32.HI R26, RZ, 0x8, R26 ;  /* 0x00000008ff1a7819 */ /* 0x000fc4000001161a */
[----:B------:R-:W-:Y:S02]  /*1fc800*/  SHF.R.U32.HI R27, RZ, 0x8, R27 ;  /* 0x00000008ff1b7819 */ /* 0x000fe4000001161b */
[----:B0-----:R-:W-:Y:S02]  /*1fc810*/  SHF.R.S32.HI R20, RZ, 0x1f, R24 ;  /* 0x0000001fff147819 */ /* 0x001fe40000011418 */
[----:B------:R-:W-:Y:S02]  /*1fc820*/  LOP3.LUT R26, R26, 0xffff, RZ, 0xc0, !PT ;  /* 0x0000ffff1a1a7812 */ /* 0x000fe400078ec0ff */
[----:B------:R-:W-:Y:S01]  /*1fc830*/  LOP3.LUT R27, R27, 0xffff, RZ, 0xc0, !PT ;  /* 0x0000ffff1b1b7812 */ /* 0x000fe200078ec0ff */
[----:B------:R-:W-:-:S03]  /*1fc840*/  IMAD.X R51, R20, 0x1, R33, P6 ;  /* 0x0000000114337824 */ /* 0x000fc600030e0621 */
[----:B------:R-:W-:Y:S02]  /*1fc850*/  PRMT R26, R26, 0x3340, R27 ;  /* 0x000033401a1a7816 */ /* 0x000fe4000000001b */
[----:B------:R-:W-:Y:S04]  /*1fc860*/  STL.64 [R1+0xdd8], R50 ;  /* 0x000dd83201007387 */ /* 0x000fe80000100a00 */
[----:B------:R-:W4:Y:S04]  /*1fc870*/  LDL.LU R43, [R1+0x2c6c] ;  /* 0x002c6c00012b7983 */ /* 0x000f280000300800 */
[----:B------:R-:W-:Y:S04]  /*1fc880*/  STL [R1+0x5c0], R32 ;  /* 0x0005c02001007387 */ /* 0x000fe80000100800 */
[----:B------:R-:W4:Y:S04]  /*1fc890*/  LDL.LU R49, [R1+0x844] ;  /* 0x0008440001317983 */ /* 0x000f280000300800 */
[----:B------:R0:W-:Y:S04]  /*1fc8a0*/  STL [R1+0x5bc], R26 ;  /* 0x0005bc1a01007387 */ /* 0x0001e80000100800 */
[----:B------:R-:W4:Y:S04]  /*1fc8b0*/  LDL.LU R59, [R1+0x2c28] ;  /* 0x002c2800013b7983 */ /* 0x000f280000300800 */
[----:B------:R-:W4:Y:S01]  /*1fc8c0*/  LDL.LU R60, [R1+0x768] ;  /* 0x00076800013c7983 */ /* 0x000f220000300800 */
[----:B------:R-:W-:Y:S01]  /*1fc8d0*/  VIADD R27, R24, UR4 ;  /* 0x00000004181b7c36 */ /* 0x000fe20008000000 */
[----:B------:R-:W-:Y:S01]  /*1fc8e0*/  SHF.R.U32.HI R28, RZ, 0x8, R28 ;  /* 0x00000008ff1c7819 */ /* 0x000fe2000001161c */
[----:B------:R-:W-:Y:S01]  /*1fc8f0*/  ULDC UR4, c[0x0][0x228] ;  /* 0x00008a0000047ab9 */ /* 0x000fe20000000800 */
[----:B------:R1:W-:Y:S02]  /*1fc900*/  STL [R1+0x9fe4], R4 ;  /* 0x009fe40401007387 */ /* 0x0003e40000100800 */
[----:B0-----:R-:W-:-:S02]  /*1fc910*/  SHF.R.S32.HI R26, RZ, 0x1f, R27 ;  /* 0x0000001fff1a7819 */ /* 0x001fc4000001141b */
[----:B------:R-:W-:Y:S02]  /*1fc920*/  IADD3 R50, P6, R27, R4, RZ ;  /* 0x000000041b327210 */ /* 0x000fe40007fde0ff */
[----:B------:R-:W-:Y:S02]  /*1fc930*/  LOP3.LUT R28, R28, 0xffff, RZ, 0xc0, !PT ;  /* 0x0000ffff1c1c7812 */ /* 0x000fe400078ec0ff */
[----:B-1----:R-:W-:Y:S01]  /*1fc940*/  SHF.R.U32.HI R4, RZ, 0x8, R30 ;  /* 0x00000008ff047819 */ /* 0x002fe2000001161e */
[----:B------:R-:W-:Y:S01]  /*1fc950*/  IMAD.X R51, R26, 0x1, R33, P6 ;  /* 0x000000011a337824 */ /* 0x000fe200030e0621 */
[----:B------:R-:W-:Y:S01]  /*1fc960*/  PRMT R32, R28, 0x3340, R0 ;  /* 0x000033401c207816 */ /* 0x000fe20000000000 */
[----:B------:R-:W4:Y:S01]  /*1fc970*/  LDL.LU R33, [R1+0xa280] ;  /* 0x00a2800001217983 */ /* 0x000f220000300800 */
[----:B------:R-:W-:-:S03]  /*1fc980*/  LOP3.LUT R4, R4, 0xffff, RZ, 0xc0, !PT ;  /* 0x0000ffff04047812 */ /* 0x000fc600078ec0ff */
[----:B------:R0:W-:Y:S01]  /*1fc990*/  STL.64 [R1+0xe18], R50 ;  /* 0x000e183201007387 */ /* 0x0001e20000100a00 */
[----:B------:R-:W-:-:S03]  /*1fc9a0*/  PRMT R30, R4, 0x3340, R0 ;  /* 0x00003340041e7816 */ /* 0x000fc60000000000 */
[----:B0-----:R-:W4:Y:S04]  /*1fc9b0*/  LDL.LU.64 R50, [R1+0xa278] ;  /* 0x00a2780001327983 */ /* 0x001f280000300a00 */
[----:B------:R4:W-:Y:S04]  /*1fc9c0*/  STL [R1+0x350], R32 ;  /* 0x0003502001007387 */ /* 0x0009e80000100800 */
[----:B------:R0:W-:Y:S01]  /*1fc9d0*/  STL [R1+0x34c], R30 ;  /* 0x00034c1e01007387 */ /* 0x0001e20000100800 */
[----:B--2---:R-:W-:Y:S02]  /*1fc9e0*/  LOP3.LUT R28, R31, 0xffff, RZ, 0xc0, !PT ;  /* 0x0000ffff1f1c7812 */ /* 0x004fe400078ec0ff */
[----:B---3--:R-:W-:-:S04]  /*1fc9f0*/  LOP3.LUT R4, R37, 0xffff, RZ, 0xc0, !PT ;  /* 0x0000ffff25047812 */ /* 0x008fc800078ec0ff */
[----:B------:R-:W-:Y:S02]  /*1fca00*/  PRMT R31, R4, 0x3340, R0 ;  /* 0x00003340041f7816 */ /* 0x000fe40000000000 */
[----:B----4-:R-:W-:-:S04]  /*1fca10*/  LOP3.LUT R32, R48, 0xffff, RZ, 0xc0, !PT ;  /* 0x0000ffff30207812 */ /* 0x010fc800078ec0ff */
[----:B0-----:R-:W-:-:S04]  /*1fca20*/  PRMT R30, R28, 0x3340, R32 ;  /* 0x000033401c1e7816 */ /* 0x001fc80000000020 */
[----:B------:R-:W-:Y:S02]  /*1fca30*/  PRMT R37, R30, 0x5410, R31 ;  /* 0x000054101e257816 */ /* 0x000fe4000000001f */
[----:B------:R-:W-:-:S05]  /*1fca40*/  IADD3 R30, P6, R24, R6, RZ ;  /* 0x00000006181e7210 */ /* 0x000fca0007fde0ff */
[--C-:B------:R-:W-:Y:S01]  /*1fca50*/  IMAD.X R31, R20, 0x1, R5.reuse, P6 ;  /* 0x00000001141f7824 */ /* 0x100fe200030e0605 */
[----:B------:R-:W-:Y:S04]  /*1fca60*/  STL [R1+0x1c08], R37 ;  /* 0x001c082501007387 */ /* 0x000fe80000100800 */
[----:B------:R0:W-:Y:S02]  /*1fca70*/  STL.64 [R1+0xda8], R30 ;  /* 0x000da81e01007387 */ /* 0x0001e40000100a00 */
[----:B0-----:R-:W-:Y:S02]  /*1fca80*/  IADD3 R30, P6, R27, R6, RZ ;  /* 0x000000061b1e7210 */ /* 0x001fe40007fde0ff */
[----:B------:R-:W-:Y:S03]  /*1fca90*/  STL [R1+0x9fe8], R6 ;  /* 0x009fe80601007387 */ /* 0x000fe60000100800 */
[----:B------:R-:W-:-:S05]  /*1fcaa0*/  IMAD.X R31, R26, 0x1, R5, P6 ;  /* 0x000000011a1f7824 */ /* 0x000fca00030e0605 */
[----:B------:R0:W-:Y:S04]  /*1fcab0*/  STL.64 [R1+0xde0], R30 ;  /* 0x000de01e01007387 */ /* 0x0001e80000100a00 */
[----:B0-----:R-:W2:Y:S01]  /*1fcac0*/  LDL.LU.64 R30, [R1+0xa270] ;  /* 0x00a27000011e7983 */ /* 0x001ea20000300a00 */
[----:B------:R-:W-:Y:S02]  /*1fcad0*/  SHF.R.U32.HI R28, RZ, 0x8, R28 ;  /* 0x00000008ff1c7819 */ /* 0x000fe4000001161c */
[----:B------:R-:W-:Y:S02]  /*1fcae0*/  SHF.R.U32.HI R6, RZ, 0x8, R32 ;  /* 0x00000008ff067819 */ /* 0x000fe40000011620 */
[----:B------:R-:W-:Y:S01]  /*1fcaf0*/  SHF.R.U32.HI R4, RZ, 0x8, R4 ;  /* 0x00000008ff047819 */ /* 0x000fe20000011604 */
[----:B------:R0:W-:Y:S01]  /*1fcb00*/  STL [R1+0x9fec], R5 ;  /* 0x009fec0501007387 */ /* 0x0001e20000100800 */
[----:B------:R-:W-:-:S02]  /*1fcb10*/  LOP3.LUT R6, R6, 0xffff, RZ, 0xc0, !PT ;  /* 0x0000ffff06067812 */ /* 0x000fc400078ec0ff */
[----:B------:R-:W-:Y:S02]  /*1fcb20*/  LOP3.LUT R4, R4, 0xffff, RZ, 0xc0, !PT ;  /* 0x0000ffff04047812 */ /* 0x000fe400078ec0ff */
[----:B0-----:R-:W-:-:S04]  /*1fcb30*/  LOP3.LUT R5, R28, 0xffff, RZ, 0xc0, !PT ;  /* 0x0000ffff1c057812 */ /* 0x001fc800078ec0ff */
[----:B------:R-:W-:Y:S02]  /*1fcb40*/  PRMT R6, R5, 0x3340, R6 ;  /* 0x0000334005067816 */ /* 0x000fe40000000006 */
[----:B------:R-:W-:-:S03]  /*1fcb50*/  PRMT R5, R4, 0x3340, R0 ;  /* 0x0000334004057816 */ /* 0x000fc60000000000 */
[----:B------:R-:W-:Y:S01]  /*1fcb60*/  STL [R1+0x5b0], R6 ;  /* 0x0005b00601007387 */ /* 0x000fe20000100800 */
[----:B------:R-:W-:-:S03]  /*1fcb70*/  LOP3.LUT R28, R60, 0xffff, RZ, 0xc0, !PT ;  /* 0x0000ffff3c1c7812 */ /* 0x000fc600078ec0ff */
[----:B------:R0:W-:Y:S04]  /*1fcb80*/  STL [R1+0x348], R5 ;  /* 0x0003480501007387 */ /* 0x0001e80000100800 */
[----:B------:R-:W3:Y:S01]  /*1fcb90*/  LDL.LU R32, [R1+0x2cbc] ;  /* 0x002cbc0001207983 */ /* 0x000ee20000300800 */
[----:B0-----:R-:W-:-:S03]  /*1fcba0*/  LOP3.LUT R5, R59, 0xffff, RZ, 0xc0, !PT ;  /* 0x0000ffff3b057812 */ /* 0x001fc600078ec0ff */
[----:B------:R-:W4:Y:S04]  /*1fcbb0*/  LDL.LU R59, [R1+0x2c0c] ;  /* 0x002c0c00013b7983 */ /* 0x000f280000300800 */
[----:B------:R-:W4:Y:S01]  /*1fcbc0*/  LDL.LU R60, [R1+0x2c68] ;  /* 0x002c6800013c7983 */ /* 0x000f220000300800 */
[----:B------:R-:W-:Y:S02]  /*1fcbd0*/  LOP3.LUT R4, R43, 0xffff, RZ, 0xc0, !PT ;  /* 0x0000ffff2b047812 */ /* 0x000fe400078ec0ff */
[----:B------:R-:W-:Y:S02]  /*1fcbe0*/  LOP3.LUT R6, R49, 0xffff, RZ, 0xc0, !PT ;  /* 0x0000ffff31067812 */ /* 0x000fe400078ec0ff */
[----:B------:R-:W-:Y:S02]  /*1fcbf0*/  PRMT R37, R4, 0x3340, R5 ;  /* 0x0000334004257816 */ /* 0x000fe40000000005 */
[----:B------:R-:W-:-:S02]  /*1fcc00*/  PRMT R43, R6, 0x3340, R0 ;  /* 0x00003340062b7816 */ /* 0x000fc40000000000 */
[----:B------:R-:W-:Y:S02]  /*1fcc10*/  LOP3.LUT R33, R33, 0xffff, RZ, 0xc0, !PT ;  /* 0x0000ffff21217812 */ /* 0x000fe400078ec0ff */
[----:B------:R-:W-:-:S03]  /*1fcc20*/  PRMT R37, R37, 0x5410, R43 ;  /* 0x0000541025257816 */ /* 0x000fc6000000002b */
[----:B------:R-:W-:Y:S01]  /*1fcc30*/  STL [R1+0xa144], R33 ;  /* 0x00a1442101007387 */ /* 0x000fe20000100800 */
[----:B------:R-:W-:Y:S02]  /*1fcc40*/  PRMT R43, R33, 0x3340, R0 ;  /* 0x00003340212b7816 */ /* 0x000fe40000000000 */
[----:B------:R-:W-:Y:S01]  /*1fcc50*/  IADD3 R48, P6, R24, R8, RZ ;  /* 0x0000000818307210 */ /* 0x000fe20007fde0ff */
[----:B------:R0:W-:Y:S04]  /*1fcc60*/  STL [R1+0x1bf8], R37 ;  /* 0x001bf82501007387 */ /* 0x0001e80000100800 */
[----:B------:R-:W-:Y:S01]  /*1fcc70*/  IMAD.X R49, R20, 0x1, R7, P6 ;  /* 0x0000000114317824 */ /* 0x000fe200030e0607 */
[----:B------:R-:W-:Y:S02]  /*1fcc80*/  SHF.R.U32.HI R4, RZ, 0x8, R4 ;  /* 0x00000008ff047819 */ /* 0x000fe40000011604 */
[----:B------:R-:W-:-:S02]  /*1fcc90*/  SHF.R.U32.HI R5, RZ, 0x8, R5 ;  /* 0x00000008ff057819 */ /* 0x000fc40000011605 */
[----:B------:R-:W-:Y:S02]  /*1fcca0*/  LOP3.LUT R4, R4, 0xffff, RZ, 0xc0, !PT ;  /* 0x0000ffff04047812 */ /* 0x000fe400078ec0ff */
[----:B------:R-:W-:-:S04]  /*1fccb0*/  LOP3.LUT R5, R5, 0xffff, RZ, 0xc0, !PT ;  /* 0x0000ffff05057812 */ /* 0x000fc800078ec0ff */
[----:B------:R-:W-:Y:S02]  /*1fccc0*/  PRMT R5, R4, 0x3340, R5 ;  /* 0x0000334004057816 */ /* 0x000fe40000000005 */
[----:B--2---:R-:W-:-:S04]  /*1fccd0*/  LOP3.LUT R31, R31, 0xffff, RZ, 0xc0, !PT ;  /* 0x0000ffff1f1f7812 */ /* 0x004fc800078ec0ff */
[----:B0-----:R-:W-:-:S04]  /*1fcce0*/  PRMT R37, R28, 0x3340, R31 ;  /* 0x000033401c257816 */ /* 0x001fc8000000001f */
[----:B------:R-:W-:-:S05]  /*1fccf0*/  PRMT R33, R37, 0x5410, R43 ;  /* 0x0000541025217816 */ /* 0x000fca000000002b */
[----:B------:R-:W-:Y:S04]  /*1fcd00*/  STL [R1+0x1bfc], R33 ;  /* 0x001bfc2101007387 */ /* 0x000fe80000100800 */
[----:B------:R0:W-:Y:S02]  /*1fcd10*/  STL.64 [R1+0xd18], R48 ;  /* 0x000d183001007387 */ /* 0x0001e40000100a00 */
[----:B0-----:R-:W-:Y:S02]  /*1fcd20*/  IADD3 R48, P6, R27, R8, RZ ;  /* 0x000000081b307210 */ /* 0x001fe40007fde0ff */
[----:B------:R0:W-:Y:S03]  /*1fcd30*/  STL [R1+0x9ff0], R8 ;  /* 0x009ff00801007387 */ /* 0x0001e60000100800 */
[----:B------:R-:W-:-:S05]  /*1fcd40*/  IMAD.X R49, R26, 0x1, R7, P6 ;  /* 0x000000011a317824 */ /* 0x000fca00030e0607 */
[----:B------:R1:W-:Y:S01]  /*1fcd50*/  STL.64 [R1+0xdd0], R48 ;  /* 0x000dd03001007387 */ /* 0x0003e20000100a00 */
[----:B------:R-:W-:Y:S02]  /*1fcd60*/  SHF.R.U32.HI R28, RZ, 0x8, R28 ;  /* 0x00000008ff1c7819 */ /* 0x000fe4000001161c */
[----:B0-----:R-:W-:Y:S01]  /*1fcd70*/  SHF.R.U32.HI R8, RZ, 0x8, R31 ;  /* 0x00000008ff087819 */ /* 0x001fe2000001161f */
[----:B-1----:R-:W2:Y:S04]  /*1fcd80*/  LDL.LU R48, [R1+0xa268] ;  /* 0x00a2680001307983 */ /* 0x002ea80000300800 */
[----:B------:R0:W-:Y:S04]  /*1fcd90*/  STL [R1+0x9ff4], R7 ;  /* 0x009ff40701007387 */ /* 0x0001e80000100800 */
[----:B------:R-:W2:Y:S04]  /*1fcda0*/  LDL.LU R37, [R1+0x5254] ;  /* 0x0052540001257983 */ /* 0x000ea80000300800 */
[----:B------:R-:W2:Y:S04]  /*1fcdb0*/  LDL.LU R43, [R1+0x2f5c] ;  /* 0x002f5c00012b7983 */ /* 0x000ea80000300800 */
[----:B------:R-:W2:Y:S01]  /*1fcdc0*/  LDL.LU R49, [R1+0x315c] ;  /* 0x00315c0001317983 */ /* 0x000ea20000300800 */
[----:B0-----:R-:W-:-:S02]  /*1fcdd0*/  LOP3.LUT R7, R28, 0xffff, RZ, 0xc0, !PT ;  /* 0x0000ffff1c077812 */ /* 0x001fc400078ec0ff */
[----:B------:R-:W-:-:S04]  /*1fcde0*/  LOP3.LUT R8, R8, 0xffff, RZ, 0xc0, !PT ;  /* 0x0000ffff08087812 */ /* 0x000fc800078ec0ff */
[----:B------:R-:W-:Y:S02]  /*1fcdf0*/  PRMT R31, R7, 0x3340, R8 ;  /* 0x00003340071f7816 */ /* 0x000fe40000000008 */
[----:B---3--:R-:W-:-:S03]  /*1fce00*/  LOP3.LUT R4, R32, 0xffff, RZ, 0xc0, !PT ;  /* 0x0000ffff20047812 */ /* 0x008fc600078ec0ff */
[----:B------:R-:W-:Y:S01]  /*1fce10*/  STL [R1+0x9ff8], R31 ;  /* 0x009ff81f01007387 */ /* 0x000fe20000100800 */
[----:B----4-:R-:W-:-:S03]  /*1fce20*/  LOP3.LUT R7, R59, 0xffff, RZ, 0xc0, !PT ;  /* 0x0000ffff3b077812 */ /* 0x010fc600078ec0ff */
[----:B------:R0:W-:Y:S01]  /*1fce30*/  STL [R1+0x5a0], R5 ;  /* 0x0005a00501007387 */ /* 0x0001e20000100800 */
[----:B------:R-:W-:Y:S02]  /*1fce40*/  PRMT R28, R7, 0x3340, R0 ;  /* 0x00003340071c7816 */ /* 0x000fe40000000000 */
[----:B------:R-:W-:Y:S02]  /*1fce50*/  IADD3 R32, P6, R24, R10, RZ ;  /* 0x0000000a18207210 */ /* 0x000fe40007fde0ff */
[----:B0-----:R-:W-:-:S04]  /*1fce60*/  LOP3.LUT R5, R60, 0xffff, RZ, 0xc0, !PT ;  /* 0x0000ffff3c057812 */ /* 0x001fc800078ec0ff */
[----:B------:R-:W-:Y:S01]  /*1fce70*/  PRMT R8, R4, 0x3340, R5 ;  /* 0x0000334004087816 */ /* 0x000fe20000000005 */
[----:B------:R-:W-:-:S03]  /*1fce80*/  IMAD.X R33, R20, 0x1, R9, P6 ;  /* 0x0000000114217824 */ /* 0x000fc600030e0609 */
[----:B------:R-:W-:-:S05]  /*1fce90*/  PRMT R8, R8, 0x5410, R28 ;  /* 0x0000541008087816 */ /* 0x000fca000000001c */
[----:B------:R-:W-:Y:S04]  /*1fcea0*/  STL [R1+0x1be8], R8 ;  /* 0x001be80801007387 */ /* 0x000fe80000100800 */
[----:B------:R0:W-:Y:S02]  /*1fceb0*/  STL.64 [R1+0xd10], R32 ;  /* 0x000d102001007387 */ /* 0x0001e40000100a00 */
[----:B0-----:R-:W-:Y:S02]  /*1fcec0*/  IADD3 R32, P6, R27, R10, RZ ;  /* 0x0000000a1b207210 */ /* 0x001fe40007fde0ff */
[----:B------:R-:W-:Y:S03]  /*1fced0*/  STL [R1+0x9ffc], R9 ;  /* 0x009ffc0901007387 */ /* 0x000fe60000100800 */
[----:B------:R-:W-:-:S05]  /*1fcee0*/  IMAD.X R33, R26, 0x1, R9, P6 ;  /* 0x000000011a217824 */ /* 0x000fca00030e0609 */
[----:B------:R0:W-:Y:S04]  /*1fcef0*/  STL.64 [R1+0xda0], R32 ;  /* 0x000da02001007387 */ /* 0x0001e80000100a00 */
[----:B0-----:R-:W3:Y:S04]  /*1fcf00*/  LDL.LU R32, [R1+0x5258] ;  /* 0x0052580001207983 */ /* 0x001ee80000300800 */
[----:B------:R-:W4:Y:S04]  /*1fcf10*/  LDL.LU R59, [R1+0x2f68] ;  /* 0x002f6800013b7983 */ /* 0x000f280000300800 */
        /* <DEDUP_REMOVED lines=11> */
[----:B--2---:R-:W-:Y:S02]  /*1fcfd0*/  LOP3.LUT R6, R37, 0xffff, RZ, 0xc0, !PT ;  /* 0x0000ffff25067812 */ /* 0x004fe400078ec0ff */
[----:B------:R-:W-:Y:S02]  /*1fcfe0*/  LOP3.LUT R5, R43, 0xffff, RZ, 0xc0, !PT ;  /* 0x0000ffff2b057812 */ /* 0x000fe400078ec0ff */
[----:B0-----:R-:W-:Y:S02]  /*1fcff0*/  LOP3.LUT R4, R49, 0xffff, RZ, 0xc0, !PT ;  /* 0x0000ffff31047812 */ /* 0x001fe400078ec0ff */
[----:B------:R-:W-:-:S02]  /*1fd000*/  PRMT R10, R5, 0x3340, R0 ;  /* 0x00003340050a7816 */ /* 0x000fc40000000000 */
[----:B------:R-:W-:-:S04]  /*1fd010*/  PRMT R8, R6, 0x3340, R4 ;  /* 0x0000334006087816 */ /* 0x000fc80000000004 */
[----:B------:R-:W-:Y:S02]  /*1fd020*/  PRMT R10, R8, 0x5410, R10 ;  /* 0x00005410080a7816 */ /* 0x000fe4000000000a */
[----:B------:R-:W-:-:S05]  /*1fd030*/  IADD3 R8, P6, R24, R3, RZ ;  /* 0x0000000318087210 */ /* 0x000fca0007fde0ff */
[----:B------:R-:W-:Y:S01]  /*1fd040*/  IMAD.X R9, R20, 0x1, R57, P6 ;  /* 0x0000000114097824 */ /* 0x000fe200030e0639 */
[----:B------:R-:W-:Y:S04]  /*1fd050*/  STL [R1+0x1be4], R10 ;  /* 0x001be40a01007387 */ /* 0x000fe80000100800 */
[----:B------:R0:W-:Y:S04]  /*1fd060*/  STL.64 [R1+0xcd0], R8 ;  /* 0x000cd00801007387 */ /* 0x0001e80000100a00 */
[----:B------:R1:W-:Y:S01]  /*1fd070*/  STL [R1+0xa000], R3 ;  /* 0x00a0000301007387 */ /* 0x0003e20000100800 */
[----:B0-----:R-:W-:-:S05]  /*1fd080*/  IADD3 R8, P6, R27, R3, RZ ;  /* 0x000000031b087210 */ /* 0x001fca0007fde0ff */
[----:B------:R-:W-:Y:S02]  /*1fd090*/  IMAD.X R9, R26, 0x1, R57, P6 ;  /* 0x000000011a097824 */ /* 0x000fe400030e0639 */
[----:B------:R-:W2:Y:S01]  /*1fd0a0*/  LDL.LU R57, [R1+0xa264] ;  /* 0x00a2640001397983 */ /* 0x000ea20000300800 */
[----:B------:R-:W-:-:S03]  /*1fd0b0*/  SHF.R.U32.HI R10, RZ, 0x8, R7 ;  /* 0x00000008ff0a7819 */ /* 0x000fc60000011607 */
[----:B------:R-:W2:Y:S01]  /*1fd0c0*/  LDL.LU R37, [R1+0x524c] ;  /* 0x00524c0001257983 */ /* 0x000ea20000300800 */
[----:B-1----:R-:W-:-:S03]  /*1fd0d0*/  SHF.R.U32.HI R3, RZ, 0x8, R6 ;  /* 0x00000008ff037819 */ /* 0x002fc60000011606 */
[----:B------:R0:W-:Y:S01]  /*1fd0e0*/  STL.64 [R1+0xcd8], R8 ;  /* 0x000cd80801007387 */ /* 0x0001e20000100a00 */
[----:B------:R-:W-:-:S03]  /*1fd0f0*/  SHF.R.U32.HI R4, RZ, 0x8, R4 ;  /* 0x00000008ff047819 */ /* 0x000fc60000011604 */
[----:B------:R-:W2:Y:S01]  /*1fd100*/  LDL.LU R43, [R1+0x2e5c] ;  /* 0x002e5c00012b7983 */ /* 0x000ea20000300800 */
[----:B------:R-:W-:-:S03]  /*1fd110*/  LOP3.LUT R10, R10, 0xffff, RZ, 0xc0, !PT ;  /* 0x0000ffff0a0a7812 */ /* 0x000fc600078ec0ff */
[----:B------:R-:W2:Y:S01]  /*1fd120*/  LDL.LU R49, [R1+0x305c] ;  /* 0x00305c0001317983 */ /* 0x000ea20000300800 */
[----:B------:R-:W-:Y:S02]  /*1fd130*/  LOP3.LUT R3, R3, 0xffff, RZ, 0xc0, !PT ;  /* 0x0000ffff03037812 */ /* 0x000fe400078ec0ff */
[----:B------:R-:W-:Y:S02]  /*1fd140*/  LOP3.LUT R4, R4, 0xffff, RZ, 0xc0, !PT ;  /* 0x0000ffff04047812 */ /* 0x000fe400078ec0ff */
[----:B------:R-:W-:Y:S02]  /*1fd150*/  PRMT R7, R10, 0x3340, R0 ;  /* 0x000033400a077816 */ /* 0x000fe40000000000 */
[----:B------:R-:W-:-:S03]  /*1fd160*/  PRMT R3, R3, 0x3340, R4 ;  /* 0x0000334003037816 */ /* 0x000fc60000000004 */
[----:B------:R-:W-:Y:S04]  /*1fd170*/  STL [R1+0x340], R7 ;  /* 0x0003400701007387 */ /* 0x000fe80000100800 */
[----:B------:R1:W-:Y:S01]  /*1fd180*/  STL [R1+0x590], R3 ;  /* 0x0005900301007387 */ /* 0x0003e20000100800 */
[----:B0-----:R-:W-:Y:S02]  /*1fd190*/  IADD3 R8, P6, R24, R2, RZ ;  /* 0x0000000218087210 */ /* 0x001fe40007fde0ff */
[----:B---3--:R-:W-:Y:S02]  /*1fd1a0*/  LOP3.LUT R6, R32, 0xffff, RZ, 0xc0, !PT ;  /* 0x0000ffff20067812 */ /* 0x008fe400078ec0ff */
[----:B----4-:R-:W-:Y:S02]  /*1fd1b0*/  LOP3.LUT R4, R59, 0xffff, RZ, 0xc0, !PT ;  /* 0x0000ffff3b047812 */ /* 0x010fe400078ec0ff */
[----:B-1----:R-:W-:-:S02]  /*1fd1c0*/  LOP3.LUT R3, R60, 0xffff, RZ, 0xc0, !PT ;  /* 0x0000ffff3c037812 */ /* 0x002fc400078ec0ff */
[--C-:B------:R-:W-:Y:S02]  /*1fd1d0*/  PRMT R10, R4, 0x3340, R0.reuse ;  /* 0x00003340040a7816 */ /* 0x100fe40000000000 */
[----:B------:R-:W-:Y:S01]  /*1fd1e0*/  PRMT R7, R6, 0x3340, R3 ;  /* 0x0000334006077816 */ /* 0x000fe20000000003 */
[----:B------:R-:W-:-:S03]  /*1fd1f0*/  IMAD.X R9, R20, 0x1, R0, P6 ;  /* 0x0000000114097824 */ /* 0x000fc600030e0600 */
[----:B------:R-:W-:-:S05]  /*1fd200*/  PRMT R7, R7, 0x5410, R10 ;  /* 0x0000541007077816 */ /* 0x000fca000000000a */
[----:B------:R-:W-:Y:S04]  /*1fd210*/  STL [R1+0x1bdc], R7 ;  /* 0x001bdc0701007387 */ /* 0x000fe80000100800 */
[----:B------:R0:W-:Y:S04]  /*1fd220*/  STL.64 [R1+0xc98], R8 ;  /* 0x000c980801007387 */ /* 0x0001e80000100a00 */
[----:B------:R1:W-:Y:S04]  /*1fd230*/  STL [R1+0xa004], R2 ;  /* 0x00a0040201007387 */ /* 0x0003e80000100800 */
[----:B------:R-:W3:Y:S01]  /*1fd240*/  LDL.LU R32, [R1+0x5250] ;  /* 0x0052500001207983 */ /* 0x000ee20000300800 */
[----:B0-----:R-:W-:-:S03]  /*1fd250*/  IADD3 R8, P6, R27, R2, RZ ;  /* 0x000000021b087210 */ /* 0x001fc60007fde0ff */
[----:B------:R-:W4:Y:S02]  /*1fd260*/  LDL.LU R59, [R1+0x2e68] ;  /* 0x002e6800013b7983 */ /* 0x000f240000300800 */
[----:B------:R-:W-:-:S05]  /*1fd270*/  IMAD.X R9, R26, 0x1, R0, P6 ;  /* 0x000000011a097824 */ /* 0x000fca00030e0600 */
[----:B------:R-:W-:Y:S04]  /*1fd280*/  STL.64 [R1+0xc90], R8 ;  /* 0x000c900801007387 */ /* 0x000fe80000100a00 */
[----:B------:R-:W4:Y:S01]  /*1fd290*/  LDL.LU R60, [R1+0x3068] ;  /* 0x00306800013c7983 */ /* 0x000f220000300800 */
[----:B-1----:R-:W-:Y:S02]  /*1fd2a0*/  SHF.R.U32.HI R2, RZ, 0x8, R6 ;  /* 0x00000008ff027819 */ /* 0x002fe40000011606 */
        /* <DEDUP_REMOVED lines=9> */
[----:B--2---:R-:W-:Y:S02]  /*1fd340*/  LOP3.LUT R2, R37, 0xffff, RZ, 0xc0, !PT ;  /* 0x0000ffff25027812 */ /* 0x004fe400078ec0ff */
[----:B0-----:R-:W-:Y:S02]  /*1fd350*/  LOP3.LUT R4, R43, 0xffff, RZ, 0xc0, !PT ;  /* 0x0000ffff2b047812 */ /* 0x001fe400078ec0ff */
[----:B-1----:R-:W-:Y:S02]  /*1fd360*/  LOP3.LUT R3, R49, 0xffff, RZ, 0xc0, !PT ;  /* 0x0000ffff31037812 */ /* 0x002fe400078ec0ff */
[----:B------:R-:W-:-:S02]  /*1fd370*/  PRMT R10, R4, 0x3340, R0 ;  /* 0x00003340040a7816 */ /* 0x000fc40000000000 */
[----:B------:R-:W-:-:S04]  /*1fd380*/  PRMT R6, R2, 0x3340, R3 ;  /* 0x0000334002067816 */ /* 0x000fc80000000003 */
[----:B------:R-:W-:Y:S02]  /*1fd390*/  PRMT R8, R6, 0x5410, R10 ;  /* 0x0000541006087816 */ /* 0x000fe4000000000a */
[----:B------:R-:W-:-:S05]  /*1fd3a0*/  IADD3 R6, P6, R24, R23, RZ ;  /* 0x0000001718067210 */ /* 0x000fca0007fde0ff */
[----:B------:R-:W-:Y:S01]  /*1fd3b0*/  IMAD.X R7, R20, 0x1, R18, P6 ;  /* 0x0000000114077824 */ /* 0x000fe200030e0612 */
[----:B------:R-:W-:Y:S04]  /*1fd3c0*/  STL [R1+0x1bd8], R8 ;  /* 0x001bd80801007387 */ /* 0x000fe80000100800 */
[----:B------:R0:W-:Y:S01]  /*1fd3d0*/  STL.64 [R1+0xc48], R6 ;  /* 0x000c480601007387 */ /* 0x0001e20000100a00 */
[----:B------:R-:W-:Y:S02]  /*1fd3e0*/  SHF.R.U32.HI R10, RZ, 0x8, R5 ;  /* 0x00000008ff0a7819 */ /* 0x000fe40000011605 */
[----:B------:R-:W-:Y:S02]  /*1fd3f0*/  SHF.R.U32.HI R2, RZ, 0x8, R2 ;  /* 0x00000008ff027819 */ /* 0x000fe40000011602 */
[----:B------:R-:W-:-:S02]  /*1fd400*/  SHF.R.U32.HI R3, RZ, 0x8, R3 ;  /* 0x00000008ff037819 */ /* 0x000fc40000011603 */
[----:B0-----:R-:W-:Y:S02]  /*1fd410*/  IADD3 R6, P6, R27, R23, RZ ;  /* 0x000000171b067210 */ /* 0x001fe40007fde0ff */
[----:B------:R-:W2:Y:S03]  /*1fd420*/  LDL.LU R23, [R1+0xa260] ;  /* 0x00a2600001177983 */ /* 0x000ea60000300800 */
[----:B------:R-:W-:Y:S02]  /*1fd430*/  IMAD.X R7, R26, 0x1, R18, P6 ;  /* 0x000000011a077824 */ /* 0x000fe400030e0612 */
[----:B------:R-:W2:Y:S01]  /*1fd440*/  LDL.LU R18, [R1+0xa25c] ;  /* 0x00a25c0001127983 */ /* 0x000ea20000300800 */
[----:B------:R-:W-:-:S03]  /*1fd450*/  LOP3.LUT R10, R10, 0xffff, RZ, 0xc0, !PT ;  /* 0x0000ffff0a0a7812 */ /* 0x000fc600078ec0ff */
[----:B------:R-:W2:Y:S01]  /*1fd460*/  LDL.LU R37, [R1+0x414] ;  /* 0x0004140001257983 */ /* 0x000ea20000300800 */
[----:B------:R-:W-:Y:S02]  /*1fd470*/  LOP3.LUT R2, R2, 0xffff, RZ, 0xc0, !PT ;  /* 0x0000ffff02027812 */ /* 0x000fe400078ec0ff */
[----:B------:R-:W-:Y:S01]  /*1fd480*/  LOP3.LUT R3, R3, 0xffff, RZ, 0xc0, !PT ;  /* 0x0000ffff03037812 */ /* 0x000fe200078ec0ff */
[----:B------:R-:W2:Y:S01]  /*1fd490*/  LDL.LU R43, [R1+0x2f8] ;  /* 0x0002f800012b7983 */ /* 0x000ea20000300800 */
[----:B------:R-:W-:-:S03]  /*1fd4a0*/  PRMT R5, R10, 0x3340, R0 ;  /* 0x000033400a057816 */ /* 0x000fc60000000000 */
[----:B------:R-:W-:Y:S01]  /*1fd4b0*/  STL.64 [R1+0xc40], R6 ;  /* 0x000c400601007387 */ /* 0x000fe20000100a00 */
[----:B------:R-:W-:-:S03]  /*1fd4c0*/  PRMT R3, R2, 0x3340, R3 ;  /* 0x0000334002037816 */ /* 0x000fc60000000003 */
[----:B------:R-:W2:Y:S01]  /*1fd4d0*/  LDL.LU R49, [R1+0x390] ;  /* 0x0003900001317983 */ /* 0x000ea20000300800 */
[----:B---3--:R-:W-:-:S03]  /*1fd4e0*/  LOP3.LUT R2, R32, 0xffff, RZ, 0xc0, !PT ;  /* 0x0000ffff20027812 */ /* 0x008fc600078ec0ff */
[----:B------:R4:W-:Y:S04]  /*1fd4f0*/  STL [R1+0x338], R5 ;  /* 0x0003380501007387 */ /* 0x0009e80000100800 */
[----:B------:R0:W-:Y:S01]  /*1fd500*/  STL [R1+0x57c], R3 ;  /* 0x00057c0301007387 */ /* 0x0001e20000100800 */
[----:B----4-:R-:W-:Y:S02]  /*1fd510*/  LOP3.LUT R5, R59, 0xffff, RZ, 0xc0, !PT ;  /* 0x0000ffff3b057812 */ /* 0x010fe400078ec0ff */
[----:B0-----:R-:W-:Y:S02]  /*1fd520*/  LOP3.LUT R3, R60, 0xffff, RZ, 0xc0, !PT ;  /* 0x0000ffff3c037812 */ /* 0x001fe400078ec0ff */
[----:B------:R-:W-:Y:S02]  /*1fd530*/  PRMT R10, R5, 0x3340, R0 ;  /* 0x00003340050a7816 */ /* 0x000fe40000000000 */
[----:B------:R-:W-:-:S04]  /*1fd540*/  PRMT R6, R2, 0x3340, R3 ;  /* 0x0000334002067816 */ /* 0x000fc80000000003 */
[----:B------:R-:W-:Y:S02]  /*1fd550*/  PRMT R8, R6, 0x5410, R10 ;  /* 0x0000541006087816 */ /* 0x000fe4000000000a */
[----:B------:R-:W-:-:S05]  /*1fd560*/  IADD3 R6, P6, R24, R29, RZ ;  /* 0x0000001d18067210 */ /* 0x000fca0007fde0ff */
[--C-:B------:R-:W-:Y:S01]  /*1fd570*/  IMAD.X R7, R20, 0x1, R61.reuse, P6 ;  /* 0x0000000114077824 */ /* 0x100fe200030e063d */
[----:B------:R-:W-:Y:S04]  /*1fd580*/  STL [R1+0x1bcc], R8 ;  /* 0x001bcc0801007387 */ /* 0x000fe80000100800 */
[----:B------:R0:W-:Y:S02]  /*1fd590*/  STL.64 [R1+0xc18], R6 ;  /* 0x000c180601007387 */ /* 0x0001e40000100a00 */
[----:B0-----:R-:W-:Y:S02]  /*1fd5a0*/  IADD3 R6, P6, R27, R29, RZ ;  /* 0x0000001d1b067210 */ /* 0x001fe40007fde0ff */
[----:B------:R-:W3:Y:S03]  /*1fd5b0*/  LDL.LU R29, [R1+0xa258] ;  /* 0x00a25800011d7983 */ /* 0x000ee60000300800 */
[----:B------:R-:W-:Y:S01]  /*1fd5c0*/  IMAD.X R7, R26, 0x1, R61, P6 ;  /* 0x000000011a077824 */ /* 0x000fe200030e063d */
[----:B------:R-:W4:Y:S04]  /*1fd5d0*/  LDL.LU R59, [R1+0x418] ;  /* 0x00041800013b7983 */ /* 0x000f280000300800 */
[----:B------:R-:W3:Y:S04]  /*1fd5e0*/  LDL.LU R60, [R1+0x304] ;  /* 0x00030400013c7983 */ /* 0x000ee80000300800 */
[----:B------:R-:W-:Y:S04]  /*1fd5f0*/  STL.64 [R1+0xc10], R6 ;  /* 0x000c100601007387 */ /* 0x000fe80000100a00 */
[----:B------:R-:W3:Y:S01]  /*1fd600*/  LDL.LU R61, [R1+0x39c] ;  /* 0x00039c00013d7983 */ /* 0x000ee20000300800 */
        /* <DEDUP_REMOVED lines=8> */
[----:B------:R0:W-:Y:S04]  /*1fd690*/  STL [R1+0x334], R4 ;  /* 0x0003340401007387 */ /* 0x0001e80000100800 */
[----:B------:R1:W-:Y:S01]  /*1fd6a0*/  STL [R1+0x56c], R3 ;  /* 0x00056c0301007387 */ /* 0x0003e20000100800 */
[----:B--2---:R-:W-:Y:S02]  /*1fd6b0*/  LOP3.LUT R2, R37, 0xffff, RZ, 0xc0, !PT ;  /* 0x0000ffff25027812 */ /* 0x004fe400078ec0ff */
[----:B0-----:R-:W-:-:S04]  /*1fd6c0*/  LOP3.LUT R4, R43, 0xffff, RZ, 0xc0, !PT ;  /* 0x0000ffff2b047812 */ /* 0x001fc800078ec0ff */
[----:B------:R-:W-:Y:S02]  /*1fd6d0*/  PRMT R10, R4, 0x3340, R0 ;  /* 0x00003340040a7816 */ /* 0x000fe40000000000 */
[----:B-1----:R-:W-:-:S04]  /*1fd6e0*/  LOP3.LUT R3, R49, 0xffff, RZ, 0xc0, !PT ;  /* 0x0000ffff31037812 */ /* 0x002fc800078ec0ff */
        /* <DEDUP_REMOVED lines=22> */
[----:B----4-:R-:W-:-:S03]  /*1fd850*/  LOP3.LUT R2, R59, 0xffff, RZ, 0xc0, !PT ;  /* 0x0000ffff3b027812 */ /* 0x010fc600078ec0ff */
[----:B------:R3:W-:Y:S04]  /*1fd860*/  STL [R1+0x330], R5 ;  /* 0x0003300501007387 */ /* 0x0007e80000100800 */
[----:B------:R0:W-:Y:S01]  /*1fd870*/  STL [R1+0x560], R3 ;  /* 0x0005600301007387 */ /* 0x0001e20000100800 */
[----:B---3--:R-:W-:Y:S02]  /*1fd880*/  LOP3.LUT R5, R60, 0xffff, RZ, 0xc0, !PT ;  /* 0x0000ffff3c057812 */ /* 0x008fe400078ec0ff */
        /* <DEDUP_REMOVED lines=10> */
[----:B------:R-:W-:-:S02]  /*1fd930*/  IMAD.X R7, R26, 0x1, R58, P6 ;  /* 0x000000011a077824 */ /* 0x000fc400030e063a */
[----:B------:R-:W4:Y:S04]  /*1fd940*/  LDL.LU R58, [R1+0xa248] ;  /* 0x00a24800013a7983 */ /* 0x000f280000300800 */
[----:B------:R-:W3:Y:S04]  /*1fd950*/  LDL.LU R59, [R1+0x3e4] ;  /* 0x0003e400013b7983 */ /* 0x000ee80000300800 */
        /* <DEDUP_REMOVED lines=9> */
[----:B------:R-:W-:Y:S01]  /*1fd9f0*/  PRMT R3, R2, 0x3340, R3 ;  /* 0x0000334002037816 */ /* 0x000fe20000000003 */
[----:B------:R-:W-:Y:S04]  /*1fda00*/  STL.64 [R1+0xbd0], R6 ;  /* 0x000bd00601007387 */ /* 0x000fe80000100a00 */
[----:B------:R0:W-:Y:S04]  /*1fda10*/  STL [R1+0x32c], R4 ;  /* 0x00032c0401007387 */ /* 0x0001e80000100800 */
[----:B------:R1:W-:Y:S01]  /*1fda20*/  STL [R1+0x4fc], R3 ;  /* 0x0004fc0301007387 */ /* 0x0003e20000100800 */
[----:B--2---:R-:W-:-:S02]  /*1fda30*/  LOP3.LUT R2, R37, 0xffff, RZ, 0xc0, !PT ;  /* 0x0000ffff25027812 */ /* 0x004fc400078ec0ff */
        /* <DEDUP_REMOVED lines=13> */
[----:B------:R-:W-:Y:S01]  /*1fdb10*/  LOP3.LUT R10, R10, 0xffff, RZ, 0xc0, !PT ;  /* 0x0000ffff0a0a7812 */ /* 0x000fe200078ec0ff */
[----:B------:R-:W2:Y:S02]  /*1fdb20*/  LDL.LU R39, [R1+0xa244] ;  /* 0x00a2440001277983 */ /* 0x000ea40000300800 */
[----:B------:R-:W-:Y:S01]  /*1fdb30*/  IMAD.X R7, R26, 0x1, R41, P6 ;  /* 0x000000011a077824 */ /* 0x000fe200030e0629 */
[----:B------:R-:W-:Y:S01]  /*1fdb40*/  LOP3.LUT R2, R2, 0xffff, RZ, 0xc0, !PT ;  /* 0x0000ffff02027812 */ /* 0x000fe200078ec0ff */
[----:B------:R-:W2:Y:S01]  /*1fdb50*/  LDL.LU R41, [R1+0xa240] ;  /* 0x00a2400001297983 */ /* 0x000ea20000300800 */
[----:B------:R-:W-:-:S03]  /*1fdb60*/  LOP3.LUT R3, R3, 0xffff, RZ, 0xc0, !PT ;  /* 0x0000ffff03037812 */ /* 0x000fc600078ec0ff */
[----:B------:R0:W-:Y:S01]  /*1fdb70*/  STL.64 [R1+0xb70], R6 ;  /* 0x000b700601007387 */ /* 0x0001e20000100a00 */
[----:B------:R-:W-:-:S03]  /*1fdb80*/  PRMT R5, R2, 0x3340, R3 ;  /* 0x0000334002057816 */ /* 0x000fc60000000003 */
[----:B------:R-:W2:Y:S04]  /*1fdb90*/  LDL.LU R55, [R1+0x3e8] ;  /* 0x0003e80001377983 */ /* 0x000ea80000300800 */
[----:B------:R-:W2:Y:S01]  /*1fdba0*/  LDL.LU R37, [R1+0x380] ;  /* 0x0003800001257983 */ /* 0x000ea20000300800 */
[----:B0-----:R-:W-:-:S05]  /*1fdbb0*/  PRMT R6, R10, 0x3340, R0 ;  /* 0x000033400a067816 */ /* 0x001fca0000000000 */
[----:B------:R-:W-:Y:S01]  /*1fdbc0*/  STL [R1+0x328], R6 ;  /* 0x0003280601007387 */ /* 0x000fe20000100800 */
[----:B---3--:R-:W-:-:S03]  /*1fdbd0*/  LOP3.LUT R3, R59, 0xffff, RZ, 0xc0, !PT ;  /* 0x0000ffff3b037812 */ /* 0x008fc600078ec0ff */
[----:B------:R0:W-:Y:S01]  /*1fdbe0*/  STL [R1+0x4f8], R5 ;  /* 0x0004f80501007387 */ /* 0x0001e20000100800 */
[----:B----4-:R-:W-:-:S04]  /*1fdbf0*/  LOP3.LUT R2, R60, 0xffff, RZ, 0xc0, !PT ;  /* 0x0000ffff3c027812 */ /* 0x010fc800078ec0ff */
[----:B------:R-:W-:Y:S02]  /*1fdc00*/  PRMT R10, R2, 0x3340, R0 ;  /* 0x00003340020a7816 */ /* 0x000fe40000000000 */
[----:B0-----:R-:W-:-:S04]  /*1fdc10*/  LOP3.LUT R5, R61, 0xffff, RZ, 0xc0, !PT ;  /* 0x0000ffff3d057812 */ /* 0x001fc800078ec0ff */
        /* <DEDUP_REMOVED lines=10> */
[----:B------:R0:W-:Y:S04]  /*1fdcc0*/  STL.64 [R1+0xac0], R6 ;  /* 0x000ac00601007387 */ /* 0x0001e80000100a00 */
[----:B------:R-:W3:Y:S04]  /*1fdcd0*/  LDL.LU R32, [R1+0x840] ;  /* 0x0008400001207983 */ /* 0x000ee80000300800 */
[----:B------:R-:W3:Y:S04]  /*1fdce0*/  LDL.LU R43, [R1+0x764] ;  /* 0x00076400012b7983 */ /* 0x000ee80000300800 */
[----:B------:R-:W3:Y:S04]  /*1fdcf0*/  LDL.LU R49, [R1+0x7dc] ;  /* 0x0007dc0001317983 */ /* 0x000ee80000300800 */
[----:B------:R-:W3:Y:S04]  /*1fdd00*/  LDL.LU R59, [R1+0x808] ;  /* 0x00080800013b7983 */ /* 0x000ee80000300800 */
[----:B------:R-:W3:Y:S04]  /*1fdd10*/  LDL.LU R60, [R1+0x728] ;  /* 0x00072800013c7983 */ /* 0x000ee80000300800 */
        /* <DEDUP_REMOVED lines=11> */
[----:B0-----:R-:W-:-:S05]  /*1fddd0*/  IADD3 R6, P6, R24, R42, RZ ;  /* 0x0000002a18067210 */ /* 0x001fca0007fde0ff */
[----:B------:R-:W-:Y:S01]  /*1fdde0*/  IMAD.X R7, R20, 0x1, R35, P6 ;  /* 0x0000000114077824 */ /* 0x000fe200030e0623 */
[----:B--2---:R-:W-:Y:S02]  /*1fddf0*/  LOP3.LUT R2, R55, 0xffff, RZ, 0xc0, !PT ;  /* 0x0000ffff37027812 */ /* 0x004fe400078ec0ff */
[----:B-1----:R-:W-:-:S04]  /*1fde00*/  LOP3.LUT R3, R37, 0xffff, RZ, 0xc0, !PT ;  /* 0x0000ffff25037812 */ /* 0x002fc800078ec0ff */
[--C-:B------:R-:W-:Y:S02]  /*1fde10*/  PRMT R5, R2, 0x3340, R3.reuse ;  /* 0x0000334002057816 */ /* 0x100fe40000000003 */
[----:B------:R-:W-:Y:S02]  /*1fde20*/  SHF.R.U32.HI R2, RZ, 0x8, R2 ;  /* 0x00000008ff027819 */ /* 0x000fe40000011602 */
[----:B------:R-:W-:Y:S02]  /*1fde30*/  SHF.R.U32.HI R3, RZ, 0x8, R3 ;  /* 0x00000008ff037819 */ /* 0x000fe40000011603 */
[----:B------:R-:W-:Y:S02]  /*1fde40*/  LOP3.LUT R2, R2, 0xffff, RZ, 0xc0, !PT ;  /* 0x0000ffff02027812 */ /* 0x000fe400078ec0ff */
[----:B------:R-:W-:Y:S02]  /*1fde50*/  LOP3.LUT R3, R3, 0xffff, RZ, 0xc0, !PT ;  /* 0x0000ffff03037812 */ /* 0x000fe400078ec0ff */
[----:B----4-:R-:W-:-:S04]  /*1fde60*/  LOP3.LUT R34, R34, 0xffff, RZ, 0xc0, !PT ;  /* 0x0000ffff22227812 */ /* 0x010fc800078ec0ff */
[----:B------:R-:W-:-:S04]  /*1fde70*/  PRMT R10, R34, 0x3340, R0 ;  /* 0x00003340220a7816 */ /* 0x000fc80000000000 */
[----:B------:R-:W-:Y:S01]  /*1fde80*/  PRMT R5, R5, 0x5410, R10 ;  /* 0x0000541005057816 */ /* 0x000fe2000000000a */
[----:B------:R-:W-:Y:S04]  /*1fde90*/  STL [R1+0xa148], R34 ;  /* 0x00a1482201007387 */ /* 0x000fe80000100800 */
[----:B------:R-:W-:Y:S01]  /*1fdea0*/  STL [R1+0x1ba4], R5 ;  /* 0x001ba40501007387 */ /* 0x000fe20000100800 */
[----:B------:R-:W-:-:S03]  /*1fdeb0*/  SHF.R.U32.HI R10, RZ, 0x8, R4 ;  /* 0x00000008ff0a7819 */ /* 0x000fc60000011604 */
[----:B------:R0:W-:Y:S01]  /*1fdec0*/  STL.64 [R1+0xa98], R6 ;  /* 0x000a980601007387 */ /* 0x0001e20000100a00 */
[----:B------:R-:W-:Y:S02]  /*1fded0*/  LOP3.LUT R10, R10, 0xffff, RZ, 0xc0, !PT ;  /* 0x0000ffff0a0a7812 */ /* 0x000fe400078ec0ff */
[----:B0-----:R-:W-:Y:S02]  /*1fdee0*/  IADD3 R6, P6, R27, R42, RZ ;  /* 0x0000002a1b067210 */ /* 0x001fe40007fde0ff */
[----:B------:R-:W2:Y:S03]  /*1fdef0*/  LDL.LU R42, [R1+0xa234] ;  /* 0x00a23400012a7983 */ /* 0x000ea60000300800 */
[----:B------:R-:W-:Y:S01]  /*1fdf00*/  IMAD.X R7, R26, 0x1, R35, P6 ;  /* 0x000000011a077824 */ /* 0x000fe200030e0623 */
[----:B------:R-:W-:Y:S02]  /*1fdf10*/  PRMT R4, R10, 0x3340, R0 ;  /* 0x000033400a047816 */ /* 0x000fe40000000000 */
[----:B------:R-:W-:-:S02]  /*1fdf20*/  PRMT R35, R2, 0x3340, R3 ;  /* 0x0000334002237816 */ /* 0x000fc40000000003 */
[----:B------:R0:W-:Y:S01]  /*1fdf30*/  STL.64 [R1+0xa90], R6 ;  /* 0x000a900601007387 */ /* 0x0001e20000100a00 */
[----:B---3--:R-:W-:Y:S02]  /*1fdf40*/  LOP3.LUT R2, R43, 0xffff, RZ, 0xc0, !PT ;  /* 0x0000ffff2b027812 */ /* 0x008fe400078ec0ff */
[----:B------:R-:W-:Y:S01]  /*1fdf50*/  LOP3.LUT R5, R49, 0xffff, RZ, 0xc0, !PT ;  /* 0x0000ffff31057812 */ /* 0x000fe200078ec0ff */
[----:B------:R-:W3:Y:S01]  /*1fdf60*/  LDL.LU R37, [R1+0x710] ;  /* 0x0007100001257983 */ /* 0x000ee20000300800 */
[----:B------:R-:W-:Y:S02]  /*1fdf70*/  PRMT R10, R2, 0x3340, R0 ;  /* 0x00003340020a7816 */ /* 0x000fe40000000000 */
[----:B------:R-:W-:Y:S01]  /*1fdf80*/  LOP3.LUT R3, R60, 0xffff, RZ, 0xc0, !PT ;  /* 0x0000ffff3c037812 */ /* 0x000fe200078ec0ff */
[----:B------:R1:W-:Y:S01]  /*1fdf90*/  STL [R1+0x320], R4 ;  /* 0x0003200401007387 */ /* 0x0003e20000100800 */
[----:B0-----:R-:W-:Y:S02]  /*1fdfa0*/  LOP3.LUT R6, R32, 0xffff, RZ, 0xc0, !PT ;  /* 0x0000ffff20067812 */ /* 0x001fe400078ec0ff */
[----:B------:R-:W-:-:S02]  /*1fdfb0*/  LOP3.LUT R7, R59, 0xffff, RZ, 0xc0, !PT ;  /* 0x0000ffff3b077812 */ /* 0x000fc400078ec0ff */
[----:B------:R-:W-:Y:S02]  /*1fdfc0*/  PRMT R8, R6, 0x3340, R5 ;  /* 0x0000334006087816 */ /* 0x000fe40000000005 */
[----:B-1----:R-:W-:Y:S02]  /*1fdfd0*/  LOP3.LUT R4, R61, 0xffff, RZ, 0xc0, !PT ;  /* 0x0000ffff3d047812 */ /* 0x002fe400078ec0ff */
[----:B------:R-:W-:Y:S02]  /*1fdfe0*/  PRMT R9, R8, 0x5410, R10 ;  /* 0x0000541008097816 */ /* 0x000fe4000000000a */
[----:B------:R-:W-:Y:S02]  /*1fdff0*/  PRMT R10, R3, 0x3340, R0 ;  /* 0x00003340030a7816 */ /* 0x000fe40000000000 */
[----:B------:R-:W-:-:S04]  /*1fe000*/  PRMT R8, R7, 0x3340, R4 ;  /* 0x0000334007087816 */ /* 0x000fc80000000004 */
[----:B------:R-:W-:Y:S02]  /*1fe010*/  PRMT R10, R8, 0x5410, R10 ;  /* 0x00005410080a7816 */ /* 0x000fe4000000000a */
[----:B------:R-:W-:Y:S01]  /*1fe020*/  IADD3 R8, P6, R24, R13, RZ ;  /* 0x0000000d18087210 */ /* 0x000fe20007fde0ff */
[----:B------:R-:W-:Y:S04]  /*1fe030*/  STL [R1+0xa008], R35 ;  /* 0x00a0082301007387 */ /* 0x000fe80000100800 */
[----:B------:R0:W-:Y:S04]  /*1fe040*/  STL [R1+0x1ba0], R9 ;  /* 0x001ba00901007387 */ /* 0x0001e80000100800 */
[----:B------:R-:W-:Y:S01]  /*1fe050*/  STL [R1+0x1b9c], R10 ;  /* 0x001b9c0a01007387 */ /* 0x000fe20000100800 */
[----:B0-----:R-:W-:-:S05]  /*1fe060*/  IMAD.X R9, R20, 0x1, R15, P6 ;  /* 0x0000000114097824 */ /* 0x001fca00030e060f */
[----:B------:R0:W-:Y:S02]  /*1fe070*/  STL.64 [R1+0xa88], R8 ;  /* 0x000a880801007387 */ /* 0x0001e40000100a00 */
[----:B0-----:R-:W-:-:S05]  /*1fe080*/  IADD3 R8, P6, R27, R13, RZ ;  /* 0x0000000d1b087210 */ /* 0x001fca0007fde0ff */
[----:B------:R-:W-:-:S05]  /*1fe090*/  IMAD.X R9, R26, 0x1, R15, P6 ;  /* 0x000000011a097824 */ /* 0x000fca00030e060f */
[----:B------:R0:W-:Y:S02]  /*1fe0a0*/  STL.64 [R1+0xa80], R8 ;  /* 0x000a800801007387 */ /* 0x0001e40000100a00 */
[----:B0-----:R-:W-:-:S05]  /*1fe0b0*/  IADD3 R8, P6, R24, R11, RZ ;  /* 0x0000000b18087210 */ /* 0x001fca0007fde0ff */
[----:B------:R-:W-:-:S05]  /*1fe0c0*/  IMAD.X R9, R20, 0x1, R12, P6 ;  /* 0x0000000114097824 */ /* 0x000fca00030e060c */
[----:B------:R0:W-:Y:S04]  /*1fe0d0*/  STL.64 [R1+0xa48], R8 ;  /* 0x000a480801007387 */ /* 0x0001e80000100a00 */
[----:B------:R-:W4:Y:S04]  /*1fe0e0*/  LDL.LU R43, [R1+0x2d4c] ;  /* 0x002d4c00012b7983 */ /* 0x000f280000300800 */
[----:B------:R-:W2:Y:S01]  /*1fe0f0*/  LDL.LU R49, [R1+0x2c88] ;  /* 0x002c880001317983 */ /* 0x000ea20000300800 */
[----:B0-----:R-:W-:-:S03]  /*1fe100*/  IADD3 R8, P6, R27, R11, RZ ;  /* 0x0000000b1b087210 */ /* 0x001fc60007fde0ff */
[----:B------:R-:W2:Y:S02]  /*1fe110*/  LDL.LU R59, [R1+0x2cf0] ;  /* 0x002cf000013b7983 */ /* 0x000ea40000300800 */
[----:B------:R-:W-:-:S05]  /*1fe120*/  IMAD.X R9, R26, 0x1, R12, P6 ;  /* 0x000000011a097824 */ /* 0x000fca00030e060c */
[----:B------:R0:W-:Y:S02]  /*1fe130*/  STL.64 [R1+0xa40], R8 ;  /* 0x000a400801007387 */ /* 0x0001e40000100a00 */
[----:B0-----:R-:W-:-:S05]  /*1fe140*/  IADD3 R8, P6, R27, R14, RZ ;  /* 0x0000000e1b087210 */ /* 0x001fca0007fde0ff */
[----:B------:R-:W-:-:S05]  /*1fe150*/  IMAD.X R9, R26, 0x1, R16, P6 ;  /* 0x000000011a097824 */ /* 0x000fca00030e0610 */
[----:B------:R0:W-:Y:S04]  /*1fe160*/  STL.64 [R1+0x9e8], R8 ;  /* 0x0009e80801007387 */ /* 0x0001e80000100a00 */
[----:B------:R-:W2:Y:S04]  /*1fe170*/  LDL.LU R60, [R1+0x2d58] ;  /* 0x002d5800013c7983 */ /* 0x000ea80000300800 */
[----:B------:R-:W2:Y:S01]  /*1fe180*/  LDL.LU R61, [R1+0x2c8c] ;  /* 0x002c8c00013d7983 */ /* 0x000ea20000300800 */
[----:B0-----:R-:W-:-:S05]  /*1fe190*/  IADD3 R8, P6, R24, R14, RZ ;  /* 0x0000000e18087210 */ /* 0x001fca0007fde0ff */
[----:B------:R-:W-:-:S05]  /*1fe1a0*/  IMAD.X R9, R20, 0x1, R16, P6 ;  /* 0x0000000114097824 */ /* 0x000fca00030e0610 */
[----:B------:R3:W-:Y:S01]  /*1fe1b0*/  STL.64 [R1+0x9e0], R8 ;  /* 0x0009e00801007387 */ /* 0x0007e20000100a00 */
[----:B------:R-:W-:-:S04]  /*1fe1c0*/  SHF.R.U32.HI R11, RZ, 0x8, R6 ;  /* 0x00000008ff0b7819 */ /* 0x000fc80000011606 */
[----:B------:R-:W-:Y:S02]  /*1fe1d0*/  LOP3.LUT R11, R11, 0xffff, RZ, 0xc0, !PT ;  /* 0x0000ffff0b0b7812 */ /* 0x000fe400078ec0ff */
[----:B------:R-:W-:Y:S02]  /*1fe1e0*/  SHF.R.U32.HI R13, RZ, 0x8, R7 ;  /* 0x00000008ff0d7819 */ /* 0x000fe40000011607 */
[----:B------:R-:W-:Y:S02]  /*1fe1f0*/  SHF.R.U32.HI R12, RZ, 0x8, R4 ;  /* 0x00000008ff0c7819 */ /* 0x000fe40000011604 */
[----:B------:R-:W-:Y:S02]  /*1fe200*/  LOP3.LUT R13, R13, 0xffff, RZ, 0xc0, !PT ;  /* 0x0000ffff0d0d7812 */ /* 0x000fe400078ec0ff */
[----:B------:R-:W-:-:S04]  /*1fe210*/  LOP3.LUT R12, R12, 0xffff, RZ, 0xc0, !PT ;  /* 0x0000ffff0c0c7812 */ /* 0x000fc800078ec0ff */
[----:B------:R-:W-:Y:S02]  /*1fe220*/  PRMT R4, R13, 0x3340, R12 ;  /* 0x000033400d047816 */ /* 0x000fe4000000000c */
[----:B---3--:R-:W-:-:S04]  /*1fe230*/  LOP3.LUT R8, R37, 0xffff, RZ, 0xc0, !PT ;  /* 0x0000ffff25087812 */ /* 0x008fc800078ec0ff */
[----:B------:R-:W-:Y:S01]  /*1fe240*/  PRMT R10, R8, 0x3340, R0 ;  /* 0x00003340080a7816 */ /* 0x000fe20000000000 */
[----:B------:R0:W-:Y:S03]  /*1fe250*/  STL [R1+0x77c], R8 ;  /* 0x00077c0801007387 */ /* 0x0001e60000100800 */
[----:B0-----:R-:W-:Y:S02]  /*1fe260*/  PRMT R8, R39, 0x5410, R10 ;  /* 0x0000541027087816 */ /* 0x001fe4000000000a */
[----:B------:R-:W3:Y:S01]  /*1fe270*/  LDL.LU R39, [R1+0xa230] ;  /* 0x00a2300001277983 */ /* 0x000ee20000300800 */
[----:B------:R-:W-:-:S03]  /*1fe280*/  PRMT R10, R21, 0x3340, R22 ;  /* 0x00003340150a7816 */ /* 0x000fc60000000016 */
[----:B------:R-:W3:Y:S04]  /*1fe290*/  LDL.LU R37, [R1+0x2cf4] ;  /* 0x002cf40001257983 */ /* 0x000ee80000300800 */
[----:B------:R0:W-:Y:S02]  /*1fe2a0*/  STL [R1+0x1cb8], R8 ;  /* 0x001cb80801007387 */ /* 0x0001e40000100800 */
[----:B0-----:R-:W-:Y:S02]  /*1fe2b0*/  PRMT R8, R10, 0x5410, R19 ;  /* 0x000054100a087816 */ /* 0x001fe40000000013 */
[----:B------:R-:W-:-:S04]  /*1fe2c0*/  SHF.R.U32.HI R10, RZ, 0x8, R5 ;  /* 0x00000008ff0a7819 */ /* 0x000fc80000011605 */
[----:B------:R-:W-:-:S04]  /*1fe2d0*/  LOP3.LUT R10, R10, 0xffff, RZ, 0xc0, !PT ;  /* 0x0000ffff0a0a7812 */ /* 0x000fc800078ec0ff */
[----:B------:R-:W-:Y:S02]  /*1fe2e0*/  PRMT R5, R11, 0x3340, R10 ;  /* 0x000033400b057816 */ /* 0x000fe4000000000a */
[----:B------:R-:W-:Y:S02]  /*1fe2f0*/  SHF.R.U32.HI R10, RZ, 0x8, R3 ;  /* 0x00000008ff0a7819 */ /* 0x000fe40000011603 */
[----:B------:R-:W-:Y:S02]  /*1fe300*/  SHF.R.U32.HI R11, RZ, 0x8, R2 ;  /* 0x00000008ff0b7819 */ /* 0x000fe40000011602 */
[----:B------:R-:W-:Y:S02]  /*1fe310*/  LOP3.LUT R10, R10, 0xffff, RZ, 0xc0, !PT ;  /* 0x0000ffff0a0a7812 */ /* 0x000fe400078ec0ff */
[----:B------:R-:W-:Y:S02]  /*1fe320*/  LOP3.LUT R11, R11, 0xffff, RZ, 0xc0, !PT ;  /* 0x0000ffff0b0b7812 */ /* 0x000fe400078ec0ff */
[--C-:B------:R-:W-:Y:S01]  /*1fe330*/  PRMT R2, R10, 0x3340, R0.reuse ;  /* 0x000033400a027816 */ /* 0x100fe20000000000 */
[----:B------:R-:W-:Y:S01]  /*1fe340*/  STL [R1+0x1bc8], R8 ;  /* 0x001bc80801007387 */ /* 0x000fe20000100800 */
[----:B------:R-:W-:-:S03]  /*1fe350*/  PRMT R3, R11, 0x3340, R0 ;  /* 0x000033400b037816 */ /* 0x000fc60000000000 */
[----:B------:R-:W-:Y:S04]  /*1fe360*/  STL [R1+0x4ec], R5 ;  /* 0x0004ec0501007387 */ /* 0x000fe80000100800 */
[----:B------:R-:W-:Y:S04]  /*1fe370*/  STL [R1+0x4d8], R4 ;  /* 0x0004d80401007387 */ /* 0x000fe80000100800 */
[----:B------:R2:W-:Y:S04]  /*1fe380*/  STL [R1+0x31c], R2 ;  /* 0x00031c0201007387 */ /* 0x0005e80000100800 */
[----:B------:R0:W-:Y:S01]  /*1fe390*/  STL [R1+0x318], R3 ;  /* 0x0003180301007387 */ /* 0x0001e20000100800 */
[----:B----4-:R-:W-:-:S03]  /*1fe3a0*/  LOP3.LUT R15, R43, 0xffff, RZ, 0xc0, !PT ;  /* 0x0000ffff2b0f7812 */ /* 0x010fc600078ec0ff */
[----:B------:R-:W4:Y:S01]  /*1fe3b0*/  LDL.LU R43, [R1+0x2d1c] ;  /* 0x002d1c00012b7983 */ /* 0x000f220000300800 */
[----:B--2---:R-:W-:-:S03]  /*1fe3c0*/  LOP3.LUT R2, R49, 0xffff, RZ, 0xc0, !PT ;  /* 0x0000ffff31027812 */ /* 0x004fc600078ec0ff */
[----:B------:R-:W2:Y:S01]  /*1fe3d0*/  LDL.LU R49, [R1+0x2c78] ;  /* 0x002c780001317983 */ /* 0x000ea20000300800 */
[----:B------:R-:W-:-:S03]  /*1fe3e0*/  LOP3.LUT R13, R59, 0xffff, RZ, 0xc0, !PT ;  /* 0x0000ffff3b0d7812 */ /* 0x000fc600078ec0ff */
[----:B------:R-:W2:Y:S01]  /*1fe3f0*/  LDL.LU R59, [R1+0x2ce0] ;  /* 0x002ce000013b7983 */ /* 0x000ea20000300800 */
[----:B------:R-:W-:Y:S02]  /*1fe400*/  PRMT R10, R2, 0x3340, R0 ;  /* 0x00003340020a7816 */ /* 0x000fe40000000000 */
[----:B------:R-:W-:-:S04]  /*1fe410*/  PRMT R11, R15, 0x3340, R13 ;  /* 0x000033400f0b7816 */ /* 0x000fc8000000000d */
[----:B0-----:R-:W-:Y:S02]  /*1fe420*/  PRMT R3, R11, 0x5410, R10 ;  /* 0x000054100b037816 */ /* 0x001fe4000000000a */
[----:B------:R-:W-:Y:S02]  /*1fe430*/  LOP3.LUT R14, R60, 0xffff, RZ, 0xc0, !PT ;  /* 0x0000ffff3c0e7812 */ /* 0x000fe400078ec0ff */
[----:B------:R-:W2:Y:S01]  /*1fe440*/  LDL.LU R60, [R1+0x2d28] ;  /* 0x002d2800013c7983 */ /* 0x000ea20000300800 */
[----:B------:R-:W-:-:S03]  /*1fe450*/  LOP3.LUT R16, R61, 0xffff, RZ, 0xc0, !PT ;  /* 0x0000ffff3d107812 */ /* 0x000fc600078ec0ff */
[----:B------:R-:W2:Y:S01]  /*1fe460*/  LDL.LU R61, [R1+0x2c7c] ;  /* 0x002c7c00013d7983 */ /* 0x000ea20000300800 */
[----:B------:R-:W-:Y:S02]  /*1fe470*/  PRMT R10, R16, 0x3340, R0 ;  /* 0x00003340100a7816 */ /* 0x000fe40000000000 */
[----:B---3--:R-:W-:Y:S02]  /*1fe480*/  LOP3.LUT R12, R37, 0xffff, RZ, 0xc0, !PT ;  /* 0x0000ffff250c7812 */ /* 0x008fe400078ec0ff */
[----:B------:R-:W3:Y:S02]  /*1fe490*/  LDL.LU R37, [R1+0x2ce4] ;  /* 0x002ce40001257983 */ /* 0x000ee40000300800 */
[----:B------:R-:W-:Y:S02]  /*1fe4a0*/  PRMT R11, R14, 0x3340, R12 ;  /* 0x000033400e0b7816 */ /* 0x000fe4000000000c */
[----:B------:R0:W-:Y:S01]  /*1fe4b0*/  STL [R1+0x1b88], R3 ;  /* 0x001b880301007387 */ /* 0x0001e20000100800 */
[----:B------:R-:W-:-:S02]  /*1fe4c0*/  SHF.R.U32.HI R14, RZ, 0x8, R14 ;  /* 0x00000008ff0e7819 */ /* 0x000fc4000001160e */
[----:B------:R-:W-:Y:S02]  /*1fe4d0*/  SHF.R.U32.HI R12, RZ, 0x8, R12 ;  /* 0x00000008ff0c7819 */ /* 0x000fe4000001160c */
[----:B0-----:R-:W-:Y:S02]  /*1fe4e0*/  PRMT R3, R11, 0x5410, R10 ;  /* 0x000054100b037816 */ /* 0x001fe4000000000a */
[----:B------:R-:W-:Y:S02]  /*1fe4f0*/  SHF.R.U32.HI R11, RZ, 0x8, R15 ;  /* 0x00000008ff0b7819 */ /* 0x000fe4000001160f */
[----:B------:R-:W-:Y:S02]  /*1fe500*/  SHF.R.U32.HI R10, RZ, 0x8, R13 ;  /* 0x00000008ff0a7819 */ /* 0x000fe4000001160d */
[----:B------:R-:W-:Y:S02]  /*1fe510*/  LOP3.LUT R11, R11, 0xffff, RZ, 0xc0, !PT ;  /* 0x0000ffff0b0b7812 */ /* 0x000fe400078ec0ff */
[----:B------:R-:W-:-:S02]  /*1fe520*/  LOP3.LUT R10, R10, 0xffff, RZ, 0xc0, !PT ;  /* 0x0000ffff0a0a7812 */ /* 0x000fc400078ec0ff */
[----:B------:R-:W-:Y:S02]  /*1fe530*/  LOP3.LUT R13, R14, 0xffff, RZ, 0xc0, !PT ;  /* 0x0000ffff0e0d7812 */ /* 0x000fe400078ec0ff */
[----:B------:R-:W-:Y:S02]  /*1fe540*/  LOP3.LUT R12, R12, 0xffff, RZ, 0xc0, !PT ;  /* 0x0000ffff0c0c7812 */ /* 0x000fe400078ec0ff */
[----:B------:R-:W-:Y:S02]  /*1fe550*/  PRMT R4, R11, 0x3340, R10 ;  /* 0x000033400b047816 */ /* 0x000fe4000000000a */
[----:B------:R-:W-:Y:S01]  /*1fe560*/  SHF.R.U32.HI R10, RZ, 0x8, R16 ;  /* 0x00000008ff0a7819 */ /* 0x000fe20000011610 */
[----:B------:R0:W-:Y:S01]  /*1fe570*/  STL [R1+0x1b84], R3 ;  /* 0x001b840301007387 */ /* 0x0001e20000100800 */
[----:B------:R-:W-:Y:S02]  /*1fe580*/  SHF.R.U32.HI R11, RZ, 0x8, R2 ;  /* 0x00000008ff0b7819 */ /* 0x000fe40000011602 */
[----:B------:R-:W-:-:S02]  /*1fe590*/  LOP3.LUT R10, R10, 0xffff, RZ, 0xc0, !PT ;  /* 0x0000ffff0a0a7812 */ /* 0x000fc400078ec0ff */
[----:B------:R-:W-:Y:S01]  /*1fe5a0*/  LOP3.LUT R11, R11, 0xffff, RZ, 0xc0, !PT ;  /* 0x0000ffff0b0b7812 */ /* 0x000fe200078ec0ff */
[----:B------:R-:W-:Y:S01]  /*1fe5b0*/  STL [R1+0x4e8], R4 ;  /* 0x0004e80401007387 */ /* 0x000fe20000100800 */
[----:B0-----:R-:W-:Y:S02]  /*1fe5c0*/  PRMT R3, R13, 0x3340, R12 ;  /* 0x000033400d037816 */ /* 0x001fe4000000000c */
[----:B------:R-:W-:-:S03]  /*1fe5d0*/  PRMT R2, R10, 0x3340, R0 ;  /* 0x000033400a027816 */ /* 0x000fc60000000000 */
[----:B------:R0:W-:Y:S04]  /*1fe5e0*/  STL [R1+0x4d4], R3 ;  /* 0x0004d40301007387 */ /* 0x0001e80000100800 */
[----:B------:R2:W-:Y:S01]  /*1fe5f0*/  STL [R1+0x314], R2 ;  /* 0x0003140201007387 */ /* 0x0005e20000100800 */
[----:B0-----:R-:W-:-:S05]  /*1fe600*/  PRMT R3, R11, 0x3340, R0 ;  /* 0x000033400b037816 */ /* 0x001fca0000000000 */
        /* <DEDUP_REMOVED lines=10> */
[----:B------:R-:W-:Y:S02]  /*1fe6b0*/  SHF.R.U32.HI R15, RZ, 0x8, R15 ;  /* 0x00000008ff0f7819 */ /* 0x000fe4000001160f */
        /* <DEDUP_REMOVED lines=8> */
[----:B------:R0:W-:Y:S02]  /*1fe740*/  STL [R1+0x1b80], R3 ;  /* 0x001b800301007387 */ /* 0x0001e40000100800 */
[----:B0-----:R-:W-:-:S02]  /*1fe750*/  PRMT R3, R11, 0x5410, R10 ;  /* 0x000054100b037816 */ /* 0x001fc4000000000a */
        /* <DEDUP_REMOVED lines=8> */
[----:B------:R-:W-:Y:S01]  /*1fe7e0*/  SHF.R.U32.HI R10, RZ, 0x8, R2 ;  /* 0x00000008ff0a7819 */ /* 0x000fe20000011602 */
[----:B------:R0:W-:Y:S01]  /*1fe7f0*/  STL [R1+0x1b7c], R3 ;  /* 0x001b7c0301007387 */ /* 0x0001e20000100800 */
[----:B------:R-:W-:Y:S02]  /*1fe800*/  SHF.R.U32.HI R11, RZ, 0x8, R16 ;  /* 0x00000008ff0b7819 */ /* 0x000fe40000011610 */
[----:B------:R-:W-:Y:S02]  /*1fe810*/  LOP3.LUT R10, R10, 0xffff, RZ, 0xc0, !PT ;  /* 0x0000ffff0a0a7812 */ /* 0x000fe400078ec0ff */
[----:B------:R-:W-:Y:S01]  /*1fe820*/  LOP3.LUT R11, R11, 0xffff, RZ, 0xc0, !PT ;  /* 0x0000ffff0b0b7812 */ /* 0x000fe200078ec0ff */
[----:B------:R-:W-:Y:S01]  /*1fe830*/  STL [R1+0x4e4], R4 ;  /* 0x0004e40401007387 */ /* 0x000fe20000100800 */
[----:B0-----:R-:W-:-:S02]  /*1fe840*/  PRMT R3, R13, 0x3340, R12 ;  /* 0x000033400d037816 */ /* 0x001fc4000000000c */
        /* <DEDUP_REMOVED lines=59> */
[----:B------:R-:W-:-:S03]  /*1fec00*/  PRMT R10, R16, 0x3340, R0 ;  /* 0x00003340100a7816 */ /* 0x000fc60000000000 */
[----:B------:R0:W-:Y:S01]  /*1fec10*/  STL [R1+0x1b70], R3 ;  /* 0x001b700301007387 */ /* 0x0001e20000100800 */
[----:B---3--:R-:W-:-:S04]  /*1fec20*/  LOP3.LUT R12, R37, 0xffff, RZ, 0xc0, !PT ;  /* 0x0000ffff250c7812 */ /* 0x008fc800078ec0ff */
[----:B------:R-:W-:-:S04]  /*1fec30*/  PRMT R11, R14, 0x3340, R12 ;  /* 0x000033400e0b7816 */ /* 0x000fc8000000000c */
[----:B0-----:R-:W-:Y:S02]  /*1fec40*/  PRMT R3, R11, 0x5410, R10 ;  /* 0x000054100b037816 */ /* 0x001fe4000000000a */
[----:B------:R-:W-:Y:S02]  /*1fec50*/  SHF.R.U32.HI R11, RZ, 0x8, R14 ;  /* 0x00000008ff0b7819 */ /* 0x000fe4000001160e */
        /* <DEDUP_REMOVED lines=15> */
[----:B------:R0:W-:Y:S01]  /*1fed50*/  STL [R1+0x4c8], R3 ;  /* 0x0004c80301007387 */ /* 0x0001e20000100800 */
[----:B------:R-:W-:-:S03]  /*1fed60*/  LOP3.LUT R16, R39, 0xffff, RZ, 0xc0, !PT ;  /* 0x0000ffff27107812 */ /* 0x000fc600078ec0ff */
[----:B------:R2:W-:Y:S01]  /*1fed70*/  STL [R1+0x2fc], R2 ;  /* 0x0002fc0201007387 */ /* 0x0005e20000100800 */
[----:B0-----:R-:W-:-:S05]  /*1fed80*/  PRMT R3, R11, 0x3340, R0 ;  /* 0x000033400b037816 */ /* 0x001fca0000000000 */
[----:B------:R0:W-:Y:S01]  /*1fed90*/  STL [R1+0x2f8], R3 ;  /* 0x0002f80301007387 */ /* 0x0001e20000100800 */
[----:B----4-:R-:W-:-:S03]  /*1feda0*/  LOP3.LUT R15, R43, 0xffff, RZ, 0xc0, !PT ;  /* 0x0000ffff2b0f7812 */ /* 0x010fc600078ec0ff */
[----:B------:R-:W3:Y:S01]  /*1fedb0*/  LDL.LU R43, [R1+0x420] ;  /* 0x00042000012b7983 */ /* 0x000ee20000300800 */
[----:B--2---:R-:W-:-:S03]  /*1fedc0*/  LOP3.LUT R2, R49, 0xffff, RZ, 0xc0, !PT ;  /* 0x0000ffff31027812 */ /* 0x004fc600078ec0ff */
[----:B------:R-:W2:Y:S04]  /*1fedd0*/  LDL.LU R49, [R1+0x368] ;  /* 0x0003680001317983 */ /* 0x000ea80000300800 */
[----:B------:R-:W4:Y:S01]  /*1fede0*/  LDL.LU R39, [R1+0xa22c] ;  /* 0x00a22c0001277983 */ /* 0x000f220000300800 */
[----:B------:R-:W-:Y:S02]  /*1fedf0*/  LOP3.LUT R14, R59, 0xffff, RZ, 0xc0, !PT ;  /* 0x0000ffff3b0e7812 */ /* 0x000fe400078ec0ff */
[----:B------:R-:W-:Y:S02]  /*1fee00*/  PRMT R10, R2, 0x3340, R0 ;  /* 0x00003340020a7816 */ /* 0x000fe40000000000 */
[----:B------:R-:W-:-:S04]  /*1fee10*/  PRMT R11, R15, 0x3340, R14 ;  /* 0x000033400f0b7816 */ /* 0x000fc8000000000e */
[----:B0-----:R-:W-:Y:S02]  /*1fee20*/  PRMT R3, R11, 0x5410, R10 ;  /* 0x000054100b037816 */ /* 0x001fe4000000000a */
[----:B------:R-:W-:-:S03]  /*1fee30*/  PRMT R10, R16, 0x3340, R0 ;  /* 0x00003340100a7816 */ /* 0x000fc60000000000 */
[----:B------:R0:W-:Y:S04]  /*1fee40*/  STL [R1+0x1b68], R3 ;  /* 0x001b680301007387 */ /* 0x0001e80000100800 */
[----:B------:R-:W2:Y:S01]  /*1fee50*/  LDL.LU R59, [R1+0x3a0] ;  /* 0x0003a000013b7983 */ /* 0x000ea20000300800 */
[----:B------:R-:W-:-:S03]  /*1fee60*/  LOP3.LUT R13, R60, 0xffff, RZ, 0xc0, !PT ;  /* 0x0000ffff3c0d7812 */ /* 0x000fc600078ec0ff */
[----:B------:R-:W2:Y:S01]  /*1fee70*/  LDL.LU R60, [R1+0x2c4c] ;  /* 0x002c4c00013c7983 */ /* 0x000ea20000300800 */
[----:B------:R-:W-:-:S04]  /*1fee80*/  LOP3.LUT R12, R61, 0xffff, RZ, 0xc0, !PT ;  /* 0x0000ffff3d0c7812 */ /* 0x000fc800078ec0ff */
[----:B------:R-:W-:-:S04]  /*1fee90*/  PRMT R11, R13, 0x3340, R12 ;  /* 0x000033400d0b7816 */ /* 0x000fc8000000000c */
[----:B0-----:R-:W-:Y:S02]  /*1feea0*/  PRMT R3, R11, 0x5410, R10 ;  /* 0x000054100b037816 */ /* 0x001fe4000000000a */
[----:B------:R-:W-:Y:S02]  /*1feeb0*/  SHF.R.U32.HI R11, RZ, 0x8, R15 ;  /* 0x00000008ff0b7819 */ /* 0x000fe4000001160f */
[----:B------:R-:W-:Y:S02]  /*1feec0*/  SHF.R.U32.HI R10, RZ, 0x8, R14 ;  /* 0x00000008ff0a7819 */ /* 0x000fe4000001160e */
[----:B------:R-:W-:Y:S02]  /*1feed0*/  SHF.R.U32.HI R13, RZ, 0x8, R13 ;  /* 0x00000008ff0d7819 */ /* 0x000fe4000001160d */
[----:B------:R-:W-:Y:S02]  /*1feee0*/  SHF.R.U32.HI R12, RZ, 0x8, R12 ;  /* 0x00000008ff0c7819 */ /* 0x000fe4000001160c */
[----:B------:R-:W-:-:S02]  /*1feef0*/  LOP3.LUT R11, R11, 0xffff, RZ, 0xc0, !PT ;  /* 0x0000ffff0b0b7812 */ /* 0x000fc400078ec0ff */
[----:B------:R-:W-:Y:S02]  /*1fef00*/  LOP3.LUT R10, R10, 0xffff, RZ, 0xc0, !PT ;  /* 0x0000ffff0a0a7812 */ /* 0x000fe400078ec0ff */
[----:B------:R-:W-:Y:S02]  /*1fef10*/  LOP3.LUT R13, R13, 0xffff, RZ, 0xc0, !PT ;  /* 0x0000ffff0d0d7812 */ /* 0x000fe400078ec0ff */
[----:B------:R-:W-:Y:S02]  /*1fef20*/  LOP3.LUT R12, R12, 0xffff, RZ, 0xc0, !PT ;  /* 0x0000ffff0c0c7812 */ /* 0x000fe400078ec0ff */
[----:B------:R-:W-:Y:S01]  /*1fef30*/  PRMT R4, R11, 0x3340, R10 ;  /* 0x000033400b047816 */ /* 0x000fe2000000000a */
[----:B------:R0:W-:Y:S01]  /*1fef40*/  STL [R1+0x1b64], R3 ;  /* 0x001b640301007387 */ /* 0x0001e20000100800 */
[----:B------:R-:W-:Y:S02]  /*1fef50*/  SHF.R.U32.HI R10, RZ, 0x8, R16 ;  /* 0x00000008ff0a7819 */ /* 0x000fe40000011610 */
[----:B------:R-:W-:Y:S01]  /*1fef60*/  SHF.R.U32.HI R11, RZ, 0x8, R2 ;  /* 0x00000008ff0b7819 */ /* 0x000fe20000011602 */
[----:B------:R-:W2:Y:S01]  /*1fef70*/  LDL.LU R61, [R1+0x800] ;  /* 0x00080000013d7983 */ /* 0x000ea20000300800 */
[----:B------:R-:W-:-:S02]  /*1fef80*/  LOP3.LUT R10, R10, 0xffff, RZ, 0xc0, !PT ;  /* 0x0000ffff0a0a7812 */ /* 0x000fc400078ec0ff */
[----:B------:R-:W-:Y:S02]  /*1fef90*/  LOP3.LUT R11, R11, 0xffff, RZ, 0xc0, !PT ;  /* 0x0000ffff0b0b7812 */ /* 0x000fe400078ec0ff */
[----:B0-----:R-:W-:Y:S01]  /*1fefa0*/  PRMT R3, R13, 0x3340, R12 ;  /* 0x000033400d037816 */ /* 0x001fe2000000000c */
[----:B------:R-:W-:Y:S01]  /*1fefb0*/  STL [R1+0x4c4], R4 ;  /* 0x0004c40401007387 */ /* 0x000fe20000100800 */
[----:B------:R-:W-:-:S03]  /*1fefc0*/  PRMT R2, R11, 0x3340, R0 ;  /* 0x000033400b027816 */ /* 0x000fc60000000000 */
[----:B------:R0:W-:Y:S02]  /*1fefd0*/  STL [R1+0x4c0], R3 ;  /* 0x0004c00301007387 */ /* 0x0001e40000100800 */
[----:B0-----:R-:W-:-:S05]  /*1fefe0*/  PRMT R3, R10, 0x3340, R0 ;  /* 0x000033400a037816 */ /* 0x001fca0000000000 */
[----:B------:R-:W-:Y:S04]  /*1feff0*/  STL [R1+0x2f4], R3 ;  /* 0x0002f40301007387 */ /* 0x000fe80000100800 */
[----:B------:R0:W-:Y:S01]  /*1ff000*/  STL [R1+0x2f0], R2 ;  /* 0x0002f00201007387 */ /* 0x0001e20000100800 */
[----:B----4-:R-:W-:-:S03]  /*1ff010*/  LOP3.LUT R12, R39, 0xffff, RZ, 0xc0, !PT ;  /* 0x0000ffff270c7812 */ /* 0x010fc600078ec0ff */
[----:B------:R-:W4:Y:S01]  /*1ff020*/  LDL.LU R39, [R1+0xa228] ;  /* 0x00a2280001277983 */ /* 0x000f220000300800 */
[----:B---3--:R-:W-:Y:S02]  /*1ff030*/  LOP3.LUT R14, R43, 0xffff, RZ, 0xc0, !PT ;  /* 0x0000ffff2b0e7812 */ /* 0x008fe400078ec0ff */
[----:B--2---:R-:W-:Y:S02]  /*1ff040*/  LOP3.LUT R13, R49, 0xffff, RZ, 0xc0, !PT ;  /* 0x0000ffff310d7812 */ /* 0x004fe400078ec0ff */
[----:B------:R-:W-:Y:S02]  /*1ff050*/  PRMT R11, R14, 0x3340, R12 ;  /* 0x000033400e0b7816 */ /* 0x000fe4000000000c */
[----:B------:R-:W-:-:S04]  /*1ff060*/  PRMT R10, R13, 0x3340, R0 ;  /* 0x000033400d0a7816 */ /* 0x000fc80000000000 */
[----:B0-----:R-:W-:Y:S02]  /*1ff070*/  PRMT R2, R11, 0x5410, R10 ;  /* 0x000054100b027816 */ /* 0x001fe4000000000a */
[----:B------:R-:W-:Y:S02]  /*1ff080*/  SHF.R.U32.HI R11, RZ, 0x8, R14 ;  /* 0x00000008ff0b7819 */ /* 0x000fe4000001160e */
[----:B------:R-:W-:Y:S02]  /*1ff090*/  SHF.R.U32.HI R10, RZ, 0x8, R12 ;  /* 0x00000008ff0a7819 */ /* 0x000fe4000001160c */
[----:B------:R-:W-:Y:S02]  /*1ff0a0*/  LOP3.LUT R11, R11, 0xffff, RZ, 0xc0, !PT ;  /* 0x0000ffff0b0b7812 */ /* 0x000fe400078ec0ff */
[----:B------:R-:W-:-:S04]  /*1ff0b0*/  LOP3.LUT R10, R10, 0xffff, RZ, 0xc0, !PT ;  /* 0x0000ffff0a0a7812 */ /* 0x000fc800078ec0ff */
[----:B------:R-:W-:Y:S01]  /*1ff0c0*/  PRMT R3, R11, 0x3340, R10 ;  /* 0x000033400b037816 */ /* 0x000fe2000000000a */
[----:B------:R0:W-:Y:S04]  /*1ff0d0*/  STL [R1+0x1b60], R2 ;  /* 0x001b600201007387 */ /* 0x0001e80000100800 */
[----:B------:R-:W-:Y:S01]  /*1ff0e0*/  STL [R1+0x4bc], R3 ;  /* 0x0004bc0301007387 */ /* 0x000fe20000100800 */
[----:B------:R-:W-:-:S04]  /*1ff0f0*/  SHF.R.U32.HI R12, RZ, 0x8, R13 ;  /* 0x00000008ff0c7819 */ /* 0x000fc8000001160d */
[----:B------:R-:W-:-:S04]  /*1ff100*/  LOP3.LUT R12, R12, 0xffff, RZ, 0xc0, !PT ;  /* 0x0000ffff0c0c7812 */ /* 0x000fc800078ec0ff */
[--C-:B0-----:R-:W-:Y:S02]  /*1ff110*/  PRMT R2, R12, 0x3340, R0.reuse ;  /* 0x000033400c027816 */ /* 0x101fe40000000000 */
[----:B------:R-:W-:Y:S02]  /*1ff120*/  LOP3.LUT R42, R42, 0xffff, RZ, 0xc0, !PT ;  /* 0x0000ffff2a2a7812 */ /* 0x000fe400078ec0ff */
[----:B------:R-:W-:Y:S02]  /*1ff130*/  LOP3.LUT R12, R59, 0xffff, RZ, 0xc0, !PT ;  /* 0x0000ffff3b0c7812 */ /* 0x000fe400078ec0ff */
[----:B------:R-:W-:Y:S02]  /*1ff140*/  PRMT R10, R42, 0x3340, R0 ;  /* 0x000033402a0a7816 */ /* 0x000fe40000000000 */
[----:B------:R-:W-:Y:S02]  /*1ff150*/  LOP3.LUT R16, R61, 0xffff, RZ, 0xc0, !PT ;  /* 0x0000ffff3d107812 */ /* 0x000fe400078ec0ff */
[----:B----4-:R-:W-:-:S02]  /*1ff160*/  LOP3.LUT R15, R39, 0xffff, RZ, 0xc0, !PT ;  /* 0x0000ffff270f7812 */ /* 0x010fc400078ec0ff */
[----:B------:R-:W2:Y:S04]  /*1ff170*/  LDL.LU R39, [R1+0xa224] ;  /* 0x00a2240001277983 */ /* 0x000ea80000300800 */
[----:B------:R0:W-:Y:S04]  /*1ff180*/  STL [R1+0x2ec], R2 ;  /* 0x0002ec0201007387 */ /* 0x0001e80000100800 */
[----:B------:R-:W3:Y:S04]  /*1ff190*/  LDL.LU R52, [R1+0x2c5c] ;  /* 0x002c5c0001347983 */ /* 0x000ee80000300800 */
[----:B------:R-:W4:Y:S04]  /*1ff1a0*/  LDL.LU R55, [R1+0x814] ;  /* 0x0008140001377983 */ /* 0x000f280000300800 */
[----:B------:R-:W4:Y:S04]  /*1ff1b0*/  LDL.LU R32, [R1+0x2c08] ;  /* 0x002c080001207983 */ /* 0x000f280000300800 */
[----:B------:R-:W-:Y:S04]  /*1ff1c0*/  STL [R1+0xa16c], R42 ;  /* 0x00a16c2a01007387 */ /* 0x000fe80000100800 */
[----:B------:R-:W4:Y:S04]  /*1ff1d0*/  LDL.LU R37, [R1+0x280] ;  /* 0x0002800001257983 */ /* 0x000f280000300800 */
[----:B------:R-:W4:Y:S01]  /*1ff1e0*/  LDL.LU R43, [R1+0x15cc] ;  /* 0x0015cc00012b7983 */ /* 0x000f220000300800 */
[----:B------:R-:W-:-:S04]  /*1ff1f0*/  PRMT R11, R15, 0x3340, R12 ;  /* 0x000033400f0b7816 */ /* 0x000fc8000000000c */
[----:B0-----:R-:W-:-:S05]  /*1ff200*/  PRMT R2, R11, 0x5410, R10 ;  /* 0x000054100b027816 */ /* 0x001fca000000000a */
[----:B------:R0:W-:Y:S04]  /*1ff210*/  STL [R1+0x1b5c], R2 ;  /* 0x001b5c0201007387 */ /* 0x0001e80000100800 */
[----:B------:R-:W4:Y:S04]  /*1ff220*/  LDL.LU R49, [R1+0x268] ;  /* 0x0002680001317983 */ /* 0x000f280000300800 */
[----:B------:R-:W4:Y:S01]  /*1ff230*/  LDL.LU R61, [R1+0x15c4] ;  /* 0x0015c400013d7983 */ /* 0x000f220000300800 */
[----:B------:R-:W-:Y:S02]  /*1ff240*/  LOP3.LUT R14, R60, 0xffff, RZ, 0xc0, !PT ;  /* 0x0000ffff3c0e7812 */ /* 0x000fe400078ec0ff */
[----:B------:R-:W-:Y:S01]  /*1ff250*/  PRMT R10, R16, 0x3340, R0 ;  /* 0x00003340100a7816 */ /* 0x000fe20000000000 */
[----:B------:R-:W4:Y:S04]  /*1ff260*/  LDL.LU R59, [R1+0x2c2c] ;  /* 0x002c2c00013b7983 */ /* 0x000f280000300800 */
[----:B------:R-:W4:Y:S01]  /*1ff270*/  LDL.LU R60, [R1+0x84c] ;  /* 0x00084c00013c7983 */ /* 0x000f220000300800 */
[----:B--2---:R-:W-:-:S04]  /*1ff280*/  LOP3.LUT R13, R39, 0xffff, RZ, 0xc0, !PT ;  /* 0x0000ffff270d7812 */ /* 0x004fc800078ec0ff */
[--C-:B------:R-:W-:Y:S02]  /*1ff290*/  PRMT R11, R14, 0x3340, R13.reuse ;  /* 0x000033400e0b7816 */ /* 0x100fe4000000000d */
[----:B------:R-:W-:Y:S02]  /*1ff2a0*/  SHF.R.U32.HI R14, RZ, 0x8, R14 ;  /* 0x00000008ff0e7819 */ /* 0x000fe4000001160e */
[----:B0-----:R-:W-:Y:S02]  /*1ff2b0*/  PRMT R2, R11, 0x5410, R10 ;  /* 0x000054100b027816 */ /* 0x001fe4000000000a */
[----:B------:R-:W-:Y:S02]  /*1ff2c0*/  SHF.R.U32.HI R10, RZ, 0x8, R12 ;  /* 0x00000008ff0a7819 */ /* 0x000fe4000001160c */
[----:B------:R-:W-:Y:S02]  /*1ff2d0*/  SHF.R.U32.HI R12, RZ, 0x8, R13 ;  /* 0x00000008ff0c7819 */ /* 0x000fe4000001160d */
[----:B------:R-:W-:-:S02]  /*1ff2e0*/  SHF.R.U32.HI R11, RZ, 0x8, R15 ;  /* 0x00000008ff0b7819 */ /* 0x000fc4000001160f */
[----:B------:R-:W-:Y:S02]  /*1ff2f0*/  LOP3.LUT R13, R14, 0xffff, RZ, 0xc0, !PT ;  /* 0x0000ffff0e0d7812 */ /* 0x000fe400078ec0ff */
[----:B------:R-:W-:Y:S01]  /*1ff300*/  LOP3.LUT R12, R12, 0xffff, RZ, 0xc0, !PT ;  /* 0x0000ffff0c0c7812 */ /* 0x000fe200078ec0ff */
[----:B------:R0:W-:Y:S01]  /*1ff310*/  STL [R1+0x1b58], R2 ;  /* 0x001b580201007387 */ /* 0x0001e20000100800 */
[----:B------:R-:W-:Y:S02]  /*1ff320*/  LOP3.LUT R11, R11, 0xffff, RZ, 0xc0, !PT ;  /* 0x0000ffff0b0b7812 */ /* 0x000fe400078ec0ff */
[----:B------:R-:W-:Y:S02]  /*1ff330*/  LOP3.LUT R10, R10, 0xffff, RZ, 0xc0, !PT ;  /* 0x0000ffff0a0a7812 */ /* 0x000fe400078ec0ff */
[----:B---3--:R-:W-:Y:S02]  /*1ff340*/  LOP3.LUT R14, R52, 0xffff, RZ, 0xc0, !PT ;  /* 0x0000ffff340e7812 */ /* 0x008fe400078ec0ff */
[----:B------:R-:W-:-:S02]  /*1ff350*/  PRMT R39, R11, 0x3340, R10 ;  /* 0x000033400b277816 */ /* 0x000fc4000000000a */
[----:B0-----:R-:W-:Y:S02]  /*1ff360*/  PRMT R2, R13, 0x3340, R12 ;  /* 0x000033400d027816 */ /* 0x001fe4000000000c */
[----:B----4-:R-:W-:Y:S02]  /*1ff370*/  LOP3.LUT R12, R55, 0xffff, RZ, 0xc0, !PT ;  /* 0x0000ffff370c7812 */ /* 0x010fe400078ec0ff */
[----:B------:R-:W-:Y:S02]  /*1ff380*/  LOP3.LUT R13, R32, 0xffff, RZ, 0xc0, !PT ;  /* 0x0000ffff200d7812 */ /* 0x000fe400078ec0ff */
[----:B------:R-:W-:Y:S02]  /*1ff390*/  PRMT R10, R12, 0x3340, R0 ;  /* 0x000033400c0a7816 */ /* 0x000fe40000000000 */
[----:B------:R-:W-:Y:S01]  /*1ff3a0*/  PRMT R11, R14, 0x3340, R13 ;  /* 0x000033400e0b7816 */ /* 0x000fe2000000000d */
[----:B------:R-:W-:Y:S01]  /*1ff3b0*/  STL [R1+0xa00c], R39 ;  /* 0x00a00c2701007387 */ /* 0x000fe20000100800 */
[----:B------:R-:W-:-:S03]  /*1ff3c0*/  SHF.R.U32.HI R12, RZ, 0x8, R12 ;  /* 0x00000008ff0c7819 */ /* 0x000fc6000001160c */
[----:B------:R0:W-:Y:S01]  /*1ff3d0*/  STL [R1+0x4b8], R2 ;  /* 0x0004b80201007387 */ /* 0x0001e20000100800 */
[----:B------:R-:W-:Y:S02]  /*1ff3e0*/  LOP3.LUT R12, R12, 0xffff, RZ, 0xc0, !PT ;  /* 0x0000ffff0c0c7812 */ /* 0x000fe400078ec0ff */
[----:B0-----:R-:W-:Y:S02]  /*1ff3f0*/  PRMT R2, R11, 0x5410, R10 ;  /* 0x000054100b027816 */ /* 0x001fe4000000000a */
[----:B------:R-:W-:Y:S02]  /*1ff400*/  SHF.R.U32.HI R11, RZ, 0x8, R14 ;  /* 0x00000008ff0b7819 */ /* 0x000fe4000001160e */
[----:B------:R-:W-:Y:S02]  /*1ff410*/  SHF.R.U32.HI R10, RZ, 0x8, R13 ;  /* 0x00000008ff0a7819 */ /* 0x000fe4000001160d */
[----:B------:R-:W-:Y:S02]  /*1ff420*/  LOP3.LUT R11, R11, 0xffff, RZ, 0xc0, !PT ;  /* 0x0000ffff0b0b7812 */ /* 0x000fe400078ec0ff */
[----:B------:R-:W-:Y:S01]  /*1ff430*/  LOP3.LUT R10, R10, 0xffff, RZ, 0xc0, !PT ;  /* 0x0000ffff0a0a7812 */ /* 0x000fe200078ec0ff */
[----:B------:R0:W-:Y:S01]  /*1ff440*/  STL [R1+0x1b54], R2 ;  /* 0x001b540201007387 */ /* 0x0001e20000100800 */
[----:B------:R-:W-:-:S02]  /*1ff450*/  PRMT R4, R43, 0x5410, R37 ;  /* 0x000054102b047816 */ /* 0x000fc40000000025 */
[----:B------:R-:W-:Y:S02]  /*1ff460*/  PRMT R3, R11, 0x3340, R10 ;  /* 0x000033400b037816 */ /* 0x000fe4000000000a */
[----:B0-----:R-:W-:-:S03]  /*1ff470*/  PRMT R2, R12, 0x3340, R0 ;  /* 0x000033400c027816 */ /* 0x001fc60000000000 */
[----:B------:R-:W-:Y:S04]  /*1ff480*/  STL [R1+0x4b4], R3 ;  /* 0x0004b40301007387 */ /* 0x000fe80000100800 */
[----:B------:R0:W-:Y:S04]  /*1ff490*/  STL [R1+0x2e8], R2 ;  /* 0x0002e80201007387 */ /* 0x0001e80000100800 */
[----:B------:R1:W-:Y:S01]  /*1ff4a0*/  STL [R1+0x1600], R4 ;  /* 0x0016000401007387 */ /* 0x0003e20000100800 */
[----:B0-----:R-:W-:-:S03]  /*1ff4b0*/  PRMT R2, R40, 0x5410, R41 ;  /* 0x0000541028027816 */ /* 0x001fc60000000029 */
[----:B------:R-:W2:Y:S01]  /*1ff4c0*/  LDL.LU R41, [R1+0xa220] ;  /* 0x00a2200001297983 */ /* 0x000ea20000300800 */
[----:B------:R-:W-:-:S05]  /*1ff4d0*/  PRMT R3, R61, 0x5410, R49 ;  /* 0x000054103d037816 */ /* 0x000fca0000000031 */
[----:B------:R-:W-:Y:S04]  /*1ff4e0*/  STL [R1+0x1604], R3 ;  /* 0x0016040301007387 */ /* 0x000fe80000100800 */
[----:B------:R-:W3:Y:S04]  /*1ff4f0*/  LDL.LU R40, [R1+0xa21c] ;  /* 0x00a21c0001287983 */ /* 0x000ee80000300800 */
[----:B------:R-:W4:Y:S04]  /*1ff500*/  LDL.LU R5, [R1+0x258] ;  /* 0x0002580001057983 */ /* 0x000f280000300800 */
[----:B------:R-:W4:Y:S04]  /*1ff510*/  LDL.LU R6, [R1+0x15c0] ;  /* 0x0015c00001067983 */ /* 0x000f280000300800 */
[----:B------:R0:W-:Y:S04]  /*1ff520*/  STL [R1+0x15cc], R2 ;  /* 0x0015cc0201007387 */ /* 0x0001e80000100800 */
[----:B-1----:R-:W3:Y:S04]  /*1ff530*/  LDL.LU R4, [R1+0x250] ;  /* 0x0002500001047983 */ /* 0x002ee80000300800 */
[----:B------:R-:W3:Y:S04]  /*1ff540*/  LDL.LU R28, [R1+0x15ac] ;  /* 0x0015ac00011c7983 */ /* 0x000ee80000300800 */
[----:B------:R-:W3:Y:S04]  /*1ff550*/  LDL.LU R20, [R1+0x24c] ;  /* 0x00024c0001147983 */ /* 0x000ee80000300800 */
[----:B------:R-:W3:Y:S04]  /*1ff560*/  LDL.LU R26, [R1+0x15a8] ;  /* 0x0015a800011a7983 */ /* 0x000ee80000300800 */
[----:B------:R-:W3:Y:S01]  /*1ff570*/  LDL.LU R61, [R1+0x2c48] ;  /* 0x002c4800013d7983 */ /* 0x000ee20000300800 */
[----:B------:R-:W-:-:S02]  /*1ff580*/  LOP3.LUT R13, R59, 0xffff, RZ, 0xc0, !PT ;  /* 0x0000ffff3b0d7812 */ /* 0x000fc400078ec0ff */
[----:B------:R-:W-:-:S04]  /*1ff590*/  LOP3.LUT R12, R60, 0xffff, RZ, 0xc0, !PT ;  /* 0x0000ffff3c0c7812 */ /* 0x000fc800078ec0ff */
[----:B------:R-:W-:Y:S02]  /*1ff5a0*/  PRMT R11, R13, 0x3340, R12 ;  /* 0x000033400d0b7816 */ /* 0x000fe4000000000c */
[----:B------:R-:W-:Y:S02]  /*1ff5b0*/  SHF.R.U32.HI R13, RZ, 0x8, R13 ;  /* 0x00000008ff0d7819 */ /* 0x000fe4000001160d */
[----:B--2---:R-:W-:Y:S02]  /*1ff5c0*/  LOP3.LUT R14, R41, 0xffff, RZ, 0xc0, !PT ;  /* 0x0000ffff290e7812 */ /* 0x004fe400078ec0ff */
[----:B------:R-:W2:Y:S02]  /*1ff5d0*/  LDL.LU R41, [R1+0xa218] ;  /* 0x00a2180001297983 */ /* 0x000ea40000300800 */
[----:B------:R-:W-:Y:S02]  /*1ff5e0*/  PRMT R10, R14, 0x3340, R0 ;  /* 0x000033400e0a7816 */ /* 0x000fe40000000000 */
[----:B------:R-:W2:Y:S02]  /*1ff5f0*/  LDL.LU R27, [R1+0x248] ;  /* 0x00024800011b7983 */ /* 0x000ea40000300800 */
[----:B0-----:R-:W-:-:S02]  /*1ff600*/  PRMT R2, R11, 0x5410, R10 ;  /* 0x000054100b027816 */ /* 0x001fc4000000000a */
[----:B------:R-:W2:Y:S04]  /*1ff610*/  LDL.LU R19, [R1+0x15a0] ;  /* 0x0015a00001137983 */ /* 0x000ea80000300800 */
        /* <DEDUP_REMOVED lines=9> */
[----:B------:R-:W-:-:S03]  /*1ff6b0*/  SHF.R.U32.HI R10, RZ, 0x8, R16 ;  /* 0x00000008ff0a7819 */ /* 0x000fc60000011610 */
[----:B------:R-:W2:Y:S01]  /*1ff6c0*/  LDL.LU R49, [R1+0x2d78] ;  /* 0x002d780001317983 */ /* 0x000ea20000300800 */
[----:B------:R-:W-:Y:S02]  /*1ff6d0*/  SHF.R.U32.HI R11, RZ, 0x8, R12 ;  /* 0x00000008ff0b7819 */ /* 0x000fe4000001160c */
[----:B------:R-:W-:Y:S01]  /*1ff6e0*/  LOP3.LUT R10, R10, 0xffff, RZ, 0xc0, !PT ;  /* 0x0000ffff0a0a7812 */ /* 0x000fe200078ec0ff */
[----:B------:R-:W2:Y:S01]  /*1ff6f0*/  LDL.LU R59, [R1+0x2de8] ;  /* 0x002de800013b7983 */ /* 0x000ea20000300800 */
[----:B------:R-:W-:Y:S02]  /*1ff700*/  LOP3.LUT R12, R13, 0xffff, RZ, 0xc0, !PT ;  /* 0x0000ffff0d0c7812 */ /* 0x000fe400078ec0ff */
[----:B------:R-:W-:Y:S01]  /*1ff710*/  LOP3.LUT R11, R11, 0xffff, RZ, 0xc0, !PT ;  /* 0x0000ffff0b0b7812 */ /* 0x000fe200078ec0ff */
[----:B------:R-:W2:Y:S01]  /*1ff720*/  LDL.LU R60, [R1+0x2d38] ;  /* 0x002d3800013c7983 */ /* 0x000ea20000300800 */
[----:B------:R-:W-:Y:S02]  /*1ff730*/  PRMT R3, R10, 0x3340, R0 ;  /* 0x000033400a037816 */ /* 0x000fe40000000000 */
[----:B0-----:R-:W-:-:S02]  /*1ff740*/  PRMT R2, R12, 0x3340, R11 ;  /* 0x000033400c027816 */ /* 0x001fc4000000000b */
[----:B----4-:R-:W-:Y:S01]  /*1ff750*/  PRMT R5, R6, 0x5410, R5 ;  /* 0x0000541006057816 */ /* 0x010fe20000000005 */
[----:B------:R0:W-:Y:S01]  /*1ff760*/  STL [R1+0x2e4], R3 ;  /* 0x0002e40301007387 */ /* 0x0001e20000100800 */
[----:B---3--:R-:W-:-:S03]  /*1ff770*/  LOP3.LUT R13, R61, 0xffff, RZ, 0xc0, !PT ;  /* 0x0000ffff3d0d7812 */ /* 0x008fc600078ec0ff */
[----:B------:R1:W-:Y:S01]  /*1ff780*/  STL [R1+0x4ac], R2 ;  /* 0x0004ac0201007387 */ /* 0x0003e20000100800 */
[----:B0-----:R-:W-:-:S03]  /*1ff790*/  PRMT R3, R28, 0x5410, R4 ;  /* 0x000054101c037816 */ /* 0x001fc60000000004 */
[----:B------:R-:W-:Y:S04]  /*1ff7a0*/  STL [R1+0x15c8], R5 ;  /* 0x0015c80501007387 */ /* 0x000fe80000100800 */
[----:B------:R-:W-:Y:S04]  /*1ff7b0*/  STL [R1+0x15c4], R3 ;  /* 0x0015c40301007387 */ /* 0x000fe80000100800 */
[----:B------:R-:W3:Y:S01]  /*1ff7c0*/  LDL.LU R61, [R1+0x2d7c] ;  /* 0x002d7c00013d7983 */ /* 0x000ee20000300800 */
[----:B------:R-:W-:Y:S02]  /*1ff7d0*/  LOP3.LUT R40, R40, 0xffff, RZ, 0xc0, !PT ;  /* 0x0000ffff28287812 */ /* 0x000fe400078ec0ff */
[----:B-1----:R-:W-:-:S02]  /*1ff7e0*/  PRMT R2, R26, 0x5410, R20 ;  /* 0x000054101a027816 */ /* 0x002fc40000000014 */
[----:B------:R-:W-:-:S03]  /*1ff7f0*/  PRMT R10, R40, 0x3340, R0 ;  /* 0x00003340280a7816 */ /* 0x000fc60000000000 */
[----:B------:R0:W-:Y:S04]  /*1ff800*/  STL [R1+0x15c0], R2 ;  /* 0x0015c00201007387 */ /* 0x0001e80000100800 */
[----:B------:R-:W-:Y:S01]  /*1ff810*/  STL [R1+0xa174], R40 ;  /* 0x00a1742801007387 */ /* 0x000fe20000100800 */
[----:B--2---:R-:W-:-:S04]  /*1ff820*/  LOP3.LUT R12, R41, 0xffff, RZ, 0xc0, !PT ;  /* 0x0000ffff290c7812 */ /* 0x004fc800078ec0ff */
[----:B------:R-:W-:Y:S02]  /*1ff830*/  PRMT R11, R13, 0x3340, R12 ;  /* 0x000033400d0b7816 */ /* 0x000fe4000000000c */
[----:B------:R-:W-:Y:S02]  /*1ff840*/  SHF.R.U32.HI R13, RZ, 0x8, R13 ;  /* 0x00000008ff0d7819 */ /* 0x000fe4000001160d */
[----:B0-----:R-:W-:Y:S02]  /*1ff850*/  PRMT R2, R11, 0x5410, R10 ;  /* 0x000054100b027816 */ /* 0x001fe4000000000a */
[----:B------:R-:W-:Y:S02]  /*1ff860*/  SHF.R.U32.HI R11, RZ, 0x8, R12 ;  /* 0x00000008ff0b7819 */ /* 0x000fe4000001160c */
[----:B------:R-:W-:Y:S02]  /*1ff870*/  SHF.R.U32.HI R10, RZ, 0x8, R14 ;  /* 0x00000008ff0a7819 */ /* 0x000fe4000001160e */
[----:B------:R-:W-:-:S02]  /*1ff880*/  LOP3.LUT R12, R13, 0xffff, RZ, 0xc0, !PT ;  /* 0x0000ffff0d0c7812 */ /* 0x000fc400078ec0ff */
[----:B------:R-:W-:Y:S02]  /*1ff890*/  LOP3.LUT R11, R11, 0xffff, RZ, 0xc0, !PT ;  /* 0x0000ffff0b0b7812 */ /* 0x000fe400078ec0ff */
[----:B------:R-:W-:Y:S01]  /*1ff8a0*/  LOP3.LUT R10, R10, 0xffff, RZ, 0xc0, !PT ;  /* 0x0000ffff0a0a7812 */ /* 0x000fe200078ec0ff */
[----:B------:R0:W-:Y:S01]  /*1ff8b0*/  STL [R1+0x1b4c], R2 ;  /* 0x001b4c0201007387 */ /* 0x0001e20000100800 */
[----:B------:R-:W-:Y:S02]  /*1ff8c0*/  PRMT R41, R12, 0x3340, R11 ;  /* 0x000033400c297816 */ /* 0x000fe4000000000b */
[----:B------:R-:W-:Y:S02]  /*1ff8d0*/  PRMT R3, R19, 0x5410, R27 ;  /* 0x0000541013037816 */ /* 0x000fe4000000001b */
[----:B------:R-:W-:Y:S01]  /*1ff8e0*/  PRMT R4, R24, 0x5410, R22 ;  /* 0x0000541018047816 */ /* 0x000fe20000000016 */
[----:B------:R-:W-:Y:S01]  /*1ff8f0*/  STL [R1+0xa010], R41 ;  /* 0x00a0102901007387 */ /* 0x000fe20000100800 */
[----:B0-----:R-:W-:-:S05]  /*1ff900*/  PRMT R2, R10, 0x3340, R0 ;  /* 0x000033400a027816 */ /* 0x001fca0000000000 */
[----:B------:R0:W-:Y:S04]  /*1ff910*/  STL [R1+0x2e0], R2 ;  /* 0x0002e00201007387 */ /* 0x0001e80000100800 */
[----:B------:R1:W-:Y:S01]  /*1ff920*/  STL [R1+0x15ac], R3 ;  /* 0x0015ac0301007387 */ /* 0x0003e20000100800 */
[----:B0-----:R-:W-:-:S03]  /*1ff930*/  PRMT R2, R52, 0x5410, R21 ;  /* 0x0000541034027816 */ /* 0x001fc60000000015 */
[----:B------:R-:W-:Y:S01]  /*1ff940*/  STL [R1+0x15a8], R4 ;  /* 0x0015a80401007387 */ /* 0x000fe20000100800 */
[----:B-1----:R-:W-:-:S03]  /*1ff950*/  PRMT R3, R32, 0x5410, R55 ;  /* 0x0000541020037816 */ /* 0x002fc60000000037 */
[----:B------:R0:W-:Y:S01]  /*1ff960*/  STL [R1+0x15a0], R2 ;  /* 0x0015a00201007387 */ /* 0x0001e20000100800 */
[----:B------:R-:W-:Y:S02]  /*1ff970*/  LOP3.LUT R15, R37, 0xffff, RZ, 0xc0, !PT ;  /* 0x0000ffff250f7812 */ /* 0x000fe400078ec0ff */
[----:B------:R-:W-:Y:S01]  /*1ff980*/  LOP3.LUT R13, R49, 0xffff, RZ, 0xc0, !PT ;  /* 0x0000ffff310d7812 */ /* 0x000fe200078ec0ff */
[----:B------:R1:W-:Y:S01]  /*1ff990*/  STL [R1+0x15a4], R3 ;  /* 0x0015a40301007387 */ /* 0x0003e20000100800 */
[----:B0-----:R-:W-:-:S03]  /*1ff9a0*/  LOP3.LUT R2, R43, 0xffff, RZ, 0xc0, !PT ;  /* 0x0000ffff2b027812 */ /* 0x001fc600078ec0ff */
[----:B------:R-:W2:Y:S01]  /*1ff9b0*/  LDL.LU R4, [R1+0x238] ;  /* 0x0002380001047983 */ /* 0x000ea20000300800 */
[----:B------:R-:W-:Y:S02]  /*1ff9c0*/  PRMT R11, R15, 0x3340, R13 ;  /* 0x000033400f0b7816 */ /* 0x000fe4000000000d */
[----:B------:R-:W-:Y:S01]  /*1ff9d0*/  PRMT R10, R2, 0x3340, R0 ;  /* 0x00003340020a7816 */ /* 0x000fe20000000000 */
[----:B------:R-:W2:Y:S04]  /*1ff9e0*/  LDL.LU R28, [R1+0x1558] ;  /* 0x00155800011c7983 */ /* 0x000ea80000300800 */
[----:B------:R-:W4:Y:S01]  /*1ff9f0*/  LDL.LU R20, [R1+0x234] ;  /* 0x0002340001147983 */ /* 0x000f220000300800 */
[----:B-1----:R-:W-:-:S03]  /*1ffa00*/  PRMT R3, R11, 0x5410, R10 ;  /* 0x000054100b037816 */ /* 0x002fc6000000000a */
        /* <DEDUP_REMOVED lines=9> */
[----:B------:R-:W4:Y:S01]  /*1ffaa0*/  LDL.LU R49, [R1+0x149c] ;  /* 0x00149c0001317983 */ /* 0x000f220000300800 */
[----:B------:R-:W-:-:S02]  /*1ffab0*/  LOP3.LUT R14, R59, 0xffff, RZ, 0xc0, !PT ;  /* 0x0000ffff3b0e7812 */ /* 0x000fc400078ec0ff */
[----:B------:R-:W-:Y:S01]  /*1ffac0*/  LOP3.LUT R16, R60, 0xffff, RZ, 0xc0, !PT ;  /* 0x0000ffff3c107812 */ /* 0x000fe200078ec0ff */
[----:B------:R-:W4:Y:S01]  /*1ffad0*/  LDL.LU R59, [R1+0x2de0] ;  /* 0x002de000013b7983 */ /* 0x000f220000300800 */
[----:B---3--:R-:W-:Y:S02]  /*1ffae0*/  LOP3.LUT R12, R61, 0xffff, RZ, 0xc0, !PT ;  /* 0x0000ffff3d0c7812 */ /* 0x008fe400078ec0ff */
[----:B------:R-:W-:Y:S01]  /*1ffaf0*/  PRMT R10, R16, 0x3340, R0 ;  /* 0x00003340100a7816 */ /* 0x000fe20000000000 */
[----:B------:R-:W3:Y:S01]  /*1ffb00*/  LDL.LU R60, [R1+0x2d18] ;  /* 0x002d1800013c7983 */ /* 0x000ee20000300800 */
[----:B------:R-:W-:-:S03]  /*1ffb10*/  PRMT R11, R14, 0x3340, R12 ;  /* 0x000033400e0b7816 */ /* 0x000fc6000000000c */
[----:B------:R-:W3:Y:S01]  /*1ffb20*/  LDL.LU R55, [R1+0x2d6c] ;  /* 0x002d6c0001377983 */ /* 0x000ee20000300800 */
[----:B0-----:R-:W-:-:S03]  /*1ffb30*/  PRMT R3, R11, 0x5410, R10 ;  /* 0x000054100b037816 */ /* 0x001fc6000000000a */
[----:B------:R-:W3:Y:S04]  /*1ffb40*/  LDL.LU R32, [R1+0x5274] ;  /* 0x0052740001207983 */ /* 0x000ee80000300800 */
[----:B------:R0:W-:Y:S04]  /*1ffb50*/  STL [R1+0x1b44], R3 ;  /* 0x001b440301007387 */ /* 0x0001e80000100800 */
        /* <DEDUP_REMOVED lines=10> */
[----:B0-----:R-:W-:Y:S02]  /*1ffc00*/  PRMT R3, R11, 0x3340, R10 ;  /* 0x000033400b037816 */ /* 0x001fe4000000000a */
[----:B------:R-:W-:Y:S02]  /*1ffc10*/  SHF.R.U32.HI R10, RZ, 0x8, R2 ;  /* 0x00000008ff0a7819 */ /* 0x000fe40000011602 */
[----:B------:R-:W-:Y:S01]  /*1ffc20*/  PRMT R5, R13, 0x3340, R12 ;  /* 0x000033400d057816 */ /* 0x000fe2000000000c */
[----:B------:R4:W-:Y:S01]  /*1ffc30*/  STL [R1+0x4a8], R3 ;  /* 0x0004a80301007387 */ /* 0x0009e20000100800 */
[----:B------:R-:W-:Y:S02]  /*1ffc40*/  SHF.R.U32.HI R11, RZ, 0x8, R16 ;  /* 0x00000008ff0b7819 */ /* 0x000fe40000011610 */
[----:B------:R-:W-:Y:S01]  /*1ffc50*/  LOP3.LUT R10, R10, 0xffff, RZ, 0xc0, !PT ;  /* 0x0000ffff0a0a7812 */ /* 0x000fe200078ec0ff */
[----:B------:R-:W-:Y:S01]  /*1ffc60*/  STL [R1+0x4a4], R5 ;  /* 0x0004a40501007387 */ /* 0x000fe20000100800 */
[----:B------:R-:W-:-:S02]  /*1ffc70*/  LOP3.LUT R11, R11, 0xffff, RZ, 0xc0, !PT ;  /* 0x0000ffff0b0b7812 */ /* 0x000fc400078ec0ff */
[----:B--2---:R-:W-:Y:S02]  /*1ffc80*/  PRMT R4, R28, 0x5410, R4 ;  /* 0x000054101c047816 */ /* 0x004fe40000000004 */
[----:B----4-:R-:W-:-:S03]  /*1ffc90*/  PRMT R3, R26, 0x5410, R20 ;  /* 0x000054101a037816 */ /* 0x010fc60000000014 */
[----:B------:R0:W-:Y:S04]  /*1ffca0*/  STL [R1+0x155c], R4 ;  /* 0x00155c0401007387 */ /* 0x0001e80000100800 */
[----:B------:R1:W-:Y:S01]  /*1ffcb0*/  STL [R1+0x1558], R3 ;  /* 0x0015580301007387 */ /* 0x0003e20000100800 */
[----:B------:R-:W-:Y:S02]  /*1ffcc0*/  PRMT R2, R19, 0x5410, R27 ;  /* 0x0000541013027816 */ /* 0x000fe4000000001b */
[--C-:B0-----:R-:W-:Y:S02]  /*1ffcd0*/  PRMT R4, R10, 0x3340, R0.reuse ;  /* 0x000033400a047816 */ /* 0x101fe40000000000 */
[----:B-1----:R-:W-:-:S03]  /*1ffce0*/  PRMT R3, R11, 0x3340, R0 ;  /* 0x000033400b037816 */ /* 0x002fc60000000000 */
[----:B------:R0:W-:Y:S04]  /*1ffcf0*/  STL [R1+0x2dc], R4 ;  /* 0x0002dc0401007387 */ /* 0x0001e80000100800 */
[----:B------:R1:W-:Y:S04]  /*1ffd00*/  STL [R1+0x2d8], R3 ;  /* 0x0002d80301007387 */ /* 0x0003e80000100800 */
[----:B------:R2:W-:Y:S01]  /*1ffd10*/  STL [R1+0x1554], R2 ;  /* 0x0015540201007387 */ /* 0x0005e20000100800 */
[----:B0-----:R-:W-:Y:S02]  /*1ffd20*/  PRMT R4, R24, 0x5410, R22 ;  /* 0x0000541018047816 */ /* 0x001fe40000000016 */
[----:B-1----:R-:W-:-:S03]  /*1ffd30*/  PRMT R3, R52, 0x5410, R21 ;  /* 0x0000541034037816 */ /* 0x002fc60000000015 */
[----:B------:R-:W-:Y:S01]  /*1ffd40*/  STL [R1+0x1550], R4 ;  /* 0x0015500401007387 */ /* 0x000fe20000100800 */
[----:B--2---:R-:W-:-:S03]  /*1ffd50*/  PRMT R2, R49, 0x5410, R43 ;  /* 0x0000541031027816 */ /* 0x004fc6000000002b */
[----:B------:R-:W-:Y:S04]  /*1ffd60*/  STL [R1+0x14f8], R3 ;  /* 0x0014f80301007387 */ /* 0x000fe80000100800 */
[----:B------:R0:W-:Y:S01]  /*1ffd70*/  STL [R1+0x14fc], R2 ;  /* 0x0014fc0201007387 */ /* 0x0001e20000100800 */
[----:B------:R-:W-:-:S03]  /*1ffd80*/  LOP3.LUT R13, R59, 0xffff, RZ, 0xc0, !PT ;  /* 0x0000ffff3b0d7812 */ /* 0x000fc600078ec0ff */
[----:B------:R-:W2:Y:S01]  /*1ffd90*/  LDL.LU R43, [R1+0x220] ;  /* 0x00022000012b7983 */ /* 0x000ea20000300800 */
[----:B---3--:R-:W-:-:S03]  /*1ffda0*/  LOP3.LUT R16, R60, 0xffff, RZ, 0xc0, !PT ;  /* 0x0000ffff3c107812 */ /* 0x008fc600078ec0ff */
[----:B------:R-:W2:Y:S04]  /*1ffdb0*/  LDL.LU R49, [R1+0x14f4] ;  /* 0x0014f40001317983 */ /* 0x000ea80000300800 */
[----:B------:R-:W3:Y:S04]  /*1ffdc0*/  LDL.LU R59, [R1+0x218] ;  /* 0x00021800013b7983 */ /* 0x000ee80000300800 */
[----:B------:R-:W3:Y:S01]  /*1ffdd0*/  LDL.LU R60, [R1+0x1494] ;  /* 0x00149400013c7983 */ /* 0x000ee20000300800 */
[----:B------:R-:W-:Y:S02]  /*1ffde0*/  LOP3.LUT R12, R55, 0xffff, RZ, 0xc0, !PT ;  /* 0x0000ffff370c7812 */ /* 0x000fe400078ec0ff */
[----:B------:R-:W-:-:S02]  /*1ffdf0*/  PRMT R10, R16, 0x3340, R0 ;  /* 0x00003340100a7816 */ /* 0x000fc40000000000 */
[----:B------:R-:W-:Y:S02]  /*1ffe00*/  PRMT R11, R13, 0x3340, R12 ;  /* 0x000033400d0b7816 */ /* 0x000fe4000000000c */
[----:B------:R-:W-:Y:S02]  /*1ffe10*/  LOP3.LUT R15, R32, 0xffff, RZ, 0xc0, !PT ;  /* 0x0000ffff200f7812 */ /* 0x000fe400078ec0ff */
[----:B0-----:R-:W-:Y:S02]  /*1ffe20*/  LOP3.LUT R2, R37, 0xffff, RZ, 0xc0, !PT ;  /* 0x0000ffff25027812 */ /* 0x001fe400078ec0ff */
[----:B------:R-:W-:Y:S02]  /*1ffe30*/  LOP3.LUT R14, R61, 0xffff, RZ, 0xc0, !PT ;  /* 0x0000ffff3d0e7812 */ /* 0x000fe400078ec0ff */
[----:B------:R-:W-:Y:S02]  /*1ffe40*/  PRMT R3, R11, 0x5410, R10 ;  /* 0x000054100b037816 */ /* 0x000fe4000000000a */
[----:B------:R-:W-:-:S02]  /*1ffe50*/  PRMT R10, R2, 0x3340, R0 ;  /* 0x00003340020a7816 */ /* 0x000fc40000000000 */
[----:B------:R-:W-:Y:S01]  /*1ffe60*/  PRMT R11, R15, 0x3340, R14 ;  /* 0x000033400f0b7816 */ /* 0x000fe2000000000e */
[----:B------:R0:W-:Y:S04]  /*1ffe70*/  STL [R1+0x1b40], R3 ;  /* 0x001b400301007387 */ /* 0x0001e80000100800 */
[----:B------:R-:W4:Y:S04]  /*1ffe80*/  LDL.LU R8, [R1+0x21c] ;  /* 0x00021c0001087983 */ /* 0x000f280000300800 */
[----:B------:R-:W4:Y:S01]  /*1ffe90*/  LDL.LU R33, [R1+0x1498] ;  /* 0x0014980001217983 */ /* 0x000f220000300800 */
[----:B0-----:R-:W-:-:S05]  /*1ffea0*/  PRMT R3, R11, 0x5410, R10 ;  /* 0x000054100b037816 */ /* 0x001fca000000000a */
[----:B------:R0:W-:Y:S04]  /*1ffeb0*/  STL [R1+0x1b3c], R3 ;  /* 0x001b3c0301007387 */ /* 0x0001e80000100800 */
[----:B------:R-:W4:Y:S04]  /*1ffec0*/  LDL.LU R5, [R1+0x210] ;  /* 0x0002100001057983 */ /* 0x000f280000300800 */
[----:B------:R-:W4:Y:S04]  /*1ffed0*/  LDL.LU R61, [R1+0x148c] ;  /* 0x00148c00013d7983 */ /* 0x000f280000300800 */
[----:B------:R-:W4:Y:S01]  /*1ffee0*/  LDL.LU R6, [R1+0x20c] ;  /* 0x00020c0001067983 */ /* 0x000f220000300800 */
[----:B------:R-:W-:-:S03]  /*1ffef0*/  SHF.R.U32.HI R11, RZ, 0x8, R13 ;  /* 0x00000008ff0b7819 */ /* 0x000fc6000001160d */
[----:B------:R-:W4:Y:S01]  /*1fff00*/  LDL.LU R4, [R1+0x1490] ;  /* 0x0014900001047983 */ /* 0x000f220000300800 */
[----:B------:R-:W-:-:S03]  /*1fff10*/  SHF.R.U32.HI R10, RZ, 0x8, R12 ;  /* 0x00000008ff0a7819 */ /* 0x000fc6000001160c */
[----:B------:R-:W4:Y:S04]  /*1fff20*/  LDL.LU R28, [R1+0x5278] ;  /* 0x00527800011c7983 */ /* 0x000f280000300800 */
[----:B------:R-:W4:Y:S01]  /*1fff30*/  LDL.LU R20, [R1+0x2f7c] ;  /* 0x002f7c0001147983 */ /* 0x000f220000300800 */
[----:B------:R-:W-:-:S03]  /*1fff40*/  SHF.R.U32.HI R15, RZ, 0x8, R15 ;  /* 0x00000008ff0f7819 */ /* 0x000fc6000001160f */
[----:B------:R-:W4:Y:S01]  /*1fff50*/  LDL.LU R26, [R1+0x317c] ;  /* 0x00317c00011a7983 */ /* 0x000f220000300800 */
[----:B------:R-:W-:Y:S02]  /*1fff60*/  SHF.R.U32.HI R12, RZ, 0x8, R14 ;  /* 0x00000008ff0c7819 */ /* 0x000fe4000001160e */
[----:B------:R-:W-:Y:S02]  /*1fff70*/  LOP3.LUT R11, R11, 0xffff, RZ, 0xc0, !PT ;  /* 0x0000ffff0b0b7812 */ /* 0x000fe400078ec0ff */
[----:B------:R-:W-:Y:S02]  /*1fff80*/  LOP3.LUT R10, R10, 0xffff, RZ, 0xc0, !PT ;  /* 0x0000ffff0a0a7812 */ /* 0x000fe400078ec0ff */
[----:B------:R-:W-:Y:S02]  /*1fff90*/  LOP3.LUT R13, R15, 0xffff, RZ, 0xc0, !PT ;  /* 0x0000ffff0f0d7812 */ /* 0x000fe400078ec0ff */
[----:B------:R-:W-:Y:S02]  /*1fffa0*/  LOP3.LUT R12, R12, 0xffff, RZ, 0xc0, !PT ;  /* 0x0000ffff0c0c7812 */ /* 0x000fe400078ec0ff */
[----:B0-----:R-:W-:-:S02]  /*1fffb0*/  PRMT R3, R11, 0x3340, R10 ;  /* 0x000033400b037816 */ /* 0x001fc4000000000a */
[----:B------:R-:W-:-:S03]  /*1fffc0*/  PRMT R9, R13, 0x3340, R12 ;  /* 0x000033400d097816 */ /* 0x000fc6000000000c */
[----:B------:R3:W-:Y:S04]  /*1fffd0*/  STL [R1+0x4a0], R3 ;  /* 0x0004a00301007387 */ /* 0x0007e80000100800 */
[----:B------:R-:W-:Y:S01]  /*1fffe0*/  STL [R1+0x49c], R9 ;  /* 0x00049c0901007387 */ /* 0x000fe20000100800 */
[----:B------:R-:W-:Y:S02]  /*1ffff0*/  SHF.R.U32.HI R10, RZ, 0x8, R2 ;  /* 0x00000008ff0a7819 */ /* 0x000fe40000011602 */
[----:B------:R-:W-:Y:S02]  /*200000*/  SHF.R.U32.HI R11, RZ, 0x8, R16 ;  /* 0x00000008ff0b7819 */ /* 0x000fe40000011610 */
[----:B------:R-:W-:Y:S02]  /*200010*/  LOP3.LUT R10, R10, 0xffff, RZ, 0xc0, !PT ;  /* 0x0000ffff0a0a7812 */ /* 0x000fe400078ec0ff */
[----:B------:R-:W-:-:S02]  /*200020*/  LOP3.LUT R11, R11, 0xffff, RZ, 0xc0, !PT ;  /* 0x0000ffff0b0b7812 */ /* 0x000fc400078ec0ff */
[----:B--2---:R-:W-:-:S05]  /*200030*/  PRMT R7, R49, 0x5410, R43 ;  /* 0x0000541031077816 */ /* 0x004fca000000002b */
[----:B------:R-:W-:Y:S01]  /*200040*/  STL [R1+0x14f0], R7 ;  /* 0x0014f00701007387 */ /* 0x000fe20000100800 */
[----:B---3--:R-:W-:-:S03]  /*200050*/  PRMT R3, R60, 0x5410, R59 ;  /* 0x000054103c037816 */ /* 0x008fc6000000003b */
[----:B------:R-:W2:Y:S04]  /*200060*/  LDL.LU R27, [R1+0x208] ;  /* 0x00020800011b7983 */ /* 0x000ea80000300800 */
[----:B------:R0:W-:Y:S04]  /*200070*/  STL [R1+0x14f4], R3 ;  /* 0x0014f40301007387 */ /* 0x0001e80000100800 */
        /* <DEDUP_REMOVED lines=9> */
[----:B0-----:R-:W-:-:S03]  /*200110*/  PRMT R3, R10, 0x3340, R0 ;  /* 0x000033400a037816 */ /* 0x001fc60000000000 */
[----:B------:R-:W3:Y:S01]  /*200120*/  LDL.LU R49, [R1+0x3088] ;  /* 0x0030880001317983 */ /* 0x000ee20000300800 */
[----:B------:R-:W-:-:S03]  /*200130*/  PRMT R7, R11, 0x3340, R0 ;  /* 0x000033400b077816 */ /* 0x000fc60000000000 */
[----:B------:R-:W3:Y:S04]  /*200140*/  LDL.LU R59, [R1+0x5270] ;  /* 0x00527000013b7983 */ /* 0x000ee80000300800 */
[----:B------:R-:W3:Y:S04]  /*200150*/  LDL.LU R60, [R1+0x2ee4] ;  /* 0x002ee400013c7983 */ /* 0x000ee80000300800 */
[----:B------:R4:W-:Y:S04]  /*200160*/  STL [R1+0x2d4], R3 ;  /* 0x0002d40301007387 */ /* 0x0009e80000100800 */
[----:B------:R-:W-:Y:S01]  /*200170*/  STL [R1+0x2d0], R7 ;  /* 0x0002d00701007387 */ /* 0x000fe20000100800 */
[----:B----4-:R-:W-:-:S03]  /*200180*/  PRMT R3, R61, 0x5410, R5 ;  /* 0x000054103d037816 */ /* 0x010fc60000000005 */
[----:B------:R-:W4:Y:S01]  /*200190*/  LDL.LU R61, [R1+0x307c] ;  /* 0x00307c00013d7983 */ /* 0x000f220000300800 */
[----:B------:R-:W-:Y:S02]  /*2001a0*/  PRMT R2, R33, 0x5410, R8 ;  /* 0x0000541021027816 */ /* 0x000fe40000000008 */
[----:B------:R-:W-:Y:S02]  /*2001b0*/  LOP3.LUT R14, R28, 0xffff, RZ, 0xc0, !PT ;  /* 0x0000ffff1c0e7812 */ /* 0x000fe400078ec0ff */
[----:B------:R-:W-:Y:S01]  /*2001c0*/  LOP3.LUT R12, R20, 0xffff, RZ, 0xc0, !PT ;  /* 0x0000ffff140c7812 */ /* 0x000fe200078ec0ff */
[----:B------:R0:W-:Y:S01]  /*2001d0*/  STL [R1+0x149c], R2 ;  /* 0x00149c0201007387 */ /* 0x0001e20000100800 */
[----:B------:R-:W-:Y:S02]  /*2001e0*/  LOP3.LUT R13, R26, 0xffff, RZ, 0xc0, !PT ;  /* 0x0000ffff1a0d7812 */ /* 0x000fe400078ec0ff */
[----:B------:R-:W-:Y:S02]  /*2001f0*/  PRMT R10, R12, 0x3340, R0 ;  /* 0x000033400c0a7816 */ /* 0x000fe40000000000 */
[----:B------:R-:W-:Y:S01]  /*200200*/  PRMT R11, R14, 0x3340, R13 ;  /* 0x000033400e0b7816 */ /* 0x000fe2000000000d */
[----:B------:R-:W-:Y:S01]  /*200210*/  STL [R1+0x1498], R3 ;  /* 0x0014980301007387 */ /* 0x000fe20000100800 */
[----:B0-----:R-:W-:-:S02]  /*200220*/  PRMT R2, R4, 0x5410, R6 ;  /* 0x0000541004027816 */ /* 0x001fc40000000006 */
        /* <DEDUP_REMOVED lines=8> */
[----:B------:R0:W-:Y:S03]  /*2002b0*/  STL [R1+0x1b38], R2 ;  /* 0x001b380201007387 */ /* 0x0001e60000100800 */
[----:B------:R-:W-:-:S02]  /*2002c0*/  PRMT R4, R11, 0x3340, R10 ;  /* 0x000033400b047816 */ /* 0x000fc4000000000a */
[----:B0-----:R-:W-:-:S03]  /*2002d0*/  PRMT R2, R12, 0x3340, R0 ;  /* 0x000033400c027816 */ /* 0x001fc60000000000 */
[----:B------:R3:W-:Y:S04]  /*2002e0*/  STL [R1+0x494], R4 ;  /* 0x0004940401007387 */ /* 0x0007e80000100800 */
[----:B------:R0:W-:Y:S01]  /*2002f0*/  STL [R1+0x2cc], R2 ;  /* 0x0002cc0201007387 */ /* 0x0001e20000100800 */
[----:B--2---:R-:W-:Y:S02]  /*200300*/  PRMT R3, R19, 0x5410, R27 ;  /* 0x0000541013037816 */ /* 0x004fe4000000001b */
[----:B---3--:R-:W-:-:S03]  /*200310*/  PRMT R4, R24, 0x5410, R22 ;  /* 0x0000541018047816 */ /* 0x008fc60000000016 */
[----:B------:R1:W-:Y:S01]  /*200320*/  STL [R1+0x1490], R3 ;  /* 0x0014900301007387 */ /* 0x0003e20000100800 */
[----:B0-----:R-:W-:-:S03]  /*200330*/  PRMT R2, R52, 0x5410, R21 ;  /* 0x0000541034027816 */ /* 0x001fc60000000015 */
[----:B------:R-:W-:Y:S04]  /*200340*/  STL [R1+0x148c], R4 ;  /* 0x00148c0401007387 */ /* 0x000fe80000100800 */
[----:B------:R0:W-:Y:S01]  /*200350*/  STL [R1+0x1484], R2 ;  /* 0x0014840201007387 */ /* 0x0001e20000100800 */
[----:B-1----:R-:W-:Y:S02]  /*200360*/  PRMT R3, R32, 0x5410, R55 ;  /* 0x0000541020037816 */ /* 0x002fe40000000037 */
[----:B------:R-:W-:Y:S02]  /*200370*/  LOP3.LUT R15, R37, 0xffff, RZ, 0xc0, !PT ;  /* 0x0000ffff250f7812 */ /* 0x000fe400078ec0ff */
[----:B0-----:R-:W-:Y:S02]  /*200380*/  LOP3.LUT R2, R43, 0xffff, RZ, 0xc0, !PT ;  /* 0x0000ffff2b027812 */ /* 0x001fe400078ec0ff */
[----:B------:R-:W-:Y:S01]  /*200390*/  LOP3.LUT R13, R49, 0xffff, RZ, 0xc0, !PT ;  /* 0x0000ffff310d7812 */ /* 0x000fe200078ec0ff */
[----:B------:R0:W-:Y:S01]  /*2003a0*/  STL [R1+0x1488], R3 ;  /* 0x0014880301007387 */ /* 0x0001e20000100800 */
[----:B------:R-:W-:-:S02]  /*2003b0*/  PRMT R10, R2, 0x3340, R0 ;  /* 0x00003340020a7816 */ /* 0x000fc40000000000 */
[----:B------:R-:W-:Y:S01]  /*2003c0*/  PRMT R11, R15, 0x3340, R13 ;  /* 0x000033400f0b7816 */ /* 0x000fe2000000000d */
[----:B------:R-:W2:Y:S01]  /*2003d0*/  LDL.LU R4, [R1+0x1f8] ;  /* 0x0001f80001047983 */ /* 0x000ea20000300800 */
[----:B------:R-:W-:-:S03]  /*2003e0*/  LOP3.LUT R14, R59, 0xffff, RZ, 0xc0, !PT ;  /* 0x0000ffff3b0e7812 */ /* 0x000fc600078ec0ff */
[----:B------:R-:W2:Y:S01]  /*2003f0*/  LDL.LU R28, [R1+0x1634] ;  /* 0x00163400011c7983 */ /* 0x000ea20000300800 */
[----:B0-----:R-:W-:-:S03]  /*200400*/  PRMT R3, R11, 0x5410, R10 ;  /* 0x000054100b037816 */ /* 0x001fc6000000000a */
[----:B------:R-:W3:Y:S01]  /*200410*/  LDL.LU R20, [R1+0x1f4] ;  /* 0x0001f40001147983 */ /* 0x000ee20000300800 */
[----:B------:R-:W-:-:S03]  /*200420*/  LOP3.LUT R16, R60, 0xffff, RZ, 0xc0, !PT ;  /* 0x0000ffff3c107812 */ /* 0x000fc600078ec0ff */
[----:B------:R-:W3:Y:S01]  /*200430*/  LDL.LU R26, [R1+0x1630] ;  /* 0x00163000011a7983 */ /* 0x000ee20000300800 */
[----:B------:R-:W-:-:S03]  /*200440*/  PRMT R10, R16, 0x3340, R0 ;  /* 0x00003340100a7816 */ /* 0x000fc60000000000 */
[----:B------:R-:W3:Y:S01]  /*200450*/  LDL.LU R27, [R1+0x1f0] ;  /* 0x0001f000011b7983 */ /* 0x000ee20000300800 */
[----:B----4-:R-:W-:-:S03]  /*200460*/  LOP3.LUT R12, R61, 0xffff, RZ, 0xc0, !PT ;  /* 0x0000ffff3d0c7812 */ /* 0x010fc600078ec0ff */
[----:B------:R-:W4:Y:S01]  /*200470*/  LDL.LU R19, [R1+0x1464] ;  /* 0x0014640001137983 */ /* 0x000f220000300800 */
[----:B------:R-:W-:-:S03]  /*200480*/  PRMT R11, R14, 0x3340, R12 ;  /* 0x000033400e0b7816 */ /* 0x000fc6000000000c */
[----:B------:R0:W-:Y:S04]  /*200490*/  STL [R1+0x178c], R3 ;  /* 0x00178c0301007387 */ /* 0x0001e80000100800 */
[----:B------:R-:W4:Y:S04]  /*2004a0*/  LDL.LU R22, [R1+0x1ec] ;  /* 0x0001ec0001167983 */ /* 0x000f280000300800 */
[----:B------:R-:W4:Y:S01]  /*2004b0*/  LDL.LU R24, [R1+0x1468] ;  /* 0x0014680001187983 */ /* 0x000f220000300800 */
[----:B0-----:R-:W-:-:S03]  /*2004c0*/  PRMT R3, R11, 0x5410, R10 ;  /* 0x000054100b037816 */ /* 0x001fc6000000000a */
[----:B------:R-:W4:Y:S04]  /*2004d0*/  LDL.LU R21, [R1+0x1e8] ;  /* 0x0001e80001157983 */ /* 0x000f280000300800 */
[----:B------:R-:W4:Y:S04]  /*2004e0*/  LDL.LU R49, [R1+0x1408] ;  /* 0x0014080001317983 */ /* 0x000f280000300800 */
[----:B------:R-:W4:Y:S04]  /*2004f0*/  LDL.LU R59, [R1+0x1e0] ;  /* 0x0001e000013b7983 */ /* 0x000f280000300800 */
[----:B------:R-:W4:Y:S04]  /*200500*/  LDL.LU R60, [R1+0x7a8] ;  /* 0x0007a800013c7983 */ /* 0x000f280000300800 */
[----:B------:R-:W4:Y:S04]  /*200510*/  LDL.LU R61, [R1+0x7d0] ;  /* 0x0007d000013d7983 */ /* 0x000f280000300800 */
[----:B------:R-:W4:Y:S04]  /*200520*/  LDL.LU R52, [R1+0x388] ;  /* 0x0003880001347983 */ /* 0x000f280000300800 */
[----:B------:R2:W-:Y:S04]  /*200530*/  STL [R1+0x1788], R3 ;  /* 0x0017880301007387 */ /* 0x0005e80000100800 */
[----:B------:R-:W4:Y:S04]  /*200540*/  LDL.LU R55, [R1+0x74c] ;  /* 0x00074c0001377983 */ /* 0x000f280000300800 */
[----:B------:R-:W4:Y:S04]  /*200550*/  LDL.LU R32, [R1+0x7d4] ;  /* 0x0007d40001207983 */ /* 0x000f280000300800 */
[----:B------:R-:W4:Y:S04]  /*200560*/  LDL.LU R37, [R1+0x384] ;  /* 0x0003840001257983 */ /* 0x000f280000300800 */
[----:B------:R-:W4:Y:S01]  /*200570*/  LDL.LU R43, [R1+0x750] ;  /* 0x00075000012b7983 */ /* 0x000f220000300800 */
        /* <DEDUP_REMOVED lines=9> */
[----:B------:R-:W-:Y:S02]  /*200610*/  SHF.R.U32.HI R10, RZ, 0x8, R2 ;  /* 0x00000008ff0a7819 */ /* 0x000fe40000011602 */
[----:B------:R-:W-:Y:S02]  /*200620*/  PRMT R5, R13, 0x3340, R12 ;  /* 0x000033400d057816 */ /* 0x000fe4000000000c */
[----:B------:R-:W-:Y:S02]  /*200630*/  SHF.R.U32.HI R12, RZ, 0x8, R16 ;  /* 0x00000008ff0c7819 */ /* 0x000fe40000011610 */
[----:B------:R-:W-:Y:S01]  /*200640*/  LOP3.LUT R10, R10, 0xffff, RZ, 0xc0, !PT ;  /* 0x0000ffff0a0a7812 */ /* 0x000fe200078ec0ff */
[----:B------:R-:W-:Y:S01]  /*200650*/  STL [R1+0x490], R6 ;  /* 0x0004900601007387 */ /* 0x000fe20000100800 */
[----:B------:R-:W-:-:S02]  /*200660*/  LOP3.LUT R12, R12, 0xffff, RZ, 0xc0, !PT ;  /* 0x0000ffff0c0c7812 */ /* 0x000fc400078ec0ff */
[----:B------:R-:W-:Y:S01]  /*200670*/  PRMT R2, R10, 0x3340, R0 ;  /* 0x000033400a027816 */ /* 0x000fe20000000000 */
[----:B------:R-:W-:Y:S01]  /*200680*/  STL [R1+0x48c], R5 ;  /* 0x00048c0501007387 */ /* 0x000fe20000100800 */
[----:B--2---:R-:W-:Y:S02]  /*200690*/  PRMT R3, R28, 0x5410, R4 ;  /* 0x000054101c037816 */ /* 0x004fe40000000004 */
[----:B------:R-:W-:Y:S02]  /*2006a0*/  PRMT R4, R12, 0x3340, R0 ;  /* 0x000033400c047816 */ /* 0x000fe40000000000 */
[----:B---3--:R-:W-:-:S05]  /*2006b0*/  PRMT R11, R26, 0x5410, R20 ;  /* 0x000054101a0b7816 */ /* 0x008fca0000000014 */
[----:B------:R-:W-:Y:S04]  /*2006c0*/  STL [R1+0xa1c4], R11 ;  /* 0x00a1c40b01007387 */ /* 0x000fe80000100800 */
[----:B------:R4:W-:Y:S04]  /*2006d0*/  STL [R1+0x1480], R3 ;  /* 0x0014800301007387 */ /* 0x0009e80000100800 */
[----:B------:R0:W-:Y:S01]  /*2006e0*/  STL [R1+0x2c8], R2 ;  /* 0x0002c80201007387 */ /* 0x0001e20000100800 */
[----:B----4-:R-:W-:-:S03]  /*2006f0*/  PRMT R3, R19, 0x5410, R27 ;  /* 0x0000541013037816 */ /* 0x010fc6000000001b */
[----:B------:R1:W-:Y:S01]  /*200700*/  STL [R1+0x2c4], R4 ;  /* 0x0002c40401007387 */ /* 0x0003e20000100800 */
[----:B0-----:R-:W-:-:S03]  /*200710*/  PRMT R2, R24, 0x5410, R22 ;  /* 0x0000541018027816 */ /* 0x001fc60000000016 */
[----:B------:R-:W-:Y:S01]  /*200720*/  STL [R1+0x146c], R3 ;  /* 0x00146c0301007387 */ /* 0x000fe20000100800 */
[----:B------:R-:W-:-:S05]  /*200730*/  PRMT R13, R49, 0x5410, R21 ;  /* 0x00005410310d7816 */ /* 0x000fca0000000015 */
[----:B------:R-:W-:Y:S01]  /*200740*/  STL [R1+0xa1c8], R13 ;  /* 0x00a1c80d01007387 */ /* 0x000fe20000100800 */
[----:B------:R-:W-:-:S03]  /*200750*/  PRMT R14, R60, 0x5410, R59 ;  /* 0x000054103c0e7816 */ /* 0x000fc6000000003b */
[----:B------:R0:W-:Y:S01]  /*200760*/  STL [R1+0x1468], R2 ;  /* 0x0014680201007387 */ /* 0x0001e20000100800 */
[----:B-1----:R-:W-:-:S03]  /*200770*/  LOP3.LUT R4, R61, 0xffff, RZ, 0xc0, !PT ;  /* 0x0000ffff3d047812 */ /* 0x002fc600078ec0ff */
[----:B------:R-:W-:Y:S04]  /*200780*/  STL [R1+0xa1cc], R14 ;  /* 0x00a1cc0e01007387 */ /* 0x000fe80000100800 */
[----:B------:R-:W2:Y:S01]  /*200790*/  LDL.LU R49, [R1+0x1e4] ;  /* 0x0001e40001317983 */ /* 0x000ea20000300800 */
[----:B0-----:R-:W-:-:S03]  /*2007a0*/  LOP3.LUT R2, R52, 0xffff, RZ, 0xc0, !PT ;  /* 0x0000ffff34027812 */ /* 0x001fc600078ec0ff */
[----:B------:R-:W2:Y:S01]  /*2007b0*/  LDL.LU R59, [R1+0x13b4] ;  /* 0x0013b400013b7983 */ /* 0x000ea20000300800 */
[----:B------:R-:W-:-:S03]  /*2007c0*/  LOP3.LUT R16, R55, 0xffff, RZ, 0xc0, !PT ;  /* 0x0000ffff37107812 */ /* 0x000fc600078ec0ff */
[----:B------:R-:W3:Y:S01]  /*2007d0*/  LDL.LU R60, [R1+0x1dc] ;  /* 0x0001dc00013c7983 */ /* 0x000ee20000300800 */
[----:B------:R-:W-:Y:S02]  /*2007e0*/  PRMT R10, R2, 0x3340, R0 ;  /* 0x00003340020a7816 */ /* 0x000fe40000000000 */
[----:B------:R-:W-:Y:S01]  /*2007f0*/  PRMT R12, R4, 0x3340, R16 ;  /* 0x00003340040c7816 */ /* 0x000fe20000000010 */
[----:B------:R-:W3:Y:S01]  /*200800*/  LDL.LU R61, [R1+0x7ac] ;  /* 0x0007ac00013d7983 */ /* 0x000ee20000300800 */
[----:B------:R-:W-:Y:S02]  /*200810*/  LOP3.LUT R5, R32, 0xffff, RZ, 0xc0, !PT ;  /* 0x0000ffff20057812 */ /* 0x000fe400078ec0ff */
[----:B------:R-:W-:Y:S02]  /*200820*/  LOP3.LUT R3, R37, 0xffff, RZ, 0xc0, !PT ;  /* 0x0000ffff25037812 */ /* 0x000fe400078ec0ff */
[----:B------:R-:W-:Y:S02]  /*200830*/  PRMT R6, R12, 0x5410, R10 ;  /* 0x000054100c067816 */ /* 0x000fe4000000000a */
[----:B------:R-:W-:-:S02]  /*200840*/  LOP3.LUT R15, R43, 0xffff, RZ, 0xc0, !PT ;  /* 0x0000ffff2b0f7812 */ /* 0x000fc400078ec0ff */
[----:B------:R-:W-:Y:S02]  /*200850*/  PRMT R10, R3, 0x3340, R0 ;  /* 0x00003340030a7816 */ /* 0x000fe40000000000 */
[----:B------:R-:W-:Y:S01]  /*200860*/  PRMT R12, R5, 0x3340, R15 ;  /* 0x00003340050c7816 */ /* 0x000fe2000000000f */
[----:B------:R0:W-:Y:S03]  /*200870*/  STL [R1+0x16a0], R6 ;  /* 0x0016a00601007387 */ /* 0x0001e60000100800 */
[----:B0-----:R-:W-:-:S05]  /*200880*/  PRMT R6, R12, 0x5410, R10 ;  /* 0x000054100c067816 */ /* 0x001fca000000000a */
[----:B------:R-:W-:Y:S04]  /*200890*/  STL [R1+0x163c], R6 ;  /* 0x00163c0601007387 */ /* 0x000fe80000100800 */
[----:B------:R-:W4:Y:S04]  /*2008a0*/  LDL.LU R26, [R1+0x1d8] ;  /* 0x0001d800011a7983 */ /* 0x000f280000300800 */
[----:B------:R-:W4:Y:S04]  /*2008b0*/  LDL.LU R27, [R1+0x1d4] ;  /* 0x0001d400011b7983 */ /* 0x000f280000300800 */
[----:B------:R-:W4:Y:S04]  /*2008c0*/  LDL.LU R19, [R1+0x7a4] ;  /* 0x0007a40001137983 */ /* 0x000f280000300800 */
[----:B------:R-:W4:Y:S01]  /*2008d0*/  LDL.LU R22, [R1+0x6b4] ;  /* 0x0006b40001167983 */ /* 0x000f220000300800 */
[----:B------:R-:W-:-:S02]  /*2008e0*/  SHF.R.U32.HI R12, RZ, 0x8, R5 ;  /* 0x00000008ff0c7819 */ /* 0x000fc40000011605 */
[----:B------:R-:W-:Y:S01]  /*2008f0*/  SHF.R.U32.HI R4, RZ, 0x8, R4 ;  /* 0x00000008ff047819 */ /* 0x000fe20000011604 */
[----:B------:R-:W4:Y:S01]  /*200900*/  LDL.LU R24, [R1+0x798] ;  /* 0x0007980001187983 */ /* 0x000f220000300800 */
[----:B------:R-:W-:Y:S02]  /*200910*/  SHF.R.U32.HI R10, RZ, 0x8, R16 ;  /* 0x00000008ff0a7819 */ /* 0x000fe40000011610 */
[----:B------:R-:W-:Y:S01]  /*200920*/  SHF.R.U32.HI R15, RZ, 0x8, R15 ;  /* 0x00000008ff0f7819 */ /* 0x000fe2000001160f */
[----:B------:R-:W4:Y:S01]  /*200930*/  LDL.LU R21, [R1+0x36c] ;  /* 0x00036c0001157983 */ /* 0x000f220000300800 */
[----:B------:R-:W-:Y:S02]  /*200940*/  LOP3.LUT R16, R12, 0xffff, RZ, 0xc0, !PT ;  /* 0x0000ffff0c107812 */ /* 0x000fe400078ec0ff */
[----:B------:R-:W-:Y:S01]  /*200950*/  LOP3.LUT R12, R4, 0xffff, RZ, 0xc0, !PT ;  /* 0x0000ffff040c7812 */ /* 0x000fe200078ec0ff */
[----:B------:R-:W4:Y:S01]  /*200960*/  LDL.LU R52, [R1+0x734] ;  /* 0x0007340001347983 */ /* 0x000f220000300800 */
[----:B------:R-:W-:-:S02]  /*200970*/  LOP3.LUT R10, R10, 0xffff, RZ, 0xc0, !PT ;  /* 0x0000ffff0a0a7812 */ /* 0x000fc400078ec0ff */
[----:B------:R-:W-:Y:S02]  /*200980*/  LOP3.LUT R15, R15, 0xffff, RZ, 0xc0, !PT ;  /* 0x0000ffff0f0f7812 */ /* 0x000fe400078ec0ff */
[----:B------:R-:W-:Y:S02]  /*200990*/  PRMT R5, R12, 0x3340, R10 ;  /* 0x000033400c057816 */ /* 0x000fe4000000000a */
[----:B------:R-:W-:Y:S02]  /*2009a0*/  PRMT R4, R16, 0x3340, R15 ;  /* 0x0000334010047816 */ /* 0x000fe4000000000f */
[----:B------:R-:W-:Y:S01]  /*2009b0*/  SHF.R.U32.HI R10, RZ, 0x8, R3 ;  /* 0x00000008ff0a7819 */ /* 0x000fe20000011603 */
[----:B------:R4:W-:Y:S01]  /*2009c0*/  STL [R1+0x488], R5 ;  /* 0x0004880501007387 */ /* 0x0009e20000100800 */
[----:B------:R-:W-:Y:S02]  /*2009d0*/  SHF.R.U32.HI R16, RZ, 0x8, R2 ;  /* 0x00000008ff107819 */ /* 0x000fe40000011602 */
[----:B------:R-:W-:-:S02]  /*2009e0*/  LOP3.LUT R10, R10, 0xffff, RZ, 0xc0, !PT ;  /* 0x0000ffff0a0a7812 */ /* 0x000fc400078ec0ff */
[----:B------:R-:W-:Y:S02]  /*2009f0*/  LOP3.LUT R16, R16, 0xffff, RZ, 0xc0, !PT ;  /* 0x0000ffff10107812 */ /* 0x000fe400078ec0ff */
[--C-:B------:R-:W-:Y:S02]  /*200a00*/  PRMT R3, R10, 0x3340, R0.reuse ;  /* 0x000033400a037816 */ /* 0x100fe40000000000 */
[----:B------:R-:W-:Y:S02]  /*200a10*/  PRMT R2, R16, 0x3340, R0 ;  /* 0x0000334010027816 */ /* 0x000fe40000000000 */
[----:B--2---:R-:W-:-:S05]  /*200a20*/  PRMT R12, R59, 0x5410, R49 ;  /* 0x000054103b0c7816 */ /* 0x004fca0000000031 */
[----:B------:R-:W-:Y:S04]  /*200a30*/  STL [R1+0xa1d0], R12 ;  /* 0x00a1d00c01007387 */ /* 0x000fe80000100800 */
[----:B------:R-:W-:Y:S01]  /*200a40*/  STL [R1+0x484], R4 ;  /* 0x0004840401007387 */ /* 0x000fe20000100800 */
[----:B---3--:R-:W-:-:S03]  /*200a50*/  PRMT R15, R61, 0x5410, R60 ;  /* 0x000054103d0f7816 */ /* 0x008fc6000000003c */
        /* <DEDUP_REMOVED lines=8> */
[----:B------:R-:W-:Y:S04]  /*200ae0*/  STL [R1+0xa1d4], R15 ;  /* 0x00a1d40f01007387 */ /* 0x000fe80000100800 */
[----:B------:R0:W-:Y:S01]  /*200af0*/  STL [R1+0x2c0], R3 ;  /* 0x0002c00301007387 */ /* 0x0001e20000100800 */
[----:B----4-:R-:W-:-:S03]  /*200b00*/  PRMT R5, R22, 0x5410, R46 ;  /* 0x0000541016057816 */ /* 0x010fc6000000002e */
[----:B------:R1:W-:Y:S04]  /*200b10*/  STL [R1+0x2bc], R2 ;  /* 0x0002bc0201007387 */ /* 0x0003e80000100800 */
[----:B------:R-:W4:Y:S01]  /*200b20*/  LDL.LU R46, [R1+0xa214] ;  /* 0x00a21400012e7983 */ /* 0x000f220000300800 */
[----:B0-----:R-:W-:Y:S02]  /*200b30*/  LOP3.LUT R3, R24, 0xffff, RZ, 0xc0, !PT ;  /* 0x0000ffff18037812 */ /* 0x001fe400078ec0ff */
[----:B-1----:R-:W-:Y:S02]  /*200b40*/  LOP3.LUT R2, R21, 0xffff, RZ, 0xc0, !PT ;  /* 0x0000ffff15027812 */ /* 0x002fe400078ec0ff */
[----:B------:R-:W-:Y:S02]  /*200b50*/  LOP3.LUT R4, R52, 0xffff, RZ, 0xc0, !PT ;  /* 0x0000ffff34047812 */ /* 0x000fe400078ec0ff */
[----:B------:R-:W-:-:S02]  /*200b60*/  PRMT R10, R2, 0x3340, R0 ;  /* 0x00003340020a7816 */ /* 0x000fc40000000000 */
[----:B------:R-:W-:Y:S02]  /*200b70*/  PRMT R6, R3, 0x3340, R4 ;  /* 0x0000334003067816 */ /* 0x000fe40000000004 */
[----:B------:R-:W-:Y:S02]  /*200b80*/  SHF.R.U32.HI R3, RZ, 0x8, R3 ;  /* 0x00000008ff037819 */ /* 0x000fe40000011603 */
[----:B------:R-:W-:Y:S02]  /*200b90*/  PRMT R6, R6, 0x5410, R10 ;  /* 0x0000541006067816 */ /* 0x000fe4000000000a */
[----:B------:R-:W-:Y:S02]  /*200ba0*/  SHF.R.U32.HI R10, RZ, 0x8, R4 ;  /* 0x00000008ff0a7819 */ /* 0x000fe40000011604 */
[----:B------:R-:W-:Y:S02]  /*200bb0*/  SHF.R.U32.HI R2, RZ, 0x8, R2 ;  /* 0x00000008ff027819 */ /* 0x000fe40000011602 */
[----:B------:R-:W-:-:S02]  /*200bc0*/  LOP3.LUT R3, R3, 0xffff, RZ, 0xc0, !PT ;  /* 0x0000ffff03037812 */ /* 0x000fc400078ec0ff */
[----:B------:R-:W-:Y:S02]  /*200bd0*/  LOP3.LUT R10, R10, 0xffff, RZ, 0xc0, !PT ;  /* 0x0000ffff0a0a7812 */ /* 0x000fe400078ec0ff */
[----:B------:R-:W-:Y:S02]  /*200be0*/  LOP3.LUT R2, R2, 0xffff, RZ, 0xc0, !PT ;  /* 0x0000ffff02027812 */ /* 0x000fe400078ec0ff */
[----:B------:R-:W-:Y:S02]  /*200bf0*/  PRMT R3, R3, 0x3340, R10 ;  /* 0x0000334003037816 */ /* 0x000fe4000000000a */
[----:B------:R-:W-:Y:S01]  /*200c00*/  PRMT R2, R2, 0x3340, R0 ;  /* 0x0000334002027816 */ /* 0x000fe20000000000 */
[----:B------:R-:W-:Y:S04]  /*200c10*/  STL [R1+0x1638], R6 ;  /* 0x0016380601007387 */ /* 0x000fe80000100800 */
[----:B------:R-:W-:Y:S01]  /*200c20*/  STL [R1+0x480], R3 ;  /* 0x0004800301007387 */ /* 0x000fe20000100800 */
[----:B------:R-:W-:-:S02]  /*200c30*/  PRMT R58, R58, 0x5410, R26 ;  /* 0x000054103a3a7816 */ /* 0x000fc4000000001a */
[----:B----4-:R-:W-:Y:S02]  /*200c40*/  PRMT R4, R46, 0x5410, R47 ;  /* 0x000054102e047816 */ /* 0x010fe4000000002f */
[----:B------:R-:W4:Y:S04]  /*200c50*/  LDL.LU R47, [R1+0xa210] ;  /* 0x00a21000012f7983 */ /* 0x000f280000300800 */
[----:B------:R2:W-:Y:S04]  /*200c60*/  STL [R1+0x2b8], R2 ;  /* 0x0002b80201007387 */ /* 0x0005e80000100800 */
[----:B------:R-:W4:Y:S01]  /*200c70*/  LDL.LU R46, [R1+0xa20c] ;  /* 0x00a20c00012e7983 */ /* 0x000f220000300800 */
[----:B--2---:R-:W-:-:S03]  /*200c80*/  PRMT R2, R45, 0x5410, R55 ;  /* 0x000054102d027816 */ /* 0x004fc60000000037 */
[----:B------:R-:W2:Y:S01]  /*200c90*/  LDL.LU R45, [R1+0xa208] ;  /* 0x00a20800012d7983 */ /* 0x000ea20000300800 */
[----:B---3--:R-:W-:-:S03]  /*200ca0*/  PRMT R3, R37, 0x5410, R32 ;  /* 0x0000541025037816 */ /* 0x008fc60000000020 */
[----:B------:R0:W-:Y:S04]  /*200cb0*/  STL [R1+0xc], R2 ;  /* 0x00000c0201007387 */ /* 0x0001e80000100800 */
[----:B------:R1:W-:Y:S04]  /*200cc0*/  STL [R1+0x14], R3 ;  /* 0x0000140301007387 */ /* 0x0003e80000100800 */
[----:B------:R-:W3:Y:S01]  /*200cd0*/  LDL.LU R6, [R1+0x1c0] ;  /* 0x0001c00001067983 */ /* 0x000ee20000300800 */
[----:B------:R-:W-:-:S03]  /*200ce0*/  PRMT R28, R49, 0x5410, R43 ;  /* 0x00005410311c7816 */ /* 0x000fc6000000002b */
[----:B------:R-:W3:Y:S01]  /*200cf0*/  LDL.LU R20, [R1+0x690] ;  /* 0x0006900001147983 */ /* 0x000ee20000300800 */
[----:B0-----:R-:W-:-:S03]  /*200d00*/  LOP3.LUT R2, R59, 0xffff, RZ, 0xc0, !PT ;  /* 0x0000ffff3b027812 */ /* 0x001fc600078ec0ff */
[----:B------:R-:W3:Y:S04]  /*200d10*/  LDL.LU R26, [R1+0x1b8] ;  /* 0x0001b800011a7983 */ /* 0x000ee80000300800 */
[----:B------:R-:W3:Y:S04]  /*200d20*/  LDL.LU R43, [R1+0x558] ;  /* 0x00055800012b7983 */ /* 0x000ee80000300800 */
[----:B------:R-:W3:Y:S04]  /*200d30*/  LDL.LU R49, [R1+0x1b4] ;  /* 0x0001b40001317983 */ /* 0x000ee80000300800 */
[----:B------:R-:W3:Y:S01]  /*200d40*/  LDL.LU R59, [R1+0x68c] ;  /* 0x00068c00013b7983 */ /* 0x000ee20000300800 */
[----:B------:R-:W-:-:S02]  /*200d50*/  LOP3.LUT R9, R60, 0xffff, RZ, 0xc0, !PT ;  /* 0x0000ffff3c097812 */ /* 0x000fc400078ec0ff */
[----:B-1----:R-:W-:Y:S01]  /*200d60*/  LOP3.LUT R3, R61, 0xffff, RZ, 0xc0, !PT ;  /* 0x0000ffff3d037812 */ /* 0x002fe200078ec0ff */
[----:B------:R-:W3:Y:S04]  /*200d70*/  LDL.LU R60, [R1+0x2d08] ;  /* 0x002d0800013c7983 */ /* 0x000ee80000300800 */
[----:B------:R-:W3:Y:S01]  /*200d80*/  LDL.LU R61, [R1+0x2c58] ;  /* 0x002c5800013d7983 */ /* 0x000ee20000300800 */
[----:B------:R-:W-:Y:S02]  /*200d90*/  PRMT R10, R9, 0x3340, R0 ;  /* 0x00003340090a7816 */ /* 0x000fe40000000000 */
[----:B------:R-:W-:-:S04]  /*200da0*/  PRMT R11, R2, 0x3340, R3 ;  /* 0x00003340020b7816 */ /* 0x000fc80000000003 */
[----:B------:R-:W-:Y:S02]  /*200db0*/  PRMT R11, R11, 0x5410, R10 ;  /* 0x000054100b0b7816 */ /* 0x000fe4000000000a */
[----:B------:R-:W-:Y:S02]  /*200dc0*/  PRMT R16, R19, 0x5410, R27 ;  /* 0x0000541013107816 */ /* 0x000fe4000000001b */
[----:B------:R-:W-:Y:S02]  /*200dd0*/  SHF.R.U32.HI R2, RZ, 0x8, R2 ;  /* 0x00000008ff027819 */ /* 0x000fe40000011602 */
[----:B------:R-:W-:Y:S02]  /*200de0*/  SHF.R.U32.HI R3, RZ, 0x8, R3 ;  /* 0x00000008ff037819 */ /* 0x000fe40000011603 */
[----:B------:R-:W-:Y:S02]  /*200df0*/  LOP3.LUT R2, R2, 0xffff, RZ, 0xc0, !PT ;  /* 0x0000ffff02027812 */ /* 0x000fe400078ec0ff */
[----:B------:R-:W-:-:S04]  /*200e00*/  LOP3.LUT R3, R3, 0xffff, RZ, 0xc0, !PT ;  /* 0x0000ffff03037812 */ /* 0x000fc800078ec0ff */
[----:B------:R-:W-:Y:S02]  /*200e10*/  PRMT R3, R2, 0x3340, R3 ;  /* 0x0000334002037816 */ /* 0x000fe40000000003 */
[----:B----4-:R-:W-:Y:S02]  /*200e20*/  LOP3.LUT R7, R47, 0xffff, RZ, 0xc0, !PT ;  /* 0x0000ffff2f077812 */ /* 0x010fe400078ec0ff */
[----:B------:R-:W-:Y:S02]  /*200e30*/  LOP3.LUT R47, R46, 0xffff, RZ, 0xc0, !PT ;  /* 0x0000ffff2e2f7812 */ /* 0x000fe400078ec0ff */
[----:B------:R-:W4:Y:S02]  /*200e40*/  LDL.LU R46, [R1+0x2cb8] ;  /* 0x002cb800012e7983 */ /* 0x000f240000300800 */
[----:B------:R-:W-:Y:S02]  /*200e50*/  PRMT R10, R47, 0x3340, R0 ;  /* 0x000033402f0a7816 */ /* 0x000fe40000000000 */
[----:B------:R-:W-:Y:S01]  /*200e60*/  STL [R1+0xa180], R47 ;  /* 0x00a1802f01007387 */ /* 0x000fe20000100800 */
[----:B--2---:R-:W-:-:S03]  /*200e70*/  LOP3.LUT R8, R45, 0xffff, RZ, 0xc0, !PT ;  /* 0x0000ffff2d087812 */ /* 0x004fc600078ec0ff */
[----:B------:R0:W-:Y:S02]  /*200e80*/  STL [R1+0x55c], R11 ;  /* 0x00055c0b01007387 */ /* 0x0001e40000100800 */
[----:B0-----:R-:W-:-:S04]  /*200e90*/  PRMT R11, R7, 0x3340, R8 ;  /* 0x00003340070b7816 */ /* 0x001fc80000000008 */
[----:B------:R-:W-:-:S05]  /*200ea0*/  PRMT R11, R11, 0x5410, R10 ;  /* 0x000054100b0b7816 */ /* 0x000fca000000000a */
[----:B------:R-:W-:Y:S04]  /*200eb0*/  STL [R1+0x1634], R11 ;  /* 0x0016340b01007387 */ /* 0x000fe80000100800 */
        /* <DEDUP_REMOVED lines=9> */
[----:B------:R-:W-:-:S02]  /*200f50*/  SHF.R.U32.HI R7, RZ, 0x8, R7 ;  /* 0x00000008ff077819 */ /* 0x000fc40000011607 */
[----:B------:R-:W-:Y:S02]  /*200f60*/  SHF.R.U32.HI R10, RZ, 0x8, R8 ;  /* 0x00000008ff0a7819 */ /* 0x000fe40000011608 */
[----:B------:R-:W-:Y:S02]  /*200f70*/  LOP3.LUT R7, R7, 0xffff, RZ, 0xc0, !PT ;  /* 0x0000ffff07077812 */ /* 0x000fe400078ec0ff */
[----:B------:R-:W-:Y:S02]  /*200f80*/  LOP3.LUT R10, R10, 0xffff, RZ, 0xc0, !PT ;  /* 0x0000ffff0a0a7812 */ /* 0x000fe400078ec0ff */
[----:B---3--:R-:W-:Y:S02]  /*200f90*/  PRMT R2, R20, 0x5410, R6 ;  /* 0x0000541014027816 */ /* 0x008fe40000000006 */
[----:B------:R-:W-:Y:S02]  /*200fa0*/  PRMT R45, R7, 0x3340, R10 ;  /* 0x00003340072d7816 */ /* 0x000fe4000000000a */
[----:B------:R-:W-:-:S03]  /*200fb0*/  PRMT R8, R43, 0x5410, R26 ;  /* 0x000054102b087816 */ /* 0x000fc6000000001a */
[----:B------:R-:W-:Y:S01]  /*200fc0*/  STL [R1+0xa014], R45 ;  /* 0x00a0142d01007387 */ /* 0x000fe20000100800 */
[----:B------:R-:W-:-:S03]  /*200fd0*/  PRMT R6, R59, 0x5410, R49 ;  /* 0x000054103b067816 */ /* 0x000fc60000000031 */
[----:B------:R-:W-:Y:S04]  /*200fe0*/  STL [R1+0x47c], R3 ;  /* 0x00047c0301007387 */ /* 0x000fe80000100800 */
[----:B------:R0:W-:Y:S04]  /*200ff0*/  STL [R1+0x10], R2 ;  /* 0x0000100201007387 */ /* 0x0001e80000100800 */
[----:B------:R-:W3:Y:S04]  /*201000*/  LDL.LU R43, [R1+0x1a4] ;  /* 0x0001a400012b7983 */ /* 0x000ee80000300800 */
[----:B------:R-:W3:Y:S04]  /*201010*/  LDL.LU R49, [R1+0x674] ;  /* 0x0006740001317983 */ /* 0x000ee80000300800 */
[----:B------:R-:W3:Y:S01]  /*201020*/  LDL.LU R59, [R1+0x1a0] ;  /* 0x0001a000013b7983 */ /* 0x000ee20000300800 */
[----:B0-----:R-:W-:-:S03]  /*201030*/  LOP3.LUT R2, R61, 0xffff, RZ, 0xc0, !PT ;  /* 0x0000ffff3d027812 */ /* 0x001fc600078ec0ff */
[----:B------:R-:W3:Y:S01]  /*201040*/  LDL.LU R61, [R1+0x19c] ;  /* 0x00019c00013d7983 */ /* 0x000ee20000300800 */
[----:B------:R-:W-:Y:S02]  /*201050*/  LOP3.LUT R3, R60, 0xffff, RZ, 0xc0, !PT ;  /* 0x0000ffff3c037812 */ /* 0x000fe400078ec0ff */
[----:B------:R-:W-:Y:S02]  /*201060*/  PRMT R10, R2, 0x3340, R0 ;  /* 0x00003340020a7816 */ /* 0x000fe40000000000 */
[----:B------:R-:W-:-:S04]  /*201070*/  SHF.R.U32.HI R2, RZ, 0x8, R2 ;  /* 0x00000008ff027819 */ /* 0x000fc80000011602 */
[----:B------:R-:W-:-:S04]  /*201080*/  LOP3.LUT R2, R2, 0xffff, RZ, 0xc0, !PT ;  /* 0x0000ffff02027812 */ /* 0x000fc800078ec0ff */
[----:B------:R-:W-:Y:S02]  /*201090*/  PRMT R2, R2, 0x3340, R0 ;  /* 0x0000334002027816 */ /* 0x000fe40000000000 */
[----:B----4-:R-:W-:-:S04]  /*2010a0*/  LOP3.LUT R7, R46, 0xffff, RZ, 0xc0, !PT ;  /* 0x0000ffff2e077812 */ /* 0x010fc800078ec0ff */
[----:B------:R-:W-:Y:S02]  /*2010b0*/  PRMT R11, R3, 0x3340, R7 ;  /* 0x00003340030b7816 */ /* 0x000fe40000000007 */
[----:B------:R-:W-:Y:S02]  /*2010c0*/  SHF.R.U32.HI R3, RZ, 0x8, R3 ;  /* 0x00000008ff037819 */ /* 0x000fe40000011603 */
[----:B------:R-:W-:Y:S02]  /*2010d0*/  PRMT R11, R11, 0x5410, R10 ;  /* 0x000054100b0b7816 */ /* 0x000fe4000000000a */
[----:B------:R-:W-:Y:S02]  /*2010e0*/  SHF.R.U32.HI R10, RZ, 0x8, R7 ;  /* 0x00000008ff0a7819 */ /* 0x000fe40000011607 */
[----:B------:R-:W-:Y:S02]  /*2010f0*/  LOP3.LUT R3, R3, 0xffff, RZ, 0xc0, !PT ;  /* 0x0000ffff03037812 */ /* 0x000fe400078ec0ff */
[----:B------:R-:W-:Y:S01]  /*201100*/  LOP3.LUT R10, R10, 0xffff, RZ, 0xc0, !PT ;  /* 0x0000ffff0a0a7812 */ /* 0x000fe200078ec0ff */
[----:B------:R-:W-:Y:S03]  /*201110*/  STL [R1+0x558], R11 ;  /* 0x0005580b01007387 */ /* 0x000fe60000100800 */
[----:B------:R-:W-:Y:S01]  /*201120*/  PRMT R3, R3, 0x3340, R10 ;  /* 0x0000334003037816 */ /* 0x000fe2000000000a */
[----:B------:R-:W4:Y:S04]  /*201130*/  LDL.LU R46, [R1+0x2cec] ;  /* 0x002cec00012e7983 */ /* 0x000f280000300800 */
[----:B------:R-:W4:Y:S04]  /*201140*/  LDL.LU R60, [R1+0x2c98] ;  /* 0x002c9800013c7983 */ /* 0x000f280000300800 */
[----:B------:R0:W-:Y:S04]  /*201150*/  STL [R1+0x478], R3 ;  /* 0x0004780301007387 */ /* 0x0001e80000100800 */
[----:B------:R1:W-:Y:S01]  /*201160*/  STL [R1+0x2b4], R2 ;  /* 0x0002b40201007387 */ /* 0x0003e20000100800 */
[----:B--2---:R-:W-:-:S02]  /*201170*/  PRMT R7, R24, 0x5410, R22 ;  /* 0x0000541018077816 */ /* 0x004fc40000000016 */
[----:B0-----:R-:W-:-:S03]  /*201180*/  PRMT R3, R52, 0x5410, R21 ;  /* 0x0000541034037816 */ /* 0x001fc60000000015 */
[----:B------:R0:W-:Y:S01]  /*201190*/  STL [R1+0x28], R7 ;  /* 0x0000280701007387 */ /* 0x0001e20000100800 */
[----:B-1----:R-:W-:-:S03]  /*2011a0*/  LOP3.LUT R2, R55, 0xffff, RZ, 0xc0, !PT ;  /* 0x0000ffff37027812 */ /* 0x002fc600078ec0ff */
[----:B------:R1:W-:Y:S01]  /*2011b0*/  STL [R1+0x2c], R3 ;  /* 0x00002c0301007387 */ /* 0x0003e20000100800 */
[----:B0-----:R-:W-:Y:S02]  /*2011c0*/  LOP3.LUT R7, R32, 0xffff, RZ, 0xc0, !PT ;  /* 0x0000ffff20077812 */ /* 0x001fe400078ec0ff */
[----:B-1----:R-:W-:Y:S02]  /*2011d0*/  LOP3.LUT R3, R37, 0xffff, RZ, 0xc0, !PT ;  /* 0x0000ffff25037812 */ /* 0x002fe400078ec0ff */
[----:B------:R-:W-:Y:S02]  /*2011e0*/  PRMT R10, R7, 0x3340, R0 ;  /* 0x00003340070a7816 */ /* 0x000fe40000000000 */
[----:B------:R-:W-:Y:S02]  /*2011f0*/  PRMT R11, R2, 0x3340, R3 ;  /* 0x00003340020b7816 */ /* 0x000fe40000000003 */
[----:B------:R-:W-:Y:S02]  /*201200*/  SHF.R.U32.HI R2, RZ, 0x8, R2 ;  /* 0x00000008ff027819 */ /* 0x000fe40000011602 */
[----:B------:R-:W-:-:S02]  /*201210*/  PRMT R11, R11, 0x5410, R10 ;  /* 0x000054100b0b7816 */ /* 0x000fc4000000000a */
[----:B------:R-:W-:Y:S02]  /*201220*/  SHF.R.U32.HI R10, RZ, 0x8, R9 ;  /* 0x00000008ff0a7819 */ /* 0x000fe40000011609 */
[----:B------:R-:W-:Y:S02]  /*201230*/  SHF.R.U32.HI R3, RZ, 0x8, R3 ;  /* 0x00000008ff037819 */ /* 0x000fe40000011603 */
[----:B------:R-:W-:Y:S02]  /*201240*/  LOP3.LUT R10, R10, 0xffff, RZ, 0xc0, !PT ;  /* 0x0000ffff0a0a7812 */ /* 0x000fe400078ec0ff */
[----:B------:R-:W-:Y:S02]  /*201250*/  LOP3.LUT R2, R2, 0xffff, RZ, 0xc0, !PT ;  /* 0x0000ffff02027812 */ /* 0x000fe400078ec0ff */
[----:B------:R-:W-:Y:S02]  /*201260*/  LOP3.LUT R3, R3, 0xffff, RZ, 0xc0, !PT ;  /* 0x0000ffff03037812 */ /* 0x000fe400078ec0ff */
[----:B------:R-:W-:-:S02]  /*201270*/  PRMT R10, R10, 0x3340, R0 ;  /* 0x000033400a0a7816 */ /* 0x000fc40000000000 */
[----:B------:R-:W-:Y:S01]  /*201280*/  PRMT R9, R2, 0x3340, R3 ;  /* 0x0000334002097816 */ /* 0x000fe20000000003 */
[----:B------:R-:W-:Y:S04]  /*201290*/  STL [R1+0x54c], R11 ;  /* 0x00054c0b01007387 */ /* 0x000fe80000100800 */
[----:B------:R-:W-:Y:S04]  /*2012a0*/  STL [R1+0x2b0], R10 ;  /* 0x0002b00a01007387 */ /* 0x000fe80000100800 */
[----:B------:R-:W-:Y:S01]  /*2012b0*/  STL [R1+0x470], R9 ;  /* 0x0004700901007387 */ /* 0x000fe20000100800 */
[----:B---3--:R-:W-:-:S03]  /*2012c0*/  PRMT R2, R29, 0x5410, R59 ;  /* 0x000054101d027816 */ /* 0x008fc6000000003b */
[----:B------:R-:W2:Y:S01]  /*2012d0*/  LDL.LU R29, [R1+0xa204] ;  /* 0x00a20400011d7983 */ /* 0x000ea20000300800 */
[----:B------:R-:W-:-:S05]  /*2012e0*/  PRMT R3, R49, 0x5410, R43 ;  /* 0x0000541031037816 */ /* 0x000fca000000002b */
[----:B------:R0:W-:Y:S01]  /*2012f0*/  STL [R1+0x34], R3 ;  /* 0x0000340301007387 */ /* 0x0001e20000100800 */
[----:B------:R-:W-:-:S03]  /*201300*/  PRMT R18, R18, 0x5410, R61 ;  /* 0x0000541012127816 */ /* 0x000fc6000000003d */
[----:B0-----:R-:W3:Y:S04]  /*201310*/  LDL.LU R3, [R1+0x198] ;  /* 0x0001980001037983 */ /* 0x001ee80000300800 */
[----:B------:R2:W-:Y:S04]  /*201320*/  STL [R1+0x30], R2 ;  /* 0x0000300201007387 */ /* 0x0005e80000100800 */
[----:B------:R-:W3:Y:S04]  /*201330*/  LDL.LU R9, [R1+0x66c] ;  /* 0x00066c0001097983 */ /* 0x000ee80000300800 */
[----:B------:R-:W3:Y:S04]  /*201340*/  LDL.LU R31, [R1+0x194] ;  /* 0x00019400011f7983 */ /* 0x000ee80000300800 */
[----:B------:R-:W3:Y:S04]  /*201350*/  LDL.LU R33, [R1+0x550] ;  /* 0x0005500001217983 */ /* 0x000ee80000300800 */
[----:B------:R-:W3:Y:S04]  /*201360*/  LDL.LU R20, [R1+0x190] ;  /* 0x0001900001147983 */ /* 0x000ee80000300800 */
[----:B------:R-:W3:Y:S04]  /*201370*/  LDL.LU R61, [R1+0x664] ;  /* 0x00066400013d7983 */ /* 0x000ee80000300800 */
[----:B------:R-:W3:Y:S01]  /*201380*/  LDL.LU R49, [R1+0x2cfc] ;  /* 0x002cfc0001317983 */ /* 0x000ee20000300800 */
[----:B------:R-:W-:-:S02]  /*201390*/  PRMT R26, R19, 0x5410, R27 ;  /* 0x00005410131a7816 */ /* 0x000fc4000000001b */
[----:B----4-:R-:W-:Y:S02]  /*2013a0*/  LOP3.LUT R11, R46, 0xffff, RZ, 0xc0, !PT ;  /* 0x0000ffff2e0b7812 */ /* 0x010fe400078ec0ff */
[----:B------:R-:W4:Y:S01]  /*2013b0*/  LDL.LU R46, [R1+0x2408] ;  /* 0x00240800012e7983 */ /* 0x000f220000300800 */
[----:B------:R-:W-:-:S04]  /*2013c0*/  LOP3.LUT R12, R60, 0xffff, RZ, 0xc0, !PT ;  /* 0x0000ffff3c0c7812 */ /* 0x000fc800078ec0ff */
[----:B------:R-:W-:Y:S02]  /*2013d0*/  PRMT R13, R11, 0x3340, R12 ;  /* 0x000033400b0d7816 */ /* 0x000fe4000000000c */
[----:B------:R-:W-:-:S04]  /*2013e0*/  SHF.R.U32.HI R11, RZ, 0x8, R11 ;  /* 0x00000008ff0b7819 */ /* 0x000fc8000001160b */
[----:B------:R-:W-:Y:S02]  /*2013f0*/  LOP3.LUT R11, R11, 0xffff, RZ, 0xc0, !PT ;  /* 0x0000ffff0b0b7812 */ /* 0x000fe400078ec0ff */
[----:B--2---:R-:W-:Y:S02]  /*201400*/  LOP3.LUT R2, R29, 0xffff, RZ, 0xc0, !PT ;  /* 0x0000ffff1d027812 */ /* 0x004fe400078ec0ff */
[----:B------:R-:W2:Y:S02]  /*201410*/  LDL.LU R29, [R1+0xa200] ;  /* 0x00a20000011d7983 */ /* 0x000ea40000300800 */
[----:B------:R-:W-:-:S04]  /*201420*/  PRMT R10, R2, 0x3340, R0 ;  /* 0x00003340020a7816 */ /* 0x000fc80000000000 */
[----:B------:R-:W-:-:S05]  /*201430*/  PRMT R13, R13, 0x5410, R10 ;  /* 0x000054100d0d7816 */ /* 0x000fca000000000a */
[----:B------:R-:W-:Y:S04]  /*201440*/  STL [R1+0x554], R13 ;  /* 0x0005540d01007387 */ /* 0x000fe80000100800 */
[----:B------:R-:W2:Y:S04]  /*201450*/  LDL.LU R27, [R1+0x18c] ;  /* 0x00018c00011b7983 */ /* 0x000ea80000300800 */
[----:B------:R-:W2:Y:S04]  /*201460*/  LDL.LU R60, [R1+0x65c] ;  /* 0x00065c00013c7983 */ /* 0x000ea80000300800 */
[----:B------:R-:W2:Y:S04]  /*201470*/  LDL.LU R19, [R1+0x188] ;  /* 0x0001880001137983 */ /* 0x000ea80000300800 */
[----:B------:R-:W2:Y:S04]  /*201480*/  LDL.LU R22, [R1+0x184] ;  /* 0x0001840001167983 */ /* 0x000ea80000300800 */
[----:B------:R-:W2:Y:S01]  /*201490*/  LDL.LU R24, [R1+0x548] ;  /* 0x0005480001187983 */ /* 0x000ea20000300800 */
[----:B------:R-:W-:-:S03]  /*2014a0*/  SHF.R.U32.HI R10, RZ, 0x8, R12 ;  /* 0x00000008ff0a7819 */ /* 0x000fc6000001160c */
[----:B------:R-:W2:Y:S01]  /*2014b0*/  LDL.LU R21, [R1+0x58] ;  /* 0x0000580001157983 */ /* 0x000ea20000300800 */
[----:B------:R-:W-:-:S03]  /*2014c0*/  SHF.R.U32.HI R2, RZ, 0x8, R2 ;  /* 0x00000008ff027819 */ /* 0x000fc60000011602 */
[----:B------:R-:W2:Y:S04]  /*2014d0*/  LDL.LU R52, [R1+0x658] ;  /* 0x0006580001347983 */ /* 0x000ea80000300800 */
[----:B------:R-:W2:Y:S04]  /*2014e0*/  LDL.LU R55, [R1+0x2ebc] ;  /* 0x002ebc0001377983 */ /* 0x000ea80000300800 */
[----:B------:R-:W2:Y:S01]  /*2014f0*/  LDL.LU R32, [R1+0x2dec] ;  /* 0x002dec0001207983 */ /* 0x000ea20000300800 */
[----:B------:R-:W-:-:S03]  /*201500*/  LOP3.LUT R10, R10, 0xffff, RZ, 0xc0, !PT ;  /* 0x0000ffff0a0a7812 */ /* 0x000fc600078ec0ff */
[----:B------:R-:W2:Y:S01]  /*201510*/  LDL.LU R37, [R1+0x2e1c] ;  /* 0x002e1c0001257983 */ /* 0x000ea20000300800 */
[----:B------:R-:W-:Y:S02]  /*201520*/  LOP3.LUT R2, R2, 0xffff, RZ, 0xc0, !PT ;  /* 0x0000ffff02027812 */ /* 0x000fe400078ec0ff */
[----:B------:R-:W-:Y:S01]  /*201530*/  PRMT R11, R11, 0x3340, R10 ;  /* 0x000033400b0b7816 */ /* 0x000fe2000000000a */
[----:B------:R-:W2:Y:S01]  /*201540*/  LDL.LU R43, [R1+0x2e8c] ;  /* 0x002e8c00012b7983 */ /* 0x000ea20000300800 */
[----:B------:R-:W-:Y:S02]  /*201550*/  PRMT R10, R2, 0x3340, R0 ;  /* 0x00003340020a7816 */ /* 0x000fe40000000000 */
[----:B---3--:R-:W-:Y:S01]  /*201560*/  PRMT R2, R9, 0x5410, R3 ;  /* 0x0000541009027816 */ /* 0x008fe20000000003 */
[----:B------:R-:W3:Y:S01]  /*201570*/  LDL.LU R59, [R1+0x2db8] ;  /* 0x002db800013b7983 */ /* 0x000ee20000300800 */
[----:B------:R-:W-:-:S03]  /*201580*/  PRMT R3, R33, 0x5410, R31 ;  /* 0x0000541021037816 */ /* 0x000fc6000000001f */
[----:B------:R-:W-:Y:S04]  /*201590*/  STL [R1+0x46c], R11 ;  /* 0x00046c0b01007387 */ /* 0x000fe80000100800 */
[----:B------:R-:W-:Y:S04]  /*2015a0*/  STL [R1+0x2ac], R10 ;  /* 0x0002ac0a01007387 */ /* 0x000fe80000100800 */
[----:B------:R0:W-:Y:S04]  /*2015b0*/  STL [R1+0x38], R2 ;  /* 0x0000380201007387 */ /* 0x0001e80000100800 */
[----:B------:R2:W-:Y:S01]  /*2015c0*/  STL [R1+0x40], R3 ;  /* 0x0000400301007387 */ /* 0x0005e20000100800 */
[----:B0-----:R-:W-:-:S03]  /*2015d0*/  LOP3.LUT R2, R49, 0xffff, RZ, 0xc0, !PT ;  /* 0x0000ffff31027812 */ /* 0x001fc600078ec0ff */
[----:B------:R-:W3:Y:S01]  /*2015e0*/  LDL.LU R49, [R1+0x2e0c] ;  /* 0x002e0c0001317983 */ /* 0x000ee20000300800 */
[----:B------:R-:W-:Y:S02]  /*2015f0*/  PRMT R61, R61, 0x5410, R20 ;  /* 0x000054103d3d7816 */ /* 0x000fe40000000014 */
[----:B----4-:R-:W-:-:S04]  /*201600*/  LOP3.LUT R46, R46, 0xffff, RZ, 0xc0, !PT ;  /* 0x0000ffff2e2e7812 */ /* 0x010fc800078ec0ff */
[----:B------:R-:W-:Y:S01]  /*201610*/  PRMT R10, R46, 0x3340, R0 ;  /* 0x000033402e0a7816 */ /* 0x000fe20000000000 */
[----:B------:R-:W-:Y:S01]  /*201620*/  STL [R1+0xa188], R46 ;  /* 0x00a1882e01007387 */ /* 0x000fe20000100800 */
[----:B--2---:R-:W-:-:S04]  /*201630*/  LOP3.LUT R3, R29, 0xffff, RZ, 0xc0, !PT ;  /* 0x0000ffff1d037812 */ /* 0x004fc800078ec0ff */
[--C-:B------:R-:W-:Y:S02]  /*201640*/  PRMT R9, R2, 0x3340, R3.reuse ;  /* 0x0000334002097816 */ /* 0x100fe40000000003 */
        /* <DEDUP_REMOVED lines=9> */
[----:B------:R0:W-:Y:S04]  /*2016e0*/  STL [R1+0x550], R9 ;  /* 0x0005500901007387 */ /* 0x0001e80000100800 */
[----:B------:R-:W-:Y:S04]  /*2016f0*/  STL [R1+0xa018], R29 ;  /* 0x00a0181d01007387 */ /* 0x000fe80000100800 */
[----:B------:R-:W-:Y:S01]  /*201700*/  STL [R1+0x2a8], R7 ;  /* 0x0002a80701007387 */ /* 0x000fe20000100800 */
[----:B------:R-:W-:-:S02]  /*201710*/  PRMT R3, R52, 0x5410, R21 ;  /* 0x0000541034037816 */ /* 0x000fc40000000015 */
[----:B------:R-:W-:Y:S02]  /*201720*/  LOP3.LUT R13, R55, 0xffff, RZ, 0xc0, !PT ;  /* 0x0000ffff370d7812 */ /* 0x000fe400078ec0ff */
[----:B------:R-:W-:Y:S02]  /*201730*/  LOP3.LUT R2, R32, 0xffff, RZ, 0xc0, !PT ;  /* 0x0000ffff20027812 */ /* 0x000fe400078ec0ff */
[----:B------:R-:W-:Y:S02]  /*201740*/  LOP3.LUT R14, R37, 0xffff, RZ, 0xc0, !PT ;  /* 0x0000ffff250e7812 */ /* 0x000fe400078ec0ff */
[----:B------:R-:W-:Y:S02]  /*201750*/  PRMT R10, R2, 0x3340, R0 ;  /* 0x00003340020a7816 */ /* 0x000fe40000000000 */
[----:B------:R-:W-:Y:S01]  /*201760*/  PRMT R15, R13, 0x3340, R14 ;  /* 0x000033400d0f7816 */ /* 0x000fe2000000000e */
[----:B------:R3:W-:Y:S03]  /*201770*/  STL [R1+0x58], R3 ;  /* 0x0000580301007387 */ /* 0x0007e60000100800 */
[----:B------:R-:W-:Y:S01]  /*201780*/  PRMT R10, R15, 0x5410, R10 ;  /* 0x000054100f0a7816 */ /* 0x000fe2000000000a */
[----:B0-----:R-:W2:Y:S04]  /*201790*/  LDL.LU R9, [R1+0x54] ;  /* 0x0000540001097983 */ /* 0x001ea80000300800 */
[----:B------:R-:W2:Y:S01]  /*2017a0*/  LDL.LU R31, [R1+0x650] ;  /* 0x00065000011f7983 */ /* 0x000ea20000300800 */
[----:B---3--:R-:W-:-:S03]  /*2017b0*/  LOP3.LUT R3, R59, 0xffff, RZ, 0xc0, !PT ;  /* 0x0000ffff3b037812 */ /* 0x008fc600078ec0ff */
[----:B------:R-:W3:Y:S01]  /*2017c0*/  LDL.LU R7, [R1+0x5c] ;  /* 0x00005c0001077983 */ /* 0x000ee20000300800 */
[----:B------:R-:W-:-:S03]  /*2017d0*/  PRMT R60, R60, 0x5410, R27 ;  /* 0x000054103c3c7816 */ /* 0x000fc6000000001b */
[----:B------:R-:W3:Y:S01]  /*2017e0*/  LDL.LU R59, [R1+0x654] ;  /* 0x00065400013b7983 */ /* 0x000ee20000300800 */
[----:B------:R-:W-:-:S03]  /*2017f0*/  PRMT R23, R23, 0x5410, R19 ;  /* 0x0000541017177816 */ /* 0x000fc60000000013 */
[----:B------:R-:W4:Y:S04]  /*201800*/  LDL.LU R33, [R1+0x64] ;  /* 0x0000640001217983 */ /* 0x000f280000300800 */
[----:B------:R-:W4:Y:S01]  /*201810*/  LDL.LU R20, [R1+0x60] ;  /* 0x0000600001147983 */ /* 0x000f220000300800 */
[----:B------:R-:W-:-:S03]  /*201820*/  PRMT R22, R24, 0x5410, R22 ;  /* 0x0000541018167816 */ /* 0x000fc60000000016 */
[----:B------:R0:W-:Y:S01]  /*201830*/  STL [R1+0x548], R10 ;  /* 0x0005480a01007387 */ /* 0x0001e20000100800 */
[----:B------:R-:W-:-:S03]  /*201840*/  LOP3.LUT R11, R43, 0xffff, RZ, 0xc0, !PT ;  /* 0x0000ffff2b0b7812 */ /* 0x000fc600078ec0ff */
[----:B------:R-:W4:Y:S01]  /*201850*/  LDL.LU R27, [R1+0x68] ;  /* 0x00006800011b7983 */ /* 0x000f220000300800 */
[----:B------:R-:W-:-:S03]  /*201860*/  LOP3.LUT R12, R49, 0xffff, RZ, 0xc0, !PT ;  /* 0x0000ffff310c7812 */ /* 0x000fc600078ec0ff */
[----:B------:R-:W4:Y:S01]  /*201870*/  LDL.LU R19, [R1+0x540] ;  /* 0x0005400001137983 */ /* 0x000f220000300800 */
[----:B------:R-:W-:-:S03]  /*201880*/  PRMT R15, R11, 0x3340, R12 ;  /* 0x000033400b0f7816 */ /* 0x000fc6000000000c */
[----:B------:R-:W4:Y:S01]  /*201890*/  LDL.LU R24, [R1+0x6c] ;  /* 0x00006c0001187983 */ /* 0x000f220000300800 */
[----:B0-----:R-:W-:-:S03]  /*2018a0*/  PRMT R10, R3, 0x3340, R0 ;  /* 0x00003340030a7816 */ /* 0x001fc60000000000 */
[----:B------:R-:W4:Y:S04]  /*2018b0*/  LDL.LU R21, [R1+0x644] ;  /* 0x0006440001157983 */ /* 0x000f280000300800 */
[----:B------:R-:W4:Y:S04]  /*2018c0*/  LDL.LU R52, [R1+0x5284] ;  /* 0x0052840001347983 */ /* 0x000f280000300800 */
[----:B------:R-:W4:Y:S01]  /*2018d0*/  LDL.LU R49, [R1+0x2ff8] ;  /* 0x002ff80001317983 */ /* 0x000f220000300800 */
[----:B------:R-:W-:-:S03]  /*2018e0*/  PRMT R10, R15, 0x5410, R10 ;  /* 0x000054100f0a7816 */ /* 0x000fc6000000000a */
[----:B------:R-:W4:Y:S04]  /*2018f0*/  LDL.LU R55, [R1+0x3198] ;  /* 0x0031980001377983 */ /* 0x000f280000300800 */
[----:B------:R-:W4:Y:S04]  /*201900*/  LDL.LU R32, [R1+0x5288] ;  /* 0x0052880001207983 */ /* 0x000f280000300800 */
[----:B------:R0:W-:Y:S04]  /*201910*/  STL [R1+0x544], R10 ;  /* 0x0005440a01007387 */ /* 0x0001e80000100800 */
[----:B------:R-:W4:Y:S04]  /*201920*/  LDL.LU R43, [R1+0x2ffc] ;  /* 0x002ffc00012b7983 */ /* 0x000f280000300800 */
[----:B------:R-:W4:Y:S01]  /*201930*/  LDL.LU R37, [R1+0x318c] ;  /* 0x00318c0001257983 */ /* 0x000f220000300800 */
[----:B------:R-:W-:-:S02]  /*201940*/  SHF.R.U32.HI R13, RZ, 0x8, R13 ;  /* 0x00000008ff0d7819 */ /* 0x000fc4000001160d */
[----:B0-----:R-:W-:Y:S02]  /*201950*/  SHF.R.U32.HI R10, RZ, 0x8, R14 ;  /* 0x00000008ff0a7819 */ /* 0x001fe4000001160e */
        /* <DEDUP_REMOVED lines=10> */
[----:B------:R-:W-:Y:S02]  /*201a00*/  SHF.R.U32.HI R2, RZ, 0x8, R2 ;  /* 0x00000008ff027819 */ /* 0x000fe40000011602 */
[----:B0-----:R-:W-:-:S04]  /*201a10*/  SHF.R.U32.HI R10, RZ, 0x8, R3 ;  /* 0x00000008ff0a7819 */ /* 0x001fc80000011603 */
[----:B------:R-:W-:Y:S02]  /*201a20*/  LOP3.LUT R10, R10, 0xffff, RZ, 0xc0, !PT ;  /* 0x0000ffff0a0a7812 */ /* 0x000fe400078ec0ff */
[----:B------:R-:W-:Y:S02]  /*201a30*/  LOP3.LUT R2, R2, 0xffff, RZ, 0xc0, !PT ;  /* 0x0000ffff02027812 */ /* 0x000fe400078ec0ff */
[--C-:B------:R-:W-:Y:S02]  /*201a40*/  PRMT R3, R10, 0x3340, R0.reuse ;  /* 0x000033400a037816 */ /* 0x100fe40000000000 */
[----:B------:R-:W-:Y:S02]  /*201a50*/  PRMT R2, R2, 0x3340, R0 ;  /* 0x0000334002027816 */ /* 0x000fe40000000000 */
[----:B--2---:R-:W-:-:S05]  /*201a60*/  PRMT R9, R31, 0x5410, R9 ;  /* 0x000054101f097816 */ /* 0x004fca0000000009 */
[----:B------:R-:W-:Y:S04]  /*201a70*/  STL [R1+0x54], R9 ;  /* 0x0000540901007387 */ /* 0x000fe80000100800 */
[----:B------:R0:W-:Y:S01]  /*201a80*/  STL [R1+0x2a4], R3 ;  /* 0x0002a40301007387 */ /* 0x0001e20000100800 */
[----:B---3--:R-:W-:-:S03]  /*201a90*/  PRMT R59, R59, 0x5410, R7 ;  /* 0x000054103b3b7816 */ /* 0x008fc60000000007 */
[----:B------:R1:W-:Y:S01]  /*201aa0*/  STL [R1+0x2a0], R2 ;  /* 0x0002a00201007387 */ /* 0x0003e20000100800 */
[----:B----4-:R-:W-:Y:S02]  /*201ab0*/  PRMT R57, R57, 0x5410, R33 ;  /* 0x0000541039397816 */ /* 0x010fe40000000021 */
[----:B------:R-:W-:Y:S02]  /*201ac0*/  PRMT R54, R54, 0x5410, R20 ;  /* 0x0000541036367816 */ /* 0x000fe40000000014 */
[----:B0-----:R-:W-:-:S05]  /*201ad0*/  PRMT R3, R19, 0x5410, R27 ;  /* 0x0000541013037816 */ /* 0x001fca000000001b */
[----:B------:R0:W-:Y:S01]  /*201ae0*/  STL [R1+0x68], R3 ;  /* 0x0000680301007387 */ /* 0x0001e20000100800 */
[----:B-1----:R-:W-:Y:S02]  /*201af0*/  PRMT R2, R21, 0x5410, R24 ;  /* 0x0000541015027816 */ /* 0x002fe40000000018 */
[----:B------:R-:W-:Y:S02]  /*201b00*/  LOP3.LUT R7, R52, 0xffff, RZ, 0xc0, !PT ;  /* 0x0000ffff34077812 */ /* 0x000fe400078ec0ff */
[----:B0-----:R-:W-:Y:S02]  /*201b10*/  LOP3.LUT R3, R49, 0xffff, RZ, 0xc0, !PT ;  /* 0x0000ffff31037812 */ /* 0x001fe400078ec0ff */
[----:B------:R-:W-:Y:S01]  /*201b20*/  LOP3.LUT R9, R55, 0xffff, RZ, 0xc0, !PT ;  /* 0x0000ffff37097812 */ /* 0x000fe200078ec0ff */
[----:B------:R0:W-:Y:S01]  /*201b30*/  STL [R1+0x6c], R2 ;  /* 0x00006c0201007387 */ /* 0x0001e20000100800 */
[----:B------:R-:W-:Y:S02]  /*201b40*/  PRMT R10, R3, 0x3340, R0 ;  /* 0x00003340030a7816 */ /* 0x000fe40000000000 */
[----:B------:R-:W-:Y:S01]  /*201b50*/  PRMT R13, R7, 0x3340, R9 ;  /* 0x00003340070d7816 */ /* 0x000fe20000000009 */
[----:B------:R-:W2:Y:S01]  /*201b60*/  LDL.LU R33, [R1+0x74] ;  /* 0x0000740001217983 */ /* 0x000ea20000300800 */
[----:B------:R-:W-:-:S02]  /*201b70*/  LOP3.LUT R11, R32, 0xffff, RZ, 0xc0, !PT ;  /* 0x0000ffff200b7812 */ /* 0x000fc400078ec0ff */
[----:B------:R-:W-:Y:S01]  /*201b80*/  PRMT R10, R13, 0x5410, R10 ;  /* 0x000054100d0a7816 */ /* 0x000fe2000000000a */
[----:B------:R-:W3:Y:S01]  /*201b90*/  LDL.LU R20, [R1+0x70] ;  /* 0x0000700001147983 */ /* 0x000ee20000300800 */
[----:B0-----:R-:W-:-:S03]  /*201ba0*/  LOP3.LUT R2, R43, 0xffff, RZ, 0xc0, !PT ;  /* 0x0000ffff2b027812 */ /* 0x001fc600078ec0ff */
[----:B------:R-:W3:Y:S01]  /*201bb0*/  LDL.LU R49, [R1+0x634] ;  /* 0x0006340001317983 */ /* 0x000ee20000300800 */
[----:B------:R-:W-:-:S03]  /*201bc0*/  LOP3.LUT R12, R37, 0xffff, RZ, 0xc0, !PT ;  /* 0x0000ffff250c7812 */ /* 0x000fc600078ec0ff */
[----:B------:R-:W4:Y:S04]  /*201bd0*/  LDL.LU R27, [R1+0x78] ;  /* 0x00007800011b7983 */ /* 0x000f280000300800 */
[----:B------:R-:W4:Y:S01]  /*201be0*/  LDL.LU R43, [R1+0x62c] ;  /* 0x00062c00012b7983 */ /* 0x000f220000300800 */
[----:B------:R-:W-:-:S03]  /*201bf0*/  PRMT R13, R11, 0x3340, R12 ;  /* 0x000033400b0d7816 */ /* 0x000fc6000000000c */
[----:B------:R-:W2:Y:S04]  /*201c00*/  LDL.LU R19, [R1+0xf0] ;  /* 0x0000f00001137983 */ /* 0x000ea80000300800 */
[----:B------:R-:W2:Y:S04]  /*201c10*/  LDL.LU R24, [R1+0x630] ;  /* 0x0006300001187983 */ /* 0x000ea80000300800 */
[----:B------:R0:W-:Y:S04]  /*201c20*/  STL [R1+0x540], R10 ;  /* 0x0005400a01007387 */ /* 0x0001e80000100800 */
[----:B------:R-:W3:Y:S04]  /*201c30*/  LDL.LU R21, [R1+0x80] ;  /* 0x0000800001157983 */ /* 0x000ee80000300800 */
[----:B------:R-:W3:Y:S01]  /*201c40*/  LDL.LU R52, [R1+0x628] ;  /* 0x0006280001347983 */ /* 0x000ee20000300800 */
[----:B0-----:R-:W-:-:S04]  /*201c50*/  PRMT R10, R2, 0x3340, R0 ;  /* 0x00003340020a7816 */ /* 0x001fc80000000000 */
[----:B------:R-:W-:-:S05]  /*201c60*/  PRMT R10, R13, 0x5410, R10 ;  /* 0x000054100d0a7816 */ /* 0x000fca000000000a */
[----:B------:R0:W-:Y:S04]  /*201c70*/  STL [R1+0x53c], R10 ;  /* 0x00053c0a01007387 */ /* 0x0001e80000100800 */
[----:B------:R-:W3:Y:S04]  /*201c80*/  LDL.LU R55, [R1+0x527c] ;  /* 0x00527c0001377983 */ /* 0x000ee80000300800 */
[----:B------:R-:W3:Y:S04]  /*201c90*/  LDL.LU R32, [R1+0x2fe8] ;  /* 0x002fe80001207983 */ /* 0x000ee80000300800 */
[----:B------:R-:W3:Y:S01]  /*201ca0*/  LDL.LU R37, [R1+0x3098] ;  /* 0x0030980001257983 */ /* 0x000ee20000300800 */
[----:B------:R-:W-:-:S02]  /*201cb0*/  SHF.R.U32.HI R11, RZ, 0x8, R11 ;  /* 0x00000008ff0b7819 */ /* 0x000fc4000001160b */
[----:B0-----:R-:W-:Y:S02]  /*201cc0*/  SHF.R.U32.HI R10, RZ, 0x8, R12 ;  /* 0x00000008ff0a7819 */ /* 0x001fe4000001160c */
[----:B------:R-:W-:Y:S02]  /*201cd0*/  LOP3.LUT R11, R11, 0xffff, RZ, 0xc0, !PT ;  /* 0x0000ffff0b0b7812 */ /* 0x000fe400078ec0ff */
[----:B------:R-:W-:Y:S02]  /*201ce0*/  LOP3.LUT R10, R10, 0xffff, RZ, 0xc0, !PT ;  /* 0x0000ffff0a0a7812 */ /* 0x000fe400078ec0ff */
[----:B------:R-:W-:Y:S02]  /*201cf0*/  SHF.R.U32.HI R7, RZ, 0x8, R7 ;  /* 0x00000008ff077819 */ /* 0x000fe40000011607 */
[----:B------:R-:W-:Y:S02]  /*201d00*/  SHF.R.U32.HI R9, RZ, 0x8, R9 ;  /* 0x00000008ff097819 */ /* 0x000fe40000011609 */
[----:B------:R-:W-:-:S02]  /*201d10*/  PRMT R10, R11, 0x3340, R10 ;  /* 0x000033400b0a7816 */ /* 0x000fc4000000000a */
[----:B------:R-:W-:Y:S02]  /*201d20*/  LOP3.LUT R7, R7, 0xffff, RZ, 0xc0, !PT ;  /* 0x0000ffff07077812 */ /* 0x000fe400078ec0ff */
[----:B------:R-:W-:Y:S01]  /*201d30*/  LOP3.LUT R9, R9, 0xffff, RZ, 0xc0, !PT ;  /* 0x0000ffff09097812 */ /* 0x000fe200078ec0ff */
[----:B------:R0:W-:Y:S01]  /*201d40*/  STL [R1+0x454], R10 ;  /* 0x0004540a01007387 */ /* 0x0001e20000100800 */
[----:B------:R-:W-:Y:S02]  /*201d50*/  SHF.R.U32.HI R2, RZ, 0x8, R2 ;  /* 0x00000008ff027819 */ /* 0x000fe40000011602 */
[----:B------:R-:W-:Y:S02]  /*201d60*/  PRMT R7, R7, 0x3340, R9 ;  /* 0x0000334007077816 */ /* 0x000fe40000000009 */
[----:B0-----:R-:W-:-:S03]  /*201d70*/  SHF.R.U32.HI R10, RZ, 0x8, R3 ;  /* 0x00000008ff0a7819 */ /* 0x001fc60000011603 */
[----:B------:R0:W-:Y:S01]  /*201d80*/  STL [R1+0x450], R7 ;  /* 0x0004500701007387 */ /* 0x0001e20000100800 */
[----:B------:R-:W-:Y:S02]  /*201d90*/  LOP3.LUT R2, R2, 0xffff, RZ, 0xc0, !PT ;  /* 0x0000ffff02027812 */ /* 0x000fe400078ec0ff */
[----:B------:R-:W-:Y:S02]  /*201da0*/  LOP3.LUT R10, R10, 0xffff, RZ, 0xc0, !PT ;  /* 0x0000ffff0a0a7812 */ /* 0x000fe400078ec0ff */
[--C-:B------:R-:W-:Y:S02]  /*201db0*/  PRMT R2, R2, 0x3340, R0.reuse ;  /* 0x0000334002027816 */ /* 0x100fe40000000000 */
[----:B0-----:R-:W-:-:S05]  /*201dc0*/  PRMT R7, R10, 0x3340, R0 ;  /* 0x000033400a077816 */ /* 0x001fca0000000000 */
[----:B------:R-:W-:Y:S04]  /*201dd0*/  STL [R1+0x29c], R7 ;  /* 0x00029c0701007387 */ /* 0x000fe80000100800 */
[----:B------:R-:W3:Y:S04]  /*201de0*/  LDL.LU R34, [R1+0x7c] ;  /* 0x00007c0001227983 */ /* 0x000ee80000300800 */
[----:B------:R0:W-:Y:S04]  /*201df0*/  STL [R1+0x298], R2 ;  /* 0x0002980201007387 */ /* 0x0001e80000100800 */
[----:B0-----:R-:W3:Y:S01]  /*201e00*/  LDL.LU R2, [R1+0x620] ;  /* 0x0006200001027983 */ /* 0x001ee20000300800 */
[----:B------:R-:W-:-:S02]  /*201e10*/  PRMT R40, R51, 0x5410, R48 ;  /* 0x0000541033287816 */ /* 0x000fc40000000030 */
[----:B----4-:R-:W-:-:S05]  /*201e20*/  PRMT R3, R43, 0x5410, R27 ;  /* 0x000054102b037816 */ /* 0x010fca000000001b */
[----:B------:R0:W-:Y:S01]  /*201e30*/  STL [R1+0x78], R3 ;  /* 0x0000780301007387 */ /* 0x0001e20000100800 */
[----:B--2---:R-:W-:-:S03]  /*201e40*/  PRMT R7, R24, 0x5410, R19 ;  /* 0x0000541018077816 */ /* 0x004fc60000000013 */
[----:B0-----:R-:W2:Y:S04]  /*201e50*/  LDL.LU R3, [R1+0x84] ;  /* 0x0000840001037983 */ /* 0x001ea80000300800 */
[----:B------:R-:W2:Y:S01]  /*201e60*/  LDL.LU R43, [R1+0x61c] ;  /* 0x00061c00012b7983 */ /* 0x000ea20000300800 */
[----:B---3--:R-:W-:-:S03]  /*201e70*/  PRMT R10, R52, 0x5410, R21 ;  /* 0x00005410340a7816 */ /* 0x008fc60000000015 */
[----:B------:R-:W3:Y:S04]  /*201e80*/  LDL.LU R9, [R1+0x5280] ;  /* 0x0052800001097983 */ /* 0x000ee80000300800 */
[----:B------:R-:W4:Y:S04]  /*201e90*/  LDL.LU R31, [R1+0x2ff0] ;  /* 0x002ff000011f7983 */ /* 0x000f280000300800 */
[----:B------:R0:W-:Y:S01]  /*201ea0*/  STL [R1+0x1464], R7 ;  /* 0x0014640701007387 */ /* 0x0001e20000100800 */
[----:B------:R-:W-:Y:S02]  /*201eb0*/  LOP3.LUT R12, R55, 0xffff, RZ, 0xc0, !PT ;  /* 0x0000ffff370c7812 */ /* 0x000fe400078ec0ff */
[----:B------:R-:W-:Y:S01]  /*201ec0*/  LOP3.LUT R11, R32, 0xffff, RZ, 0xc0, !PT ;  /* 0x0000ffff200b7812 */ /* 0x000fe200078ec0ff */
[----:B0-----:R-:W4:Y:S01]  /*201ed0*/  LDL.LU R7, [R1+0x30a8] ;  /* 0x0030a80001077983 */ /* 0x001f220000300800 */
[----:B------:R-:W-:-:S03]  /*201ee0*/  LOP3.LUT R13, R37, 0xffff, RZ, 0xc0, !PT ;  /* 0x0000ffff250d7812 */ /* 0x000fc600078ec0ff */
[----:B------:R0:W-:Y:S01]  /*201ef0*/  STL [R1+0x80], R10 ;  /* 0x0000800a01007387 */ /* 0x0001e20000100800 */
[----:B------:R-:W-:Y:S02]  /*201f00*/  PRMT R14, R12, 0x3340, R13 ;  /* 0x000033400c0e7816 */ /* 0x000fe4000000000d */
[----:B0-----:R-:W-:-:S04]  /*201f10*/  PRMT R10, R11, 0x3340, R0 ;  /* 0x000033400b0a7816 */ /* 0x001fc80000000000 */
[----:B------:R-:W-:Y:S02]  /*201f20*/  PRMT R10, R14, 0x5410, R10 ;  /* 0x000054100e0a7816 */ /* 0x000fe4000000000a */
[----:B------:R-:W-:Y:S02]  /*201f30*/  PRMT R53, R53, 0x5410, R33 ;  /* 0x0000541035357816 */ /* 0x000fe40000000021 */
[----:B------:R-:W4:Y:S01]  /*201f40*/  LDL.LU R33, [R1+0x90] ;  /* 0x0000900001217983 */ /* 0x000f220000300800 */
[----:B------:R-:W-:-:S03]  /*201f50*/  SHF.R.U32.HI R12, RZ, 0x8, R12 ;  /* 0x00000008ff0c7819 */ /* 0x000fc6000001160c */
[----:B------:R0:W-:Y:S01]  /*201f60*/  STL [R1+0x538], R10 ;  /* 0x0005380a01007387 */ /* 0x0001e20000100800 */
[----:B------:R-:W-:Y:S02]  /*201f70*/  SHF.R.U32.HI R11, RZ, 0x8, R11 ;  /* 0x00000008ff0b7819 */ /* 0x000fe4000001160b */
[----:B------:R-:W-:Y:S02]  /*201f80*/  PRMT R49, R49, 0x5410, R20 ;  /* 0x0000541031317816 */ /* 0x000fe40000000014 */
[----:B------:R-:W4:Y:S01]  /*201f90*/  LDL.LU R20, [R1+0x8c] ;  /* 0x00008c0001147983 */ /* 0x000f220000300800 */
[----:B------:R-:W-:Y:S02]  /*201fa0*/  LOP3.LUT R12, R12, 0xffff, RZ, 0xc0, !PT ;  /* 0x0000ffff0c0c7812 */ /* 0x000fe400078ec0ff */
[----:B0-----:R-:W-:Y:S01]  /*201fb0*/  SHF.R.U32.HI R10, RZ, 0x8, R13 ;  /* 0x00000008ff0a7819 */ /* 0x001fe2000001160d */
[----:B------:R-:W4:Y:S01]  /*201fc0*/  LDL.LU R27, [R1+0x600] ;  /* 0x00060000011b7983 */ /* 0x000f220000300800 */
[----:B------:R-:W-:-:S02]  /*201fd0*/  LOP3.LUT R11, R11, 0xffff, RZ, 0xc0, !PT ;  /* 0x0000ffff0b0b7812 */ /* 0x000fc400078ec0ff */
[----:B------:R-:W-:Y:S01]  /*201fe0*/  LOP3.LUT R10, R10, 0xffff, RZ, 0xc0, !PT ;  /* 0x0000ffff0a0a7812 */ /* 0x000fe200078ec0ff */
[----:B------:R-:W4:Y:S03]  /*201ff0*/  LDL.LU R19, [R1+0x98] ;  /* 0x0000980001137983 */ /* 0x000f260000300800 */
[----:B------:R-:W-:Y:S01]  /*202000*/  PRMT R12, R12, 0x3340, R10 ;  /* 0x000033400c0c7816 */ /* 0x000fe2000000000a */
[----:B------:R-:W4:Y:S01]  /*202010*/  LDL.LU R24, [R1+0x5f0] ;  /* 0x0005f00001187983 */ /* 0x000f220000300800 */
[----:B------:R-:W-:-:S03]  /*202020*/  PRMT R10, R11, 0x3340, R0 ;  /* 0x000033400b0a7816 */ /* 0x000fc60000000000 */
[----:B------:R-:W4:Y:S04]  /*202030*/  LDL.LU R21, [R1+0xa0] ;  /* 0x0000a00001157983 */ /* 0x000f280000300800 */
[----:B------:R-:W4:Y:S04]  /*202040*/  LDL.LU R52, [R1+0x52c] ;  /* 0x00052c0001347983 */ /* 0x000f280000300800 */
[----:B------:R-:W4:Y:S04]  /*202050*/  LDL.LU R55, [R1+0x2ee8] ;  /* 0x002ee80001377983 */ /* 0x000f280000300800 */
[----:B------:R-:W4:Y:S04]  /*202060*/  LDL.LU R32, [R1+0x2e2c] ;  /* 0x002e2c0001207983 */ /* 0x000f280000300800 */
[----:B------:R-:W4:Y:S04]  /*202070*/  LDL.LU R37, [R1+0x22c8] ;  /* 0x0022c80001257983 */ /* 0x000f280000300800 */
[----:B------:R-:W-:Y:S04]  /*202080*/  STL [R1+0x444], R12 ;  /* 0x0004440c01007387 */ /* 0x000fe80000100800 */
[----:B------:R0:W-:Y:S04]  /*202090*/  STL [R1+0x294], R10 ;  /* 0x0002940a01007387 */ /* 0x0001e80000100800 */
[----:B------:R-:W4:Y:S01]  /*2020a0*/  LDL.LU R48, [R1+0xa1fc] ;  /* 0x00a1fc0001307983 */ /* 0x000f220000300800 */
[----:B------:R-:W-:-:S03]  /*2020b0*/  PRMT R47, R2, 0x5410, R34 ;  /* 0x00005410022f7816 */ /* 0x000fc60000000022 */
[----:B------:R-:W4:Y:S01]  /*2020c0*/  LDL.LU R51, [R1+0xa1f8] ;  /* 0x00a1f80001337983 */ /* 0x000f220000300800 */
[----:B--2---:R-:W-:Y:S02]  /*2020d0*/  PRMT R43, R43, 0x5410, R3 ;  /* 0x000054102b2b7816 */ /* 0x004fe40000000003 */
[----:B---3--:R-:W-:Y:S02]  /*2020e0*/  LOP3.LUT R3, R9, 0xffff, RZ, 0xc0, !PT ;  /* 0x0000ffff09037812 */ /* 0x008fe400078ec0ff */
[----:B----4-:R-:W-:-:S04]  /*2020f0*/  LOP3.LUT R2, R31, 0xffff, RZ, 0xc0, !PT ;  /* 0x0000ffff1f027812 */ /* 0x010fc800078ec0ff */
[----:B0-----:R-:W-:Y:S02]  /*202100*/  PRMT R10, R2, 0x3340, R0 ;  /* 0x00003340020a7816 */ /* 0x001fe40000000000 */
[----:B------:R-:W-:-:S04]  /*202110*/  LOP3.LUT R7, R7, 0xffff, RZ, 0xc0, !PT ;  /* 0x0000ffff07077812 */ /* 0x000fc800078ec0ff */
        /* <DEDUP_REMOVED lines=11> */
[----:B------:R0:W-:Y:S04]  /*2021d0*/  STL [R1+0x440], R3 ;  /* 0x0004400301007387 */ /* 0x0001e80000100800 */
[----:B------:R1:W-:Y:S01]  /*2021e0*/  STL [R1+0x290], R2 ;  /* 0x0002900201007387 */ /* 0x0003e20000100800 */
[----:B0-----:R-:W-:-:S02]  /*2021f0*/  PRMT R3, R24, 0x5410, R19 ;  /* 0x0000541018037816 */ /* 0x001fc40000000013 */
[----:B-1----:R-:W-:-:S03]  /*202200*/  PRMT R2, R52, 0x5410, R21 ;  /* 0x0000541034027816 */ /* 0x002fc60000000015 */
[----:B------:R-:W-:Y:S04]  /*202210*/  STL [R1+0x98], R3 ;  /* 0x0000980301007387 */ /* 0x000fe80000100800 */
[----:B------:R0:W-:Y:S01]  /*202220*/  STL [R1+0xa0], R2 ;  /* 0x0000a00201007387 */ /* 0x0001e20000100800 */
[----:B------:R-:W-:-:S03]  /*202230*/  LOP3.LUT R13, R48, 0xffff, RZ, 0xc0, !PT ;  /* 0x0000ffff300d7812 */ /* 0x000fc600078ec0ff */
[----:B------:R-:W2:Y:S01]  /*202240*/  LDL.LU R48, [R1+0xa1f4] ;  /* 0x00a1f40001307983 */ /* 0x000ea20000300800 */
[----:B------:R-:W-:-:S03]  /*202250*/  LOP3.LUT R11, R37, 0xffff, RZ, 0xc0, !PT ;  /* 0x0000ffff250b7812 */ /* 0x000fc600078ec0ff */
[----:B0-----:R-:W3:Y:S04]  /*202260*/  LDL.LU R2, [R1+0x94] ;  /* 0x0000940001027983 */ /* 0x001ee80000300800 */
[----:B------:R-:W3:Y:S01]  /*202270*/  LDL.LU R37, [R1+0x5d0] ;  /* 0x0005d00001257983 */ /* 0x000ee20000300800 */
[----:B------:R-:W-:-:S03]  /*202280*/  PRMT R44, R44, 0x5410, R33 ;  /* 0x000054102c2c7816 */ /* 0x000fc60000000021 */
[----:B------:R-:W4:Y:S01]  /*202290*/  LDL.LU R3, [R1+0x9c] ;  /* 0x00009c0001037983 */ /* 0x000f220000300800 */
[----:B------:R-:W-:-:S03]  /*2022a0*/  PRMT R42, R27, 0x5410, R20 ;  /* 0x000054101b2a7816 */ /* 0x000fc60000000014 */
[----:B------:R-:W4:Y:S04]  /*2022b0*/  LDL.LU R9, [R1+0xa4] ;  /* 0x0000a40001097983 */ /* 0x000f280000300800 */
[----:B------:R-:W4:Y:S04]  /*2022c0*/  LDL.LU R31, [R1+0x528] ;  /* 0x00052800011f7983 */ /* 0x000f280000300800 */
[----:B------:R-:W4:Y:S04]  /*2022d0*/  LDL.LU R7, [R1+0x22cc] ;  /* 0x0022cc0001077983 */ /* 0x000f280000300800 */
[----:B------:R-:W4:Y:S04]  /*2022e0*/  LDL.LU R33, [R1+0x7d8] ;  /* 0x0007d80001217983 */ /* 0x000f280000300800 */
[----:B------:R-:W4:Y:S01]  /*2022f0*/  LDL.LU R20, [R1+0x848] ;  /* 0x0008480001147983 */ /* 0x000f220000300800 */
[----:B------:R-:W-:-:S02]  /*202300*/  LOP3.LUT R14, R55, 0xffff, RZ, 0xc0, !PT ;  /* 0x0000ffff370e7812 */ /* 0x000fc400078ec0ff */
[----:B------:R-:W-:Y:S02]  /*202310*/  LOP3.LUT R51, R51, 0xffff, RZ, 0xc0, !PT ;  /* 0x0000ffff33337812 */ /* 0x000fe400078ec0ff */
[----:B------:R-:W-:Y:S02]  /*202320*/  LOP3.LUT R15, R32, 0xffff, RZ, 0xc0, !PT ;  /* 0x0000ffff200f7812 */ /* 0x000fe400078ec0ff */
[----:B------:R-:W-:Y:S02]  /*202330*/  PRMT R10, R51, 0x3340, R0 ;  /* 0x00003340330a7816 */ /* 0x000fe40000000000 */
[----:B------:R-:W-:-:S04]  /*202340*/  PRMT R19, R14, 0x3340, R15 ;  /* 0x000033400e137816 */ /* 0x000fc8000000000f */
[----:B------:R-:W-:Y:S02]  /*202350*/  PRMT R21, R19, 0x5410, R10 ;  /* 0x0000541013157816 */ /* 0x000fe4000000000a */
[----:B------:R-:W-:-:S03]  /*202360*/  PRMT R10, R13, 0x3340, R0 ;  /* 0x000033400d0a7816 */ /* 0x000fc60000000000 */
[----:B------:R-:W-:Y:S01]  /*202370*/  STL [R1+0x534], R21 ;  /* 0x0005341501007387 */ /* 0x000fe20000100800 */
[----:B--2---:R-:W-:-:S04]  /*202380*/  LOP3.LUT R12, R48, 0xffff, RZ, 0xc0, !PT ;  /* 0x0000ffff300c7812 */ /* 0x004fc800078ec0ff */
[----:B------:R-:W-:-:S04]  /*202390*/  PRMT R19, R11, 0x3340, R12 ;  /* 0x000033400b137816 */ /* 0x000fc8000000000c */
[----:B------:R-:W-:-:S05]  /*2023a0*/  PRMT R19, R19, 0x5410, R10 ;  /* 0x0000541013137816 */ /* 0x000fca000000000a */
[----:B------:R0:W-:Y:S04]  /*2023b0*/  STL [R1+0x52c], R19 ;  /* 0x00052c1301007387 */ /* 0x0001e80000100800 */
[----:B------:R-:W2:Y:S04]  /*2023c0*/  LDL.LU R27, [R1+0xac] ;  /* 0x0000ac00011b7983 */ /* 0x000ea80000300800 */
[----:B0-----:R-:W2:Y:S04]  /*2023d0*/  LDL.LU R19, [R1+0xa8] ;  /* 0x0000a80001137983 */ /* 0x001ea80000300800 */
[----:B------:R-:W2:Y:S04]  /*2023e0*/  LDL.LU R32, [R1+0x5b8] ;  /* 0x0005b80001207983 */ /* 0x000ea80000300800 */
[----:B------:R-:W2:Y:S04]  /*2023f0*/  LDL.LU R24, [R1+0xb0] ;  /* 0x0000b00001187983 */ /* 0x000ea80000300800 */
[----:B------:R-:W2:Y:S04]  /*202400*/  LDL.LU R21, [R1+0x2d88] ;  /* 0x002d880001157983 */ /* 0x000ea80000300800 */
        /* <DEDUP_REMOVED lines=12> */
[----:B---3--:R-:W-:Y:S02]  /*2024d0*/  PRMT R37, R37, 0x5410, R2 ;  /* 0x0000541025257816 */ /* 0x008fe40000000002 */
[----:B----4-:R-:W-:Y:S02]  /*2024e0*/  PRMT R9, R31, 0x5410, R9 ;  /* 0x000054101f097816 */ /* 0x010fe40000000009 */
[----:B------:R-:W-:-:S02]  /*2024f0*/  PRMT R38, R38, 0x5410, R3 ;  /* 0x0000541026267816 */ /* 0x000fc40000000003 */
[----:B------:R-:W-:Y:S01]  /*202500*/  LOP3.LUT R2, R7, 0xffff, RZ, 0xc0, !PT ;  /* 0x0000ffff07027812 */ /* 0x000fe200078ec0ff */
[----:B------:R-:W-:Y:S01]  /*202510*/  STL [R1+0xa01c], R48 ;  /* 0x00a01c3001007387 */ /* 0x000fe20000100800 */
[----:B------:R-:W-:Y:S02]  /*202520*/  LOP3.LUT R3, R33, 0xffff, RZ, 0xc0, !PT ;  /* 0x0000ffff21037812 */ /* 0x000fe400078ec0ff */
[----:B------:R-:W-:Y:S01]  /*202530*/  LOP3.LUT R7, R20, 0xffff, RZ, 0xc0, !PT ;  /* 0x0000ffff14077812 */ /* 0x000fe200078ec0ff */
[----:B------:R0:W-:Y:S04]  /*202540*/  STL [R1+0x430], R10 ;  /* 0x0004300a01007387 */ /* 0x0001e80000100800 */
[----:B------:R1:W-:Y:S01]  /*202550*/  STL [R1+0xa4], R9 ;  /* 0x0000a40901007387 */ /* 0x0003e20000100800 */
[----:B0-----:R-:W-:-:S02]  /*202560*/  PRMT R10, R3, 0x3340, R0 ;  /* 0x00003340030a7816 */ /* 0x001fc40000000000 */
[--C-:B-1----:R-:W-:Y:S02]  /*202570*/  PRMT R9, R2, 0x3340, R7.reuse ;  /* 0x0000334002097816 */ /* 0x102fe40000000007 */
[----:B------:R-:W-:Y:S02]  /*202580*/  SHF.R.U32.HI R2, RZ, 0x8, R2 ;  /* 0x00000008ff027819 */ /* 0x000fe40000011602 */
[----:B------:R-:W-:Y:S02]  /*202590*/  PRMT R9, R9, 0x5410, R10 ;  /* 0x0000541009097816 */ /* 0x000fe4000000000a */
[----:B------:R-:W-:Y:S02]  /*2025a0*/  SHF.R.U32.HI R10, RZ, 0x8, R7 ;  /* 0x00000008ff0a7819 */ /* 0x000fe40000011607 */
[----:B------:R-:W-:Y:S02]  /*2025b0*/  LOP3.LUT R2, R2, 0xffff, RZ, 0xc0, !PT ;  /* 0x0000ffff02027812 */ /* 0x000fe400078ec0ff */
[----:B------:R-:W-:-:S02]  /*2025c0*/  LOP3.LUT R10, R10, 0xffff, RZ, 0xc0, !PT ;  /* 0x0000ffff0a0a7812 */ /* 0x000fc400078ec0ff */
[----:B------:R-:W-:Y:S02]  /*2025d0*/  SHF.R.U32.HI R3, RZ, 0x8, R3 ;  /* 0x00000008ff037819 */ /* 0x000fe40000011603 */
[----:B------:R-:W-:Y:S01]  /*2025e0*/  PRMT R2, R2, 0x3340, R10 ;  /* 0x0000334002027816 */ /* 0x000fe2000000000a */
[----:B------:R-:W-:Y:S01]  /*2025f0*/  STL [R1+0x528], R9 ;  /* 0x0005280901007387 */ /* 0x000fe20000100800 */
[----:B------:R-:W-:-:S03]  /*202600*/  LOP3.LUT R7, R3, 0xffff, RZ, 0xc0, !PT ;  /* 0x0000ffff03077812 */ /* 0x000fc600078ec0ff */
[----:B------:R-:W3:Y:S01]  /*202610*/  LDL.LU R41, [R1+0xb4] ;  /* 0x0000b40001297983 */ /* 0x000ee20000300800 */
[----:B------:R-:W-:-:S03]  /*202620*/  PRMT R7, R7, 0x3340, R0 ;  /* 0x0000334007077816 */ /* 0x000fc60000000000 */
[----:B------:R-:W3:Y:S04]  /*202630*/  LDL.LU R33, [R1+0x5b4] ;  /* 0x0005b40001217983 */ /* 0x000ee80000300800 */
[----:B------:R0:W-:Y:S04]  /*202640*/  STL [R1+0x428], R2 ;  /* 0x0004280201007387 */ /* 0x0001e80000100800 */
[----:B------:R-:W4:Y:S04]  /*202650*/  LDL.LU R39, [R1+0xb8] ;  /* 0x0000b80001277983 */ /* 0x000f280000300800 */
[----:B------:R-:W3:Y:S04]  /*202660*/  LDL.LU R35, [R1+0xbc] ;  /* 0x0000bc0001237983 */ /* 0x000ee80000300800 */
[----:B0-----:R-:W3:Y:S04]  /*202670*/  LDL.LU R2, [R1+0x5ac] ;  /* 0x0005ac0001027983 */ /* 0x001ee80000300800 */
[----:B------:R-:W4:Y:S04]  /*202680*/  LDL.LU R3, [R1+0x1b8c] ;  /* 0x001b8c0001037983 */ /* 0x000f280000300800 */
[----:B------:R-:W4:Y:S04]  /*202690*/  LDL.LU R9, [R1+0x828] ;  /* 0x0008280001097983 */ /* 0x000f280000300800 */
[----:B------:R0:W-:Y:S01]  /*2026a0*/  STL [R1+0x284], R7 ;  /* 0x0002840701007387 */ /* 0x0001e20000100800 */
[----:B--2---:R-:W-:-:S03]  /*2026b0*/  PRMT R34, R50, 0x5410, R24 ;  /* 0x0000541032227816 */ /* 0x004fc60000000018 */
[----:B------:R-:W2:Y:S01]  /*2026c0*/  LDL.LU R50, [R1+0xa1f0] ;  /* 0x00a1f00001327983 */ /* 0x000ea20000300800 */
[----:B------:R-:W-:-:S03]  /*2026d0*/  PRMT R30, R30, 0x5410, R27 ;  /* 0x000054101e1e7816 */ /* 0x000fc6000000001b */
[----:B------:R-:W2:Y:S01]  /*2026e0*/  LDL.LU R31, [R1+0xc0] ;  /* 0x0000c000011f7983 */ /* 0x000ea20000300800 */
[----:B------:R-:W-:-:S03]  /*2026f0*/  PRMT R32, R32, 0x5410, R19 ;  /* 0x0000541020207816 */ /* 0x000fc60000000013 */
[----:B------:R-:W2:Y:S01]  /*202700*/  LDL.LU R20, [R1+0x5a4] ;  /* 0x0005a40001147983 */ /* 0x000ea20000300800 */
[----:B------:R-:W-:-:S03]  /*202710*/  LOP3.LUT R11, R21, 0xffff, RZ, 0xc0, !PT ;  /* 0x0000ffff150b7812 */ /* 0x000fc600078ec0ff */
[----:B------:R-:W2:Y:S04]  /*202720*/  LDL.LU R27, [R1+0xc4] ;  /* 0x0000c400011b7983 */ /* 0x000ea80000300800 */
[----:B------:R-:W2:Y:S04]  /*202730*/  LDL.LU R19, [R1+0x5a8] ;  /* 0x0005a80001137983 */ /* 0x000ea80000300800 */
[----:B------:R-:W2:Y:S04]  /*202740*/  LDL.LU R24, [R1+0xc8] ;  /* 0x0000c80001187983 */ /* 0x000ea80000300800 */
[----:B------:R-:W2:Y:S01]  /*202750*/  LDL.LU R21, [R1+0x520] ;  /* 0x0005200001157983 */ /* 0x000ea20000300800 */
[----:B0-----:R-:W-:-:S02]  /*202760*/  LOP3.LUT R7, R52, 0xffff, RZ, 0xc0, !PT ;  /* 0x0000ffff34077812 */ /* 0x001fc400078ec0ff */
[----:B------:R-:W-:Y:S01]  /*202770*/  LOP3.LUT R12, R55, 0xffff, RZ, 0xc0, !PT ;  /* 0x0000ffff370c7812 */ /* 0x000fe200078ec0ff */
[----:B------:R-:W2:Y:S04]  /*202780*/  LDL.LU R52, [R1+0x1b94] ;  /* 0x001b940001347983 */ /* 0x000ea80000300800 */
[----:B------:R-:W2:Y:S01]  /*202790*/  LDL.LU R55, [R1+0x7bc] ;  /* 0x0007bc0001377983 */ /* 0x000ea20000300800 */
[----:B------:R-:W-:Y:S02]  /*2027a0*/  PRMT R10, R7, 0x3340, R0 ;  /* 0x00003340070a7816 */ /* 0x000fe40000000000 */
[----:B------:R-:W-:Y:S02]  /*2027b0*/  PRMT R14, R11, 0x3340, R12 ;  /* 0x000033400b0e7816 */ /* 0x000fe4000000000c */
[----:B------:R-:W-:-:S02]  /*2027c0*/  SHF.R.U32.HI R11, RZ, 0x8, R11 ;  /* 0x00000008ff0b7819 */ /* 0x000fc4000001160b */
[----:B------:R-:W-:Y:S02]  /*2027d0*/  PRMT R14, R14, 0x5410, R10 ;  /* 0x000054100e0e7816 */ /* 0x000fe4000000000a */
        /* <DEDUP_REMOVED lines=8> */
[----:B------:R-:W-:Y:S04]  /*202860*/  STL [R1+0x288], R13 ;  /* 0x0002880d01007387 */ /* 0x000fe80000100800 */
[----:B------:R3:W-:Y:S02]  /*202870*/  STL [R1+0x41c], R10 ;  /* 0x00041c0a01007387 */ /* 0x0007e40000100800 */
[----:B---3--:R-:W-:-:S02]  /*202880*/  PRMT R10, R2, 0x5410, R35 ;  /* 0x00005410020a7816 */ /* 0x008fc40000000023 */
[----:B----4-:R-:W-:-:S03]  /*202890*/  LOP3.LUT R3, R3, 0xffff, RZ, 0xc0, !PT ;  /* 0x0000ffff03037812 */ /* 0x010fc600078ec0ff */
[----:B------:R0:W-:Y:S01]  /*2028a0*/  STL [R1+0xbc], R10 ;  /* 0x0000bc0a01007387 */ /* 0x0001e20000100800 */
[----:B------:R-:W-:-:S04]  /*2028b0*/  LOP3.LUT R9, R9, 0xffff, RZ, 0xc0, !PT ;  /* 0x0000ffff09097812 */ /* 0x000fc800078ec0ff */
[----:B------:R-:W-:Y:S02]  /*2028c0*/  PRMT R11, R3, 0x3340, R9 ;  /* 0x00003340030b7816 */ /* 0x000fe40000000009 */
[----:B------:R-:W-:-:S04]  /*2028d0*/  SHF.R.U32.HI R3, RZ, 0x8, R3 ;  /* 0x00000008ff037819 */ /* 0x000fc80000011603 */
[----:B------:R-:W-:Y:S02]  /*2028e0*/  LOP3.LUT R3, R3, 0xffff, RZ, 0xc0, !PT ;  /* 0x0000ffff03037812 */ /* 0x000fe400078ec0ff */
[----:B--2---:R-:W-:Y:S02]  /*2028f0*/  LOP3.LUT R2, R50, 0xffff, RZ, 0xc0, !PT ;  /* 0x0000ffff32027812 */ /* 0x004fe400078ec0ff */
[----:B------:R-:W2:Y:S02]  /*202900*/  LDL.LU R50, [R1+0xa1ec] ;  /* 0x00a1ec0001327983 */ /* 0x000ea40000300800 */
[----:B0-----:R-:W-:Y:S02]  /*202910*/  PRMT R10, R2, 0x3340, R0 ;  /* 0x00003340020a7816 */ /* 0x001fe40000000000 */
[----:B------:R-:W-:Y:S02]  /*202920*/  SHF.R.U32.HI R2, RZ, 0x8, R2 ;  /* 0x00000008ff027819 */ /* 0x000fe40000011602 */
[----:B------:R-:W-:-:S02]  /*202930*/  PRMT R11, R11, 0x5410, R10 ;  /* 0x000054100b0b7816 */ /* 0x000fc4000000000a */
[----:B------:R-:W-:Y:S02]  /*202940*/  SHF.R.U32.HI R10, RZ, 0x8, R9 ;  /* 0x00000008ff0a7819 */ /* 0x000fe40000011609 */
[----:B------:R-:W-:Y:S02]  /*202950*/  LOP3.LUT R2, R2, 0xffff, RZ, 0xc0, !PT ;  /* 0x0000ffff02027812 */ /* 0x000fe400078ec0ff */
[----:B------:R-:W-:-:S04]  /*202960*/  LOP3.LUT R10, R10, 0xffff, RZ, 0xc0, !PT ;  /* 0x0000ffff0a0a7812 */ /* 0x000fc800078ec0ff */
[----:B------:R-:W-:Y:S02]  /*202970*/  PRMT R9, R3, 0x3340, R10 ;  /* 0x0000334003097816 */ /* 0x000fe4000000000a */
[----:B------:R-:W-:Y:S01]  /*202980*/  PRMT R3, R2, 0x3340, R0 ;  /* 0x0000334002037816 */ /* 0x000fe20000000000 */
[----:B------:R-:W-:Y:S01]  /*202990*/  STL [R1+0x524], R11 ;  /* 0x0005240b01007387 */ /* 0x000fe20000100800 */
[----:B------:R-:W-:-:S03]  /*2029a0*/  PRMT R2, R20, 0x5410, R31 ;  /* 0x0000541014027816 */ /* 0x000fc6000000001f */
[----:B------:R-:W-:Y:S04]  /*2029b0*/  STL [R1+0x418], R9 ;  /* 0x0004180901007387 */ /* 0x000fe80000100800 */
[----:B------:R0:W-:Y:S04]  /*2029c0*/  STL [R1+0x28c], R3 ;  /* 0x00028c0301007387 */ /* 0x0001e80000100800 */
[----:B------:R1:W-:Y:S01]  /*2029d0*/  STL [R1+0xc0], R2 ;  /* 0x0000c00201007387 */ /* 0x0003e20000100800 */
[----:B0-----:R-:W-:Y:S02]  /*2029e0*/  PRMT R3, R21, 0x5410, R24 ;  /* 0x0000541015037816 */ /* 0x001fe40000000018 */
[----:B------:R-:W-:-:S03]  /*2029f0*/  PRMT R20, R19, 0x5410, R27 ;  /* 0x0000541013147816 */ /* 0x000fc6000000001b */
[----:B------:R2:W-:Y:S04]  /*202a00*/  STL [R1+0xc8], R3 ;  /* 0x0000c80301007387 */ /* 0x0005e80000100800 */
[----:B------:R-:W3:Y:S04]  /*202a10*/  LDL.LU R48, [R1+0xd8] ;  /* 0x0000d80001307983 */ /* 0x000ee80000300800 */
[----:B------:R-:W3:Y:S04]  /*202a20*/  LDL.LU R24, [R1+0x594] ;  /* 0x0005940001187983 */ /* 0x000ee80000300800 */
[----:B------:R-:W4:Y:S04]  /*202a30*/  LDL.LU R29, [R1+0xcc] ;  /* 0x0000cc00011d7983 */ /* 0x000f280000300800 */
[----:B------:R-:W4:Y:S04]  /*202a40*/  LDL.LU R27, [R1+0x598] ;  /* 0x00059800011b7983 */ /* 0x000f280000300800 */
[----:B------:R-:W3:Y:S04]  /*202a50*/  LDL.LU R45, [R1+0xec] ;  /* 0x0000ec00012d7983 */ /* 0x000ee80000300800 */
[----:B------:R-:W3:Y:S01]  /*202a60*/  LDL.LU R15, [R1+0x518] ;  /* 0x00051800010f7983 */ /* 0x000ee20000300800 */
[----:B------:R-:W-:-:S03]  /*202a70*/  LOP3.LUT R46, R55, 0xffff, RZ, 0xc0, !PT ;  /* 0x0000ffff372e7812 */ /* 0x000fc600078ec0ff */
[----:B------:R-:W4:Y:S04]  /*202a80*/  LDL.LU R14, [R1+0x2dac] ;  /* 0x002dac00010e7983 */ /* 0x000f280000300800 */
[----:B------:R-:W4:Y:S04]  /*202a90*/  LDL.LU R12, [R1+0x2d0c] ;  /* 0x002d0c00010c7983 */ /* 0x000f280000300800 */
[----:B------:R-:W4:Y:S01]  /*202aa0*/  LDL.LU R55, [R1+0x2d68] ;  /* 0x002d680001377983 */ /* 0x000f220000300800 */
[----:B-1----:R-:W-:Y:S02]  /*202ab0*/  LOP3.LUT R2, R52, 0xffff, RZ, 0xc0, !PT ;  /* 0x0000ffff34027812 */ /* 0x002fe400078ec0ff */
[----:B------:R-:W-:-:S02]  /*202ac0*/  PRMT R10, R46, 0x3340, R0 ;  /* 0x000033402e0a7816 */ /* 0x000fc40000000000 */
[----:B------:R-:W-:Y:S02]  /*202ad0*/  PRMT R33, R33, 0x5410, R41 ;  /* 0x0000541021217816 */ /* 0x000fe40000000029 */
[----:B------:R-:W-:Y:S02]  /*202ae0*/  PRMT R36, R36, 0x5410, R39 ;  /* 0x0000541024247816 */ /* 0x000fe40000000027 */
[----:B--2---:R-:W-:-:S04]  /*202af0*/  LOP3.LUT R3, R50, 0xffff, RZ, 0xc0, !PT ;  /* 0x0000ffff32037812 */ /* 0x004fc800078ec0ff */
[----:B------:R-:W-:-:S04]  /*202b00*/  PRMT R9, R2, 0x3340, R3 ;  /* 0x0000334002097816 */ /* 0x000fc80000000003 */
[----:B------:R-:W-:Y:S02]  /*202b10*/  PRMT R9, R9, 0x5410, R10 ;  /* 0x0000541009097816 */ /* 0x000fe4000000000a */
[----:B------:R-:W-:-:S03]  /*202b20*/  SHF.R.U32.HI R2, RZ, 0x8, R2 ;  /* 0x00000008ff027819 */ /* 0x000fc60000011602 */
[----:B------:R0:W-:Y:S04]  /*202b30*/  STL [R1+0x520], R9 ;  /* 0x0005200901007387 */ /* 0x0001e80000100800 */
[----:B------:R-:W2:Y:S01]  /*202b40*/  LDL.LU R13, [R1+0x180] ;  /* 0x00018000010d7983 */ /* 0x000ea20000300800 */
[----:B------:R-:W-:-:S03]  /*202b50*/  SHF.R.U32.HI R10, RZ, 0x8, R7 ;  /* 0x00000008ff0a7819 */ /* 0x000fc60000011607 */
[----:B------:R-:W2:Y:S01]  /*202b60*/  LDL.LU R11, [R1+0x58c] ;  /* 0x00058c00010b7983 */ /* 0x000ea20000300800 */
[----:B------:R-:W-:-:S03]  /*202b70*/  LOP3.LUT R21, R2, 0xffff, RZ, 0xc0, !PT ;  /* 0x0000ffff02157812 */ /* 0x000fc600078ec0ff */
[----:B------:R-:W2:Y:S01]  /*202b80*/  LDL.LU R41, [R1+0x17c] ;  /* 0x00017c0001297983 */ /* 0x000ea20000300800 */
[----:B------:R-:W-:-:S03]  /*202b90*/  SHF.R.U32.HI R50, RZ, 0x8, R3 ;  /* 0x00000008ff327819 */ /* 0x000fc60000011603 */
[----:B------:R-:W2:Y:S04]  /*202ba0*/  LDL.LU R39, [R1+0x580] ;  /* 0x0005800001277983 */ /* 0x000ea80000300800 */
[----:B------:R-:W2:Y:S01]  /*202bb0*/  LDL.LU R35, [R1+0xf4] ;  /* 0x0000f40001237983 */ /* 0x000ea20000300800 */
[----:B------:R-:W-:-:S03]  /*202bc0*/  LOP3.LUT R10, R10, 0xffff, RZ, 0xc0, !PT ;  /* 0x0000ffff0a0a7812 */ /* 0x000fc600078ec0ff */
[----:B------:R-:W2:Y:S04]  /*202bd0*/  LDL.LU R2, [R1+0x584] ;  /* 0x0005840001027983 */ /* 0x000ea80000300800 */
[----:B------:R-:W2:Y:S04]  /*202be0*/  LDL.LU R3, [R1+0xf8] ;  /* 0x0000f80001037983 */ /* 0x000ea80000300800 */
[----:B0-----:R-:W2:Y:S01]  /*202bf0*/  LDL.LU R9, [R1+0x408] ;  /* 0x0004080001097983 */ /* 0x001ea20000300800 */
[----:B------:R-:W-:Y:S02]  /*202c00*/  LOP3.LUT R50, R50, 0xffff, RZ, 0xc0, !PT ;  /* 0x0000ffff32327812 */ /* 0x000fe400078ec0ff */
[----:B------:R-:W-:Y:S01]  /*202c10*/  PRMT R10, R10, 0x3340, R0 ;  /* 0x000033400a0a7816 */ /* 0x000fe20000000000 */
[----:B------:R-:W2:Y:S01]  /*202c20*/  LDL.LU R31, [R1+0x2d8c] ;  /* 0x002d8c00011f7983 */ /* 0x000ea20000300800 */
[----:B------:R-:W-:-:S03]  /*202c30*/  PRMT R50, R21, 0x3340, R50 ;  /* 0x0000334015327816 */ /* 0x000fc60000000032 */
[----:B------:R-:W2:Y:S04]  /*202c40*/  LDL.LU R7, [R1+0x2428] ;  /* 0x0024280001077983 */ /* 0x000ea80000300800 */
[----:B------:R-:W2:Y:S04]  /*202c50*/  LDL.LU R19, [R1+0x2d48] ;  /* 0x002d480001137983 */ /* 0x000ea80000300800 */
[----:B------:R-:W2:Y:S04]  /*202c60*/  LDL.LU R21, [R1+0x2fac] ;  /* 0x002fac0001157983 */ /* 0x000ea80000300800 */
[----:B------:R3:W-:Y:S04]  /*202c70*/  STL [R1+0x274], R10 ;  /* 0x0002740a01007387 */ /* 0x0007e80000100800 */
[----:B------:R-:W2:Y:S01]  /*202c80*/  LDL.LU R52, [R1+0x2ea8] ;  /* 0x002ea80001347983 */ /* 0x000ea20000300800 */
[----:B---3--:R-:W-:-:S03]  /*202c90*/  PRMT R10, R15, 0x5410, R45 ;  /* 0x000054100f0a7816 */ /* 0x008fc6000000002d */
[----:B------:R-:W-:Y:S01]  /*202ca0*/  STL [R1+0xa020], R50 ;  /* 0x00a0203201007387 */ /* 0x000fe20000100800 */
[----:B----4-:R-:W-:-:S03]  /*202cb0*/  LOP3.LUT R15, R55, 0xffff, RZ, 0xc0, !PT ;  /* 0x0000ffff370f7812 */ /* 0x010fc600078ec0ff */
[----:B------:R0:W-:Y:S04]  /*202cc0*/  STL [R1+0xf0], R10 ;  /* 0x0000f00a01007387 */ /* 0x0001e80000100800 */
[----:B------:R-:W3:Y:S01]  /*202cd0*/  LDL.LU R55, [R1+0x2f0c] ;  /* 0x002f0c0001377983 */ /* 0x000ee20000300800 */
[----:B------:R-:W-:Y:S02]  /*202ce0*/  LOP3.LUT R14, R14, 0xffff, RZ, 0xc0, !PT ;  /* 0x0000ffff0e0e7812 */ /* 0x000fe400078ec0ff */
[----:B------:R-:W-:Y:S02]  /*202cf0*/  LOP3.LUT R12, R12, 0xffff, RZ, 0xc0, !PT ;  /* 0x0000ffff0c0c7812 */ /* 0x000fe400078ec0ff */
[----:B------:R-:W-:Y:S02]  /*202d00*/  PRMT R27, R27, 0x5410, R29 ;  /* 0x000054101b1b7816 */ /* 0x000fe4000000001d */
[----:B0-----:R-:W-:-:S02]  /*202d10*/  PRMT R10, R12, 0x3340, R0 ;  /* 0x000033400c0a7816 */ /* 0x001fc40000000000 */
[----:B------:R-:W-:-:S04]  /*202d20*/  PRMT R29, R14, 0x3340, R15 ;  /* 0x000033400e1d7816 */ /* 0x000fc8000000000f */
[----:B------:R-:W-:Y:S02]  /*202d30*/  PRMT R10, R29, 0x5410, R10 ;  /* 0x000054101d0a7816 */ /* 0x000fe4000000000a */
[----:B------:R-:W-:-:S03]  /*202d40*/  SHF.R.U32.HI R14, RZ, 0x8, R14 ;  /* 0x00000008ff0e7819 */ /* 0x000fc6000001160e */
[----:B------:R0:W-:Y:S01]  /*202d50*/  STL [R1+0x518], R10 ;  /* 0x0005180a01007387 */ /* 0x0001e20000100800 */
[----:B------:R-:W-:Y:S02]  /*202d60*/  SHF.R.U32.HI R12, RZ, 0x8, R12 ;  /* 0x00000008ff0c7819 */ /* 0x000fe4000001160c */
[----:B------:R-:W-:Y:S02]  /*202d70*/  LOP3.LUT R14, R14, 0xffff, RZ, 0xc0, !PT ;  /* 0x0000ffff0e0e7812 */ /* 0x000fe400078ec0ff */
[----:B------:R-:W-:Y:S02]  /*202d80*/  LOP3.LUT R12, R12, 0xffff, RZ, 0xc0, !PT ;  /* 0x0000ffff0c0c7812 */ /* 0x000fe400078ec0ff */
[----:B0-----:R-:W-:-:S04]  /*202d90*/  SHF.R.U32.HI R10, RZ, 0x8, R15 ;  /* 0x00000008ff0a7819 */ /* 0x001fc8000001160f */
[----:B------:R-:W-:-:S04]  /*202da0*/  LOP3.LUT R10, R10, 0xffff, RZ, 0xc0, !PT ;  /* 0x0000ffff0a0a7812 */ /* 0x000fc800078ec0ff */
[----:B------:R-:W-:Y:S02]  /*202db0*/  PRMT R14, R14, 0x3340, R10 ;  /* 0x000033400e0e7816 */ /* 0x000fe4000000000a */
[----:B------:R-:W-:-:S03]  /*202dc0*/  PRMT R10, R12, 0x3340, R0 ;  /* 0x000033400c0a7816 */ /* 0x000fc60000000000 */
[----:B------:R-:W-:Y:S04]  /*202dd0*/  STL [R1+0x414], R14 ;  /* 0x0004140e01007387 */ /* 0x000fe80000100800 */
[----:B------:R0:W-:Y:S01]  /*202de0*/  STL [R1+0x278], R10 ;  /* 0x0002780a01007387 */ /* 0x0001e20000100800 */
[----:B------:R-:W-:Y:S02]  /*202df0*/  PRMT R24, R24, 0x5410, R48 ;  /* 0x0000541018187816 */ /* 0x000fe40000000030 */
[----:B--2---:R-:W-:Y:S02]  /*202e00*/  PRMT R12, R11, 0x5410, R13 ;  /* 0x000054100b0c7816 */ /* 0x004fe4000000000d */
[----:B------:R-:W-:-:S03]  /*202e10*/  PRMT R11, R39, 0x5410, R41 ;  /* 0x00005410270b7816 */ /* 0x000fc60000000029 */
[----:B------:R1:W-:Y:S01]  /*202e20*/  STL [R1+0xec], R12 ;  /* 0x0000ec0c01007387 */ /* 0x0003e20000100800 */
[----:B0-----:R-:W-:-:S03]  /*202e30*/  PRMT R10, R2, 0x5410, R35 ;  /* 0x00005410020a7816 */ /* 0x001fc60000000023 */
[----:B------:R-:W-:Y:S01]  /*202e40*/  STL [R1+0x1408], R11 ;  /* 0x0014080b01007387 */ /* 0x000fe20000100800 */
[----:B------:R-:W-:-:S03]  /*202e50*/  PRMT R2, R9, 0x5410, R3 ;  /* 0x0000541009027816 */ /* 0x000fc60000000003 */
[----:B------:R0:W-:Y:S04]  /*202e60*/  STL [R1+0xf4], R10 ;  /* 0x0000f40a01007387 */ /* 0x0001e80000100800 */
[----:B------:R2:W-:Y:S01]  /*202e70*/  STL [R1+0xf8], R2 ;  /* 0x0000f80201007387 */ /* 0x0005e20000100800 */
[----:B------:R-:W-:Y:S02]  /*202e80*/  LOP3.LUT R29, R31, 0xffff, RZ, 0xc0, !PT ;  /* 0x0000ffff1f1d7812 */ /* 0x000fe400078ec0ff */
[----:B-1----:R-:W-:Y:S01]  /*202e90*/  LOP3.LUT R12, R7, 0xffff, RZ, 0xc0, !PT ;  /* 0x0000ffff070c7812 */ /* 0x002fe200078ec0ff */
[----:B------:R-:W4:Y:S01]  /*202ea0*/  LDL.LU R45, [R1+0x110] ;  /* 0x00011000012d7983 */ /* 0x000f220000300800 */
[----:B------:R-:W-:-:S03]  /*202eb0*/  LOP3.LUT R48, R19, 0xffff, RZ, 0xc0, !PT ;  /* 0x0000ffff13307812 */ /* 0x000fc600078ec0ff */
[----:B------:R-:W4:Y:S01]  /*202ec0*/  LDL.LU R15, [R1+0x574] ;  /* 0x00057400010f7983 */ /* 0x000f220000300800 */
[----:B0-----:R-:W-:-:S03]  /*202ed0*/  PRMT R10, R12, 0x3340, R0 ;  /* 0x000033400c0a7816 */ /* 0x001fc60000000000 */
[----:B------:R-:W4:Y:S01]  /*202ee0*/  LDL.LU R14, [R1+0x10c] ;  /* 0x00010c00010e7983 */ /* 0x000f220000300800 */
[----:B------:R-:W-:-:S03]  /*202ef0*/  PRMT R19, R29, 0x3340, R48 ;  /* 0x000033401d137816 */ /* 0x000fc60000000030 */
[----:B------:R-:W4:Y:S04]  /*202f00*/  LDL.LU R13, [R1+0x578] ;  /* 0x00057800010d7983 */ /* 0x000f280000300800 */
[----:B------:R-:W4:Y:S04]  /*202f10*/  LDL.LU R41, [R1+0x120] ;  /* 0x0001200001297983 */ /* 0x000f280000300800 */
[----:B------:R-:W4:Y:S01]  /*202f20*/  LDL.LU R39, [R1+0x570] ;  /* 0x0005700001277983 */ /* 0x000f220000300800 */
[----:B------:R-:W-:-:S03]  /*202f30*/  PRMT R10, R19, 0x5410, R10 ;  /* 0x00005410130a7816 */ /* 0x000fc6000000000a */
[----:B------:R-:W4:Y:S04]  /*202f40*/  LDL.LU R35, [R1+0x140] ;  /* 0x0001400001237983 */ /* 0x000f280000300800 */
[----:B--2---:R-:W2:Y:S01]  /*202f50*/  LDL.LU R2, [R1+0x500] ;  /* 0x0005000001027983 */ /* 0x004ea20000300800 */
[----:B------:R-:W-:-:S03]  /*202f60*/  LOP3.LUT R50, R21, 0xffff, RZ, 0xc0, !PT ;  /* 0x0000ffff15327812 */ /* 0x000fc600078ec0ff */
[----:B------:R-:W2:Y:S01]  /*202f70*/  LDL.LU R3, [R1+0x124] ;  /* 0x0001240001037983 */ /* 0x000ea20000300800 */
[----:B------:R-:W-:-:S03]  /*202f80*/  LOP3.LUT R11, R52, 0xffff, RZ, 0xc0, !PT ;  /* 0x0000ffff340b7812 */ /* 0x000fc600078ec0ff */
[----:B------:R-:W2:Y:S01]  /*202f90*/  LDL.LU R9, [R1+0x148] ;  /* 0x0001480001097983 */ /* 0x000ea20000300800 */
[----:B---3--:R-:W-:-:S03]  /*202fa0*/  LOP3.LUT R55, R55, 0xffff, RZ, 0xc0, !PT ;  /* 0x0000ffff37377812 */ /* 0x008fc600078ec0ff */
[----:B------:R-:W3:Y:S04]  /*202fb0*/  LDL.LU R31, [R1+0x2fe0] ;  /* 0x002fe000011f7983 */ /* 0x000ee80000300800 */
[----:B------:R-:W3:Y:S01]  /*202fc0*/  LDL.LU R7, [R1+0x2eac] ;  /* 0x002eac0001077983 */ /* 0x000ee20000300800 */
[----:B------:R-:W-:-:S03]  /*202fd0*/  PRMT R52, R50, 0x3340, R55 ;  /* 0x0000334032347816 */ /* 0x000fc60000000037 */
[----:B------:R-:W3:Y:S04]  /*202fe0*/  LDL.LU R19, [R1+0x2f18] ;  /* 0x002f180001137983 */ /* 0x000ee80000300800 */
[----:B------:R-:W3:Y:S04]  /*202ff0*/  LDL.LU R21, [R1+0x2da8] ;  /* 0x002da80001157983 */ /* 0x000ee80000300800 */
[----:B------:R0:W-:Y:S02]  /*203000*/  STL [R1+0x514], R10 ;  /* 0x0005140a01007387 */ /* 0x0001e40000100800 */
[----:B0-----:R-:W-:-:S04]  /*203010*/  PRMT R10, R11, 0x3340, R0 ;  /* 0x000033400b0a7816 */ /* 0x001fc80000000000 */
[----:B------:R-:W-:Y:S02]  /*203020*/  PRMT R10, R52, 0x5410, R10 ;  /* 0x00005410340a7816 */ /* 0x000fe4000000000a */
[----:B------:R-:W3:Y:S04]  /*203030*/  LDL.LU R52, [R1+0xa1e8] ;  /* 0x00a1e80001347983 */ /* 0x000ee80000300800 */
[----:B------:R0:W-:Y:S02]  /*203040*/  STL [R1+0x508], R10 ;  /* 0x0005080a01007387 */ /* 0x0001e40000100800 */
[----:B0-----:R-:W-:Y:S02]  /*203050*/  SHF.R.U32.HI R10, RZ, 0x8, R55 ;  /* 0x00000008ff0a7819 */ /* 0x001fe40000011637 */
[----:B------:R-:W3:Y:S01]  /*203060*/  LDL.LU R55, [R1+0xa1e4] ;  /* 0x00a1e40001377983 */ /* 0x000ee20000300800 */
[----:B------:R-:W-:-:S02]  /*203070*/  SHF.R.U32.HI R50, RZ, 0x8, R50 ;  /* 0x00000008ff327819 */ /* 0x000fc40000011632 */
[----:B------:R-:W-:Y:S02]  /*203080*/  SHF.R.U32.HI R29, RZ, 0x8, R29 ;  /* 0x00000008ff1d7819 */ /* 0x000fe4000001161d */
[----:B------:R-:W-:Y:S02]  /*203090*/  SHF.R.U32.HI R48, RZ, 0x8, R48 ;  /* 0x00000008ff307819 */ /* 0x000fe40000011630 */
[----:B------:R-:W-:Y:S02]  /*2030a0*/  LOP3.LUT R50, R50, 0xffff, RZ, 0xc0, !PT ;  /* 0x0000ffff32327812 */ /* 0x000fe400078ec0ff */
[----:B------:R-:W-:Y:S02]  /*2030b0*/  LOP3.LUT R10, R10, 0xffff, RZ, 0xc0, !PT ;  /* 0x0000ffff0a0a7812 */ /* 0x000fe400078ec0ff */
[----:B------:R-:W-:Y:S02]  /*2030c0*/  LOP3.LUT R29, R29, 0xffff, RZ, 0xc0, !PT ;  /* 0x0000ffff1d1d7812 */ /* 0x000fe400078ec0ff */
[----:B------:R-:W-:-:S02]  /*2030d0*/  LOP3.LUT R48, R48, 0xffff, RZ, 0xc0, !PT ;  /* 0x0000ffff30307812 */ /* 0x000fc400078ec0ff */
        /* <DEDUP_REMOVED lines=10> */
[----:B----4-:R-:W-:Y:S02]  /*203180*/  PRMT R15, R15, 0x5410, R45 ;  /* 0x000054100f0f7816 */ /* 0x010fe4000000002d */
[----:B------:R-:W-:-:S03]  /*203190*/  PRMT R13, R13, 0x5410, R14 ;  /* 0x000054100d0d7816 */ /* 0x000fc6000000000e */
[----:B------:R-:W-:Y:S04]  /*2031a0*/  STL [R1+0x110], R15 ;  /* 0x0001100f01007387 */ /* 0x000fe80000100800 */
[----:B------:R-:W-:Y:S01]  /*2031b0*/  STL [R1+0x10c], R13 ;  /* 0x00010c0d01007387 */ /* 0x000fe20000100800 */
[----:B------:R-:W-:-:S03]  /*2031c0*/  PRMT R11, R39, 0x5410, R41 ;  /* 0x00005410270b7816 */ /* 0x000fc60000000029 */
[----:B------:R2:W-:Y:S04]  /*2031d0*/  STL [R1+0x27c], R10 ;  /* 0x00027c0a01007387 */ /* 0x0005e80000100800 */
[----:B------:R-:W-:Y:S01]  /*2031e0*/  STL [R1+0x280], R12 ;  /* 0x0002800c01007387 */ /* 0x000fe20000100800 */
[----:B--2---:R-:W-:-:S03]  /*2031f0*/  PRMT R10, R2, 0x5410, R35 ;  /* 0x00005410020a7816 */ /* 0x004fc60000000023 */
[----:B------:R-:W-:Y:S01]  /*203200*/  STL [R1+0x120], R11 ;  /* 0x0001200b01007387 */ /* 0x000fe20000100800 */
[----:B---3--:R-:W-:Y:S02]  /*203210*/  LOP3.LUT R15, R7, 0xffff, RZ, 0xc0, !PT ;  /* 0x0000ffff070f7812 */ /* 0x008fe400078ec0ff */
[----:B------:R-:W-:Y:S02]  /*203220*/  PRMT R2, R55, 0x5410, R3 ;  /* 0x0000541037027816 */ /* 0x000fe40000000003 */
[----:B------:R-:W2:Y:S01]  /*203230*/  LDL.LU R55, [R1+0xa1e0] ;  /* 0x00a1e00001377983 */ /* 0x000ea20000300800 */
[----:B------:R-:W-:-:S03]  /*203240*/  PRMT R3, R52, 0x5410, R9 ;  /* 0x0000541034037816 */ /* 0x000fc60000000009 */
[----:B------:R-:W-:Y:S04]  /*203250*/  STL [R1+0x140], R10 ;  /* 0x0001400a01007387 */ /* 0x000fe80000100800 */
[----:B------:R-:W3:Y:S04]  /*203260*/  LDL.LU R52, [R1+0xa1dc] ;  /* 0x00a1dc0001347983 */ /* 0x000ee80000300800 */
[----:B------:R0:W-:Y:S04]  /*203270*/  STL [R1+0x124], R2 ;  /* 0x0001240201007387 */ /* 0x0001e80000100800 */
[----:B------:R1:W-:Y:S01]  /*203280*/  STL [R1+0x148], R3 ;  /* 0x0001480301007387 */ /* 0x0003e20000100800 */
[----:B0-----:R-:W-:-:S03]  /*203290*/  LOP3.LUT R2, R31, 0xffff, RZ, 0xc0, !PT ;  /* 0x0000ffff1f027812 */ /* 0x001fc600078ec0ff */
[----:B------:R-:W4:Y:S04]  /*2032a0*/  LDL.LU R31, [R1+0x14c] ;  /* 0x00014c00011f7983 */ /* 0x000f280000300800 */
[----:B------:R-:W4:Y:S04]  /*2032b0*/  LDL.LU R7, [R1+0x44c] ;  /* 0x00044c0001077983 */ /* 0x000f280000300800 */
[----:B------:R-:W4:Y:S01]  /*2032c0*/  LDL.LU R29, [R1+0x144] ;  /* 0x00014400011d7983 */ /* 0x000f220000300800 */
[----:B-1----:R-:W-:-:S03]  /*2032d0*/  LOP3.LUT R3, R19, 0xffff, RZ, 0xc0, !PT ;  /* 0x0000ffff13037812 */ /* 0x002fc600078ec0ff */
[----:B------:R-:W4:Y:S01]  /*2032e0*/  LDL.LU R45, [R1+0x464] ;  /* 0x00046400012d7983 */ /* 0x000f220000300800 */
[----:B------:R-:W-:-:S03]  /*2032f0*/  LOP3.LUT R9, R21, 0xffff, RZ, 0xc0, !PT ;  /* 0x0000ffff15097812 */ /* 0x000fc600078ec0ff */
[----:B------:R-:W4:Y:S04]  /*203300*/  LDL.LU R12, [R1+0x15c] ;  /* 0x00015c00010c7983 */ /* 0x000f280000300800 */
[----:B------:R-:W4:Y:S04]  /*203310*/  LDL.LU R14, [R1+0x43c] ;  /* 0x00043c00010e7983 */ /* 0x000f280000300800 */
[----:B------:R-:W4:Y:S04]  /*203320*/  LDL.LU R13, [R1+0x2f98] ;  /* 0x002f9800010d7983 */ /* 0x000f280000300800 */
[----:B------:R-:W4:Y:S04]  /*203330*/  LDL.LU R19, [R1+0x2e98] ;  /* 0x002e980001137983 */ /* 0x000f280000300800 */
[----:B------:R-:W4:Y:S01]  /*203340*/  LDL.LU R21, [R1+0x2ef8] ;  /* 0x002ef80001157983 */ /* 0x000f220000300800 */
[----:B------:R-:W-:-:S02]  /*203350*/  PRMT R10, R15, 0x3340, R0 ;  /* 0x000033400f0a7816 */ /* 0x000fc40000000000 */
[----:B------:R-:W-:-:S04]  /*203360*/  PRMT R35, R2, 0x3340, R3 ;  /* 0x0000334002237816 */ /* 0x000fc80000000003 */
[----:B------:R-:W-:Y:S02]  /*203370*/  PRMT R39, R35, 0x5410, R10 ;  /* 0x0000541023277816 */ /* 0x000fe4000000000a */
[----:B------:R-:W-:Y:S02]  /*203380*/  SHF.R.U32.HI R2, RZ, 0x8, R2 ;  /* 0x00000008ff027819 */ /* 0x000fe40000011602 */
[----:B------:R-:W-:Y:S01]  /*203390*/  SHF.R.U32.HI R3, RZ, 0x8, R3 ;  /* 0x00000008ff037819 */ /* 0x000fe20000011603 */
[----:B------:R0:W-:Y:S01]  /*2033a0*/  STL [R1+0x500], R39 ;  /* 0x0005002701007387 */ /* 0x0001e20000100800 */
[----:B------:R-:W-:Y:S02]  /*2033b0*/  LOP3.LUT R2, R2, 0xffff, RZ, 0xc0, !PT ;  /* 0x0000ffff02027812 */ /* 0x000fe400078ec0ff */
[----:B------:R-:W-:-:S04]  /*2033c0*/  LOP3.LUT R3, R3, 0xffff, RZ, 0xc0, !PT ;  /* 0x0000ffff03037812 */ /* 0x000fc800078ec0ff */
[----:B------:R-:W-:Y:S02]  /*2033d0*/  PRMT R3, R2, 0x3340, R3 ;  /* 0x0000334002037816 */ /* 0x000fe40000000003 */
[----:B--2---:R-:W-:-:S04]  /*2033e0*/  LOP3.LUT R55, R55, 0xffff, RZ, 0xc0, !PT ;  /* 0x0000ffff37377812 */ /* 0x004fc800078ec0ff */
[----:B------:R-:W-:Y:S02]  /*2033f0*/  PRMT R10, R55, 0x3340, R0 ;  /* 0x00003340370a7816 */ /* 0x000fe40000000000 */
[----:B---3--:R-:W-:-:S04]  /*203400*/  LOP3.LUT R11, R52, 0xffff, RZ, 0xc0, !PT ;  /* 0x0000ffff340b7812 */ /* 0x008fc800078ec0ff */
[----:B------:R-:W-:Y:S02]  /*203410*/  PRMT R35, R9, 0x3340, R11 ;  /* 0x0000334009237816 */ /* 0x000fe4000000000b */
[----:B------:R-:W-:Y:S02]  /*203420*/  SHF.R.U32.HI R9, RZ, 0x8, R9 ;  /* 0x00000008ff097819 */ /* 0x000fe40000011609 */
[----:B------:R-:W-:Y:S02]  /*203430*/  PRMT R35, R35, 0x5410, R10 ;  /* 0x0000541023237816 */ /* 0x000fe4000000000a */
[----:B------:R-:W-:Y:S02]  /*203440*/  SHF.R.U32.HI R10, RZ, 0x8, R11 ;  /* 0x00000008ff0a7819 */ /* 0x000fe4000001160b */
[----:B------:R-:W-:Y:S01]  /*203450*/  LOP3.LUT R9, R9, 0xffff, RZ, 0xc0, !PT ;  /* 0x0000ffff09097812 */ /* 0x000fe200078ec0ff */
[----:B------:R1:W-:Y:S01]  /*203460*/  STL [R1+0x50c], R35 ;  /* 0x00050c2301007387 */ /* 0x0003e20000100800 */
[----:B------:R-:W-:-:S03]  /*203470*/  LOP3.LUT R10, R10, 0xffff, RZ, 0xc0, !PT ;  /* 0x0000ffff0a0a7812 */ /* 0x000fc600078ec0ff */
[----:B------:R-:W2:Y:S01]  /*203480*/  LDL.LU R11, [R1+0x16c] ;  /* 0x00016c00010b7983 */ /* 0x000ea20000300800 */
[----:B------:R-:W-:-:S03]  /*203490*/  PRMT R52, R9, 0x3340, R10 ;  /* 0x0000334009347816 */ /* 0x000fc6000000000a */
[----:B------:R-:W2:Y:S01]  /*2034a0*/  LDL.LU R41, [R1+0x45c] ;  /* 0x00045c0001297983 */ /* 0x000ea20000300800 */
[----:B----4-:R-:W-:-:S03]  /*2034b0*/  PRMT R2, R7, 0x5410, R31 ;  /* 0x0000541007027816 */ /* 0x010fc6000000001f */
[----:B------:R-:W-:Y:S04]  /*2034c0*/  STL [R1+0xa024], R52 ;  /* 0x00a0243401007387 */ /* 0x000fe80000100800 */
[----:B0-----:R-:W3:Y:S04]  /*2034d0*/  LDL.LU R39, [R1+0x178] ;  /* 0x0001780001277983 */ /* 0x001ee80000300800 */
[----:B------:R-:W-:Y:S04]  /*2034e0*/  STL [R1+0x400], R3 ;  /* 0x0004000301007387 */ /* 0x000fe80000100800 */
[----:B-1----:R-:W3:Y:S04]  /*2034f0*/  LDL.LU R35, [R1+0x3e0] ;  /* 0x0003e00001237983 */ /* 0x002ee80000300800 */
[----:B------:R0:W-:Y:S04]  /*203500*/  STL [R1+0x14c], R2 ;  /* 0x00014c0201007387 */ /* 0x0001e80000100800 */
[----:B0-----:R-:W4:Y:S04]  /*203510*/  LDL.LU R2, [R1+0x174] ;  /* 0x0001740001027983 */ /* 0x001f280000300800 */
[----:B------:R-:W4:Y:S04]  /*203520*/  LDL.LU R3, [R1+0x448] ;  /* 0x0004480001037983 */ /* 0x000f280000300800 */
[----:B------:R-:W4:Y:S04]  /*203530*/  LDL.LU R9, [R1+0x5320] ;  /* 0x0053200001097983 */ /* 0x000f280000300800 */
[----:B------:R-:W4:Y:S04]  /*203540*/  LDL.LU R31, [R1+0x52ac] ;  /* 0x0052ac00011f7983 */ /* 0x000f280000300800 */
[----:B------:R-:W4:Y:S01]  /*203550*/  LDL.LU R7, [R1+0x5338] ;  /* 0x0053380001077983 */ /* 0x000f220000300800 */
[----:B------:R-:W-:-:S02]  /*203560*/  PRMT R29, R45, 0x5410, R29 ;  /* 0x000054102d1d7816 */ /* 0x000fc4000000001d */
[----:B------:R-:W-:Y:S02]  /*203570*/  PRMT R10, R14, 0x5410, R12 ;  /* 0x000054100e0a7816 */ /* 0x000fe4000000000c */
[----:B------:R-:W-:Y:S02]  /*203580*/  LOP3.LUT R12, R13, 0xffff, RZ, 0xc0, !PT ;  /* 0x0000ffff0d0c7812 */ /* 0x000fe400078ec0ff */
[----:B------:R-:W-:Y:S02]  /*203590*/  LOP3.LUT R14, R19, 0xffff, RZ, 0xc0, !PT ;  /* 0x0000ffff130e7812 */ /* 0x000fe400078ec0ff */
[----:B------:R-:W-:Y:S01]  /*2035a0*/  LOP3.LUT R13, R21, 0xffff, RZ, 0xc0, !PT ;  /* 0x0000ffff150d7812 */ /* 0x000fe200078ec0ff */
[----:B------:R-:W-:Y:S03]  /*2035b0*/  STL [R1+0x144], R29 ;  /* 0x0001441d01007387 */ /* 0x000fe60000100800 */
[----:B------:R-:W-:Y:S01]  /*2035c0*/  PRMT R19, R12, 0x3340, R13 ;  /* 0x000033400c137816 */ /* 0x000fe2000000000d */
[----:B------:R0:W-:Y:S01]  /*2035d0*/  STL [R1+0x15c], R10 ;  /* 0x00015c0a01007387 */ /* 0x0001e20000100800 */
[----:B------:R-:W-:-:S02]  /*2035e0*/  SHF.R.U32.HI R12, RZ, 0x8, R12 ;  /* 0x00000008ff0c7819 */ /* 0x000fc4000001160c */
[----:B------:R-:W-:Y:S02]  /*2035f0*/  SHF.R.U32.HI R13, RZ, 0x8, R13 ;  /* 0x00000008ff0d7819 */ /* 0x000fe4000001160d */
[----:B0-----:R-:W-:-:S04]  /*203600*/  PRMT R10, R14, 0x3340, R0 ;  /* 0x000033400e0a7816 */ /* 0x001fc80000000000 */
[----:B------:R-:W-:Y:S02]  /*203610*/  PRMT R19, R19, 0x5410, R10 ;  /* 0x0000541013137816 */ /* 0x000fe4000000000a */
[----:B------:R-:W-:Y:S02]  /*203620*/  SHF.R.U32.HI R10, RZ, 0x8, R15 ;  /* 0x00000008ff0a7819 */ /* 0x000fe4000001160f */
[----:B------:R-:W-:Y:S02]  /*203630*/  LOP3.LUT R12, R12, 0xffff, RZ, 0xc0, !PT ;  /* 0x0000ffff0c0c7812 */ /* 0x000fe400078ec0ff */
[----:B------:R-:W-:Y:S02]  /*203640*/  LOP3.LUT R10, R10, 0xffff, RZ, 0xc0, !PT ;  /* 0x0000ffff0a0a7812 */ /* 0x000fe400078ec0ff */
[----:B------:R-:W-:Y:S02]  /*203650*/  LOP3.LUT R13, R13, 0xffff, RZ, 0xc0, !PT ;  /* 0x0000ffff0d0d7812 */ /* 0x000fe400078ec0ff */
[----:B------:R-:W-:Y:S01]  /*203660*/  PRMT R15, R10, 0x3340, R0 ;  /* 0x000033400a0f7816 */ /* 0x000fe20000000000 */
[----:B------:R0:W-:Y:S01]  /*203670*/  STL [R1+0x4f4], R19 ;  /* 0x0004f41301007387 */ /* 0x0001e20000100800 */
[----:B------:R-:W-:-:S03]  /*203680*/  PRMT R12, R12, 0x3340, R13 ;  /* 0x000033400c0c7816 */ /* 0x000fc6000000000d */
[----:B0-----:R-:W4:Y:S04]  /*203690*/  LDL.LU R19, [R1+0x170] ;  /* 0x0001700001137983 */ /* 0x001f280000300800 */
[----:B------:R-:W4:Y:S04]  /*2036a0*/  LDL.LU R21, [R1+0x434] ;  /* 0x0004340001157983 */ /* 0x000f280000300800 */
[----:B------:R0:W-:Y:S04]  /*2036b0*/  STL [R1+0x26c], R15 ;  /* 0x00026c0f01007387 */ /* 0x0001e80000100800 */
[----:B------:R-:W4:Y:S04]  /*2036c0*/  LDL.LU R29, [R1+0x168] ;  /* 0x00016800011d7983 */ /* 0x000f280000300800 */
[----:B------:R1:W-:Y:S04]  /*2036d0*/  STL [R1+0x3e4], R12 ;  /* 0x0003e40c01007387 */ /* 0x0003e80000100800 */
[----:B------:R-:W4:Y:S01]  /*2036e0*/  LDL.LU R45, [R1+0x438] ;  /* 0x00043800012d7983 */ /* 0x000f220000300800 */
[----:B--2---:R-:W-:-:S05]  /*2036f0*/  PRMT R10, R41, 0x5410, R11 ;  /* 0x00005410290a7816 */ /* 0x004fca000000000b */
[----:B------:R4:W-:Y:S04]  /*203700*/  STL [R1+0x16c], R10 ;  /* 0x00016c0a01007387 */ /* 0x0009e80000100800 */
[----:B0-----:R-:W2:Y:S04]  /*203710*/  LDL.LU R15, [R1+0x164] ;  /* 0x00016400010f7983 */ /* 0x001ea80000300800 */
[----:B-1----:R-:W2:Y:S04]  /*203720*/  LDL.LU R12, [R1+0x424] ;  /* 0x00042400010c7983 */ /* 0x002ea80000300800 */
[----:B------:R-:W2:Y:S04]  /*203730*/  LDL.LU R11, [R1+0x532c] ;  /* 0x00532c00010b7983 */ /* 0x000ea80000300800 */
[----:B------:R-:W2:Y:S01]  /*203740*/  LDL.LU R13, [R1+0x52bc] ;  /* 0x0052bc00010d7983 */ /* 0x000ea20000300800 */
[----:B---3--:R-:W-:-:S03]  /*203750*/  PRMT R35, R35, 0x5410, R39 ;  /* 0x0000541023237816 */ /* 0x008fc60000000027 */
[----:B------:R-:W3:Y:S04]  /*203760*/  LDL.LU R41, [R1+0x5350] ;  /* 0x0053500001297983 */ /* 0x000ee80000300800 */
[----:B------:R-:W-:Y:S01]  /*203770*/  STL [R1+0x17c], R35 ;  /* 0x00017c2301007387 */ /* 0x000fe20000100800 */
[----:B----4-:R-:W-:Y:S02]  /*203780*/  PRMT R10, R3, 0x5410, R2 ;  /* 0x00005410030a7816 */ /* 0x010fe40000000002 */
[----:B------:R-:W-:-:S03]  /*203790*/  LOP3.LUT R3, R9, 0xffff, RZ, 0xc0, !PT ;  /* 0x0000ffff09037812 */ /* 0x000fc600078ec0ff */
[----:B------:R0:W-:Y:S01]  /*2037a0*/  STL [R1+0x1cc], R10 ;  /* 0x0001cc0a01007387 */ /* 0x0001e20000100800 */
[----:B------:R-:W-:Y:S02]  /*2037b0*/  LOP3.LUT R2, R31, 0xffff, RZ, 0xc0, !PT ;  /* 0x0000ffff1f027812 */ /* 0x000fe400078ec0ff */
[----:B------:R-:W-:Y:S02]  /*2037c0*/  LOP3.LUT R7, R7, 0xffff, RZ, 0xc0, !PT ;  /* 0x0000ffff07077812 */ /* 0x000fe400078ec0ff */
[----:B0-----:R-:W-:Y:S02]  /*2037d0*/  PRMT R10, R2, 0x3340, R0 ;  /* 0x00003340020a7816 */ /* 0x001fe40000000000 */
[----:B------:R-:W-:-:S04]  /*2037e0*/  PRMT R9, R3, 0x3340, R7 ;  /* 0x0000334003097816 */ /* 0x000fc80000000007 */
[----:B------:R-:W-:-:S05]  /*2037f0*/  PRMT R9, R9, 0x5410, R10 ;  /* 0x0000541009097816 */ /* 0x000fca000000000a */
[----:B------:R0:W-:Y:S04]  /*203800*/  STL [R1+0x464], R9 ;  /* 0x0004640901007387 */ /* 0x0001e80000100800 */
[----:B------:R-:W4:Y:S04]  /*203810*/  LDL.LU R39, [R1+0x160] ;  /* 0x0001600001277983 */ /* 0x000f280000300800 */
[----:B0-----:R-:W4:Y:S01]  /*203820*/  LDL.LU R9, [R1+0x42c] ;  /* 0x00042c0001097983 */ /* 0x001f220000300800 */
        /* <DEDUP_REMOVED lines=8> */
[----:B------:R-:W-:Y:S04]  /*2038b0*/  STL [R1+0x3e0], R7 ;  /* 0x0003e00701007387 */ /* 0x000fe80000100800 */
[----:B------:R-:W4:Y:S04]  /*2038c0*/  LDL.LU R35, [R1+0x158] ;  /* 0x0001580001237983 */ /* 0x000f280000300800 */
[----:B------:R0:W-:Y:S01]  /*2038d0*/  STL [R1+0x268], R2 ;  /* 0x0002680201007387 */ /* 0x0001e20000100800 */
[----:B------:R-:W-:-:S03]  /*2038e0*/  PRMT R3, R21, 0x5410, R19 ;  /* 0x0000541015037816 */ /* 0x000fc60000000013 */
[----:B0-----:R-:W4:Y:S04]  /*2038f0*/  LDL.LU R2, [R1+0x410] ;  /* 0x0004100001027983 */ /* 0x001f280000300800 */
[----:B------:R0:W-:Y:S01]  /*203900*/  STL [R1+0x1d4], R3 ;  /* 0x0001d40301007387 */ /* 0x0001e20000100800 */
[----:B------:R-:W-:-:S03]  /*203910*/  PRMT R29, R45, 0x5410, R29 ;  /* 0x000054102d1d7816 */ /* 0x000fc6000000001d */
[----:B0-----:R-:W4:Y:S04]  /*203920*/  LDL.LU R3, [R1+0x154] ;  /* 0x0001540001037983 */ /* 0x001f280000300800 */
[----:B------:R-:W4:Y:S04]  /*203930*/  LDL.LU R31, [R1+0x260] ;  /* 0x00026000011f7983 */ /* 0x000f280000300800 */
[----:B------:R-:W4:Y:S04]  /*203940*/  LDL.LU R7, [R1+0x5308] ;  /* 0x0053080001077983 */ /* 0x000f280000300800 */
[----:B------:R-:W4:Y:S04]  /*203950*/  LDL.LU R19, [R1+0x5290] ;  /* 0x0052900001137983 */ /* 0x000f280000300800 */
[----:B------:R-:W4:Y:S04]  /*203960*/  LDL.LU R21, [R1+0x5318] ;  /* 0x0053180001157983 */ /* 0x000f280000300800 */
[----:B------:R-:W-:Y:S01]  /*203970*/  STL [R1+0x1d0], R29 ;  /* 0x0001d01d01007387 */ /* 0x000fe20000100800 */
[----:B--2---:R-:W-:-:S02]  /*203980*/  PRMT R10, R12, 0x5410, R15 ;  /* 0x000054100c0a7816 */ /* 0x004fc4000000000f */
[----:B------:R-:W-:-:S03]  /*203990*/  LOP3.LUT R11, R11, 0xffff, RZ, 0xc0, !PT ;  /* 0x0000ffff0b0b7812 */ /* 0x000fc600078ec0ff */
[----:B------:R0:W-:Y:S01]  /*2039a0*/  STL [R1+0x218], R10 ;  /* 0x0002180a01007387 */ /* 0x0001e20000100800 */
[----:B------:R-:W-:Y:S02]  /*2039b0*/  LOP3.LUT R13, R13, 0xffff, RZ, 0xc0, !PT ;  /* 0x0000ffff0d0d7812 */ /* 0x000fe400078ec0ff */
[----:B---3--:R-:W-:Y:S02]  /*2039c0*/  LOP3.LUT R12, R41, 0xffff, RZ, 0xc0, !PT ;  /* 0x0000ffff290c7812 */ /* 0x008fe400078ec0ff */
[----:B0-----:R-:W-:Y:S02]  /*2039d0*/  PRMT R10, R13, 0x3340, R0 ;  /* 0x000033400d0a7816 */ /* 0x001fe40000000000 */
[----:B------:R-:W-:-:S04]  /*2039e0*/  PRMT R15, R11, 0x3340, R12 ;  /* 0x000033400b0f7816 */ /* 0x000fc8000000000c */
[----:B------:R-:W-:Y:S02]  /*2039f0*/  PRMT R15, R15, 0x5410, R10 ;  /* 0x000054100f0f7816 */ /* 0x000fe4000000000a */
[----:B------:R-:W-:Y:S02]  /*203a00*/  SHF.R.U32.HI R10, RZ, 0x8, R14 ;  /* 0x00000008ff0a7819 */ /* 0x000fe4000001160e */
[----:B------:R-:W-:Y:S02]  /*203a10*/  SHF.R.U32.HI R11, RZ, 0x8, R11 ;  /* 0x00000008ff0b7819 */ /* 0x000fe4000001160b */
[----:B------:R-:W-:Y:S02]  /*203a20*/  SHF.R.U32.HI R12, RZ, 0x8, R12 ;  /* 0x00000008ff0c7819 */ /* 0x000fe4000001160c */
[----:B------:R-:W-:Y:S02]  /*203a30*/  LOP3.LUT R10, R10, 0xffff, RZ, 0xc0, !PT ;  /* 0x0000ffff0a0a7812 */ /* 0x000fe400078ec0ff */
[----:B------:R-:W-:-:S02]  /*203a40*/  LOP3.LUT R11, R11, 0xffff, RZ, 0xc0, !PT ;  /* 0x0000ffff0b0b7812 */ /* 0x000fc400078ec0ff */
[----:B------:R-:W-:Y:S02]  /*203a50*/  LOP3.LUT R12, R12, 0xffff, RZ, 0xc0, !PT ;  /* 0x0000ffff0c0c7812 */ /* 0x000fe400078ec0ff */
[----:B------:R-:W-:Y:S02]  /*203a60*/  PRMT R14, R10, 0x3340, R0 ;  /* 0x000033400a0e7816 */ /* 0x000fe40000000000 */
[----:B------:R-:W-:Y:S01]  /*203a70*/  PRMT R10, R11, 0x3340, R12 ;  /* 0x000033400b0a7816 */ /* 0x000fe2000000000c */
[----:B------:R0:W-:Y:S04]  /*203a80*/  STL [R1+0x45c], R15 ;  /* 0x00045c0f01007387 */ /* 0x0001e80000100800 */
[----:B------:R-:W-:Y:S04]  /*203a90*/  STL [R1+0x264], R14 ;  /* 0x0002640e01007387 */ /* 0x000fe80000100800 */
[----:B------:R-:W2:Y:S04]  /*203aa0*/  LDL.LU R50, [R1+0x150] ;  /* 0x0001500001327983 */ /* 0x000ea80000300800 */
[----:B------:R-:W-:Y:S04]  /*203ab0*/  STL [R1+0x3d8], R10 ;  /* 0x0003d80a01007387 */ /* 0x000fe80000100800 */
[----:B------:R-:W2:Y:S01]  /*203ac0*/  LDL.LU R48, [R1+0x40c] ;  /* 0x00040c0001307983 */ /* 0x000ea20000300800 */
[----:B----4-:R-:W-:-:S05]  /*203ad0*/  PRMT R9, R9, 0x5410, R39 ;  /* 0x0000541009097816 */ /* 0x010fca0000000027 */
[----:B------:R1:W-:Y:S04]  /*203ae0*/  STL [R1+0x228], R9 ;  /* 0x0002280901007387 */ /* 0x0003e80000100800 */
[----:B------:R-:W3:Y:S04]  /*203af0*/  LDL.LU R29, [R1+0x13c] ;  /* 0x00013c00011d7983 */ /* 0x000ee80000300800 */
[----:B------:R-:W3:Y:S04]  /*203b00*/  LDL.LU R45, [R1+0x3f0] ;  /* 0x0003f000012d7983 */ /* 0x000ee80000300800 */
[----:B0-----:R-:W4:Y:S04]  /*203b10*/  LDL.LU R15, [R1+0x138] ;  /* 0x00013800010f7983 */ /* 0x001f280000300800 */
[----:B------:R-:W4:Y:S04]  /*203b20*/  LDL.LU R12, [R1+0x3fc] ;  /* 0x0003fc00010c7983 */ /* 0x000f280000300800 */
[----:B------:R-:W4:Y:S04]  /*203b30*/  LDL.LU R11, [R1+0x5314] ;  /* 0x00531400010b7983 */ /* 0x000f280000300800 */
[----:B-1----:R-:W4:Y:S04]  /*203b40*/  LDL.LU R9, [R1+0x5298] ;  /* 0x0052980001097983 */ /* 0x002f280000300800 */
[----:B------:R-:W4:Y:S01]  /*203b50*/  LDL.LU R14, [R1+0x5324] ;  /* 0x00532400010e7983 */ /* 0x000f220000300800 */
[----:B------:R-:W-:-:S05]  /*203b60*/  PRMT R35, R2, 0x5410, R35 ;  /* 0x0000541002237816 */ /* 0x000fca0000000023 */
[----:B------:R-:W-:Y:S01]  /*203b70*/  STL [R1+0x22c], R35 ;  /* 0x00022c2301007387 */ /* 0x000fe20000100800 */
[----:B------:R-:W-:Y:S02]  /*203b80*/  PRMT R10, R31, 0x5410, R3 ;  /* 0x000054101f0a7816 */ /* 0x000fe40000000003 */
[----:B------:R-:W-:-:S03]  /*203b90*/  LOP3.LUT R2, R7, 0xffff, RZ, 0xc0, !PT ;  /* 0x0000ffff07027812 */ /* 0x000fc600078ec0ff */
[----:B------:R0:W-:Y:S01]  /*203ba0*/  STL [R1+0x234], R10 ;  /* 0x0002340a01007387 */ /* 0x0001e20000100800 */
[----:B------:R-:W-:Y:S02]  /*203bb0*/  LOP3.LUT R3, R19, 0xffff, RZ, 0xc0, !PT ;  /* 0x0000ffff13037812 */ /* 0x000fe400078ec0ff */
[----:B------:R-:W-:Y:S02]  /*203bc0*/  LOP3.LUT R7, R21, 0xffff, RZ, 0xc0, !PT ;  /* 0x0000ffff15077812 */ /* 0x000fe400078ec0ff */
[----:B0-----:R-:W-:Y:S02]  /*203bd0*/  PRMT R10, R3, 0x3340, R0 ;  /* 0x00003340030a7816 */ /* 0x001fe40000000000 */
[----:B------:R-:W-:Y:S02]  /*203be0*/  PRMT R19, R2, 0x3340, R7 ;  /* 0x0000334002137816 */ /* 0x000fe40000000007 */
[----:B------:R-:W-:Y:S02]  /*203bf0*/  SHF.R.U32.HI R2, RZ, 0x8, R2 ;  /* 0x00000008ff027819 */ /* 0x000fe40000011602 */
[----:B------:R-:W-:-:S02]  /*203c00*/  PRMT R19, R19, 0x5410, R10 ;  /* 0x0000541013137816 */ /* 0x000fc4000000000a */
[----:B------:R-:W-:Y:S02]  /*203c10*/  SHF.R.U32.HI R10, RZ, 0x8, R7 ;  /* 0x00000008ff0a7819 */ /* 0x000fe40000011607 */
[----:B------:R-:W-:Y:S02]  /*203c20*/  SHF.R.U32.HI R3, RZ, 0x8, R3 ;  /* 0x00000008ff037819 */ /* 0x000fe40000011603 */
[----:B------:R-:W-:Y:S02]  /*203c30*/  LOP3.LUT R2, R2, 0xffff, RZ, 0xc0, !PT ;  /* 0x0000ffff02027812 */ /* 0x000fe400078ec0ff */
[----:B------:R-:W-:Y:S01]  /*203c40*/  LOP3.LUT R10, R10, 0xffff, RZ, 0xc0, !PT ;  /* 0x0000ffff0a0a7812 */ /* 0x000fe200078ec0ff */
[----:B------:R-:W-:Y:S01]  /*203c50*/  STL [R1+0x44c], R19 ;  /* 0x00044c1301007387 */ /* 0x000fe20000100800 */
[----:B------:R-:W-:Y:S02]  /*203c60*/  LOP3.LUT R52, R3, 0xffff, RZ, 0xc0, !PT ;  /* 0x0000ffff03347812 */ /* 0x000fe400078ec0ff */
[----:B------:R-:W-:Y:S01]  /*203c70*/  PRMT R3, R2, 0x3340, R10 ;  /* 0x0000334002037816 */ /* 0x000fe2000000000a */
[----:B------:R-:W4:Y:S04]  /*203c80*/  LDL.LU R41, [R1+0x134] ;  /* 0x0001340001297983 */ /* 0x000f280000300800 */
[----:B------:R-:W4:Y:S01]  /*203c90*/  LDL.LU R39, [R1+0x254] ;  /* 0x0002540001277983 */ /* 0x000f220000300800 */
[----:B------:R-:W-:-:S03]  /*203ca0*/  PRMT R10, R52, 0x3340, R0 ;  /* 0x00003340340a7816 */ /* 0x000fc60000000000 */
[----:B------:R-:W4:Y:S04]  /*203cb0*/  LDL.LU R35, [R1+0x130] ;  /* 0x0001300001237983 */ /* 0x000f280000300800 */
[----:B------:R-:W4:Y:S04]  /*203cc0*/  LDL.LU R2, [R1+0x3f8] ;  /* 0x0003f80001027983 */ /* 0x000f280000300800 */
[----:B------:R0:W-:Y:S04]  /*203cd0*/  STL [R1+0x3d4], R3 ;  /* 0x0003d40301007387 */ /* 0x0001e80000100800 */
[----:B0-----:R-:W4:Y:S04]  /*203ce0*/  LDL.LU R3, [R1+0x12c] ;  /* 0x00012c0001037983 */ /* 0x001f280000300800 */
[----:B------:R-:W4:Y:S04]  /*203cf0*/  LDL.LU R31, [R1+0x3ec] ;  /* 0x0003ec00011f7983 */ /* 0x000f280000300800 */
[----:B------:R-:W4:Y:S04]  /*203d00*/  LDL.LU R7, [R1+0x22d8] ;  /* 0x0022d80001077983 */ /* 0x000f280000300800 */
[----:B------:R-:W4:Y:S04]  /*203d10*/  LDL.LU R19, [R1+0x1b90] ;  /* 0x001b900001137983 */ /* 0x000f280000300800 */
[----:B------:R-:W4:Y:S04]  /*203d20*/  LDL.LU R21, [R1+0x1bbc] ;  /* 0x001bbc0001157983 */ /* 0x000f280000300800 */
[----:B------:R4:W-:Y:S01]  /*203d30*/  STL [R1+0x260], R10 ;  /* 0x0002600a01007387 */ /* 0x0009e20000100800 */
[----:B--2---:R-:W-:-:S05]  /*203d40*/  PRMT R48, R48, 0x5410, R50 ;  /* 0x0000541030307816 */ /* 0x004fca0000000032 */
[----:B------:R-:W-:Y:S01]  /*203d50*/  STL [R1+0x230], R48 ;  /* 0x0002303001007387 */ /* 0x000fe20000100800 */
[----:B---3--:R-:W-:Y:S02]  /*203d60*/  PRMT R29, R45, 0x5410, R29 ;  /* 0x000054102d1d7816 */ /* 0x008fe4000000001d */
[----:B----4-:R-:W-:-:S03]  /*203d70*/  PRMT R10, R12, 0x5410, R15 ;  /* 0x000054100c0a7816 */ /* 0x010fc6000000000f */
[----:B------:R-:W-:Y:S01]  /*203d80*/  STL [R1+0x24c], R29 ;  /* 0x00024c1d01007387 */ /* 0x000fe20000100800 */
[----:B------:R-:W-:-:S03]  /*203d90*/  LOP3.LUT R11, R11, 0xffff, RZ, 0xc0, !PT ;  /* 0x0000ffff0b0b7812 */ /* 0x000fc600078ec0ff */
[----:B------:R0:W-:Y:S01]  /*203da0*/  STL [R1+0x23c], R10 ;  /* 0x00023c0a01007387 */ /* 0x0001e20000100800 */
[----:B------:R-:W-:Y:S02]  /*203db0*/  LOP3.LUT R9, R9, 0xffff, RZ, 0xc0, !PT ;  /* 0x0000ffff09097812 */ /* 0x000fe400078ec0ff */
[----:B------:R-:W-:Y:S02]  /*203dc0*/  LOP3.LUT R12, R14, 0xffff, RZ, 0xc0, !PT ;  /* 0x0000ffff0e0c7812 */ /* 0x000fe400078ec0ff */
        /* <DEDUP_REMOVED lines=9> */
[----:B------:R-:W-:Y:S01]  /*203e60*/  PRMT R13, R10, 0x3340, R0 ;  /* 0x000033400a0d7816 */ /* 0x000fe20000000000 */
[----:B------:R0:W-:Y:S01]  /*203e70*/  STL [R1+0x448], R14 ;  /* 0x0004480e01007387 */ /* 0x0001e20000100800 */
[----:B------:R-:W-:-:S03]  /*203e80*/  PRMT R10, R11, 0x3340, R12 ;  /* 0x000033400b0a7816 */ /* 0x000fc6000000000c */
[----:B------:R-:W2:Y:S04]  /*203e90*/  LDL.LU R15, [R1+0x128] ;  /* 0x00012800010f7983 */ /* 0x000ea80000300800 */
[----:B------:R1:W-:Y:S04]  /*203ea0*/  STL [R1+0x25c], R13 ;  /* 0x00025c0d01007387 */ /* 0x0003e80000100800 */
[----:B------:R-:W2:Y:S04]  /*203eb0*/  LDL.LU R12, [R1+0x3f4] ;  /* 0x0003f400010c7983 */ /* 0x000ea80000300800 */
[----:B------:R3:W-:Y:S04]  /*203ec0*/  STL [R1+0x3d0], R10 ;  /* 0x0003d00a01007387 */ /* 0x0007e80000100800 */
[----:B0-----:R-:W4:Y:S04]  /*203ed0*/  LDL.LU R14, [R1+0x11c] ;  /* 0x00011c00010e7983 */ /* 0x001f280000300800 */
[----:B-1----:R-:W4:Y:S04]  /*203ee0*/  LDL.LU R13, [R1+0x118] ;  /* 0x00011800010d7983 */ /* 0x002f280000300800 */
[----:B------:R-:W4:Y:S01]  /*203ef0*/  LDL.LU R11, [R1+0x22dc] ;  /* 0x0022dc00010b7983 */ /* 0x000f220000300800 */
[----:B---3--:R-:W-:-:S05]  /*203f00*/  PRMT R10, R39, 0x5410, R41 ;  /* 0x00005410270a7816 */ /* 0x008fca0000000029 */
[----:B------:R0:W-:Y:S04]  /*203f10*/  STL [R1+0x254], R10 ;  /* 0x0002540a01007387 */ /* 0x0001e80000100800 */
[----:B------:R-:W3:Y:S04]  /*203f20*/  LDL.LU R41, [R1+0x1b98] ;  /* 0x001b980001297983 */ /* 0x000ee80000300800 */
[----:B------:R-:W3:Y:S01]  /*203f30*/  LDL.LU R39, [R1+0x1bc0] ;  /* 0x001bc00001277983 */ /* 0x000ee20000300800 */
[----:B0-----:R-:W-:-:S05]  /*203f40*/  PRMT R10, R2, 0x5410, R35 ;  /* 0x00005410020a7816 */ /* 0x001fca0000000023 */
[----:B------:R-:W-:Y:S01]  /*203f50*/  STL [R1+0x244], R10 ;  /* 0x0002440a01007387 */ /* 0x000fe20000100800 */
[----:B------:R-:W-:Y:S02]  /*203f60*/  PRMT R2, R31, 0x5410, R3 ;  /* 0x000054101f027816 */ /* 0x000fe40000000003 */
[----:B------:R-:W-:-:S03]  /*203f70*/  LOP3.LUT R3, R7, 0xffff, RZ, 0xc0, !PT ;  /* 0x0000ffff07037812 */ /* 0x000fc600078ec0ff */
[----:B------:R0:W-:Y:S01]  /*203f80*/  STL [R1+0x250], R2 ;  /* 0x0002500201007387 */ /* 0x0001e20000100800 */
[----:B------:R-:W-:Y:S02]  /*203f90*/  LOP3.LUT R7, R19, 0xffff, RZ, 0xc0, !PT ;  /* 0x0000ffff13077812 */ /* 0x000fe400078ec0ff */
[----:B0-----:R-:W-:Y:S02]  /*203fa0*/  LOP3.LUT R2, R21, 0xffff, RZ, 0xc0, !PT ;  /* 0x0000ffff15027812 */ /* 0x001fe400078ec0ff */
[----:B------:R-:W-:Y:S02]  /*203fb0*/  PRMT R10, R7, 0x3340, R0 ;  /* 0x00003340070a7816 */ /* 0x000fe40000000000 */
[----:B------:R-:W-:Y:S02]  /*203fc0*/  PRMT R19, R3, 0x3340, R2 ;  /* 0x0000334003137816 */ /* 0x000fe40000000002 */
[----:B------:R-:W-:Y:S02]  /*203fd0*/  SHF.R.U32.HI R29, RZ, 0x8, R3 ;  /* 0x00000008ff1d7819 */ /* 0x000fe40000011603 */
[----:B------:R-:W-:-:S02]  /*203fe0*/  PRMT R19, R19, 0x5410, R10 ;  /* 0x0000541013137816 */ /* 0x000fc4000000000a */
[----:B------:R-:W-:Y:S02]  /*203ff0*/  SHF.R.U32.HI R45, RZ, 0x8, R2 ;  /* 0x00000008ff2d7819 */ /* 0x000fe40000011602 */
[----:B------:R-:W-:Y:S01]  /*204000*/  SHF.R.U32.HI R10, RZ, 0x8, R9 ;  /* 0x00000008ff0a7819 */ /* 0x000fe20000011609 */
[----:B------:R0:W-:Y:S01]  /*204010*/  STL [R1+0x43c], R19 ;  /* 0x00043c1301007387 */ /* 0x0001e20000100800 */
[----:B------:R-:W-:Y:S02]  /*204020*/  LOP3.LUT R29, R29, 0xffff, RZ, 0xc0, !PT ;  /* 0x0000ffff1d1d7812 */ /* 0x000fe400078ec0ff */
[----:B------:R-:W-:Y:S01]  /*204030*/  LOP3.LUT R45, R45, 0xffff, RZ, 0xc0, !PT ;  /* 0x0000ffff2d2d7812 */ /* 0x000fe200078ec0ff */
[----:B------:R-:W3:Y:S01]  /*204040*/  LDL.LU R35, [R1+0x114] ;  /* 0x0001140001237983 */ /* 0x000ee20000300800 */
[----:B------:R-:W-:Y:S02]  /*204050*/  LOP3.LUT R10, R10, 0xffff, RZ, 0xc0, !PT ;  /* 0x0000ffff0a0a7812 */ /* 0x000fe400078ec0ff */
[----:B------:R-:W-:Y:S01]  /*204060*/  PRMT R48, R29, 0x3340, R45 ;  /* 0x000033401d307816 */ /* 0x000fe2000000002d */
[----:B------:R-:W3:Y:S01]  /*204070*/  LDL.LU R2, [R1+0x3dc] ;  /* 0x0003dc0001027983 */ /* 0x000ee20000300800 */
[----:B------:R-:W-:-:S03]  /*204080*/  PRMT R10, R10, 0x3340, R0 ;  /* 0x000033400a0a7816 */ /* 0x000fc60000000000 */
[----:B------:R-:W3:Y:S04]  /*204090*/  LDL.LU R3, [R1+0x108] ;  /* 0x0001080001037983 */ /* 0x000ee80000300800 */
[----:B------:R-:W3:Y:S04]  /*2040a0*/  LDL.LU R9, [R1+0x3c8] ;  /* 0x0003c80001097983 */ /* 0x000ee80000300800 */
[----:B------:R-:W3:Y:S04]  /*2040b0*/  LDL.LU R31, [R1+0x104] ;  /* 0x00010400011f7983 */ /* 0x000ee80000300800 */
[----:B0-----:R-:W3:Y:S04]  /*2040c0*/  LDL.LU R19, [R1+0x1bd0] ;  /* 0x001bd00001137983 */ /* 0x001ee80000300800 */
[----:B------:R-:W3:Y:S04]  /*2040d0*/  LDL.LU R21, [R1+0x1bb0] ;  /* 0x001bb00001157983 */ /* 0x000ee80000300800 */
[----:B------:R-:W-:Y:S04]  /*2040e0*/  STL [R1+0xa028], R48 ;  /* 0x00a0283001007387 */ /* 0x000fe80000100800 */
[----:B------:R2:W-:Y:S02]  /*2040f0*/  STL [R1+0x258], R10 ;  /* 0x0002580a01007387 */ /* 0x0005e40000100800 */
[----:B--2---:R-:W-:-:S02]  /*204100*/  PRMT R10, R12, 0x5410, R15 ;  /* 0x000054100c0a7816 */ /* 0x004fc4000000000f */
[----:B----4-:R-:W-:-:S05]  /*204110*/  PRMT R17, R17, 0x5410, R14 ;  /* 0x0000541011117816 */ /* 0x010fca000000000e */
[----:B------:R-:W-:Y:S04]  /*204120*/  STL [R1+0xa02c], R17 ;  /* 0x00a02c1101007387 */ /* 0x000fe80000100800 */
[----:B------:R0:W-:Y:S02]  /*204130*/  STL [R1+0x13b4], R10 ;  /* 0x0013b40a01007387 */ /* 0x0001e40000100800 */
[----:B0-----:R-:W-:Y:S02]  /*204140*/  PRMT R10, R56, 0x5410, R13 ;  /* 0x00005410380a7816 */ /* 0x001fe4000000000d */
[----:B------:R-:W2:Y:S01]  /*204150*/  LDL.LU R56, [R1+0xa1d8] ;  /* 0x00a1d80001387983 */ /* 0x000ea20000300800 */
[----:B------:R-:W-:Y:S02]  /*204160*/  LOP3.LUT R12, R11, 0xffff, RZ, 0xc0, !PT ;  /* 0x0000ffff0b0c7812 */ /* 0x000fe400078ec0ff */
[----:B---3--:R-:W-:Y:S01]  /*204170*/  LOP3.LUT R11, R41, 0xffff, RZ, 0xc0, !PT ;  /* 0x0000ffff290b7812 */ /* 0x008fe200078ec0ff */
[----:B------:R0:W-:Y:S01]  /*204180*/  STL [R1+0x84c], R10 ;  /* 0x00084c0a01007387 */ /* 0x0001e20000100800 */
[----:B------:R-:W-:-:S04]  /*204190*/  LOP3.LUT R13, R39, 0xffff, RZ, 0xc0, !PT ;  /* 0x0000ffff270d7812 */ /* 0x000fc800078ec0ff */
[--C-:B------:R-:W-:Y:S02]  /*2041a0*/  PRMT R14, R12, 0x3340, R13.reuse ;  /* 0x000033400c0e7816 */ /* 0x100fe4000000000d */
[----:B0-----:R-:W-:Y:S02]  /*2041b0*/  PRMT R10, R11, 0x3340, R0 ;  /* 0x000033400b0a7816 */ /* 0x001fe40000000000 */
[----:B------:R-:W-:Y:S02]  /*2041c0*/  SHF.R.U32.HI R12, RZ, 0x8, R12 ;  /* 0x00000008ff0c7819 */ /* 0x000fe4000001160c */
[----:B------:R-:W-:Y:S02]  /*2041d0*/  PRMT R14, R14, 0x5410, R10 ;  /* 0x000054100e0e7816 */ /* 0x000fe4000000000a */
[----:B------:R-:W-:Y:S02]  /*2041e0*/  SHF.R.U32.HI R10, RZ, 0x8, R13 ;  /* 0x00000008ff0a7819 */ /* 0x000fe4000001160d */
[----:B------:R-:W-:-:S02]  /*2041f0*/  SHF.R.U32.HI R11, RZ, 0x8, R11 ;  /* 0x00000008ff0b7819 */ /* 0x000fc4000001160b */
[----:B------:R-:W-:Y:S02]  /*204200*/  LOP3.LUT R12, R12, 0xffff, RZ, 0xc0, !PT ;  /* 0x0000ffff0c0c7812 */ /* 0x000fe400078ec0ff */
        /* <DEDUP_REMOVED lines=8> */
[----:B------:R-:W-:-:S03]  /*204290*/  PRMT R9, R9, 0x5410, R3 ;  /* 0x0000541009097816 */ /* 0x000fc60000000003 */
[----:B------:R-:W-:Y:S01]  /*2042a0*/  STL [R1+0x848], R10 ;  /* 0x0008480a01007387 */ /* 0x000fe20000100800 */
[----:B------:R-:W-:-:S03]  /*2042b0*/  PRMT R2, R25, 0x5410, R31 ;  /* 0x0000541019027816 */ /* 0x000fc6000000001f */
[----:B------:R-:W-:Y:S01]  /*2042c0*/  STL [R1+0x81c], R9 ;  /* 0x00081c0901007387 */ /* 0x000fe20000100800 */
[----:B------:R-:W-:-:S03]  /*2042d0*/  LOP3.LUT R3, R19, 0xffff, RZ, 0xc0, !PT ;  /* 0x0000ffff13037812 */ /* 0x000fc600078ec0ff */
[----:B------:R1:W-:Y:S04]  /*2042e0*/  STL [R1+0x80c], R2 ;  /* 0x00080c0201007387 */ /* 0x0003e80000100800 */
[----:B------:R-:W3:Y:S04]  /*2042f0*/  LDL.LU R12, [R1+0x100] ;  /* 0x00010000010c7983 */ /* 0x000ee80000300800 */
[----:B0-----:R-:W3:Y:S01]  /*204300*/  LDL.LU R14, [R1+0x3c0] ;  /* 0x0003c000010e7983 */ /* 0x001ee20000300800 */
[----:B-1----:R-:W-:-:S03]  /*204310*/  LOP3.LUT R2, R21, 0xffff, RZ, 0xc0, !PT ;  /* 0x0000ffff15027812 */ /* 0x002fc600078ec0ff */
[----:B------:R-:W4:Y:S01]  /*204320*/  LDL.LU R13, [R1+0xfc] ;  /* 0x0000fc00010d7983 */ /* 0x000f220000300800 */
[----:B------:R-:W-:-:S03]  /*204330*/  PRMT R9, R3, 0x3340, R2 ;  /* 0x0000334003097816 */ /* 0x000fc60000000002 */
[----:B------:R-:W4:Y:S01]  /*204340*/  LDL.LU R21, [R1+0x1bd4] ;  /* 0x001bd40001157983 */ /* 0x000f220000300800 */
[----:B------:R-:W-:-:S03]  /*204350*/  SHF.R.U32.HI R2, RZ, 0x8, R2 ;  /* 0x00000008ff027819 */ /* 0x000fc60000011602 */
[----:B------:R-:W4:Y:S01]  /*204360*/  LDL.LU R29, [R1+0x1704] ;  /* 0x00170400011d7983 */ /* 0x000f220000300800 */
[----:B------:R-:W-:-:S03]  /*204370*/  SHF.R.U32.HI R3, RZ, 0x8, R3 ;  /* 0x00000008ff037819 */ /* 0x000fc60000011603 */
[----:B------:R-:W4:Y:S01]  /*204380*/  LDL.LU R11, [R1+0x1bb4] ;  /* 0x001bb400010b7983 */ /* 0x000f220000300800 */
[----:B------:R-:W-:Y:S02]  /*204390*/  LOP3.LUT R15, R2, 0xffff, RZ, 0xc0, !PT ;  /* 0x0000ffff020f7812 */ /* 0x000fe400078ec0ff */
[----:B------:R-:W-:-:S04]  /*2043a0*/  LOP3.LUT R45, R3, 0xffff, RZ, 0xc0, !PT ;  /* 0x0000ffff032d7812 */ /* 0x000fc800078ec0ff */
[----:B------:R-:W-:Y:S02]  /*2043b0*/  PRMT R45, R45, 0x3340, R15 ;  /* 0x000033402d2d7816 */ /* 0x000fe4000000000f */
[----:B--2---:R-:W-:-:S04]  /*2043c0*/  LOP3.LUT R56, R56, 0xffff, RZ, 0xc0, !PT ;  /* 0x0000ffff38387812 */ /* 0x004fc800078ec0ff */
[----:B------:R-:W-:-:S04]  /*2043d0*/  PRMT R10, R56, 0x3340, R0 ;  /* 0x00003340380a7816 */ /* 0x000fc80000000000 */
[----:B------:R-:W-:Y:S02]  /*2043e0*/  PRMT R9, R9, 0x5410, R10 ;  /* 0x0000541009097816 */ /* 0x000fe4000000000a */
[----:B------:R-:W-:-:S03]  /*2043f0*/  SHF.R.U32.HI R10, RZ, 0x8, R7 ;  /* 0x00000008ff0a7819 */ /* 0x000fc60000011607 */
[----:B------:R0:W-:Y:S04]  /*204400*/  STL [R1+0x434], R9 ;  /* 0x0004340901007387 */ /* 0x0001e80000100800 */
[----:B------:R-:W2:Y:S04]  /*204410*/  LDL.LU R48, [R1+0xe4] ;  /* 0x0000e40001307983 */ /* 0x000ea80000300800 */
[----:B------:R-:W2:Y:S01]  /*204420*/  LDL.LU R52, [R1+0x3b4] ;  /* 0x0003b40001347983 */ /* 0x000ea20000300800 */
[----:B------:R-:W-:-:S03]  /*204430*/  LOP3.LUT R10, R10, 0xffff, RZ, 0xc0, !PT ;  /* 0x0000ffff0a0a7812 */ /* 0x000fc600078ec0ff */
[----:B------:R-:W2:Y:S04]  /*204440*/  LDL.LU R17, [R1+0xe0] ;  /* 0x0000e00001117983 */ /* 0x000ea80000300800 */
[----:B------:R-:W2:Y:S04]  /*204450*/  LDL.LU R41, [R1+0x394] ;  /* 0x0003940001297983 */ /* 0x000ea80000300800 */
[----:B------:R-:W2:Y:S04]  /*204460*/  LDL.LU R39, [R1+0xdc] ;  /* 0x0000dc0001277983 */ /* 0x000ea80000300800 */
[----:B------:R-:W2:Y:S01]  /*204470*/  LDL.LU R35, [R1+0x3b0] ;  /* 0x0003b00001237983 */ /* 0x000ea20000300800 */
[----:B------:R-:W-:-:S03]  /*204480*/  PRMT R50, R10, 0x3340, R0 ;  /* 0x000033400a327816 */ /* 0x000fc60000000000 */
[----:B------:R-:W2:Y:S04]  /*204490*/  LDL.LU R2, [R1+0xd4] ;  /* 0x0000d40001027983 */ /* 0x000ea80000300800 */
[----:B------:R-:W2:Y:S04]  /*2044a0*/  LDL.LU R3, [R1+0x214] ;  /* 0x0002140001037983 */ /* 0x000ea80000300800 */
[----:B0-----:R-:W2:Y:S04]  /*2044b0*/  LDL.LU R9, [R1+0x2e3c] ;  /* 0x002e3c0001097983 */ /* 0x001ea80000300800 */
[----:B------:R-:W2:Y:S04]  /*2044c0*/  LDL.LU R31, [R1+0x2d98] ;  /* 0x002d9800011f7983 */ /* 0x000ea80000300800 */
[----:B------:R-:W2:Y:S04]  /*2044d0*/  LDL.LU R7, [R1+0x2df8] ;  /* 0x002df80001077983 */ /* 0x000ea80000300800 */
[----:B------:R-:W2:Y:S04]  /*2044e0*/  LDL.LU R25, [R1+0x2e7c] ;  /* 0x002e7c0001197983 */ /* 0x000ea80000300800 */
[----:B------:R-:W2:Y:S04]  /*2044f0*/  LDL.LU R19, [R1+0x2d9c] ;  /* 0x002d9c0001137983 */ /* 0x000ea80000300800 */
[----:B------:R-:W4:Y:S04]  /*204500*/  LDL.LU R10, [R1+0x3ac] ;  /* 0x0003ac00010a7983 */ /* 0x000f280000300800 */
[----:B------:R0:W-:Y:S04]  /*204510*/  STL [R1+0xa038], R50 ;  /* 0x00a0383201007387 */ /* 0x0001e80000100800 */
[----:B0-----:R-:W4:Y:S04]  /*204520*/  LDL.LU R50, [R1+0xe8] ;  /* 0x0000e80001327983 */ /* 0x001f280000300800 */
[----:B------:R-:W2:Y:S04]  /*204530*/  LDL.LU R15, [R1+0xa1d4] ;  /* 0x00a1d400010f7983 */ /* 0x000ea80000300800 */
[----:B------:R0:W-:Y:S04]  /*204540*/  STL [R1+0xa03c], R45 ;  /* 0x00a03c2d01007387 */ /* 0x0001e80000100800 */
[----:B0-----:R-:W2:Y:S01]  /*204550*/  LDL.LU R45, [R1+0x3b8] ;  /* 0x0003b800012d7983 */ /* 0x001ea20000300800 */
[----:B---3--:R-:W-:-:S03]  /*204560*/  PRMT R14, R14, 0x5410, R12 ;  /* 0x000054100e0e7816 */ /* 0x008fc6000000000c */
[----:B------:R-:W3:Y:S04]  /*204570*/  LDL.LU R12, [R1+0xa1d0] ;  /* 0x00a1d000010c7983 */ /* 0x000ee80000300800 */
[----:B------:R0:W-:Y:S04]  /*204580*/  STL [R1+0x7fc], R14 ;  /* 0x0007fc0e01007387 */ /* 0x0001e80000100800 */
[----:B0-----:R-:W3:Y:S01]  /*204590*/  LDL.LU R14, [R1+0xa1cc] ;  /* 0x00a1cc00010e7983 */ /* 0x001ee20000300800 */
[----:B----4-:R-:W-:Y:S02]  /*2045a0*/  PRMT R10, R10, 0x5410, R50 ;  /* 0x000054100a0a7816 */ /* 0x010fe40000000032 */
[----:B------:R-:W-:-:S02]  /*2045b0*/  LOP3.LUT R50, R21, 0xffff, RZ, 0xc0, !PT ;  /* 0x0000ffff15327812 */ /* 0x000fc400078ec0ff */
[----:B--2---:R-:W-:Y:S02]  /*2045c0*/  PRMT R45, R45, 0x5410, R13 ;  /* 0x000054102d2d7816 */ /* 0x004fe4000000000d */
[----:B------:R-:W2:Y:S04]  /*2045d0*/  LDL.LU R13, [R1+0xa1c8] ;  /* 0x00a1c800010d7983 */ /* 0x000ea80000300800 */
[----:B------:R0:W-:Y:S04]  /*2045e0*/  STL [R1+0x7dc], R45 ;  /* 0x0007dc2d01007387 */ /* 0x0001e80000100800 */
[----:B------:R-:W4:Y:S01]  /*2045f0*/  LDL.LU R21, [R1+0x2dfc] ;  /* 0x002dfc0001157983 */ /* 0x000f220000300800 */
[----:B0-----:R-:W-:-:S02]  /*204600*/  LOP3.LUT R45, R29, 0xffff, RZ, 0xc0, !PT ;  /* 0x0000ffff1d2d7812 */ /* 0x001fc400078ec0ff */
[----:B------:R-:W-:Y:S01]  /*204610*/  LOP3.LUT R29, R11, 0xffff, RZ, 0xc0, !PT ;  /* 0x0000ffff0b1d7812 */ /* 0x000fe200078ec0ff */
[----:B------:R0:W-:Y:S03]  /*204620*/  STL [R1+0x7ec], R10 ;  /* 0x0007ec0a01007387 */ /* 0x0001e60000100800 */
[----:B------:R-:W-:Y:S02]  /*204630*/  PRMT R11, R50, 0x3340, R29 ;  /* 0x00003340320b7816 */ /* 0x000fe4000000001d */
[----:B0-----:R-:W-:-:S04]  /*204640*/  PRMT R10, R45, 0x3340, R0 ;  /* 0x000033402d0a7816 */ /* 0x001fc80000000000 */
[----:B------:R-:W-:Y:S02]  /*204650*/  PRMT R10, R11, 0x5410, R10 ;  /* 0x000054100b0a7816 */ /* 0x000fe4000000000a */
[----:B------:R-:W3:Y:S04]  /*204660*/  LDL.LU R11, [R1+0xa1c4] ;  /* 0x00a1c400010b7983 */ /* 0x000ee80000300800 */
[----:B------:R0:W-:Y:S01]  /*204670*/  STL [R1+0x42c], R10 ;  /* 0x00042c0a01007387 */ /* 0x0001e20000100800 */
[----:B------:R-:W-:Y:S02]  /*204680*/  SHF.R.U32.HI R29, RZ, 0x8, R29 ;  /* 0x00000008ff1d7819 */ /* 0x000fe4000001161d */
[----:B------:R-:W-:Y:S02]  /*204690*/  SHF.R.U32.HI R50, RZ, 0x8, R50 ;  /* 0x00000008ff327819 */ /* 0x000fe40000011632 */
[----:B0-----:R-:W-:-:S04]  /*2046a0*/  SHF.R.U32.HI R10, RZ, 0x8, R56 ;  /* 0x00000008ff0a7819 */ /* 0x001fc80000011638 */
[----:B------:R-:W-:Y:S02]  /*2046b0*/  LOP3.LUT R10, R10, 0xffff, RZ, 0xc0, !PT ;  /* 0x0000ffff0a0a7812 */ /* 0x000fe400078ec0ff */
[----:B------:R-:W-:Y:S02]  /*2046c0*/  LOP3.LUT R56, R29, 0xffff, RZ, 0xc0, !PT ;  /* 0x0000ffff1d387812 */ /* 0x000fe400078ec0ff */
[----:B------:R-:W-:Y:S02]  /*2046d0*/  PRMT R29, R10, 0x3340, R0 ;  /* 0x000033400a1d7816 */ /* 0x000fe40000000000 */
[----:B------:R-:W-:-:S03]  /*2046e0*/  LOP3.LUT R50, R50, 0xffff, RZ, 0xc0, !PT ;  /* 0x0000ffff32327812 */ /* 0x000fc600078ec0ff */
[----:B------:R0:W-:Y:S01]  /*2046f0*/  STL [R1+0xa040], R29 ;  /* 0x00a0401d01007387 */ /* 0x0001e20000100800 */
[----:B------:R-:W-:Y:S02]  /*204700*/  PRMT R56, R50, 0x3340, R56 ;  /* 0x0000334032387816 */ /* 0x000fe40000000038 */
[----:B------:R-:W-:Y:S02]  /*204710*/  PRMT R17, R41, 0x5410, R17 ;  /* 0x0000541029117816 */ /* 0x000fe40000000011 */
[----:B------:R-:W-:Y:S01]  /*204720*/  PRMT R10, R35, 0x5410, R39 ;  /* 0x00005410230a7816 */ /* 0x000fe20000000027 */
[----:B------:R-:W-:Y:S01]  /*204730*/  STL [R1+0xa044], R56 ;  /* 0x00a0443801007387 */ /* 0x000fe20000100800 */
[----:B------:R-:W-:Y:S02]  /*204740*/  PRMT R3, R3, 0x5410, R2 ;  /* 0x0000541003037816 */ /* 0x000fe40000000002 */
[----:B0-----:R-:W-:-:S05]  /*204750*/  PRMT R29, R52, 0x5410, R48 ;  /* 0x00005410341d7816 */ /* 0x001fca0000000030 */
[----:B------:R0:W-:Y:S01]  /*204760*/  STL [R1+0x7cc], R29 ;  /* 0x0007cc1d01007387 */ /* 0x0001e20000100800 */
[----:B------:R-:W-:-:S03]  /*204770*/  LOP3.LUT R2, R9, 0xffff, RZ, 0xc0, !PT ;  /* 0x0000ffff09027812 */ /* 0x000fc600078ec0ff */
[----:B------:R-:W-:Y:S04]  /*204780*/  STL [R1+0x7bc], R17 ;  /* 0x0007bc1101007387 */ /* 0x000fe80000100800 */
[----:B------:R1:W-:Y:S01]  /*204790*/  STL [R1+0x78c], R10 ;  /* 0x00078c0a01007387 */ /* 0x0003e20000100800 */
[----:B0-----:R-:W-:-:S03]  /*2047a0*/  LOP3.LUT R29, R31, 0xffff, RZ, 0xc0, !PT ;  /* 0x0000ffff1f1d7812 */ /* 0x001fc600078ec0ff */
[----:B------:R0:W-:Y:S01]  /*2047b0*/  STL [R1+0x79c], R3 ;  /* 0x00079c0301007387 */ /* 0x0001e20000100800 */
[----:B------:R-:W-:-:S03]  /*2047c0*/  LOP3.LUT R9, R25, 0xffff, RZ, 0xc0, !PT ;  /* 0x0000ffff19097812 */ /* 0x000fc600078ec0ff */
[----:B------:R-:W2:Y:S01]  /*2047d0*/  LDL.LU R56, [R1+0xd0] ;  /* 0x0000d00001387983 */ /* 0x000ea20000300800 */
[----:B------:R-:W-:Y:S02]  /*2047e0*/  LOP3.LUT R48, R19, 0xffff, RZ, 0xc0, !PT ;  /* 0x0000ffff13307812 */ /* 0x000fe400078ec0ff */
[----:B-1----:R-:W-:Y:S01]  /*2047f0*/  PRMT R10, R29, 0x3340, R0 ;  /* 0x000033401d0a7816 */ /* 0x002fe20000000000 */
[----:B------:R-:W2:Y:S01]  /*204800*/  LDL.LU R50, [R1+0x3a8] ;  /* 0x0003a80001327983 */ /* 0x000ea20000300800 */
[----:B0-----:R-:W-:-:S03]  /*204810*/  LOP3.LUT R3, R7, 0xffff, RZ, 0xc0, !PT ;  /* 0x0000ffff07037812 */ /* 0x001fc600078ec0ff */
[----:B------:R-:W3:Y:S01]  /*204820*/  LDL.LU R52, [R1+0x1280] ;  /* 0x0012800001347983 */ /* 0x000ee20000300800 */
[----:B------:R-:W-:-:S03]  /*204830*/  PRMT R17, R2, 0x3340, R3 ;  /* 0x0000334002117816 */ /* 0x000fc60000000003 */
[----:B------:R-:W3:Y:S01]  /*204840*/  LDL.LU R41, [R1+0x1fb8] ;  /* 0x001fb80001297983 */ /* 0x000ee20000300800 */
[----:B------:R-:W-:Y:S02]  /*204850*/  PRMT R19, R17, 0x5410, R10 ;  /* 0x0000541011137816 */ /* 0x000fe4000000000a */
[----:B------:R-:W-:-:S03]  /*204860*/  PRMT R10, R48, 0x3340, R0 ;  /* 0x00003340300a7816 */ /* 0x000fc60000000000 */
[----:B------:R0:W-:Y:S04]  /*204870*/  STL [R1+0x410], R19 ;  /* 0x0004101301007387 */ /* 0x0001e80000100800 */
[----:B------:R-:W3:Y:S01]  /*204880*/  LDL.LU R35, [R1+0x22ec] ;  /* 0x0022ec0001237983 */ /* 0x000ee20000300800 */
[----:B0-----:R-:W-:Y:S02]  /*204890*/  SHF.R.U32.HI R19, RZ, 0x8, R9 ;  /* 0x00000008ff137819 */ /* 0x001fe40000011609 */
[----:B----4-:R-:W-:-:S04]  /*2048a0*/  LOP3.LUT R7, R21, 0xffff, RZ, 0xc0, !PT ;  /* 0x0000ffff15077812 */ /* 0x010fc800078ec0ff */
[----:B------:R-:W-:-:S04]  /*2048b0*/  PRMT R17, R9, 0x3340, R7 ;  /* 0x0000334009117816 */ /* 0x000fc80000000007 */
[----:B------:R-:W-:-:S05]  /*2048c0*/  PRMT R10, R17, 0x5410, R10 ;  /* 0x00005410110a7816 */ /* 0x000fca000000000a */
[----:B------:R0:W-:Y:S04]  /*2048d0*/  STL [R1+0x40c], R10 ;  /* 0x00040c0a01007387 */ /* 0x0001e80000100800 */
[----:B------:R-:W4:Y:S01]  /*2048e0*/  LDL.LU R17, [R1+0x1ddc] ;  /* 0x001ddc0001117983 */ /* 0x000f220000300800 */
[----:B0-----:R-:W-:-:S03]  /*2048f0*/  SHF.R.U32.HI R10, RZ, 0x8, R3 ;  /* 0x00000008ff0a7819 */ /* 0x001fc60000011603 */
[----:B------:R-:W4:Y:S04]  /*204900*/  LDL.LU R3, [R1+0x22f8] ;  /* 0x0022f80001037983 */ /* 0x000f280000300800 */
[----:B------:R-:W4:Y:S04]  /*204910*/  LDL.LU R9, [R1+0x22e8] ;  /* 0x0022e80001097983 */ /* 0x000f280000300800 */
[----:B------:R-:W4:Y:S01]  /*204920*/  LDL.LU R31, [R1+0x1dd0] ;  /* 0x001dd000011f7983 */ /* 0x000f220000300800 */
[----:B------:R-:W-:-:S03]  /*204930*/  SHF.R.U32.HI R21, RZ, 0x8, R7 ;  /* 0x00000008ff157819 */ /* 0x000fc60000011607 */
[----:B------:R-:W4:Y:S01]  /*204940*/  LDL.LU R7, [R1+0x1dcc] ;  /* 0x001dcc0001077983 */ /* 0x000f220000300800 */
[----:B------:R-:W-:Y:S02]  /*204950*/  SHF.R.U32.HI R2, RZ, 0x8, R2 ;  /* 0x00000008ff027819 */ /* 0x000fe40000011602 */
[----:B------:R-:W-:Y:S01]  /*204960*/  LOP3.LUT R10, R10, 0xffff, RZ, 0xc0, !PT ;  /* 0x0000ffff0a0a7812 */ /* 0x000fe200078ec0ff */
[----:B------:R-:W4:Y:S01]  /*204970*/  LDL.LU R25, [R1+0x2e28] ;  /* 0x002e280001197983 */ /* 0x000f220000300800 */
[----:B------:R-:W-:Y:S02]  /*204980*/  LOP3.LUT R2, R2, 0xffff, RZ, 0xc0, !PT ;  /* 0x0000ffff02027812 */ /* 0x000fe400078ec0ff */
[----:B------:R-:W-:Y:S02]  /*204990*/  LOP3.LUT R19, R19, 0xffff, RZ, 0xc0, !PT ;  /* 0x0000ffff13137812 */ /* 0x000fe400078ec0ff */
[----:B------:R-:W-:Y:S02]  /*2049a0*/  LOP3.LUT R21, R21, 0xffff, RZ, 0xc0, !PT ;  /* 0x0000ffff15157812 */ /* 0x000fe400078ec0ff */
[----:B------:R-:W-:-:S02]  /*2049b0*/  PRMT R2, R2, 0x3340, R10 ;  /* 0x0000334002027816 */ /* 0x000fc4000000000a */
[----:B------:R-:W-:-:S03]  /*2049c0*/  PRMT R39, R19, 0x3340, R21 ;  /* 0x0000334013277816 */ /* 0x000fc60000000015 */
[----:B------:R0:W-:Y:S04]  /*2049d0*/  STL [R1+0xa048], R2 ;  /* 0x00a0480201007387 */ /* 0x0001e80000100800 */
[----:B------:R-:W4:Y:S04]  /*2049e0*/  LDL.LU R19, [R1+0x2468] ;  /* 0x0024680001137983 */ /* 0x000f280000300800 */
[----:B------:R-:W4:Y:S04]  /*2049f0*/  LDL.LU R21, [R1+0x2df0] ;  /* 0x002df00001157983 */ /* 0x000f280000300800 */
[----:B------:R2:W-:Y:S01]  /*204a00*/  STL [R1+0xa04c], R39 ;  /* 0x00a04c2701007387 */ /* 0x0005e20000100800 */
[----:B0-----:R-:W-:-:S02]  /*204a10*/  SHF.R.U32.HI R2, RZ, 0x8, R48 ;  /* 0x00000008ff027819 */ /* 0x001fc40000011630 */
[----:B--2---:R-:W-:Y:S02]  /*204a20*/  PRMT R39, R50, 0x5410, R56 ;  /* 0x0000541032277816 */ /* 0x004fe40000000038 */
[----:B---3--:R-:W-:-:S03]  /*204a30*/  LOP3.LUT R10, R52, 0xffff, RZ, 0xc0, !PT ;  /* 0x0000ffff340a7812 */ /* 0x008fc600078ec0ff */
[----:B------:R0:W-:Y:S01]  /*204a40*/  STL [R1+0x75c], R39 ;  /* 0x00075c2701007387 */ /* 0x0001e20000100800 */
[--C-:B------:R-:W-:Y:S02]  /*204a50*/  PRMT R41, R41, 0x4210, R10.reuse ;  /* 0x0000421029297816 */ /* 0x100fe4000000000a */
[----:B0-----:R-:W-:Y:S02]  /*204a60*/  PRMT R39, R11, 0x5210, R10 ;  /* 0x000052100b277816 */ /* 0x001fe4000000000a */
[----:B------:R-:W-:Y:S02]  /*204a70*/  LOP3.LUT R10, R2, 0xffff, RZ, 0xc0, !PT ;  /* 0x0000ffff020a7812 */ /* 0x000fe400078ec0ff */
[----:B------:R-:W-:Y:S01]  /*204a80*/  SHF.R.U32.HI R11, RZ, 0x8, R29 ;  /* 0x00000008ff0b7819 */ /* 0x000fe2000001161d */
[----:B------:R0:W-:Y:S02]  /*204a90*/  STL [R1+0x840], R41 ;  /* 0x0008402901007387 */ /* 0x0001e40000100800 */
[----:B0-----:R-:W-:-:S02]  /*204aa0*/  PRMT R41, R10, 0x3340, R0 ;  /* 0x000033400a297816 */ /* 0x001fc40000000000 */
[----:B------:R-:W-:Y:S02]  /*204ab0*/  LOP3.LUT R10, R11, 0xffff, RZ, 0xc0, !PT ;  /* 0x0000ffff0b0a7812 */ /* 0x000fe400078ec0ff */
[----:B------:R-:W-:Y:S02]  /*204ac0*/  LOP3.LUT R11, R35, 0xffff, RZ, 0xc0, !PT ;  /* 0x0000ffff230b7812 */ /* 0x000fe400078ec0ff */
[----:B------:R-:W-:Y:S02]  /*204ad0*/  PRMT R35, R10, 0x3340, R0 ;  /* 0x000033400a237816 */ /* 0x000fe40000000000 */
[--C-:B------:R-:W-:Y:S01]  /*204ae0*/  PRMT R2, R13, 0x5210, R11.reuse ;  /* 0x000052100d027816 */ /* 0x100fe2000000000b */
[----:B------:R-:W-:Y:S04]  /*204af0*/  STL [R1+0x790], R39 ;  /* 0x0007902701007387 */ /* 0x000fe80000100800 */
[----:B------:R0:W-:Y:S04]  /*204b00*/  STL [R1+0xa050], R41 ;  /* 0x00a0502901007387 */ /* 0x0001e80000100800 */
[----:B------:R-:W-:Y:S01]  /*204b10*/  STL [R1+0xa054], R35 ;  /* 0x00a0542301007387 */ /* 0x000fe20000100800 */
[----:B----4-:R-:W-:-:S02]  /*204b20*/  PRMT R17, R17, 0x4210, R11 ;  /* 0x0000421011117816 */ /* 0x010fc4000000000b */
[----:B------:R-:W-:Y:S02]  /*204b30*/  LOP3.LUT R10, R3, 0xffff, RZ, 0xc0, !PT ;  /* 0x0000ffff030a7812 */ /* 0x000fe400078ec0ff */
[----:B------:R-:W-:Y:S01]  /*204b40*/  LOP3.LUT R11, R9, 0xffff, RZ, 0xc0, !PT ;  /* 0x0000ffff090b7812 */ /* 0x000fe200078ec0ff */
[----:B------:R-:W-:Y:S01]  /*204b50*/  STL [R1+0x830], R17 ;  /* 0x0008301101007387 */ /* 0x000fe20000100800 */
[--C-:B------:R-:W-:Y:S02]  /*204b60*/  PRMT R3, R12, 0x5210, R10.reuse ;  /* 0x000052100c037816 */ /* 0x100fe4000000000a */
[----:B------:R-:W-:Y:S01]  /*204b70*/  PRMT R9, R31, 0x4210, R10 ;  /* 0x000042101f097816 */ /* 0x000fe2000000000a */
[----:B------:R1:W-:Y:S04]  /*204b80*/  STL [R1+0x770], R2 ;  /* 0x0007700201007387 */ /* 0x0003e80000100800 */
[----:B------:R-:W-:Y:S04]  /*204b90*/  STL [R1+0x834], R9 ;  /* 0x0008340901007387 */ /* 0x000fe80000100800 */
[----:B0-----:R-:W2:Y:S01]  /*204ba0*/  LDL.LU R41, [R1+0x2ef0] ;  /* 0x002ef00001297983 */ /* 0x001ea20000300800 */
[----:B-1----:R-:W-:-:S03]  /*204bb0*/  PRMT R2, R7, 0x4210, R11 ;  /* 0x0000421007027816 */ /* 0x002fc6000000000b */
[----:B------:R0:W-:Y:S04]  /*204bc0*/  STL [R1+0x774], R3 ;  /* 0x0007740301007387 */ /* 0x0001e80000100800 */
[----:B------:R-:W3:Y:S04]  /*204bd0*/  LDL.LU R39, [R1+0x2eec] ;  /* 0x002eec0001277983 */ /* 0x000ee80000300800 */
[----:B------:R1:W-:Y:S01]  /*204be0*/  STL [R1+0x838], R2 ;  /* 0x0008380201007387 */ /* 0x0003e20000100800 */
[----:B0-----:R-:W-:-:S03]  /*204bf0*/  PRMT R3, R14, 0x5210, R11 ;  /* 0x000052100e037816 */ /* 0x001fc6000000000b */
[----:B-1----:R-:W4:Y:S04]  /*204c00*/  LDL.LU R2, [R1+0x1dc8] ;  /* 0x001dc80001027983 */ /* 0x002f280000300800 */
[----:B------:R-:W4:Y:S04]  /*204c10*/  LDL.LU R56, [R1+0x1db8] ;  /* 0x001db80001387983 */ /* 0x000f280000300800 */
[----:B------:R0:W-:Y:S04]  /*204c20*/  STL [R1+0x778], R3 ;  /* 0x0007780301007387 */ /* 0x0001e80000100800 */
[----:B------:R-:W4:Y:S04]  /*204c30*/  LDL.LU R29, [R1+0x31a8] ;  /* 0x0031a800011d7983 */ /* 0x000f280000300800 */
[----:B------:R-:W4:Y:S04]  /*204c40*/  LDL.LU R50, [R1+0x2fb8] ;  /* 0x002fb80001327983 */ /* 0x000f280000300800 */
[----:B------:R-:W4:Y:S04]  /*204c50*/  LDL.LU R48, [R1+0x302c] ;  /* 0x00302c0001307983 */ /* 0x000f280000300800 */
[----:B------:R-:W4:Y:S01]  /*204c60*/  LDL.LU R7, [R1+0x2eb8] ;  /* 0x002eb80001077983 */ /* 0x000f220000300800 */
[----:B------:R-:W-:-:S02]  /*204c70*/  LOP3.LUT R14, R25, 0xffff, RZ, 0xc0, !PT ;  /* 0x0000ffff190e7812 */ /* 0x000fc400078ec0ff */
[----:B------:R-:W-:Y:S01]  /*204c80*/  LOP3.LUT R12, R19, 0xffff, RZ, 0xc0, !PT ;  /* 0x0000ffff130c7812 */ /* 0x000fe200078ec0ff */
[----:B------:R-:W4:Y:S01]  /*204c90*/  LDL.LU R52, [R1+0x1dbc] ;  /* 0x001dbc0001347983 */ /* 0x000f220000300800 */
[----:B------:R-:W-:Y:S02]  /*204ca0*/  LOP3.LUT R13, R21, 0xffff, RZ, 0xc0, !PT ;  /* 0x0000ffff150d7812 */ /* 0x000fe400078ec0ff */
[----:B------:R-:W-:Y:S02]  /*204cb0*/  PRMT R10, R12, 0x3340, R0 ;  /* 0x000033400c0a7816 */ /* 0x000fe40000000000 */
        /* <DEDUP_REMOVED lines=8> */
[----:B------:R-:W-:Y:S01]  /*204d40*/  PRMT R9, R11, 0x3340, R10 ;  /* 0x000033400b097816 */ /* 0x000fe2000000000a */
[----:B------:R0:W-:Y:S04]  /*204d50*/  STL [R1+0x3fc], R3 ;  /* 0x0003fc0301007387 */ /* 0x0001e80000100800 */
[----:B------:R-:W4:Y:S04]  /*204d60*/  LDL.LU R17, [R1+0x52c4] ;  /* 0x0052c40001117983 */ /* 0x000f280000300800 */
[----:B------:R-:W4:Y:S01]  /*204d70*/  LDL.LU R31, [R1+0x52c0] ;  /* 0x0052c000011f7983 */ /* 0x000f220000300800 */
[----:B0-----:R-:W-:-:S03]  /*204d80*/  PRMT R3, R12, 0x3340, R0 ;  /* 0x000033400c037816 */ /* 0x001fc60000000000 */
[----:B------:R-:W4:Y:S04]  /*204d90*/  LDL.LU R25, [R1+0x1db0] ;  /* 0x001db00001197983 */ /* 0x000f280000300800 */
[----:B------:R-:W4:Y:S04]  /*204da0*/  LDL.LU R19, [R1+0x1dac] ;  /* 0x001dac0001137983 */ /* 0x000f280000300800 */
[----:B------:R-:W4:Y:S04]  /*204db0*/  LDL.LU R21, [R1+0x2e88] ;  /* 0x002e880001157983 */ /* 0x000f280000300800 */
[----:B------:R0:W-:Y:S04]  /*204dc0*/  STL [R1+0xa058], R9 ;  /* 0x00a0580901007387 */ /* 0x0001e80000100800 */
[----:B------:R1:W-:Y:S01]  /*204dd0*/  STL [R1+0xa05c], R3 ;  /* 0x00a05c0301007387 */ /* 0x0003e20000100800 */
[----:B--2---:R-:W-:-:S04]  /*204de0*/  LOP3.LUT R10, R41, 0xffff, RZ, 0xc0, !PT ;  /* 0x0000ffff290a7812 */ /* 0x004fc800078ec0ff */
[--C-:B0-----:R-:W-:Y:S02]  /*204df0*/  PRMT R9, R15, 0x5210, R10.reuse ;  /* 0x000052100f097816 */ /* 0x101fe4000000000a */
[----:B---3--:R-:W-:Y:S02]  /*204e00*/  LOP3.LUT R11, R39, 0xffff, RZ, 0xc0, !PT ;  /* 0x0000ffff270b7812 */ /* 0x008fe400078ec0ff */
[----:B----4-:R-:W-:Y:S02]  /*204e10*/  PRMT R2, R2, 0x4210, R10 ;  /* 0x0000421002027816 */ /* 0x010fe4000000000a */
[----:B-1----:R-:W-:-:S03]  /*204e20*/  PRMT R3, R56, 0x4210, R11 ;  /* 0x0000421038037816 */ /* 0x002fc6000000000b */
[----:B------:R0:W-:Y:S01]  /*204e30*/  STL [R1+0x820], R2 ;  /* 0x0008200201007387 */ /* 0x0001e20000100800 */
[----:B------:R-:W-:Y:S02]  /*204e40*/  LOP3.LUT R13, R29, 0xffff, RZ, 0xc0, !PT ;  /* 0x0000ffff1d0d7812 */ /* 0x000fe400078ec0ff */
[----:B------:R-:W-:Y:S02]  /*204e50*/  LOP3.LUT R14, R50, 0xffff, RZ, 0xc0, !PT ;  /* 0x0000ffff320e7812 */ /* 0x000fe400078ec0ff */
[----:B0-----:R-:W-:Y:S02]  /*204e60*/  PRMT R2, R16, 0x5210, R11 ;  /* 0x0000521010027816 */ /* 0x001fe4000000000b */
[----:B------:R-:W-:Y:S01]  /*204e70*/  LOP3.LUT R12, R48, 0xffff, RZ, 0xc0, !PT ;  /* 0x0000ffff300c7812 */ /* 0x000fe200078ec0ff */
[----:B------:R-:W-:Y:S01]  /*204e80*/  STL [R1+0x760], R9 ;  /* 0x0007600901007387 */ /* 0x000fe20000100800 */
[----:B------:R-:W-:Y:S02]  /*204e90*/  PRMT R10, R14, 0x3340, R0 ;  /* 0x000033400e0a7816 */ /* 0x000fe40000000000 */
[----:B------:R-:W-:Y:S01]  /*204ea0*/  PRMT R11, R13, 0x3340, R12 ;  /* 0x000033400d0b7816 */ /* 0x000fe2000000000c */
[----:B------:R-:W-:Y:S04]  /*204eb0*/  STL [R1+0x824], R3 ;  /* 0x0008240301007387 */ /* 0x000fe80000100800 */
[----:B------:R0:W-:Y:S02]  /*204ec0*/  STL [R1+0x764], R2 ;  /* 0x0007640201007387 */ /* 0x0001e40000100800 */
[----:B0-----:R-:W-:-:S02]  /*204ed0*/  PRMT R2, R11, 0x5410, R10 ;  /* 0x000054100b027816 */ /* 0x001fc4000000000a */
[----:B------:R-:W-:Y:S02]  /*204ee0*/  SHF.R.U32.HI R11, RZ, 0x8, R13 ;  /* 0x00000008ff0b7819 */ /* 0x000fe4000001160d */
[----:B------:R-:W-:Y:S02]  /*204ef0*/  SHF.R.U32.HI R10, RZ, 0x8, R12 ;  /* 0x00000008ff0a7819 */ /* 0x000fe4000001160c */
[----:B------:R-:W-:Y:S02]  /*204f00*/  LOP3.LUT R11, R11, 0xffff, RZ, 0xc0, !PT ;  /* 0x0000ffff0b0b7812 */ /* 0x000fe400078ec0ff */
[----:B------:R-:W-:Y:S02]  /*204f10*/  LOP3.LUT R10, R10, 0xffff, RZ, 0xc0, !PT ;  /* 0x0000ffff0a0a7812 */ /* 0x000fe400078ec0ff */
[----:B------:R-:W-:Y:S02]  /*204f20*/  LOP3.LUT R12, R7, 0xffff, RZ, 0xc0, !PT ;  /* 0x0000ffff070c7812 */ /* 0x000fe400078ec0ff */
[----:B------:R-:W-:Y:S01]  /*204f30*/  PRMT R7, R11, 0x3340, R10 ;  /* 0x000033400b077816 */ /* 0x000fe2000000000a */
[----:B------:R0:W-:Y:S04]  /*204f40*/  STL [R1+0x3f4], R2 ;  /* 0x0003f40201007387 */ /* 0x0001e80000100800 */
[----:B------:R-:W-:Y:S01]  /*204f50*/  STL [R1+0xa060], R7 ;  /* 0x00a0600701007387 */ /* 0x000fe20000100800 */
[----:B0-----:R-:W-:-:S03]  /*204f60*/  PRMT R2, R58, 0x5210, R12 ;  /* 0x000052103a027816 */ /* 0x001fc6000000000c */
[----:B------:R-:W2:Y:S01]  /*204f70*/  LDL.LU R58, [R1+0xa1c0] ;  /* 0x00a1c000013a7983 */ /* 0x000ea20000300800 */
[----:B------:R-:W-:Y:S02]  /*204f80*/  PRMT R3, R52, 0x4210, R12 ;  /* 0x0000421034037816 */ /* 0x000fe4000000000c */
[----:B------:R-:W-:-:S03]  /*204f90*/  LOP3.LUT R10, R17, 0xffff, RZ, 0xc0, !PT ;  /* 0x0000ffff110a7812 */ /* 0x000fc600078ec0ff */
[----:B------:R-:W-:Y:S01]  /*204fa0*/  STL [R1+0x828], R3 ;  /* 0x0008280301007387 */ /* 0x000fe20000100800 */
[----:B------:R-:W-:-:S03]  /*204fb0*/  LOP3.LUT R11, R31, 0xffff, RZ, 0xc0, !PT ;  /* 0x0000ffff1f0b7812 */ /* 0x000fc600078ec0ff */
[----:B------:R0:W-:Y:S01]  /*204fc0*/  STL [R1+0x768], R2 ;  /* 0x0007680201007387 */ /* 0x0001e20000100800 */
[--C-:B------:R-:W-:Y:S02]  /*204fd0*/  PRMT R5, R5, 0x5210, R10.reuse ;  /* 0x0000521005057816 */ /* 0x100fe4000000000a */
[----:B0-----:R-:W-:Y:S02]  /*204fe0*/  PRMT R2, R25, 0x4210, R10 ;  /* 0x0000421019027816 */ /* 0x001fe4000000000a */
[----:B------:R-:W-:-:S03]  /*204ff0*/  PRMT R3, R19, 0x4210, R11 ;  /* 0x0000421013037816 */ /* 0x000fc6000000000b */
[----:B------:R0:W-:Y:S04]  /*205000*/  STL [R1+0x7a0], R2 ;  /* 0x0007a00201007387 */ /* 0x0001e80000100800 */
[----:B------:R-:W-:Y:S01]  /*205010*/  STL [R1+0x6b0], R5 ;  /* 0x0006b00501007387 */ /* 0x000fe20000100800 */
[----:B0-----:R-:W-:-:S03]  /*205020*/  PRMT R2, R4, 0x5210, R11 ;  /* 0x0000521004027816 */ /* 0x001fc6000000000b */
[----:B------:R2:W-:Y:S04]  /*205030*/  STL [R1+0x7a4], R3 ;  /* 0x0007a40301007387 */ /* 0x0005e80000100800 */
[----:B------:R0:W-:Y:S01]  /*205040*/  STL [R1+0x6b4], R2 ;  /* 0x0006b40201007387 */ /* 0x0001e20000100800 */
[----:B--2---:R-:W-:-:S03]  /*205050*/  LOP3.LUT R3, R58, 0xffff, RZ, 0xc0, !PT ;  /* 0x0000ffff3a037812 */ /* 0x004fc600078ec0ff */
[----:B------:R-:W2:Y:S04]  /*205060*/  LDL.LU R58, [R1+0xa1bc] ;  /* 0x00a1bc00013a7983 */ /* 0x000ea80000300800 */
[----:B------:R-:W3:Y:S04]  /*205070*/  LDL.LU R15, [R1+0x52a0] ;  /* 0x0052a000010f7983 */ /* 0x000ee80000300800 */
        /* <DEDUP_REMOVED lines=9> */
[----:B------:R-:W4:Y:S01]  /*205110*/  LDL.LU R52, [R1+0x1d9c] ;  /* 0x001d9c0001347983 */ /* 0x000f220000300800 */
[----:B------:R-:W-:-:S03]  /*205120*/  LOP3.LUT R13, R21, 0xffff, RZ, 0xc0, !PT ;  /* 0x0000ffff150d7812 */ /* 0x000fc600078ec0ff */
[----:B------:R-:W4:Y:S01]  /*205130*/  LDL.LU R21, [R1+0x5294] ;  /* 0x0052940001157983 */ /* 0x000f220000300800 */
[----:B------:R-:W-:-:S03]  /*205140*/  PRMT R10, R3, 0x3340, R0 ;  /* 0x00003340030a7816 */ /* 0x000fc60000000000 */
[----:B------:R-:W4:Y:S04]  /*205150*/  LDL.LU R17, [R1+0x2fec] ;  /* 0x002fec0001117983 */ /* 0x000f280000300800 */
[----:B------:R-:W4:Y:S01]  /*205160*/  LDL.LU R5, [R1+0x309c] ;  /* 0x00309c0001057983 */ /* 0x000f220000300800 */
[----:B--2---:R-:W-:-:S04]  /*205170*/  LOP3.LUT R12, R58, 0xffff, RZ, 0xc0, !PT ;  /* 0x0000ffff3a0c7812 */ /* 0x004fc800078ec0ff */
[----:B------:R-:W-:-:S04]  /*205180*/  PRMT R11, R13, 0x3340, R12 ;  /* 0x000033400d0b7816 */ /* 0x000fc8000000000c */
[----:B------:R-:W-:-:S05]  /*205190*/  PRMT R4, R11, 0x5410, R10 ;  /* 0x000054100b047816 */ /* 0x000fca000000000a */
[----:B------:R0:W-:Y:S04]  /*2051a0*/  STL [R1+0x3f8], R4 ;  /* 0x0003f80401007387 */ /* 0x0001e80000100800 */
[----:B0-----:R-:W2:Y:S04]  /*2051b0*/  LDL.LU R4, [R1+0x30fc] ;  /* 0x0030fc0001047983 */ /* 0x001ea80000300800 */
[----:B------:R-:W2:Y:S01]  /*2051c0*/  LDL.LU R19, [R1+0x2fa8] ;  /* 0x002fa80001137983 */ /* 0x000ea20000300800 */
[----:B------:R-:W-:Y:S02]  /*2051d0*/  SHF.R.U32.HI R10, RZ, 0x8, R14 ;  /* 0x00000008ff0a7819 */ /* 0x000fe4000001160e */
[----:B------:R-:W-:Y:S01]  /*2051e0*/  SHF.R.U32.HI R13, RZ, 0x8, R13 ;  /* 0x00000008ff0d7819 */ /* 0x000fe2000001160d */
[----:B------:R-:W2:Y:S01]  /*2051f0*/  LDL.LU R25, [R1+0x301c] ;  /* 0x00301c0001197983 */ /* 0x000ea20000300800 */
[----:B------:R-:W-:-:S02]  /*205200*/  SHF.R.U32.HI R11, RZ, 0x8, R12 ;  /* 0x00000008ff0b7819 */ /* 0x000fc4000001160c */
[----:B------:R-:W-:Y:S02]  /*205210*/  LOP3.LUT R10, R10, 0xffff, RZ, 0xc0, !PT ;  /* 0x0000ffff0a0a7812 */ /* 0x000fe400078ec0ff */
[----:B------:R-:W-:Y:S02]  /*205220*/  LOP3.LUT R12, R13, 0xffff, RZ, 0xc0, !PT ;  /* 0x0000ffff0d0c7812 */ /* 0x000fe400078ec0ff */
[----:B------:R-:W-:Y:S02]  /*205230*/  LOP3.LUT R11, R11, 0xffff, RZ, 0xc0, !PT ;  /* 0x0000ffff0b0b7812 */ /* 0x000fe400078ec0ff */
[----:B------:R-:W-:Y:S02]  /*205240*/  PRMT R31, R10, 0x3340, R0 ;  /* 0x000033400a1f7816 */ /* 0x000fe40000000000 */
[----:B---3--:R-:W-:Y:S02]  /*205250*/  LOP3.LUT R10, R15, 0xffff, RZ, 0xc0, !PT ;  /* 0x0000ffff0f0a7812 */ /* 0x008fe400078ec0ff */
[----:B------:R-:W-:-:S02]  /*205260*/  PRMT R58, R12, 0x3340, R11 ;  /* 0x000033400c3a7816 */ /* 0x000fc4000000000b */
[----:B----4-:R-:W-:Y:S02]  /*205270*/  LOP3.LUT R11, R9, 0xffff, RZ, 0xc0, !PT ;  /* 0x0000ffff090b7812 */ /* 0x010fe400078ec0ff */
[--C-:B------:R-:W-:Y:S02]  /*205280*/  PRMT R12, R35, 0x4210, R10.reuse ;  /* 0x00004210230c7816 */ /* 0x100fe4000000000a */
[----:B------:R-:W-:Y:S01]  /*205290*/  PRMT R9, R41, 0x5210, R10 ;  /* 0x0000521029097816 */ /* 0x000fe2000000000a */
[----:B------:R-:W-:Y:S01]  /*2052a0*/  STL [R1+0xa064], R31 ;  /* 0x00a0641f01007387 */ /* 0x000fe20000100800 */
[--C-:B------:R-:W-:Y:S02]  /*2052b0*/  PRMT R7, R39, 0x4210, R11.reuse ;  /* 0x0000421027077816 */ /* 0x100fe4000000000b */
[----:B------:R-:W-:Y:S01]  /*2052c0*/  PRMT R2, R2, 0x5210, R11 ;  /* 0x0000521002027816 */ /* 0x000fe2000000000b */
[----:B------:R-:W-:Y:S01]  /*2052d0*/  STL [R1+0xa068], R58 ;  /* 0x00a0683a01007387 */ /* 0x000fe20000100800 */
[----:B------:R-:W-:-:S03]  /*2052e0*/  LOP3.LUT R10, R56, 0xffff, RZ, 0xc0, !PT ;  /* 0x0000ffff380a7812 */ /* 0x000fc600078ec0ff */
[----:B------:R-:W-:Y:S01]  /*2052f0*/  STL [R1+0x7a8], R12 ;  /* 0x0007a80c01007387 */ /* 0x000fe20000100800 */
[----:B------:R-:W-:-:S03]  /*205300*/  LOP3.LUT R11, R29, 0xffff, RZ, 0xc0, !PT ;  /* 0x0000ffff1d0b7812 */ /* 0x000fc600078ec0ff */
[----:B------:R0:W-:Y:S04]  /*205310*/  STL [R1+0x6b8], R9 ;  /* 0x0006b80901007387 */ /* 0x0001e80000100800 */
[----:B------:R1:W-:Y:S04]  /*205320*/  STL [R1+0x7ac], R7 ;  /* 0x0007ac0701007387 */ /* 0x0003e80000100800 */
[----:B------:R3:W-:Y:S01]  /*205330*/  STL [R1+0x6bc], R2 ;  /* 0x0006bc0201007387 */ /* 0x0007e20000100800 */
[----:B0-----:R-:W-:Y:S02]  /*205340*/  PRMT R9, R48, 0x5210, R10 ;  /* 0x0000521030097816 */ /* 0x001fe4000000000a */
[----:B-1----:R-:W-:-:S02]  /*205350*/  PRMT R7, R52, 0x4210, R11 ;  /* 0x0000421034077816 */ /* 0x002fc4000000000b */
[----:B---3--:R-:W-:-:S05]  /*205360*/  PRMT R2, R50, 0x4210, R10 ;  /* 0x0000421032027816 */ /* 0x008fca000000000a */
[----:B------:R0:W-:Y:S04]  /*205370*/  STL [R1+0x810], R2 ;  /* 0x0008100201007387 */ /* 0x0001e80000100800 */
[----:B------:R-:W-:Y:S04]  /*205380*/  STL [R1+0x740], R9 ;  /* 0x0007400901007387 */ /* 0x000fe80000100800 */
[----:B------:R-:W-:Y:S01]  /*205390*/  STL [R1+0x814], R7 ;  /* 0x0008140701007387 */ /* 0x000fe20000100800 */
[----:B0-----:R-:W-:-:S03]  /*2053a0*/  PRMT R2, R28, 0x5210, R11 ;  /* 0x000052101c027816 */ /* 0x001fc6000000000b */
[----:B------:R-:W3:Y:S01]  /*2053b0*/  LDL.LU R50, [R1+0x13b0] ;  /* 0x0013b00001327983 */ /* 0x000ee20000300800 */
[----:B------:R-:W-:-:S03]  /*2053c0*/  LOP3.LUT R15, R21, 0xffff, RZ, 0xc0, !PT ;  /* 0x0000ffff150f7812 */ /* 0x000fc600078ec0ff */
[----:B------:R0:W-:Y:S04]  /*2053d0*/  STL [R1+0x744], R2 ;  /* 0x0007440201007387 */ /* 0x0001e80000100800 */
[----:B------:R-:W4:Y:S04]  /*2053e0*/  LDL.LU R28, [R1+0x2308] ;  /* 0x00230800011c7983 */ /* 0x000f280000300800 */
[----:B------:R-:W4:Y:S01]  /*2053f0*/  LDL.LU R21, [R1+0x1d98] ;  /* 0x001d980001157983 */ /* 0x000f220000300800 */
[----:B--2---:R-:W-:-:S03]  /*205400*/  LOP3.LUT R16, R19, 0xffff, RZ, 0xc0, !PT ;  /* 0x0000ffff13107812 */ /* 0x004fc600078ec0ff */
[----:B------:R-:W2:Y:S01]  /*205410*/  LDL.LU R19, [R1+0x1d94] ;  /* 0x001d940001137983 */ /* 0x000ea20000300800 */
[----:B0-----:R-:W-:Y:S02]  /*205420*/  LOP3.LUT R2, R17, 0xffff, RZ, 0xc0, !PT ;  /* 0x0000ffff11027812 */ /* 0x001fe400078ec0ff */
[----:B------:R-:W-:Y:S02]  /*205430*/  LOP3.LUT R13, R5, 0xffff, RZ, 0xc0, !PT ;  /* 0x0000ffff050d7812 */ /* 0x000fe400078ec0ff */
[----:B------:R-:W-:Y:S02]  /*205440*/  PRMT R10, R2, 0x3340, R0 ;  /* 0x00003340020a7816 */ /* 0x000fe40000000000 */
[----:B------:R-:W-:Y:S02]  /*205450*/  PRMT R11, R15, 0x3340, R13 ;  /* 0x000033400f0b7816 */ /* 0x000fe4000000000d */
[----:B------:R-:W-:Y:S02]  /*205460*/  LOP3.LUT R14, R4, 0xffff, RZ, 0xc0, !PT ;  /* 0x0000ffff040e7812 */ /* 0x000fe400078ec0ff */
[----:B------:R-:W-:-:S02]  /*205470*/  LOP3.LUT R12, R25, 0xffff, RZ, 0xc0, !PT ;  /* 0x0000ffff190c7812 */ /* 0x000fc400078ec0ff */
[----:B------:R-:W-:Y:S02]  /*205480*/  PRMT R4, R11, 0x5410, R10 ;  /* 0x000054100b047816 */ /* 0x000fe4000000000a */
[----:B------:R-:W-:Y:S02]  /*205490*/  PRMT R10, R16, 0x3340, R0 ;  /* 0x00003340100a7816 */ /* 0x000fe40000000000 */
[----:B------:R-:W-:Y:S01]  /*2054a0*/  PRMT R11, R14, 0x3340, R12 ;  /* 0x000033400e0b7816 */ /* 0x000fe2000000000c */
[----:B------:R0:W-:Y:S01]  /*2054b0*/  STL [R1+0x3f0], R4 ;  /* 0x0003f00401007387 */ /* 0x0001e20000100800 */
[----:B------:R-:W-:Y:S02]  /*2054c0*/  SHF.R.U32.HI R14, RZ, 0x8, R14 ;  /* 0x00000008ff0e7819 */ /* 0x000fe4000001160e */
[----:B------:R-:W-:Y:S01]  /*2054d0*/  SHF.R.U32.HI R12, RZ, 0x8, R12 ;  /* 0x00000008ff0c7819 */ /* 0x000fe2000001160c */
[----:B------:R-:W2:Y:S04]  /*2054e0*/  LDL.LU R48, [R1+0x230c] ;  /* 0x00230c0001307983 */ /* 0x000ea80000300800 */
[----:B------:R-:W2:Y:S01]  /*2054f0*/  LDL.LU R52, [R1+0x22fc] ;  /* 0x0022fc0001347983 */ /* 0x000ea20000300800 */
[----:B0-----:R-:W-:-:S02]  /*205500*/  PRMT R4, R11, 0x5410, R10 ;  /* 0x000054100b047816 */ /* 0x001fc4000000000a */
[----:B------:R-:W-:Y:S02]  /*205510*/  SHF.R.U32.HI R11, RZ, 0x8, R15 ;  /* 0x00000008ff0b7819 */ /* 0x000fe4000001160f */
[----:B------:R-:W-:Y:S02]  /*205520*/  SHF.R.U32.HI R10, RZ, 0x8, R13 ;  /* 0x00000008ff0a7819 */ /* 0x000fe4000001160d */
[----:B------:R-:W-:Y:S02]  /*205530*/  LOP3.LUT R11, R11, 0xffff, RZ, 0xc0, !PT ;  /* 0x0000ffff0b0b7812 */ /* 0x000fe400078ec0ff */
[----:B------:R-:W-:Y:S01]  /*205540*/  LOP3.LUT R10, R10, 0xffff, RZ, 0xc0, !PT ;  /* 0x0000ffff0a0a7812 */ /* 0x000fe200078ec0ff */
[----:B------:R0:W-:Y:S01]  /*205550*/  STL [R1+0x3ec], R4 ;  /* 0x0003ec0401007387 */ /* 0x0001e20000100800 */
[----:B------:R-:W-:Y:S02]  /*205560*/  LOP3.LUT R13, R14, 0xffff, RZ, 0xc0, !PT ;  /* 0x0000ffff0e0d7812 */ /* 0x000fe400078ec0ff */
[----:B------:R-:W-:Y:S01]  /*205570*/  LOP3.LUT R12, R12, 0xffff, RZ, 0xc0, !PT ;  /* 0x0000ffff0c0c7812 */ /* 0x000fe200078ec0ff */
[----:B------:R-:W2:Y:S03]  /*205580*/  LDL.LU R17, [R1+0x1d7c] ;  /* 0x001d7c0001117983 */ /* 0x000ea60000300800 */
[----:B------:R-:W-:Y:S01]  /*205590*/  PRMT R5, R13, 0x3340, R12 ;  /* 0x000033400d057816 */ /* 0x000fe2000000000c */
[----:B------:R-:W2:Y:S01]  /*2055a0*/  LDL.LU R25, [R1+0x1d6c] ;  /* 0x001d6c0001197983 */ /* 0x000ea20000300800 */
[----:B0-----:R-:W-:-:S05]  /*2055b0*/  PRMT R4, R11, 0x3340, R10 ;  /* 0x000033400b047816 */ /* 0x001fca000000000a */
[----:B------:R4:W-:Y:S04]  /*2055c0*/  STL [R1+0xa06c], R4 ;  /* 0x00a06c0401007387 */ /* 0x0009e80000100800 */
[----:B------:R-:W-:Y:S04]  /*2055d0*/  STL [R1+0xa070], R5 ;  /* 0x00a0700501007387 */ /* 0x000fe80000100800 */
[----:B------:R-:W2:Y:S04]  /*2055e0*/  LDL.LU R35, [R1+0x28] ;  /* 0x0000280001237983 */ /* 0x000ea80000300800 */
[----:B------:R-:W2:Y:S01]  /*2055f0*/  LDL.LU R41, [R1+0x53e8] ;  /* 0x0053e80001297983 */ /* 0x000ea20000300800 */
[----:B---3--:R-:W-:-:S04]  /*205600*/  LOP3.LUT R10, R50, 0xffff, RZ, 0xc0, !PT ;  /* 0x0000ffff320a7812 */ /* 0x008fc800078ec0ff */
[----:B----4-:R-:W-:-:S05]  /*205610*/  PRMT R4, R21, 0x4210, R10 ;  /* 0x0000421015047816 */ /* 0x010fca000000000a */
[----:B------:R0:W-:Y:S04]  /*205620*/  STL [R1+0x818], R4 ;  /* 0x0008180401007387 */ /* 0x0001e80000100800 */
[----:B------:R-:W3:Y:S04]  /*205630*/  LDL.LU R21, [R1+0x53b4] ;  /* 0x0053b40001157983 */ /* 0x000ee80000300800 */
[----:B------:R-:W4:Y:S01]  /*205640*/  LDL.LU R56, [R1+0x5400] ;  /* 0x0054000001387983 */ /* 0x000f220000300800 */
[----:B------:R-:W-:Y:S02]  /*205650*/  LOP3.LUT R11, R28, 0xffff, RZ, 0xc0, !PT ;  /* 0x0000ffff1c0b7812 */ /* 0x000fe400078ec0ff */
[----:B0-----:R-:W-:-:S05]  /*205660*/  PRMT R4, R8, 0x5210, R10 ;  /* 0x0000521008047816 */ /* 0x001fca000000000a */
[----:B------:R0:W-:Y:S02]  /*205670*/  STL [R1+0x748], R4 ;  /* 0x0007480401007387 */ /* 0x0001e40000100800 */
[--C-:B0-----:R-:W-:Y:S02]  /*205680*/  PRMT R4, R6, 0x5210, R11.reuse ;  /* 0x0000521006047816 */ /* 0x101fe4000000000b */
[----:B--2---:R-:W-:-:S05]  /*205690*/  PRMT R5, R19, 0x4210, R11 ;  /* 0x0000421013057816 */ /* 0x004fca000000000b */
[----:B------:R-:W-:Y:S04]  /*2056a0*/  STL [R1+0x800], R5 ;  /* 0x0008000501007387 */ /* 0x000fe80000100800 */
[----:B------:R0:W-:Y:S04]  /*2056b0*/  STL [R1+0x730], R4 ;  /* 0x0007300401007387 */ /* 0x0001e80000100800 */
        /* <DEDUP_REMOVED lines=8> */
[--C-:B------:R-:W-:Y:S02]  /*205740*/  PRMT R8, R10, 0x3340, R0.reuse ;  /* 0x000033400a087816 */ /* 0x100fe40000000000 */
[----:B------:R-:W-:Y:S02]  /*205750*/  LOP3.LUT R10, R48, 0xffff, RZ, 0xc0, !PT ;  /* 0x0000ffff300a7812 */ /* 0x000fe400078ec0ff */
[----:B------:R-:W-:Y:S01]  /*205760*/  PRMT R6, R11, 0x3340, R0 ;  /* 0x000033400b067816 */ /* 0x000fe20000000000 */
[----:B------:R-:W-:Y:S01]  /*205770*/  STL [R1+0xa074], R8 ;  /* 0x00a0740801007387 */ /* 0x000fe20000100800 */
[----:B0-----:R-:W-:-:S03]  /*205780*/  PRMT R4, R17, 0x4210, R10 ;  /* 0x0000421011047816 */ /* 0x001fc6000000000a */
[----:B------:R-:W-:Y:S01]  /*205790*/  STL [R1+0xa078], R6 ;  /* 0x00a0780601007387 */ /* 0x000fe20000100800 */
[----:B------:R-:W-:Y:S02]  /*2057a0*/  LOP3.LUT R11, R52, 0xffff, RZ, 0xc0, !PT ;  /* 0x0000ffff340b7812 */ /* 0x000fe400078ec0ff */
[----:B------:R-:W-:Y:S01]  /*2057b0*/  PRMT R5, R26, 0x5210, R10 ;  /* 0x000052101a057816 */ /* 0x000fe2000000000a */
[----:B------:R-:W2:Y:S04]  /*2057c0*/  LDL.LU R39, [R1+0x2f08] ;  /* 0x002f080001277983 */ /* 0x000ea80000300800 */
[----:B------:R-:W2:Y:S04]  /*2057d0*/  LDL.LU R2, [R1+0x1d5c] ;  /* 0x001d5c0001027983 */ /* 0x000ea80000300800 */
[----:B------:R0:W-:Y:S04]  /*2057e0*/  STL [R1+0x804], R4 ;  /* 0x0008040401007387 */ /* 0x0001e80000100800 */
[----:B------:R-:W2:Y:S04]  /*2057f0*/  LDL.LU R48, [R1+0x30] ;  /* 0x0000300001307983 */ /* 0x000ea80000300800 */
[----:B------:R-:W2:Y:S01]  /*205800*/  LDL.LU R52, [R1+0x1d58] ;  /* 0x001d580001347983 */ /* 0x000ea20000300800 */
[----:B0-----:R-:W-:-:S03]  /*205810*/  PRMT R4, R25, 0x4210, R11 ;  /* 0x0000421019047816 */ /* 0x001fc6000000000b */
[----:B------:R-:W-:Y:S04]  /*205820*/  STL [R1+0x734], R5 ;  /* 0x0007340501007387 */ /* 0x000fe80000100800 */
[----:B------:R-:W2:Y:S04]  /*205830*/  LDL.LU R17, [R1+0x34] ;  /* 0x0000340001117983 */ /* 0x000ea80000300800 */
[----:B------:R-:W2:Y:S01]  /*205840*/  LDL.LU R26, [R1+0x53f0] ;  /* 0x0053f000011a7983 */ /* 0x000ea20000300800 */
[----:B------:R-:W-:-:S03]  /*205850*/  LOP3.LUT R13, R41, 0xffff, RZ, 0xc0, !PT ;  /* 0x0000ffff290d7812 */ /* 0x000fc600078ec0ff */
[----:B------:R0:W-:Y:S04]  /*205860*/  STL [R1+0x808], R4 ;  /* 0x0008080401007387 */ /* 0x0001e80000100800 */
[----:B------:R-:W2:Y:S01]  /*205870*/  LDL.LU R25, [R1+0x53b8] ;  /* 0x0053b80001197983 */ /* 0x000ea20000300800 */
[----:B0-----:R-:W-:Y:S02]  /*205880*/  PRMT R4, R35, 0x5210, R11 ;  /* 0x0000521023047816 */ /* 0x001fe4000000000b */
[----:B---3--:R-:W-:Y:S02]  /*205890*/  LOP3.LUT R15, R21, 0xffff, RZ, 0xc0, !PT ;  /* 0x0000ffff150f7812 */ /* 0x008fe400078ec0ff */
[----:B----4-:R-:W-:Y:S01]  /*2058a0*/  LOP3.LUT R12, R56, 0xffff, RZ, 0xc0, !PT ;  /* 0x0000ffff380c7812 */ /* 0x010fe200078ec0ff */
[----:B------:R0:W-:Y:S01]  /*2058b0*/  STL [R1+0x738], R4 ;  /* 0x0007380401007387 */ /* 0x0001e20000100800 */
[----:B------:R-:W-:-:S02]  /*2058c0*/  PRMT R10, R15, 0x3340, R0 ;  /* 0x000033400f0a7816 */ /* 0x000fc40000000000 */
[----:B------:R-:W-:Y:S01]  /*2058d0*/  PRMT R11, R13, 0x3340, R12 ;  /* 0x000033400d0b7816 */ /* 0x000fe2000000000c */
[----:B------:R-:W3:Y:S03]  /*2058e0*/  LDL.LU R21, [R1+0x5414] ;  /* 0x0054140001157983 */ /* 0x000ee60000300800 */
[----:B0-----:R-:W-:Y:S02]  /*2058f0*/  PRMT R4, R11, 0x5410, R10 ;  /* 0x000054100b047816 */ /* 0x001fe4000000000a */
[----:B------:R-:W-:Y:S02]  /*205900*/  SHF.R.U32.HI R11, RZ, 0x8, R13 ;  /* 0x00000008ff0b7819 */ /* 0x000fe4000001160d */
[----:B------:R-:W-:Y:S02]  /*205910*/  SHF.R.U32.HI R10, RZ, 0x8, R12 ;  /* 0x00000008ff0a7819 */ /* 0x000fe4000001160c */
[----:B------:R-:W-:-:S02]  /*205920*/  LOP3.LUT R11, R11, 0xffff, RZ, 0xc0, !PT ;  /* 0x0000ffff0b0b7812 */ /* 0x000fc400078ec0ff */
[----:B------:R-:W-:Y:S01]  /*205930*/  LOP3.LUT R10, R10, 0xffff, RZ, 0xc0, !PT ;  /* 0x0000ffff0a0a7812 */ /* 0x000fe200078ec0ff */
[----:B------:R0:W-:Y:S01]  /*205940*/  STL [R1+0x3e8], R4 ;  /* 0x0003e80401007387 */ /* 0x0001e20000100800 */
[----:B--2---:R-:W-:Y:S02]  /*205950*/  LOP3.LUT R12, R19, 0xffff, RZ, 0xc0, !PT ;  /* 0x0000ffff130c7812 */ /* 0x004fe400078ec0ff */
[----:B------:R-:W-:Y:S02]  /*205960*/  PRMT R19, R11, 0x3340, R10 ;  /* 0x000033400b137816 */ /* 0x000fe4000000000a */
[----:B------:R-:W-:-:S03]  /*205970*/  PRMT R5, R28, 0x4210, R12 ;  /* 0x000042101c057816 */ /* 0x000fc6000000000c */
[----:B------:R-:W-:Y:S01]  /*205980*/  STL [R1+0xa07c], R19 ;  /* 0x00a07c1301007387 */ /* 0x000fe20000100800 */
[----:B0-----:R-:W-:-:S03]  /*205990*/  PRMT R4, R29, 0x5210, R12 ;  /* 0x000052101d047816 */ /* 0x001fc6000000000c */
[----:B------:R-:W2:Y:S04]  /*2059a0*/  LDL.LU R28, [R1+0x5344] ;  /* 0x00534400011c7983 */ /* 0x000ea80000300800 */
[----:B------:R-:W-:Y:S04]  /*2059b0*/  STL [R1+0x7f0], R5 ;  /* 0x0007f00501007387 */ /* 0x000fe80000100800 */
[----:B------:R-:W4:Y:S04]  /*2059c0*/  LDL.LU R56, [R1+0x1d54] ;  /* 0x001d540001387983 */ /* 0x000f280000300800 */
[----:B------:R0:W-:Y:S01]  /*2059d0*/  STL [R1+0x720], R4 ;  /* 0x0007200401007387 */ /* 0x0001e20000100800 */
[----:B------:R-:W-:-:S03]  /*2059e0*/  LOP3.LUT R10, R50, 0xffff, RZ, 0xc0, !PT ;  /* 0x0000ffff320a7812 */ /* 0x000fc600078ec0ff */
[----:B------:R-:W4:Y:S04]  /*2059f0*/  LDL.LU R29, [R1+0x38] ;  /* 0x00003800011d7983 */ /* 0x000f280000300800 */
[----:B------:R-:W4:Y:S01]  /*205a00*/  LDL.LU R50, [R1+0x534c] ;  /* 0x00534c0001327983 */ /* 0x000f220000300800 */
[----:B------:R-:W-:Y:S02]  /*205a10*/  LOP3.LUT R11, R39, 0xffff, RZ, 0xc0, !PT ;  /* 0x0000ffff270b7812 */ /* 0x000fe400078ec0ff */
[--C-:B0-----:R-:W-:Y:S02]  /*205a20*/  PRMT R4, R2, 0x4210, R10.reuse ;  /* 0x0000421002047816 */ /* 0x101fe4000000000a */
[----:B------:R-:W-:Y:S02]  /*205a30*/  PRMT R2, R48, 0x5210, R10 ;  /* 0x0000521030027816 */ /* 0x000fe4000000000a */
[----:B------:R-:W4:Y:S04]  /*205a40*/  LDL.LU R48, [R1+0x5304] ;  /* 0x0053040001307983 */ /* 0x000f280000300800 */
[----:B------:R0:W-:Y:S04]  /*205a50*/  STL [R1+0x7f4], R4 ;  /* 0x0007f40401007387 */ /* 0x0001e80000100800 */
[----:B------:R1:W-:Y:S01]  /*205a60*/  STL [R1+0x724], R2 ;  /* 0x0007240201007387 */ /* 0x0003e20000100800 */
[----:B------:R-:W-:-:S02]  /*205a70*/  LOP3.LUT R13, R26, 0xffff, RZ, 0xc0, !PT ;  /* 0x0000ffff1a0d7812 */ /* 0x000fc400078ec0ff */
[--C-:B0-----:R-:W-:Y:S02]  /*205a80*/  PRMT R4, R52, 0x4210, R11.reuse ;  /* 0x0000421034047816 */ /* 0x101fe4000000000b */
[----:B-1----:R-:W-:Y:S01]  /*205a90*/  PRMT R2, R17, 0x5210, R11 ;  /* 0x0000521011027816 */ /* 0x002fe2000000000b */
[----:B------:R-:W4:Y:S01]  /*205aa0*/  LDL.LU R52, [R1+0x1d48] ;  /* 0x001d480001347983 */ /* 0x000f220000300800 */
[----:B------:R-:W-:-:S03]  /*205ab0*/  LOP3.LUT R14, R25, 0xffff, RZ, 0xc0, !PT ;  /* 0x0000ffff190e7812 */ /* 0x000fc600078ec0ff */
[----:B------:R0:W-:Y:S01]  /*205ac0*/  STL [R1+0x7f8], R4 ;  /* 0x0007f80401007387 */ /* 0x0001e20000100800 */
[----:B------:R-:W-:Y:S02]  /*205ad0*/  PRMT R10, R14, 0x3340, R0 ;  /* 0x000033400e0a7816 */ /* 0x000fe40000000000 */
[----:B---3--:R-:W-:-:S04]  /*205ae0*/  LOP3.LUT R12, R21, 0xffff, RZ, 0xc0, !PT ;  /* 0x0000ffff150c7812 */ /* 0x008fc800078ec0ff */
[----:B------:R-:W-:-:S04]  /*205af0*/  PRMT R11, R13, 0x3340, R12 ;  /* 0x000033400d0b7816 */ /* 0x000fc8000000000c */
[----:B0-----:R-:W-:Y:S02]  /*205b00*/  PRMT R4, R11, 0x5410, R10 ;  /* 0x000054100b047816 */ /* 0x001fe4000000000a */
[----:B------:R-:W-:Y:S02]  /*205b10*/  SHF.R.U32.HI R11, RZ, 0x8, R13 ;  /* 0x00000008ff0b7819 */ /* 0x000fe4000001160d */
[----:B------:R-:W-:Y:S02]  /*205b20*/  SHF.R.U32.HI R10, RZ, 0x8, R12 ;  /* 0x00000008ff0a7819 */ /* 0x000fe4000001160c */
[----:B------:R-:W-:Y:S02]  /*205b30*/  LOP3.LUT R11, R11, 0xffff, RZ, 0xc0, !PT ;  /* 0x0000ffff0b0b7812 */ /* 0x000fe400078ec0ff */
[----:B------:R-:W-:Y:S02]  /*205b40*/  LOP3.LUT R10, R10, 0xffff, RZ, 0xc0, !PT ;  /* 0x0000ffff0a0a7812 */ /* 0x000fe400078ec0ff */
[----:B------:R-:W-:-:S02]  /*205b50*/  SHF.R.U32.HI R14, RZ, 0x8, R14 ;  /* 0x00000008ff0e7819 */ /* 0x000fc4000001160e */
[----:B------:R-:W-:Y:S01]  /*205b60*/  PRMT R26, R11, 0x3340, R10 ;  /* 0x000033400b1a7816 */ /* 0x000fe2000000000a */
[----:B------:R0:W-:Y:S01]  /*205b70*/  STL [R1+0x728], R2 ;  /* 0x0007280201007387 */ /* 0x0001e20000100800 */
[----:B------:R-:W-:-:S03]  /*205b80*/  LOP3.LUT R10, R14, 0xffff, RZ, 0xc0, !PT ;  /* 0x0000ffff0e0a7812 */ /* 0x000fc600078ec0ff */
[----:B0-----:R-:W3:Y:S04]  /*205b90*/  LDL.LU R2, [R1+0x1d28] ;  /* 0x001d280001027983 */ /* 0x001ee80000300800 */
[----:B------:R-:W3:Y:S04]  /*205ba0*/  LDL.LU R17, [R1+0x40] ;  /* 0x0000400001117983 */ /* 0x000ee80000300800 */
[----:B------:R-:W3:Y:S04]  /*205bb0*/  LDL.LU R25, [R1+0x53dc] ;  /* 0x0053dc0001197983 */ /* 0x000ee80000300800 */
[----:B------:R-:W3:Y:S04]  /*205bc0*/  LDL.LU R21, [R1+0x5390] ;  /* 0x0053900001157983 */ /* 0x000ee80000300800 */
[----:B------:R0:W-:Y:S04]  /*205bd0*/  STL [R1+0x3dc], R4 ;  /* 0x0003dc0401007387 */ /* 0x0001e80000100800 */
[----:B------:R-:W-:Y:S01]  /*205be0*/  STL [R1+0xa080], R26 ;  /* 0x00a0801a01007387 */ /* 0x000fe20000100800 */
[----:B--2---:R-:W-:-:S02]  /*205bf0*/  LOP3.LUT R11, R28, 0xffff, RZ, 0xc0, !PT ;  /* 0x0000ffff1c0b7812 */ /* 0x004fc400078ec0ff */
[----:B------:R-:W-:Y:S02]  /*205c00*/  PRMT R28, R10, 0x3340, R0 ;  /* 0x000033400a1c7816 */ /* 0x000fe40000000000 */
[----:B----4-:R-:W-:-:S03]  /*205c10*/  PRMT R5, R56, 0x4210, R11 ;  /* 0x0000421038057816 */ /* 0x010fc6000000000b */
[----:B------:R-:W-:Y:S04]  /*205c20*/  STL [R1+0xa084], R28 ;  /* 0x00a0841c01007387 */ /* 0x000fe80000100800 */
[----:B------:R-:W-:Y:S01]  /*205c30*/  STL [R1+0x710], R5 ;  /* 0x0007100501007387 */ /* 0x000fe20000100800 */
[----:B0-----:R-:W-:-:S03]  /*205c40*/  PRMT R4, R29, 0x5210, R11 ;  /* 0x000052101d047816 */ /* 0x001fc6000000000b */
[----:B------:R-:W2:Y:S01]  /*205c50*/  LDL.LU R41, [R1+0x5310] ;  /* 0x0053100001297983 */ /* 0x000ea20000300800 */
[----:B------:R-:W-:-:S03]  /*205c60*/  LOP3.LUT R10, R50, 0xffff, RZ, 0xc0, !PT ;  /* 0x0000ffff320a7812 */ /* 0x000fc600078ec0ff */
[----:B------:R0:W-:Y:S04]  /*205c70*/  STL [R1+0x680], R4 ;  /* 0x0006800401007387 */ /* 0x0001e80000100800 */
[----:B------:R-:W4:Y:S04]  /*205c80*/  LDL.LU R56, [R1+0x1404] ;  /* 0x0014040001387983 */ /* 0x000f280000300800 */
[----:B------:R-:W4:Y:S01]  /*205c90*/  LDL.LU R29, [R1+0x1d50] ;  /* 0x001d5000011d7983 */ /* 0x000f220000300800 */
[----:B0-----:R-:W-:-:S03]  /*205ca0*/  PRMT R4, R18, 0x5210, R10 ;  /* 0x0000521012047816 */ /* 0x001fc6000000000a */
[----:B------:R-:W4:Y:S04]  /*205cb0*/  LDL.LU R50, [R1+0x1d38] ;  /* 0x001d380001327983 */ /* 0x000f280000300800 */
[----:B------:R-:W2:Y:S01]  /*205cc0*/  LDL.LU R18, [R1+0xa1b8] ;  /* 0x00a1b80001127983 */ /* 0x000ea20000300800 */
[----:B------:R-:W-:Y:S02]  /*205cd0*/  LOP3.LUT R11, R48, 0xffff, RZ, 0xc0, !PT ;  /* 0x0000ffff300b7812 */ /* 0x000fe400078ec0ff */
[----:B------:R-:W-:-:S05]  /*205ce0*/  PRMT R5, R52, 0x4210, R10 ;  /* 0x0000421034057816 */ /* 0x000fca000000000a */
[----:B------:R-:W-:Y:S04]  /*205cf0*/  STL [R1+0x714], R5 ;  /* 0x0007140501007387 */ /* 0x000fe80000100800 */
[----:B------:R-:W4:Y:S04]  /*205d00*/  LDL.LU R48, [R1+0x53e4] ;  /* 0x0053e40001307983 */ /* 0x000f280000300800 */
[----:B------:R-:W4:Y:S04]  /*205d10*/  LDL.LU R52, [R1+0x53b0] ;  /* 0x0053b00001347983 */ /* 0x000f280000300800 */
[----:B------:R3:W-:Y:S02]  /*205d20*/  STL [R1+0x684], R4 ;  /* 0x0006840401007387 */ /* 0x0007e40000100800 */
[----:B---3--:R-:W-:-:S02]  /*205d30*/  PRMT R4, R2, 0x4210, R11 ;  /* 0x0000421002047816 */ /* 0x008fc4000000000b */
[----:B------:R-:W-:-:S03]  /*205d40*/  PRMT R2, R17, 0x5210, R11 ;  /* 0x0000521011027816 */ /* 0x000fc6000000000b */
[----:B------:R-:W-:Y:S04]  /*205d50*/  STL [R1+0x718], R4 ;  /* 0x0007180401007387 */ /* 0x000fe80000100800 */
[----:B------:R-:W3:Y:S01]  /*205d60*/  LDL.LU R17, [R1+0x53fc] ;  /* 0x0053fc0001117983 */ /* 0x000ee20000300800 */
[----:B------:R-:W-:Y:S02]  /*205d70*/  LOP3.LUT R13, R25, 0xffff, RZ, 0xc0, !PT ;  /* 0x0000ffff190d7812 */ /* 0x000fe400078ec0ff */
[----:B------:R-:W-:Y:S01]  /*205d80*/  LOP3.LUT R16, R21, 0xffff, RZ, 0xc0, !PT ;  /* 0x0000ffff15107812 */ /* 0x000fe200078ec0ff */
[----:B------:R0:W-:Y:S03]  /*205d90*/  STL [R1+0x688], R2 ;  /* 0x0006880201007387 */ /* 0x0001e60000100800 */
[----:B------:R-:W-:Y:S01]  /*205da0*/  PRMT R10, R16, 0x3340, R0 ;  /* 0x00003340100a7816 */ /* 0x000fe20000000000 */
[----:B------:R-:W3:Y:S04]  /*205db0*/  LDL.LU R21, [R1+0x140c] ;  /* 0x00140c0001157983 */ /* 0x000ee80000300800 */
[----:B------:R-:W3:Y:S01]  /*205dc0*/  LDL.LU R39, [R1+0x1d2c] ;  /* 0x001d2c0001277983 */ /* 0x000ee20000300800 */
        /* <DEDUP_REMOVED lines=8> */
[----:B------:R-:W-:Y:S02]  /*205e50*/  LOP3.LUT R11, R11, 0xffff, RZ, 0xc0, !PT ;  /* 0x0000ffff0b0b7812 */ /* 0x000fe400078ec0ff */
[----:B------:R-:W-:Y:S01]  /*205e60*/  PRMT R25, R10, 0x3340, R0 ;  /* 0x000033400a197816 */ /* 0x000fe20000000000 */
[----:B------:R0:W-:Y:S01]  /*205e70*/  STL [R1+0x3c8], R2 ;  /* 0x0003c80201007387 */ /* 0x0001e20000100800 */
[----:B------:R-:W-:Y:S02]  /*205e80*/  PRMT R18, R12, 0x3340, R11 ;  /* 0x000033400c127816 */ /* 0x000fe4000000000b */
[----:B------:R-:W-:-:S04]  /*205e90*/  LOP3.LUT R10, R41, 0xffff, RZ, 0xc0, !PT ;  /* 0x0000ffff290a7812 */ /* 0x000fc800078ec0ff */
[--C-:B------:R-:W-:Y:S01]  /*205ea0*/  PRMT R6, R61, 0x5210, R10.reuse ;  /* 0x000052103d067816 */ /* 0x100fe2000000000a */
[----:B0-----:R-:W2:Y:S04]  /*205eb0*/  LDL.LU R2, [R1+0x1400] ;  /* 0x0014000001027983 */ /* 0x001ea80000300800 */
[----:B------:R-:W-:Y:S04]  /*205ec0*/  STL [R1+0xa088], R25 ;  /* 0x00a0881901007387 */ /* 0x000fe80000100800 */
[----:B------:R-:W-:Y:S04]  /*205ed0*/  STL [R1+0xa08c], R18 ;  /* 0x00a08c1201007387 */ /* 0x000fe80000100800 */
[----:B------:R-:W2:Y:S01]  /*205ee0*/  LDL.LU R61, [R1+0xa1b4] ;  /* 0x00a1b400013d7983 */ /* 0x000ea20000300800 */
[----:B----4-:R-:W-:-:S02]  /*205ef0*/  PRMT R4, R29, 0x4210, R10 ;  /* 0x000042101d047816 */ /* 0x010fc4000000000a */
[----:B------:R-:W-:Y:S02]  /*205f00*/  LOP3.LUT R11, R56, 0xffff, RZ, 0xc0, !PT ;  /* 0x0000ffff380b7812 */ /* 0x000fe400078ec0ff */
[----:B------:R-:W-:Y:S01]  /*205f10*/  LOP3.LUT R13, R48, 0xffff, RZ, 0xc0, !PT ;  /* 0x0000ffff300d7812 */ /* 0x000fe200078ec0ff */
[----:B------:R0:W-:Y:S01]  /*205f20*/  STL [R1+0x71c], R4 ;  /* 0x00071c0401007387 */ /* 0x0001e20000100800 */
[----:B------:R-:W-:Y:S02]  /*205f30*/  LOP3.LUT R14, R52, 0xffff, RZ, 0xc0, !PT ;  /* 0x0000ffff340e7812 */ /* 0x000fe400078ec0ff */
[--C-:B------:R-:W-:Y:S01]  /*205f40*/  PRMT R5, R50, 0x4210, R11.reuse ;  /* 0x0000421032057816 */ /* 0x100fe2000000000b */
[----:B------:R-:W-:Y:S01]  /*205f50*/  STL [R1+0x68c], R6 ;  /* 0x00068c0601007387 */ /* 0x000fe20000100800 */
[----:B------:R-:W-:Y:S02]  /*205f60*/  PRMT R10, R14, 0x3340, R0 ;  /* 0x000033400e0a7816 */ /* 0x000fe40000000000 */
[----:B0-----:R-:W-:-:S02]  /*205f70*/  PRMT R4, R23, 0x5210, R11 ;  /* 0x0000521017047816 */ /* 0x001fc4000000000b */
[----:B------:R-:W4:Y:S04]  /*205f80*/  LDL.LU R23, [R1+0x231c] ;  /* 0x00231c0001177983 */ /* 0x000f280000300800 */
[----:B------:R-:W-:Y:S04]  /*205f90*/  STL [R1+0x7e0], R5 ;  /* 0x0007e00501007387 */ /* 0x000fe80000100800 */
[----:B------:R0:W-:Y:S04]  /*205fa0*/  STL [R1+0x700], R4 ;  /* 0x0007000401007387 */ /* 0x0001e80000100800 */
[----:B------:R-:W4:Y:S04]  /*205fb0*/  LDL.LU R56, [R1+0x1d24] ;  /* 0x001d240001387983 */ /* 0x000f280000300800 */
[----:B------:R-:W4:Y:S01]  /*205fc0*/  LDL.LU R29, [R1+0x58] ;  /* 0x00005800011d7983 */ /* 0x000f220000300800 */
[----:B---3--:R-:W-:-:S03]  /*205fd0*/  LOP3.LUT R12, R17, 0xffff, RZ, 0xc0, !PT ;  /* 0x0000ffff110c7812 */ /* 0x008fc600078ec0ff */
[----:B------:R-:W3:Y:S01]  /*205fe0*/  LDL.LU R50, [R1+0x2328] ;  /* 0x0023280001327983 */ /* 0x000ee20000300800 */
[----:B------:R-:W-:-:S03]  /*205ff0*/  PRMT R11, R13, 0x3340, R12 ;  /* 0x000033400d0b7816 */ /* 0x000fc6000000000c */
[----:B------:R-:W3:Y:S01]  /*206000*/  LDL.LU R48, [R1+0x54] ;  /* 0x0000540001307983 */ /* 0x000ee20000300800 */
[----:B0-----:R-:W-:Y:S02]  /*206010*/  PRMT R4, R11, 0x5410, R10 ;  /* 0x000054100b047816 */ /* 0x001fe4000000000a */
[----:B------:R-:W-:Y:S01]  /*206020*/  SHF.R.U32.HI R11, RZ, 0x8, R13 ;  /* 0x00000008ff0b7819 */ /* 0x000fe2000001160d */
[----:B------:R-:W3:Y:S01]  /*206030*/  LDL.LU R52, [R1+0x1d04] ;  /* 0x001d040001347983 */ /* 0x000ee20000300800 */
[----:B------:R-:W-:Y:S02]  /*206040*/  SHF.R.U32.HI R10, RZ, 0x8, R12 ;  /* 0x00000008ff0a7819 */ /* 0x000fe4000001160c */
[----:B------:R-:W-:Y:S02]  /*206050*/  LOP3.LUT R11, R11, 0xffff, RZ, 0xc0, !PT ;  /* 0x0000ffff0b0b7812 */ /* 0x000fe400078ec0ff */
[----:B------:R-:W-:Y:S02]  /*206060*/  LOP3.LUT R10, R10, 0xffff, RZ, 0xc0, !PT ;  /* 0x0000ffff0a0a7812 */ /* 0x000fe400078ec0ff */
[----:B------:R-:W-:-:S02]  /*206070*/  LOP3.LUT R12, R21, 0xffff, RZ, 0xc0, !PT ;  /* 0x0000ffff150c7812 */ /* 0x000fc400078ec0ff */
[----:B------:R-:W-:Y:S01]  /*206080*/  PRMT R21, R11, 0x3340, R10 ;  /* 0x000033400b157816 */ /* 0x000fe2000000000a */
[----:B------:R0:W-:Y:S01]  /*206090*/  STL [R1+0x3b4], R4 ;  /* 0x0003b40401007387 */ /* 0x0001e20000100800 */
[----:B------:R-:W-:-:S03]  /*2060a0*/  PRMT R5, R39, 0x4210, R12 ;  /* 0x0000421027057816 */ /* 0x000fc6000000000c */
[----:B------:R-:W3:Y:S04]  /*2060b0*/  LDL.LU R17, [R1+0x52cc] ;  /* 0x0052cc0001117983 */ /* 0x000ee80000300800 */
[----:B------:R-:W-:Y:S01]  /*2060c0*/  STL [R1+0xa090], R21 ;  /* 0x00a0901501007387 */ /* 0x000fe20000100800 */
[----:B0-----:R-:W-:-:S03]  /*2060d0*/  PRMT R4, R60, 0x5210, R12 ;  /* 0x000052103c047816 */ /* 0x001fc6000000000c */
[----:B------:R-:W3:Y:S04]  /*2060e0*/  LDL.LU R60, [R1+0xa1b0] ;  /* 0x00a1b000013c7983 */ /* 0x000ee80000300800 */
[----:B------:R-:W-:Y:S04]  /*2060f0*/  STL [R1+0x7e4], R5 ;  /* 0x0007e40501007387 */ /* 0x000fe80000100800 */
[----:B------:R0:W-:Y:S01]  /*206100*/  STL [R1+0x704], R4 ;  /* 0x0007040401007387 */ /* 0x0001e20000100800 */
[----:B--2---:R-:W-:-:S04]  /*206110*/  LOP3.LUT R10, R2, 0xffff, RZ, 0xc0, !PT ;  /* 0x0000ffff020a7812 */ /* 0x004fc800078ec0ff */
[----:B0-----:R-:W-:Y:S02]  /*206120*/  PRMT R4, R61, 0x4210, R10 ;  /* 0x000042103d047816 */ /* 0x001fe4000000000a */
[----:B------:R-:W2:Y:S01]  /*206130*/  LDL.LU R61, [R1+0xa1ac] ;  /* 0x00a1ac00013d7983 */ /* 0x000ea20000300800 */
[----:B------:R-:W-:Y:S02]  /*206140*/  SHF.R.U32.HI R14, RZ, 0x8, R14 ;  /* 0x00000008ff0e7819 */ /* 0x000fe4000001160e */
[----:B------:R-:W-:Y:S02]  /*206150*/  PRMT R2, R22, 0x5210, R10 ;  /* 0x0000521016027816 */ /* 0x000fe4000000000a */
[----:B------:R-:W-:Y:S02]  /*206160*/  LOP3.LUT R10, R14, 0xffff, RZ, 0xc0, !PT ;  /* 0x0000ffff0e0a7812 */ /* 0x000fe400078ec0ff */
[----:B------:R-:W-:Y:S02]  /*206170*/  SHF.R.U32.HI R16, RZ, 0x8, R16 ;  /* 0x00000008ff107819 */ /* 0x000fe40000011610 */
[----:B------:R-:W-:-:S02]  /*206180*/  PRMT R22, R10, 0x3340, R0 ;  /* 0x000033400a167816 */ /* 0x000fc40000000000 */
[----:B------:R-:W-:Y:S01]  /*206190*/  LOP3.LUT R10, R16, 0xffff, RZ, 0xc0, !PT ;  /* 0x0000ffff100a7812 */ /* 0x000fe200078ec0ff */
[----:B------:R0:W-:Y:S01]  /*2061a0*/  STL [R1+0x7e8], R4 ;  /* 0x0007e80401007387 */ /* 0x0001e20000100800 */
[----:B----4-:R-:W-:Y:S02]  /*2061b0*/  LOP3.LUT R11, R23, 0xffff, RZ, 0xc0, !PT ;  /* 0x0000ffff170b7812 */ /* 0x010fe400078ec0ff */
[----:B------:R-:W-:Y:S01]  /*2061c0*/  PRMT R23, R10, 0x3340, R0 ;  /* 0x000033400a177816 */ /* 0x000fe20000000000 */
[----:B------:R1:W-:Y:S04]  /*2061d0*/  STL [R1+0x708], R2 ;  /* 0x0007080201007387 */ /* 0x0003e80000100800 */
[----:B------:R-:W-:Y:S01]  /*2061e0*/  STL [R1+0xa094], R22 ;  /* 0x00a0941601007387 */ /* 0x000fe20000100800 */
[----:B0-----:R-:W-:-:S03]  /*2061f0*/  PRMT R4, R56, 0x4210, R11 ;  /* 0x0000421038047816 */ /* 0x001fc6000000000b */
[----:B------:R-:W-:Y:S01]  /*206200*/  STL [R1+0xa098], R23 ;  /* 0x00a0981701007387 */ /* 0x000fe20000100800 */
[----:B-1----:R-:W-:-:S03]  /*206210*/  PRMT R2, R29, 0x5210, R11 ;  /* 0x000052101d027816 */ /* 0x002fc6000000000b */
[----:B------:R-:W-:Y:S01]  /*206220*/  STL [R1+0x7d0], R4 ;  /* 0x0007d00401007387 */ /* 0x000fe20000100800 */
[----:B---3--:R-:W-:-:S03]  /*206230*/  LOP3.LUT R10, R50, 0xffff, RZ, 0xc0, !PT ;  /* 0x0000ffff320a7812 */ /* 0x008fc600078ec0ff */
[----:B------:R-:W3:Y:S04]  /*206240*/  LDL.LU R35, [R1+0x2fe4] ;  /* 0x002fe40001237983 */ /* 0x000ee80000300800 */
[----:B------:R0:W-:Y:S04]  /*206250*/  STL [R1+0x6f0], R2 ;  /* 0x0006f00201007387 */ /* 0x0001e80000100800 */
[----:B------:R-:W4:Y:S04]  /*206260*/  LDL.LU R29, [R1+0x2fbc] ;  /* 0x002fbc00011d7983 */ /* 0x000f280000300800 */
[----:B------:R-:W4:Y:S01]  /*206270*/  LDL.LU R50, [R1+0x6d0] ;  /* 0x0006d00001327983 */ /* 0x000f220000300800 */
[----:B0-----:R-:W-:-:S02]  /*206280*/  PRMT R2, R60, 0x4210, R10 ;  /* 0x000042103c027816 */ /* 0x001fc4000000000a */
[----:B--2---:R-:W-:Y:S02]  /*206290*/  LOP3.LUT R11, R61, 0xffff, RZ, 0xc0, !PT ;  /* 0x0000ffff3d0b7812 */ /* 0x004fe400078ec0ff */
[----:B------:R-:W2:Y:S04]  /*2062a0*/  LDL.LU R61, [R1+0xa1a8] ;  /* 0x00a1a800013d7983 */ /* 0x000ea80000300800 */
[----:B------:R-:W3:Y:S01]  /*2062b0*/  LDL.LU R60, [R1+0xa1a4] ;  /* 0x00a1a400013c7983 */ /* 0x000ee20000300800 */
[----:B------:R-:W-:Y:S02]  /*2062c0*/  PRMT R5, R48, 0x5210, R10 ;  /* 0x0000521030057816 */ /* 0x000fe4000000000a */
[----:B------:R-:W-:Y:S01]  /*2062d0*/  LOP3.LUT R14, R17, 0xffff, RZ, 0xc0, !PT ;  /* 0x0000ffff110e7812 */ /* 0x000fe200078ec0ff */
[----:B------:R0:W-:Y:S01]  /*2062e0*/  STL [R1+0x7d4], R2 ;  /* 0x0007d40201007387 */ /* 0x0001e20000100800 */
[----:B------:R-:W-:-:S03]  /*2062f0*/  PRMT R4, R52, 0x4210, R11 ;  /* 0x0000421034047816 */ /* 0x000fc6000000000b */
[----:B------:R-:W-:Y:S01]  /*206300*/  STL [R1+0x6f4], R5 ;  /* 0x0006f40501007387 */ /* 0x000fe20000100800 */
[----:B0-----:R-:W-:-:S03]  /*206310*/  PRMT R2, R59, 0x5210, R11 ;  /* 0x000052103b027816 */ /* 0x001fc6000000000b */
[----:B------:R-:W4:Y:S04]  /*206320*/  LDL.LU R59, [R1+0xa1a0] ;  /* 0x00a1a000013b7983 */ /* 0x000f280000300800 */
[----:B------:R-:W-:Y:S04]  /*206330*/  STL [R1+0x7d8], R4 ;  /* 0x0007d80401007387 */ /* 0x000fe80000100800 */
[----:B------:R0:W-:Y:S04]  /*206340*/  STL [R1+0x6f8], R2 ;  /* 0x0006f80201007387 */ /* 0x0001e80000100800 */
[----:B------:R-:W4:Y:S04]  /*206350*/  LDL.LU R41, [R1+0x2f8c] ;  /* 0x002f8c0001297983 */ /* 0x000f280000300800 */
[----:B------:R-:W4:Y:S01]  /*206360*/  LDL.LU R39, [R1+0x1cfc] ;  /* 0x001cfc0001277983 */ /* 0x000f220000300800 */
[----:B--2---:R-:W-:-:S02]  /*206370*/  LOP3.LUT R12, R61, 0xffff, RZ, 0xc0, !PT ;  /* 0x0000ffff3d0c7812 */ /* 0x004fc400078ec0ff */
[----:B---3--:R-:W-:Y:S02]  /*206380*/  LOP3.LUT R13, R60, 0xffff, RZ, 0xc0, !PT ;  /* 0x0000ffff3c0d7812 */ /* 0x008fe400078ec0ff */
[----:B------:R-:W-:Y:S02]  /*206390*/  PRMT R10, R12, 0x3340, R0 ;  /* 0x000033400c0a7816 */ /* 0x000fe40000000000 */
[----:B------:R-:W-:Y:S02]  /*2063a0*/  PRMT R11, R14, 0x3340, R13 ;  /* 0x000033400e0b7816 */ /* 0x000fe4000000000d */
[----:B------:R-:W-:Y:S02]  /*2063b0*/  SHF.R.U32.HI R12, RZ, 0x8, R12 ;  /* 0x00000008ff0c7819 */ /* 0x000fe4000001160c */
[----:B0-----:R-:W-:Y:S02]  /*2063c0*/  PRMT R2, R11, 0x5410, R10 ;  /* 0x000054100b027816 */ /* 0x001fe4000000000a */
[----:B------:R-:W-:-:S02]  /*2063d0*/  SHF.R.U32.HI R11, RZ, 0x8, R14 ;  /* 0x00000008ff0b7819 */ /* 0x000fc4000001160e */
[----:B------:R-:W-:Y:S02]  /*2063e0*/  SHF.R.U32.HI R10, RZ, 0x8, R13 ;  /* 0x00000008ff0a7819 */ /* 0x000fe4000001160d */
[----:B------:R-:W-:Y:S02]  /*2063f0*/  LOP3.LUT R11, R11, 0xffff, RZ, 0xc0, !PT ;  /* 0x0000ffff0b0b7812 */ /* 0x000fe400078ec0ff */
[----:B------:R-:W-:Y:S02]  /*206400*/  LOP3.LUT R10, R10, 0xffff, RZ, 0xc0, !PT ;  /* 0x0000ffff0a0a7812 */ /* 0x000fe400078ec0ff */
[----:B------:R-:W-:Y:S01]  /*206410*/  LOP3.LUT R12, R12, 0xffff, RZ, 0xc0, !PT ;  /* 0x0000ffff0c0c7812 */ /* 0x000fe200078ec0ff */
[----:B------:R0:W-:Y:S01]  /*206420*/  STL [R1+0x3c0], R2 ;  /* 0x0003c00201007387 */ /* 0x0001e20000100800 */
[----:B------:R-:W-:Y:S02]  /*206430*/  PRMT R60, R11, 0x3340, R10 ;  /* 0x000033400b3c7816 */ /* 0x000fe4000000000a */
[----:B------:R-:W-:-:S02]  /*206440*/  PRMT R61, R12, 0x3340, R0 ;  /* 0x000033400c3d7816 */ /* 0x000fc40000000000 */
[----:B------:R-:W-:Y:S01]  /*206450*/  LOP3.LUT R10, R35, 0xffff, RZ, 0xc0, !PT ;  /* 0x0000ffff230a7812 */ /* 0x000fe200078ec0ff */
[----:B0-----:R-:W2:Y:S04]  /*206460*/  LDL.LU R2, [R1+0x68] ;  /* 0x0000680001027983 */ /* 0x001ea80000300800 */
[----:B------:R-:W3:Y:S04]  /*206470*/  LDL.LU R56, [R1+0x1cec] ;  /* 0x001cec0001387983 */ /* 0x000ee80000300800 */
[----:B------:R-:W2:Y:S01]  /*206480*/  LDL.LU R48, [R1+0x6c] ;  /* 0x00006c0001307983 */ /* 0x000ea20000300800 */
[----:B------:R-:W-:-:S03]  /*206490*/  PRMT R6, R54, 0x5210, R10 ;  /* 0x0000521036067816 */ /* 0x000fc6000000000a */
[----:B------:R-:W2:Y:S04]  /*2064a0*/  LDL.LU R52, [R1+0x5300] ;  /* 0x0053000001347983 */ /* 0x000ea80000300800 */
[----:B------:R-:W2:Y:S04]  /*2064b0*/  LDL.LU R17, [R1+0x308c] ;  /* 0x00308c0001117983 */ /* 0x000ea80000300800 */
[----:B------:R-:W-:Y:S04]  /*2064c0*/  STL [R1+0xa09c], R60 ;  /* 0x00a09c3c01007387 */ /* 0x000fe80000100800 */
[----:B------:R-:W-:Y:S04]  /*2064d0*/  STL [R1+0xa0a0], R61 ;  /* 0x00a0a03d01007387 */ /* 0x000fe80000100800 */
[----:B------:R-:W3:Y:S01]  /*2064e0*/  LDL.LU R54, [R1+0xa19c] ;  /* 0x00a19c0001367983 */ /* 0x000ee20000300800 */
[----:B----4-:R-:W-:-:S02]  /*2064f0*/  PRMT R4, R50, 0x4210, R10 ;  /* 0x0000421032047816 */ /* 0x010fc4000000000a */
[----:B------:R-:W-:Y:S02]  /*206500*/  LOP3.LUT R11, R29, 0xffff, RZ, 0xc0, !PT ;  /* 0x0000ffff1d0b7812 */ /* 0x000fe400078ec0ff */
[----:B------:R-:W-:Y:S01]  /*206510*/  SHF.R.U32.HI R10, RZ, 0x8, R3 ;  /* 0x00000008ff0a7819 */ /* 0x000fe20000011603 */
[----:B------:R0:W-:Y:S01]  /*206520*/  STL [R1+0x6d0], R4 ;  /* 0x0006d00401007387 */ /* 0x0001e20000100800 */
[--C-:B------:R-:W-:Y:S02]  /*206530*/  PRMT R5, R59, 0x4210, R11.reuse ;  /* 0x000042103b057816 */ /* 0x100fe4000000000b */
[----:B------:R-:W-:Y:S02]  /*206540*/  LOP3.LUT R10, R10, 0xffff, RZ, 0xc0, !PT ;  /* 0x0000ffff0a0a7812 */ /* 0x000fe400078ec0ff */
[----:B0-----:R-:W-:Y:S02]  /*206550*/  PRMT R4, R57, 0x5210, R11 ;  /* 0x0000521039047816 */ /* 0x001fe4000000000b */
[----:B------:R-:W-:Y:S01]  /*206560*/  SHF.R.U32.HI R11, RZ, 0x8, R45 ;  /* 0x00000008ff0b7819 */ /* 0x000fe2000001162d */
[----:B------:R-:W-:Y:S03]  /*206570*/  STL [R1+0x670], R6 ;  /* 0x0006700601007387 */ /* 0x000fe60000100800 */
[----:B------:R-:W-:Y:S01]  /*206580*/  LOP3.LUT R11, R11, 0xffff, RZ, 0xc0, !PT ;  /* 0x0000ffff0b0b7812 */ /* 0x000fe200078ec0ff */
[----:B------:R0:W-:Y:S01]  /*206590*/  STL [R1+0x6d4], R5 ;  /* 0x0006d40501007387 */ /* 0x0001e20000100800 */
[----:B------:R-:W-:-:S02]  /*2065a0*/  PRMT R59, R10, 0x3340, R0 ;  /* 0x000033400a3b7816 */ /* 0x000fc40000000000 */
[----:B------:R-:W-:Y:S01]  /*2065b0*/  PRMT R57, R11, 0x3340, R0 ;  /* 0x000033400b397816 */ /* 0x000fe20000000000 */
[----:B------:R2:W-:Y:S04]  /*2065c0*/  STL [R1+0x674], R4 ;  /* 0x0006740401007387 */ /* 0x0005e80000100800 */
[----:B------:R-:W4:Y:S04]  /*2065d0*/  LDL.LU R29, [R1+0x6e0] ;  /* 0x0006e000011d7983 */ /* 0x000f280000300800 */
[----:B------:R-:W4:Y:S04]  /*2065e0*/  LDL.LU R45, [R1+0x538c] ;  /* 0x00538c00012d7983 */ /* 0x000f280000300800 */
[----:B------:R-:W4:Y:S04]  /*2065f0*/  LDL.LU R50, [R1+0x6e4] ;  /* 0x0006e40001327983 */ /* 0x000f280000300800 */
[----:B------:R-:W-:Y:S04]  /*206600*/  STL [R1+0xa0a4], R59 ;  /* 0x00a0a43b01007387 */ /* 0x000fe80000100800 */
[----:B------:R-:W-:Y:S01]  /*206610*/  STL [R1+0xa0a8], R57 ;  /* 0x00a0a83901007387 */ /* 0x000fe20000100800 */
[----:B---3--:R-:W-:-:S03]  /*206620*/  LOP3.LUT R11, R54, 0xffff, RZ, 0xc0, !PT ;  /* 0x0000ffff360b7812 */ /* 0x008fc600078ec0ff */
[----:B------:R-:W3:Y:S01]  /*206630*/  LDL.LU R54, [R1+0xa198] ;  /* 0x00a1980001367983 */ /* 0x000ee20000300800 */
[----:B------:R-:W-:Y:S02]  /*206640*/  LOP3.LUT R10, R41, 0xffff, RZ, 0xc0, !PT ;  /* 0x0000ffff290a7812 */ /* 0x000fe400078ec0ff */
[--C-:B------:R-:W-:Y:S02]  /*206650*/  PRMT R3, R56, 0x4210, R11.reuse ;  /* 0x0000421038037816 */ /* 0x100fe4000000000b */
[--C-:B0-----:R-:W-:Y:S02]  /*206660*/  PRMT R5, R39, 0x4210, R10.reuse ;  /* 0x0000421027057816 */ /* 0x101fe4000000000a */
[----:B--2---:R-:W-:Y:S02]  /*206670*/  PRMT R4, R2, 0x5210, R10 ;  /* 0x0000521002047816 */ /* 0x004fe4000000000a */
[----:B------:R-:W-:Y:S01]  /*206680*/  PRMT R2, R48, 0x5210, R11 ;  /* 0x0000521030027816 */ /* 0x000fe2000000000b */
[----:B------:R-:W-:Y:S04]  /*206690*/  STL [R1+0x6d8], R5 ;  /* 0x0006d80501007387 */ /* 0x000fe80000100800 */
[----:B------:R-:W-:Y:S04]  /*2066a0*/  STL [R1+0x678], R4 ;  /* 0x0006780401007387 */ /* 0x000fe80000100800 */
[----:B------:R-:W-:Y:S04]  /*2066b0*/  STL [R1+0x6dc], R3 ;  /* 0x0006dc0301007387 */ /* 0x000fe80000100800 */
[----:B------:R0:W-:Y:S01]  /*2066c0*/  STL [R1+0x67c], R2 ;  /* 0x00067c0201007387 */ /* 0x0001e20000100800 */
[----:B---3--:R-:W-:-:S03]  /*2066d0*/  LOP3.LUT R12, R54, 0xffff, RZ, 0xc0, !PT ;  /* 0x0000ffff360c7812 */ /* 0x008fc600078ec0ff */
[----:B------:R-:W2:Y:S01]  /*2066e0*/  LDL.LU R54, [R1+0xa194] ;  /* 0x00a1940001367983 */ /* 0x000ea20000300800 */
[----:B------:R-:W-:Y:S02]  /*2066f0*/  LOP3.LUT R13, R52, 0xffff, RZ, 0xc0, !PT ;  /* 0x0000ffff340d7812 */ /* 0x000fe400078ec0ff */
[----:B------:R-:W-:Y:S01]  /*206700*/  LOP3.LUT R14, R17, 0xffff, RZ, 0xc0, !PT ;  /* 0x0000ffff110e7812 */ /* 0x000fe200078ec0ff */
[----:B------:R-:W3:Y:S01]  /*206710*/  LDL.LU R48, [R1+0x1cd4] ;  /* 0x001cd40001307983 */ /* 0x000ee20000300800 */
[----:B------:R-:W-:Y:S02]  /*206720*/  PRMT R11, R13, 0x3340, R12 ;  /* 0x000033400d0b7816 */ /* 0x000fe4000000000c */
[----:B------:R-:W-:Y:S01]  /*206730*/  PRMT R10, R14, 0x3340, R0 ;  /* 0x000033400e0a7816 */ /* 0x000fe20000000000 */
[----:B------:R-:W3:Y:S03]  /*206740*/  LDL.LU R52, [R1+0x78] ;  /* 0x0000780001347983 */ /* 0x000ee60000300800 */
[----:B0-----:R-:W-:Y:S01]  /*206750*/  PRMT R2, R11, 0x5410, R10 ;  /* 0x000054100b027816 */ /* 0x001fe2000000000a */
[----:B------:R-:W3:Y:S01]  /*206760*/  LDL.LU R17, [R1+0x1608] ;  /* 0x0016080001117983 */ /* 0x000ee20000300800 */
[----:B------:R-:W-:-:S02]  /*206770*/  SHF.R.U32.HI R11, RZ, 0x8, R13 ;  /* 0x00000008ff0b7819 */ /* 0x000fc4000001160d */
[----:B------:R-:W-:Y:S02]  /*206780*/  SHF.R.U32.HI R10, RZ, 0x8, R12 ;  /* 0x00000008ff0a7819 */ /* 0x000fe4000001160c */
[----:B------:R-:W-:Y:S02]  /*206790*/  LOP3.LUT R11, R11, 0xffff, RZ, 0xc0, !PT ;  /* 0x0000ffff0b0b7812 */ /* 0x000fe400078ec0ff */
[----:B------:R-:W-:Y:S01]  /*2067a0*/  LOP3.LUT R10, R10, 0xffff, RZ, 0xc0, !PT ;  /* 0x0000ffff0a0a7812 */ /* 0x000fe200078ec0ff */
[----:B------:R0:W-:Y:S01]  /*2067b0*/  STL [R1+0x424], R2 ;  /* 0x0004240201007387 */ /* 0x0001e20000100800 */
[----:B--2---:R-:W-:Y:S02]  /*2067c0*/  LOP3.LUT R12, R54, 0xffff, RZ, 0xc0, !PT ;  /* 0x0000ffff360c7812 */ /* 0x004fe400078ec0ff */
[----:B------:R-:W-:Y:S02]  /*2067d0*/  PRMT R54, R11, 0x3340, R10 ;  /* 0x000033400b367816 */ /* 0x000fe4000000000a */
[----:B----4-:R-:W-:-:S02]  /*2067e0*/  PRMT R3, R29, 0x4210, R12 ;  /* 0x000042101d037816 */ /* 0x010fc4000000000c */
[----:B0-----:R-:W-:Y:S01]  /*2067f0*/  PRMT R2, R49, 0x5210, R12 ;  /* 0x0000521031027816 */ /* 0x001fe2000000000c */
[----:B------:R-:W-:Y:S01]  /*206800*/  STL [R1+0xa0ac], R54 ;  /* 0x00a0ac3601007387 */ /* 0x000fe20000100800 */
[----:B------:R-:W-:-:S03]  /*206810*/  LOP3.LUT R10, R45, 0xffff, RZ, 0xc0, !PT ;  /* 0x0000ffff2d0a7812 */ /* 0x000fc600078ec0ff */
[----:B------:R-:W2:Y:S04]  /*206820*/  LDL.LU R49, [R1+0xa190] ;  /* 0x00a1900001317983 */ /* 0x000ea80000300800 */
[----:B------:R-:W-:Y:S04]  /*206830*/  STL [R1+0x7c0], R3 ;  /* 0x0007c00301007387 */ /* 0x000fe80000100800 */
[----:B------:R0:W-:Y:S02]  /*206840*/  STL [R1+0x6e0], R2 ;  /* 0x0006e00201007387 */ /* 0x0001e40000100800 */
[----:B0-----:R-:W-:-:S02]  /*206850*/  PRMT R2, R53, 0x5210, R10 ;  /* 0x0000521035027816 */ /* 0x001fc4000000000a */
[----:B------:R-:W4:Y:S01]  /*206860*/  LDL.LU R53, [R1+0xa18c] ;  /* 0x00a18c0001357983 */ /* 0x000f220000300800 */
[----:B------:R-:W-:Y:S02]  /*206870*/  SHF.R.U32.HI R14, RZ, 0x8, R14 ;  /* 0x00000008ff0e7819 */ /* 0x000fe4000001160e */
[----:B------:R-:W-:Y:S02]  /*206880*/  PRMT R3, R50, 0x4210, R10 ;  /* 0x0000421032037816 */ /* 0x000fe4000000000a */
[----:B------:R-:W-:Y:S02]  /*206890*/  LOP3.LUT R10, R14, 0xffff, RZ, 0xc0, !PT ;  /* 0x0000ffff0e0a7812 */ /* 0x000fe400078ec0ff */
[----:B------:R-:W-:Y:S02]  /*2068a0*/  SHF.R.U32.HI R11, RZ, 0x8, R55 ;  /* 0x00000008ff0b7819 */ /* 0x000fe40000011637 */
[----:B------:R-:W-:Y:S02]  /*2068b0*/  PRMT R55, R10, 0x3340, R0 ;  /* 0x000033400a377816 */ /* 0x000fe40000000000 */
[----:B------:R-:W-:Y:S01]  /*2068c0*/  LOP3.LUT R10, R11, 0xffff, RZ, 0xc0, !PT ;  /* 0x0000ffff0b0a7812 */ /* 0x000fe200078ec0ff */
[----:B------:R-:W-:Y:S04]  /*2068d0*/  STL [R1+0x7c4], R3 ;  /* 0x0007c40301007387 */ /* 0x000fe80000100800 */
[----:B------:R-:W2:Y:S04]  /*2068e0*/  LDL.LU R41, [R1+0x6c4] ;  /* 0x0006c40001297983 */ /* 0x000ea80000300800 */
[----:B------:R-:W2:Y:S04]  /*2068f0*/  LDL.LU R39, [R1+0x80] ;  /* 0x0000800001277983 */ /* 0x000ea80000300800 */
[----:B------:R0:W-:Y:S04]  /*206900*/  STL [R1+0x6e4], R2 ;  /* 0x0006e40201007387 */ /* 0x0001e80000100800 */
[----:B0-----:R-:W2:Y:S04]  /*206910*/  LDL.LU R2, [R1+0x1460] ;  /* 0x0014600001027983 */ /* 0x001ea80000300800 */
[----:B------:R-:W2:Y:S04]  /*206920*/  LDL.LU R56, [R1+0x1cb4] ;  /* 0x001cb40001387983 */ /* 0x000ea80000300800 */
[----:B------:R-:W-:Y:S01]  /*206930*/  STL [R1+0xa0b0], R55 ;  /* 0x00a0b03701007387 */ /* 0x000fe20000100800 */
[----:B----4-:R-:W-:-:S02]  /*206940*/  LOP3.LUT R11, R53, 0xffff, RZ, 0xc0, !PT ;  /* 0x0000ffff350b7812 */ /* 0x010fc400078ec0ff */
[----:B------:R-:W-:Y:S02]  /*206950*/  PRMT R53, R10, 0x3340, R0 ;  /* 0x000033400a357816 */ /* 0x000fe40000000000 */
[--C-:B---3--:R-:W-:Y:S02]  /*206960*/  PRMT R4, R48, 0x4210, R11.reuse ;  /* 0x0000421030047816 */ /* 0x108fe4000000000b */
[----:B------:R-:W-:Y:S01]  /*206970*/  PRMT R3, R52, 0x5210, R11 ;  /* 0x0000521034037816 */ /* 0x000fe2000000000b */
[----:B------:R-:W-:Y:S01]  /*206980*/  STL [R1+0xa0b4], R53 ;  /* 0x00a0b43501007387 */ /* 0x000fe20000100800 */
[----:B------:R-:W-:-:S03]  /*206990*/  LOP3.LUT R10, R17, 0xffff, RZ, 0xc0, !PT ;  /* 0x0000ffff110a7812 */ /* 0x000fc600078ec0ff */
[----:B------:R2:W-:Y:S01]  /*2069a0*/  STL [R1+0x7c8], R4 ;  /* 0x0007c80401007387 */ /* 0x0005e20000100800 */
[----:B------:R-:W-:-:S03]  /*2069b0*/  SHF.R.U32.HI R11, RZ, 0x8, R46 ;  /* 0x00000008ff0b7819 */ /* 0x000fc6000001162e */
[----:B------:R-:W3:Y:S04]  /*2069c0*/  LDL.LU R29, [R1+0x1ca8] ;  /* 0x001ca800011d7983 */ /* 0x000ee80000300800 */
[----:B------:R0:W-:Y:S01]  /*2069d0*/  STL [R1+0x6e8], R3 ;  /* 0x0006e80301007387 */ /* 0x0001e20000100800 */
[----:B--2---:R-:W-:-:S03]  /*2069e0*/  PRMT R4, R49, 0x4210, R10 ;  /* 0x0000421031047816 */ /* 0x004fc6000000000a */
[----:B------:R-:W2:Y:S04]  /*2069f0*/  LDL.LU R46, [R1+0xa188] ;  /* 0x00a18800012e7983 */ /* 0x000ea80000300800 */
[----:B------:R-:W4:Y:S04]  /*206a00*/  LDL.LU R45, [R1+0x233c] ;  /* 0x00233c00012d7983 */ /* 0x000f280000300800 */
[----:B------:R-:W4:Y:S04]  /*206a10*/  LDL.LU R50, [R1+0x232c] ;  /* 0x00232c0001327983 */ /* 0x000f280000300800 */
[----:B------:R-:W3:Y:S01]  /*206a20*/  LDL.LU R49, [R1+0xa184] ;  /* 0x00a1840001317983 */ /* 0x000ee20000300800 */
[----:B0-----:R-:W-:-:S02]  /*206a30*/  PRMT R3, R47, 0x5210, R10 ;  /* 0x000052102f037816 */ /* 0x001fc4000000000a */
[----:B------:R-:W-:Y:S01]  /*206a40*/  LOP3.LUT R10, R11, 0xffff, RZ, 0xc0, !PT ;  /* 0x0000ffff0b0a7812 */ /* 0x000fe200078ec0ff */
[----:B------:R-:W4:Y:S01]  /*206a50*/  LDL.LU R47, [R1+0xa180] ;  /* 0x00a18000012f7983 */ /* 0x000f220000300800 */
[----:B------:R-:W-:Y:S02]  /*206a60*/  SHF.R.U32.HI R11, RZ, 0x8, R51 ;  /* 0x00000008ff0b7819 */ /* 0x000fe40000011633 */
[----:B------:R-:W-:Y:S02]  /*206a70*/  PRMT R51, R10, 0x3340, R0 ;  /* 0x000033400a337816 */ /* 0x000fe40000000000 */
[----:B------:R-:W-:Y:S01]  /*206a80*/  LOP3.LUT R10, R11, 0xffff, RZ, 0xc0, !PT ;  /* 0x0000ffff0b0a7812 */ /* 0x000fe200078ec0ff */
[----:B------:R0:W-:Y:S04]  /*206a90*/  STL [R1+0x7b0], R4 ;  /* 0x0007b00401007387 */ /* 0x0001e80000100800 */
[----:B------:R1:W-:Y:S04]  /*206aa0*/  STL [R1+0x6c0], R3 ;  /* 0x0006c00301007387 */ /* 0x0003e80000100800 */
[----:B------:R-:W4:Y:S04]  /*206ab0*/  LDL.LU R48, [R1+0x6a8] ;  /* 0x0006a80001307983 */ /* 0x000f280000300800 */
[----:B------:R-:W4:Y:S04]  /*206ac0*/  LDL.LU R52, [R1+0x5328] ;  /* 0x0053280001347983 */ /* 0x000f280000300800 */
[----:B------:R-:W4:Y:S04]  /*206ad0*/  LDL.LU R17, [R1+0x30ac] ;  /* 0x0030ac0001117983 */ /* 0x000f280000300800 */
[----:B------:R-:W-:Y:S01]  /*206ae0*/  STL [R1+0xa0b8], R51 ;  /* 0x00a0b83301007387 */ /* 0x000fe20000100800 */
[----:B---3--:R-:W-:-:S02]  /*206af0*/  LOP3.LUT R11, R49, 0xffff, RZ, 0xc0, !PT ;  /* 0x0000ffff310b7812 */ /* 0x008fc400078ec0ff */
[----:B------:R-:W-:Y:S02]  /*206b00*/  PRMT R49, R10, 0x3340, R0 ;  /* 0x000033400a317816 */ /* 0x000fe40000000000 */
[--C-:B0-----:R-:W-:Y:S02]  /*206b10*/  PRMT R4, R41, 0x4210, R11.reuse ;  /* 0x0000421029047816 */ /* 0x101fe4000000000b */
[----:B-1----:R-:W-:Y:S01]  /*206b20*/  PRMT R3, R39, 0x5210, R11 ;  /* 0x0000521027037816 */ /* 0x002fe2000000000b */
[----:B------:R-:W-:Y:S01]  /*206b30*/  STL [R1+0xa0bc], R49 ;  /* 0x00a0bc3101007387 */ /* 0x000fe20000100800 */
[----:B--2---:R-:W-:-:S03]  /*206b40*/  SHF.R.U32.HI R11, RZ, 0x8, R46 ;  /* 0x00000008ff0b7819 */ /* 0x004fc6000001162e */
[----:B------:R-:W-:Y:S04]  /*206b50*/  STL [R1+0x7b4], R4 ;  /* 0x0007b40401007387 */ /* 0x000fe80000100800 */
[----:B------:R0:W-:Y:S04]  /*206b60*/  STL [R1+0x6c4], R3 ;  /* 0x0006c40301007387 */ /* 0x0001e80000100800 */
[----:B------:R-:W2:Y:S01]  /*206b70*/  LDL.LU R46, [R1+0xa17c] ;  /* 0x00a17c00012e7983 */ /* 0x000ea20000300800 */
[----:B------:R-:W-:-:S04]  /*206b80*/  LOP3.LUT R10, R2, 0xffff, RZ, 0xc0, !PT ;  /* 0x0000ffff020a7812 */ /* 0x000fc800078ec0ff */
[--C-:B------:R-:W-:Y:S02]  /*206b90*/  PRMT R2, R43, 0x5210, R10.reuse ;  /* 0x000052102b027816 */ /* 0x100fe4000000000a */
[----:B------:R-:W3:Y:S01]  /*206ba0*/  LDL.LU R43, [R1+0xa178] ;  /* 0x00a17800012b7983 */ /* 0x000ee20000300800 */
[----:B0-----:R-:W-:Y:S02]  /*206bb0*/  PRMT R3, R56, 0x4210, R10 ;  /* 0x0000421038037816 */ /* 0x001fe4000000000a */
[----:B------:R-:W-:Y:S02]  /*206bc0*/  LOP3.LUT R10, R11, 0xffff, RZ, 0xc0, !PT ;  /* 0x0000ffff0b0a7812 */ /* 0x000fe400078ec0ff */
[----:B----4-:R-:W-:Y:S02]  /*206bd0*/  SHF.R.U32.HI R11, RZ, 0x8, R47 ;  /* 0x00000008ff0b7819 */ /* 0x010fe4000001162f */
[----:B------:R-:W-:Y:S02]  /*206be0*/  PRMT R47, R10, 0x3340, R0 ;  /* 0x000033400a2f7816 */ /* 0x000fe40000000000 */
[----:B------:R-:W-:Y:S01]  /*206bf0*/  LOP3.LUT R10, R11, 0xffff, RZ, 0xc0, !PT ;  /* 0x0000ffff0b0a7812 */ /* 0x000fe200078ec0ff */
[----:B------:R0:W-:Y:S04]  /*206c00*/  STL [R1+0x7b8], R3 ;  /* 0x0007b80301007387 */ /* 0x0001e80000100800 */
[----:B------:R1:W-:Y:S04]  /*206c10*/  STL [R1+0x6c8], R2 ;  /* 0x0006c80201007387 */ /* 0x0003e80000100800 */
[----:B------:R-:W-:Y:S01]  /*206c20*/  STL [R1+0xa0c0], R47 ;  /* 0x00a0c02f01007387 */ /* 0x000fe20000100800 */
[----:B--2---:R-:W-:-:S02]  /*206c30*/  LOP3.LUT R11, R46, 0xffff, RZ, 0xc0, !PT ;  /* 0x0000ffff2e0b7812 */ /* 0x004fc400078ec0ff */
[----:B------:R-:W-:Y:S02]  /*206c40*/  PRMT R46, R10, 0x3340, R0 ;  /* 0x000033400a2e7816 */ /* 0x000fe40000000000 */
[--C-:B0-----:R-:W-:Y:S02]  /*206c50*/  PRMT R3, R29, 0x4210, R11.reuse ;  /* 0x000042101d037816 */ /* 0x101fe4000000000b */
[----:B-1----:R-:W-:Y:S01]  /*206c60*/  PRMT R2, R40, 0x5210, R11 ;  /* 0x0000521028027816 */ /* 0x002fe2000000000b */
[----:B------:R-:W-:Y:S01]  /*206c70*/  STL [R1+0xa0c4], R46 ;  /* 0x00a0c42e01007387 */ /* 0x000fe20000100800 */
[----:B------:R-:W-:-:S03]  /*206c80*/  LOP3.LUT R10, R45, 0xffff, RZ, 0xc0, !PT ;  /* 0x0000ffff2d0a7812 */ /* 0x000fc600078ec0ff */
[----:B------:R-:W2:Y:S04]  /*206c90*/  LDL.LU R40, [R1+0xa174] ;  /* 0x00a1740001287983 */ /* 0x000ea80000300800 */
[----:B------:R-:W-:Y:S04]  /*206ca0*/  STL [R1+0x780], R3 ;  /* 0x0007800301007387 */ /* 0x000fe80000100800 */
[----:B------:R3:W-:Y:S02]  /*206cb0*/  STL [R1+0x6a0], R2 ;  /* 0x0006a00201007387 */ /* 0x0007e40000100800 */
[----:B---3--:R-:W-:-:S02]  /*206cc0*/  PRMT R2, R43, 0x4210, R10 ;  /* 0x000042102b027816 */ /* 0x008fc4000000000a */
[----:B------:R-:W3:Y:S01]  /*206cd0*/  LDL.LU R43, [R1+0xa170] ;  /* 0x00a17000012b7983 */ /* 0x000ee20000300800 */
[----:B------:R-:W-:-:S03]  /*206ce0*/  PRMT R3, R42, 0x5210, R10 ;  /* 0x000052102a037816 */ /* 0x000fc6000000000a */
[----:B------:R-:W4:Y:S01]  /*206cf0*/  LDL.LU R35, [R1+0x1780] ;  /* 0x0017800001237983 */ /* 0x000f220000300800 */
[----:B------:R-:W-:-:S03]  /*206d00*/  LOP3.LUT R11, R50, 0xffff, RZ, 0xc0, !PT ;  /* 0x0000ffff320b7812 */ /* 0x000fc600078ec0ff */
[----:B------:R-:W2:Y:S04]  /*206d10*/  LDL.LU R41, [R1+0x98] ;  /* 0x0000980001297983 */ /* 0x000ea80000300800 */
[----:B------:R0:W-:Y:S04]  /*206d20*/  STL [R1+0x784], R2 ;  /* 0x0007840201007387 */ /* 0x0001e80000100800 */
[----:B------:R-:W2:Y:S04]  /*206d30*/  LDL.LU R39, [R1+0x300c] ;  /* 0x00300c0001277983 */ /* 0x000ea80000300800 */
[----:B------:R-:W2:Y:S04]  /*206d40*/  LDL.LU R42, [R1+0xa16c] ;  /* 0x00a16c00012a7983 */ /* 0x000ea80000300800 */
[----:B0-----:R-:W2:Y:S04]  /*206d50*/  LDL.LU R2, [R1+0x694] ;  /* 0x0006940001027983 */ /* 0x001ea80000300800 */
[----:B------:R0:W-:Y:S02]  /*206d60*/  STL [R1+0x6a4], R3 ;  /* 0x0006a40301007387 */ /* 0x0001e40000100800 */
[----:B0-----:R-:W-:-:S02]  /*206d70*/  PRMT R3, R44, 0x5210, R11 ;  /* 0x000052102c037816 */ /* 0x001fc4000000000b */
[----:B------:R-:W4:Y:S01]  /*206d80*/  LDL.LU R44, [R1+0xa168] ;  /* 0x00a16800012c7983 */ /* 0x000f220000300800 */
[----:B------:R-:W-:Y:S02]  /*206d90*/  LOP3.LUT R13, R52, 0xffff, RZ, 0xc0, !PT ;  /* 0x0000ffff340d7812 */ /* 0x000fe400078ec0ff */
[----:B------:R-:W-:Y:S02]  /*206da0*/  LOP3.LUT R14, R17, 0xffff, RZ, 0xc0, !PT ;  /* 0x0000ffff110e7812 */ /* 0x000fe400078ec0ff */
[----:B------:R-:W-:Y:S02]  /*206db0*/  PRMT R4, R48, 0x4210, R11 ;  /* 0x0000421030047816 */ /* 0x000fe4000000000b */
[----:B------:R-:W-:-:S03]  /*206dc0*/  PRMT R10, R14, 0x3340, R0 ;  /* 0x000033400e0a7816 */ /* 0x000fc60000000000 */
[----:B------:R-:W-:Y:S04]  /*206dd0*/  STL [R1+0x788], R4 ;  /* 0x0007880401007387 */ /* 0x000fe80000100800 */
[----:B------:R0:W-:Y:S01]  /*206de0*/  STL [R1+0x6a8], R3 ;  /* 0x0006a80301007387 */ /* 0x0001e20000100800 */
[----:B------:R-:W-:-:S03]  /*206df0*/  SHF.R.U32.HI R14, RZ, 0x8, R14 ;  /* 0x00000008ff0e7819 */ /* 0x000fc6000001160e */
[----:B------:R-:W2:Y:S04]  /*206e00*/  LDL.LU R56, [R1+0x170c] ;  /* 0x00170c0001387983 */ /* 0x000ea80000300800 */
[----:B------:R-:W2:Y:S01]  /*206e10*/  LDL.LU R29, [R1+0xa0] ;  /* 0x0000a000011d7983 */ /* 0x000ea20000300800 */
[----:B---3--:R-:W-:-:S04]  /*206e20*/  LOP3.LUT R12, R43, 0xffff, RZ, 0xc0, !PT ;  /* 0x0000ffff2b0c7812 */ /* 0x008fc800078ec0ff */
[----:B------:R-:W-:-:S04]  /*206e30*/  PRMT R11, R13, 0x3340, R12 ;  /* 0x000033400d0b7816 */ /* 0x000fc8000000000c */
[----:B0-----:R-:W-:Y:S02]  /*206e40*/  PRMT R3, R11, 0x5410, R10 ;  /* 0x000054100b037816 */ /* 0x001fe4000000000a */
[----:B------:R-:W-:Y:S02]  /*206e50*/  SHF.R.U32.HI R11, RZ, 0x8, R13 ;  /* 0x00000008ff0b7819 */ /* 0x000fe4000001160d */
[----:B------:R-:W-:Y:S02]  /*206e60*/  SHF.R.U32.HI R10, RZ, 0x8, R12 ;  /* 0x00000008ff0a7819 */ /* 0x000fe4000001160c */
[----:B------:R-:W-:Y:S02]  /*206e70*/  LOP3.LUT R11, R11, 0xffff, RZ, 0xc0, !PT ;  /* 0x0000ffff0b0b7812 */ /* 0x000fe400078ec0ff */
[----:B------:R-:W-:Y:S01]  /*206e80*/  LOP3.LUT R10, R10, 0xffff, RZ, 0xc0, !PT ;  /* 0x0000ffff0a0a7812 */ /* 0x000fe200078ec0ff */
[----:B------:R2:W-:Y:S03]  /*206e90*/  STL [R1+0x1608], R3 ;  /* 0x0016080301007387 */ /* 0x0005e60000100800 */
[----:B------:R-:W-:Y:S01]  /*206ea0*/  PRMT R43, R11, 0x3340, R10 ;  /* 0x000033400b2b7816 */ /* 0x000fe2000000000a */
[----:B------:R-:W3:Y:S01]  /*206eb0*/  LDL.LU R45, [R1+0x53c4] ;  /* 0x0053c400012d7983 */ /* 0x000ee20000300800 */
[----:B------:R-:W-:-:S03]  /*206ec0*/  LOP3.LUT R10, R14, 0xffff, RZ, 0xc0, !PT ;  /* 0x0000ffff0e0a7812 */ /* 0x000fc600078ec0ff */
[----:B------:R-:W3:Y:S04]  /*206ed0*/  LDL.LU R50, [R1+0x53c0] ;  /* 0x0053c00001327983 */ /* 0x000ee80000300800 */
[----:B------:R-:W3:Y:S04]  /*206ee0*/  LDL.LU R48, [R1+0x1708] ;  /* 0x0017080001307983 */ /* 0x000ee80000300800 */
[----:B------:R-:W3:Y:S04]  /*206ef0*/  LDL.LU R52, [R1+0xa4] ;  /* 0x0000a40001347983 */ /* 0x000ee80000300800 */
[----:B------:R-:W3:Y:S01]  /*206f00*/  LDL.LU R17, [R1+0x2f2c] ;  /* 0x002f2c0001117983 */ /* 0x000ee20000300800 */
[----:B----4-:R-:W-:-:S02]  /*206f10*/  LOP3.LUT R11, R44, 0xffff, RZ, 0xc0, !PT ;  /* 0x0000ffff2c0b7812 */ /* 0x010fc400078ec0ff */
[----:B------:R-:W-:Y:S02]  /*206f20*/  PRMT R44, R10, 0x3340, R0 ;  /* 0x000033400a2c7816 */ /* 0x000fe40000000000 */
[--C-:B------:R-:W-:Y:S02]  /*206f30*/  PRMT R4, R35, 0x4210, R11.reuse ;  /* 0x0000421023047816 */ /* 0x100fe4000000000b */
[----:B--2---:R-:W-:Y:S01]  /*206f40*/  PRMT R3, R41, 0x5210, R11 ;  /* 0x0000521029037816 */ /* 0x004fe2000000000b */
[----:B------:R-:W-:Y:S01]  /*206f50*/  STL [R1+0xa0c8], R43 ;  /* 0x00a0c82b01007387 */ /* 0x000fe20000100800 */
[----:B------:R-:W-:-:S03]  /*206f60*/  SHF.R.U32.HI R11, RZ, 0x8, R40 ;  /* 0x00000008ff0b7819 */ /* 0x000fc60000011628 */
[----:B------:R-:W-:Y:S04]  /*206f70*/  STL [R1+0xa0cc], R44 ;  /* 0x00a0cc2c01007387 */ /* 0x000fe80000100800 */
[----:B------:R-:W-:Y:S04]  /*206f80*/  STL [R1+0x750], R4 ;  /* 0x0007500401007387 */ /* 0x000fe80000100800 */
[----:B------:R0:W-:Y:S04]  /*206f90*/  STL [R1+0x690], R3 ;  /* 0x0006900301007387 */ /* 0x0001e80000100800 */
[----:B------:R-:W2:Y:S01]  /*206fa0*/  LDL.LU R40, [R1+0xa164] ;  /* 0x00a1640001287983 */ /* 0x000ea20000300800 */
[----:B------:R-:W-:-:S04]  /*206fb0*/  LOP3.LUT R10, R39, 0xffff, RZ, 0xc0, !PT ;  /* 0x0000ffff270a7812 */ /* 0x000fc800078ec0ff */
[--C-:B0-----:R-:W-:Y:S02]  /*206fc0*/  PRMT R3, R2, 0x4210, R10.reuse ;  /* 0x0000421002037816 */ /* 0x101fe4000000000a */
[----:B------:R-:W-:Y:S02]  /*206fd0*/  PRMT R2, R37, 0x5210, R10 ;  /* 0x0000521025027816 */ /* 0x000fe4000000000a */
[----:B------:R-:W4:Y:S01]  /*206fe0*/  LDL.LU R37, [R1+0xa160] ;  /* 0x00a1600001257983 */ /* 0x000f220000300800 */
[----:B------:R-:W-:Y:S02]  /*206ff0*/  LOP3.LUT R10, R11, 0xffff, RZ, 0xc0, !PT ;  /* 0x0000ffff0b0a7812 */ /* 0x000fe400078ec0ff */
[----:B------:R-:W-:Y:S02]  /*207000*/  SHF.R.U32.HI R11, RZ, 0x8, R42 ;  /* 0x00000008ff0b7819 */ /* 0x000fe4000001162a */
        /* <DEDUP_REMOVED lines=10> */
[----:B---3--:R-:W-:-:S03]  /*2070b0*/  LOP3.LUT R10, R45, 0xffff, RZ, 0xc0, !PT ;  /* 0x0000ffff2d0a7812 */ /* 0x008fc600078ec0ff */
[----:B------:R-:W-:Y:S01]  /*2070c0*/  STL [R1+0x758], R3 ;  /* 0x0007580301007387 */ /* 0x000fe20000100800 */
[----:B------:R-:W-:-:S03]  /*2070d0*/  LOP3.LUT R11, R50, 0xffff, RZ, 0xc0, !PT ;  /* 0x0000ffff320b7812 */ /* 0x000fc600078ec0ff */
[----:B------:R0:W-:Y:S04]  /*2070e0*/  STL [R1+0x698], R2 ;  /* 0x0006980201007387 */ /* 0x0001e80000100800 */
[----:B------:R-:W2:Y:S01]  /*2070f0*/  LDL.LU R29, [R1+0x53ac] ;  /* 0x0053ac00011d7983 */ /* 0x000ea20000300800 */
[--C-:B0-----:R-:W-:Y:S02]  /*207100*/  PRMT R2, R48, 0x4210, R10.reuse ;  /* 0x0000421030027816 */ /* 0x101fe4000000000a */
[----:B------:R-:W-:-:S03]  /*207110*/  PRMT R3, R38, 0x5210, R10 ;  /* 0x0000521026037816 */ /* 0x000fc6000000000a */
[----:B------:R4:W-:Y:S04]  /*207120*/  STL [R1+0x130], R2 ;  /* 0x0001300201007387 */ /* 0x0009e80000100800 */
[----:B------:R-:W3:Y:S01]  /*207130*/  LDL.LU R38, [R1+0xa15c] ;  /* 0x00a15c0001267983 */ /* 0x000ee20000300800 */
[----:B----4-:R-:W-:-:S03]  /*207140*/  PRMT R2, R37, 0x4210, R11 ;  /* 0x0000421025027816 */ /* 0x010fc6000000000b */
[----:B------:R-:W4:Y:S04]  /*207150*/  LDL.LU R37, [R1+0xa158] ;  /* 0x00a1580001257983 */ /* 0x000f280000300800 */
[----:B------:R0:W-:Y:S04]  /*207160*/  STL [R1+0x50], R3 ;  /* 0x0000500301007387 */ /* 0x0001e80000100800 */
[----:B0-----:R-:W2:Y:S04]  /*207170*/  LDL.LU R3, [R1+0x53a4] ;  /* 0x0053a40001037983 */ /* 0x001ea80000300800 */
[----:B------:R-:W2:Y:S01]  /*207180*/  LDL.LU R9, [R1+0x16a4] ;  /* 0x0016a40001097983 */ /* 0x000ea20000300800 */
[----:B------:R-:W-:-:S03]  /*207190*/  LOP3.LUT R14, R17, 0xffff, RZ, 0xc0, !PT ;  /* 0x0000ffff110e7812 */ /* 0x000fc600078ec0ff */
[----:B------:R0:W-:Y:S04]  /*2071a0*/  STL [R1+0x134], R2 ;  /* 0x0001340201007387 */ /* 0x0001e80000100800 */
[----:B------:R-:W2:Y:S01]  /*2071b0*/  LDL.LU R35, [R1+0x16a8] ;  /* 0x0016a80001237983 */ /* 0x000ea20000300800 */
[----:B0-----:R-:W-:-:S05]  /*2071c0*/  PRMT R2, R52, 0x5210, R11 ;  /* 0x0000521034027816 */ /* 0x001fca000000000b */
[----:B------:R0:W-:Y:S04]  /*2071d0*/  STL [R1+0x54], R2 ;  /* 0x0000540201007387 */ /* 0x0001e80000100800 */
[----:B0-----:R-:W2:Y:S04]  /*2071e0*/  LDL.LU R2, [R1+0x533c] ;  /* 0x00533c0001027983 */ /* 0x001ea80000300800 */
[----:B------:R-:W2:Y:S04]  /*2071f0*/  LDL.LU R56, [R1+0x30bc] ;  /* 0x0030bc0001387983 */ /* 0x000ea80000300800 */
[----:B------:R-:W2:Y:S04]  /*207200*/  LDL.LU R45, [R1+0x52b0] ;  /* 0x0052b000012d7983 */ /* 0x000ea80000300800 */
[----:B------:R-:W2:Y:S04]  /*207210*/  LDL.LU R17, [R1+0x5354] ;  /* 0x0053540001117983 */ /* 0x000ea80000300800 */
[----:B------:R-:W2:Y:S04]  /*207220*/  LDL.LU R50, [R1+0x30e0] ;  /* 0x0030e00001327983 */ /* 0x000ea80000300800 */
[----:B------:R-:W2:Y:S01]  /*207230*/  LDL.LU R48, [R1+0x536c] ;  /* 0x00536c0001307983 */ /* 0x000ea20000300800 */
[----:B---3--:R-:W-:-:S04]  /*207240*/  LOP3.LUT R12, R38, 0xffff, RZ, 0xc0, !PT ;  /* 0x0000ffff260c7812 */ /* 0x008fc800078ec0ff */
[----:B------:R-:W-:Y:S02]  /*207250*/  PRMT R10, R12, 0x3340, R0 ;  /* 0x000033400c0a7816 */ /* 0x000fe40000000000 */
[----:B----4-:R-:W-:-:S04]  /*207260*/  LOP3.LUT R13, R37, 0xffff, RZ, 0xc0, !PT ;  /* 0x0000ffff250d7812 */ /* 0x010fc800078ec0ff */
        /* <DEDUP_REMOVED lines=8> */
[----:B------:R-:W-:Y:S01]  /*2072f0*/  PRMT R37, R11, 0x3340, R10 ;  /* 0x000033400b257816 */ /* 0x000fe2000000000a */
[----:B------:R-:W-:Y:S01]  /*207300*/  STL [R1+0x160c], R4 ;  /* 0x00160c0401007387 */ /* 0x000fe20000100800 */
[----:B------:R-:W-:Y:S02]  /*207310*/  PRMT R38, R12, 0x3340, R0 ;  /* 0x000033400c267816 */ /* 0x000fe40000000000 */
[----:B--2---:R-:W-:Y:S01]  /*207320*/  LOP3.LUT R10, R29, 0xffff, RZ, 0xc0, !PT ;  /* 0x0000ffff1d0a7812 */ /* 0x004fe200078ec0ff */
[----:B------:R-:W2:Y:S01]  /*207330*/  LDL.LU R52, [R1+0x3118] ;  /* 0x0031180001347983 */ /* 0x000ea20000300800 */
[----:B------:R-:W-:-:S02]  /*207340*/  LOP3.LUT R11, R3, 0xffff, RZ, 0xc0, !PT ;  /* 0x0000ffff030b7812 */ /* 0x000fc400078ec0ff */
[--C-:B------:R-:W-:Y:S01]  /*207350*/  PRMT R3, R9, 0x4210, R10.reuse ;  /* 0x0000421009037816 */ /* 0x100fe2000000000a */
[----:B------:R-:W3:Y:S01]  /*207360*/  LDL.LU R41, [R1+0x52e4] ;  /* 0x0052e40001297983 */ /* 0x000ee20000300800 */
[----:B------:R-:W-:-:S03]  /*207370*/  PRMT R5, R32, 0x5210, R10 ;  /* 0x0000521020057816 */ /* 0x000fc6000000000a */
[----:B------:R-:W-:Y:S04]  /*207380*/  STL [R1+0xa0d8], R37 ;  /* 0x00a0d82501007387 */ /* 0x000fe80000100800 */
[----:B------:R-:W-:Y:S04]  /*207390*/  STL [R1+0xa0dc], R38 ;  /* 0x00a0dc2601007387 */ /* 0x000fe80000100800 */
[----:B------:R-:W4:Y:S04]  /*2073a0*/  LDL.LU R39, [R1+0x312c] ;  /* 0x00312c0001277983 */ /* 0x000f280000300800 */
[----:B------:R-:W4:Y:S04]  /*2073b0*/  LDL.LU R29, [R1+0x52ec] ;  /* 0x0052ec00011d7983 */ /* 0x000f280000300800 */
[----:B------:R-:W4:Y:S04]  /*2073c0*/  LDL.LU R32, [R1+0xa154] ;  /* 0x00a1540001207983 */ /* 0x000f280000300800 */
[----:B------:R0:W-:Y:S04]  /*2073d0*/  STL [R1+0x138], R3 ;  /* 0x0001380301007387 */ /* 0x0001e80000100800 */
[----:B------:R-:W-:Y:S01]  /*2073e0*/  STL [R1+0x58], R5 ;  /* 0x0000580501007387 */ /* 0x000fe20000100800 */
[----:B0-----:R-:W-:-:S03]  /*2073f0*/  PRMT R3, R30, 0x5210, R11 ;  /* 0x000052101e037816 */ /* 0x001fc6000000000b */
[----:B------:R-:W3:Y:S01]  /*207400*/  LDL.LU R30, [R1+0xa150] ;  /* 0x00a15000011e7983 */ /* 0x000ee20000300800 */
[----:B------:R-:W-:Y:S02]  /*207410*/  PRMT R4, R35, 0x4210, R11 ;  /* 0x0000421023047816 */ /* 0x000fe4000000000b */
[----:B------:R-:W-:Y:S02]  /*207420*/  LOP3.LUT R6, R2, 0xffff, RZ, 0xc0, !PT ;  /* 0x0000ffff02067812 */ /* 0x000fe400078ec0ff */
[----:B------:R-:W-:Y:S01]  /*207430*/  LOP3.LUT R7, R56, 0xffff, RZ, 0xc0, !PT ;  /* 0x0000ffff38077812 */ /* 0x000fe200078ec0ff */
[----:B------:R-:W-:Y:S01]  /*207440*/  STL [R1+0x13c], R4 ;  /* 0x00013c0401007387 */ /* 0x000fe20000100800 */
[----:B------:R-:W-:-:S03]  /*207450*/  LOP3.LUT R2, R45, 0xffff, RZ, 0xc0, !PT ;  /* 0x0000ffff2d027812 */ /* 0x000fc600078ec0ff */
[----:B------:R0:W-:Y:S01]  /*207460*/  STL [R1+0x5c], R3 ;  /* 0x00005c0301007387 */ /* 0x0001e20000100800 */
[----:B------:R-:W-:-:S03]  /*207470*/  LOP3.LUT R43, R17, 0xffff, RZ, 0xc0, !PT ;  /* 0x0000ffff112b7812 */ /* 0x000fc600078ec0ff */
[----:B------:R-:W4:Y:S04]  /*207480*/  LDL.LU R56, [R1+0x5364] ;  /* 0x0053640001387983 */ /* 0x000f280000300800 */
[----:B------:R-:W4:Y:S04]  /*207490*/  LDL.LU R45, [R1+0x310c] ;  /* 0x00310c00012d7983 */ /* 0x000f280000300800 */
[----:B------:R-:W4:Y:S01]  /*2074a0*/  LDL.LU R17, [R1+0x52e0] ;  /* 0x0052e00001117983 */ /* 0x000f220000300800 */
[----:B------:R-:W-:Y:S02]  /*2074b0*/  PRMT R10, R7, 0x3340, R0 ;  /* 0x00003340070a7816 */ /* 0x000fe40000000000 */
[----:B------:R-:W-:-:S04]  /*2074c0*/  PRMT R11, R6, 0x3340, R2 ;  /* 0x00003340060b7816 */ /* 0x000fc80000000002 */
[----:B0-----:R-:W-:Y:S02]  /*2074d0*/  PRMT R3, R11, 0x5410, R10 ;  /* 0x000054100b037816 */ /* 0x001fe4000000000a */
[----:B------:R-:W-:Y:S02]  /*2074e0*/  LOP3.LUT R40, R50, 0xffff, RZ, 0xc0, !PT ;  /* 0x0000ffff32287812 */ /* 0x000fe400078ec0ff */
[----:B------:R-:W-:Y:S02]  /*2074f0*/  LOP3.LUT R15, R48, 0xffff, RZ, 0xc0, !PT ;  /* 0x0000ffff300f7812 */ /* 0x000fe400078ec0ff */
[----:B--2---:R-:W-:Y:S02]  /*207500*/  LOP3.LUT R13, R52, 0xffff, RZ, 0xc0, !PT ;  /* 0x0000ffff340d7812 */ /* 0x004fe400078ec0ff */
[----:B---3--:R-:W-:Y:S02]  /*207510*/  LOP3.LUT R42, R30, 0xffff, RZ, 0xc0, !PT ;  /* 0x0000ffff1e2a7812 */ /* 0x008fe400078ec0ff */
[----:B------:R-:W2:Y:S04]  /*207520*/  LDL.LU R30, [R1+0xa14c] ;  /* 0x00a14c00011e7983 */ /* 0x000ea80000300800 */
[----:B------:R-:W3:Y:S04]  /*207530*/  LDL.LU R50, [R1+0x5358] ;  /* 0x0053580001327983 */ /* 0x000ee80000300800 */
[----:B------:R0:W-:Y:S04]  /*207540*/  STL [R1+0x1780], R3 ;  /* 0x0017800301007387 */ /* 0x0001e80000100800 */
[----:B------:R-:W3:Y:S04]  /*207550*/  LDL.LU R48, [R1+0x30ec] ;  /* 0x0030ec0001307983 */ /* 0x000ee80000300800 */
[----:B------:R-:W3:Y:S01]  /*207560*/  LDL.LU R52, [R1+0x52d4] ;  /* 0x0052d40001347983 */ /* 0x000ee20000300800 */
[----:B------:R-:W-:-:S02]  /*207570*/  PRMT R10, R40, 0x3340, R0 ;  /* 0x00003340280a7816 */ /* 0x000fc40000000000 */
[----:B------:R-:W-:Y:S02]  /*207580*/  PRMT R11, R43, 0x3340, R42 ;  /* 0x000033402b0b7816 */ /* 0x000fe4000000002a */
[----:B------:R-:W-:Y:S02]  /*207590*/  LOP3.LUT R14, R41, 0xffff, RZ, 0xc0, !PT ;  /* 0x0000ffff290e7812 */ /* 0x000fe400078ec0ff */
[----:B0-----:R-:W-:Y:S02]  /*2075a0*/  PRMT R3, R11, 0x5410, R10 ;  /* 0x000054100b037816 */ /* 0x001fe4000000000a */
[----:B------:R-:W-:Y:S02]  /*2075b0*/  PRMT R10, R13, 0x3340, R0 ;  /* 0x000033400d0a7816 */ /* 0x000fe40000000000 */
[----:B------:R-:W-:Y:S01]  /*2075c0*/  PRMT R11, R15, 0x3340, R14 ;  /* 0x000033400f0b7816 */ /* 0x000fe2000000000e */
[----:B------:R0:W-:Y:S01]  /*2075d0*/  STL [R1+0x16a8], R3 ;  /* 0x0016a80301007387 */ /* 0x0001e20000100800 */
[----:B----4-:R-:W-:-:S03]  /*2075e0*/  LOP3.LUT R16, R39, 0xffff, RZ, 0xc0, !PT ;  /* 0x0000ffff27107812 */ /* 0x010fc600078ec0ff */
[----:B------:R-:W4:Y:S01]  /*2075f0*/  LDL.LU R26, [R1+0x2f9c] ;  /* 0x002f9c00011a7983 */ /* 0x000f220000300800 */
[----:B------:R-:W-:-:S03]  /*207600*/  LOP3.LUT R29, R29, 0xffff, RZ, 0xc0, !PT ;  /* 0x0000ffff1d1d7812 */ /* 0x000fc600078ec0ff */
[----:B------:R-:W4:Y:S01]  /*207610*/  LDL.LU R18, [R1+0x2398] ;  /* 0x0023980001127983 */ /* 0x000f220000300800 */
[----:B0-----:R-:W-:-:S05]  /*207620*/  PRMT R3, R11, 0x5410, R10 ;  /* 0x000054100b037816 */ /* 0x001fca000000000a */
[----:B------:R0:W-:Y:S04]  /*207630*/  STL [R1+0x1630], R3 ;  /* 0x0016300301007387 */ /* 0x0001e80000100800 */
        /* <DEDUP_REMOVED lines=10> */
[----:B--2---:R-:W-:-:S04]  /*2076e0*/  LOP3.LUT R30, R30, 0xffff, RZ, 0xc0, !PT ;  /* 0x0000ffff1e1e7812 */ /* 0x004fc800078ec0ff */
[----:B------:R-:W-:-:S04]  /*2076f0*/  PRMT R11, R30, 0x3340, R29 ;  /* 0x000033401e0b7816 */ /* 0x000fc8000000001d */
[----:B0-----:R-:W-:-:S05]  /*207700*/  PRMT R3, R11, 0x5410, R10 ;  /* 0x000054100b037816 */ /* 0x001fca000000000a */
[----:B------:R0:W-:Y:S04]  /*207710*/  STL [R1+0x16a4], R3 ;  /* 0x0016a40301007387 */ /* 0x0001e80000100800 */
[----:B------:R-:W2:Y:S01]  /*207720*/  LDL.LU R9, [R1+0x52f0] ;  /* 0x0052f00001097983 */ /* 0x000ea20000300800 */
[----:B------:R-:W-:-:S03]  /*207730*/  PRMT R10, R31, 0x3340, R0 ;  /* 0x000033401f0a7816 */ /* 0x000fc60000000000 */
[----:B0-----:R-:W2:Y:S04]  /*207740*/  LDL.LU R3, [R1+0x535c] ;  /* 0x00535c0001037983 */ /* 0x001ea80000300800 */
[----:B------:R-:W2:Y:S01]  /*207750*/  LDL.LU R41, [R1+0x3108] ;  /* 0x0031080001297983 */ /* 0x000ea20000300800 */
[----:B------:R-:W-:-:S03]  /*207760*/  PRMT R11, R35, 0x3340, R17 ;  /* 0x00003340230b7816 */ /* 0x000fc60000000011 */
[----:B------:R-:W2:Y:S01]  /*207770*/  LDL.LU R39, [R1+0x52dc] ;  /* 0x0052dc0001277983 */ /* 0x000ea20000300800 */
[----:B------:R-:W-:-:S03]  /*207780*/  PRMT R10, R11, 0x5410, R10 ;  /* 0x000054100b0a7816 */ /* 0x000fc6000000000a */
[----:B------:R-:W2:Y:S01]  /*207790*/  LDL.LU R56, [R1+0x1784] ;  /* 0x0017840001387983 */ /* 0x000ea20000300800 */
[----:B---3--:R-:W-:-:S03]  /*2077a0*/  LOP3.LUT R38, R50, 0xffff, RZ, 0xc0, !PT ;  /* 0x0000ffff32267812 */ /* 0x008fc600078ec0ff */
[----:B------:R-:W3:Y:S01]  /*2077b0*/  LDL.LU R45, [R1+0x1bf0] ;  /* 0x001bf000012d7983 */ /* 0x000ee20000300800 */
[----:B------:R-:W-:-:S03]  /*2077c0*/  LOP3.LUT R28, R48, 0xffff, RZ, 0xc0, !PT ;  /* 0x0000ffff301c7812 */ /* 0x000fc600078ec0ff */
[----:B------:R0:W-:Y:S04]  /*2077d0*/  STL [R1+0x16ac], R10 ;  /* 0x0016ac0a01007387 */ /* 0x0001e80000100800 */
[----:B------:R-:W3:Y:S01]  /*2077e0*/  LDL.LU R50, [R1+0x1be0] ;  /* 0x001be00001327983 */ /* 0x000ee20000300800 */
[----:B------:R-:W-:-:S03]  /*2077f0*/  LOP3.LUT R37, R52, 0xffff, RZ, 0xc0, !PT ;  /* 0x0000ffff34257812 */ /* 0x000fc600078ec0ff */
[----:B------:R-:W3:Y:S04]  /*207800*/  LDL.LU R48, [R1+0x1c90] ;  /* 0x001c900001307983 */ /* 0x000ee80000300800 */
[----:B------:R-:W3:Y:S01]  /*207810*/  LDL.LU R52, [R1+0x1c84] ;  /* 0x001c840001347983 */ /* 0x000ee20000300800 */
[----:B0-----:R-:W-:Y:S02]  /*207820*/  PRMT R10, R28, 0x3340, R0 ;  /* 0x000033401c0a7816 */ /* 0x001fe40000000000 */
[----:B------:R-:W-:Y:S02]  /*207830*/  PRMT R11, R38, 0x3340, R37 ;  /* 0x00003340260b7816 */ /* 0x000fe40000000025 */
[----:B----4-:R-:W-:Y:S02]  /*207840*/  LOP3.LUT R26, R26, 0xffff, RZ, 0xc0, !PT ;  /* 0x0000ffff1a1a7812 */ /* 0x010fe400078ec0ff */
[----:B------:R-:W-:-:S02]  /*207850*/  PRMT R11, R11, 0x5410, R10 ;  /* 0x000054100b0b7816 */ /* 0x000fc4000000000a */
[----:B------:R-:W-:Y:S02]  /*207860*/  LOP3.LUT R23, R18, 0xffff, RZ, 0xc0, !PT ;  /* 0x0000ffff12177812 */ /* 0x000fe400078ec0ff */
[----:B------:R-:W-:Y:S01]  /*207870*/  LOP3.LUT R25, R25, 0xffff, RZ, 0xc0, !PT ;  /* 0x0000ffff19197812 */ /* 0x000fe200078ec0ff */
[----:B------:R0:W-:Y:S01]  /*207880*/  STL [R1+0x1700], R11 ;  /* 0x0017000b01007387 */ /* 0x0001e20000100800 */
[----:B------:R-:W-:Y:S02]  /*207890*/  LOP3.LUT R22, R19, 0xffff, RZ, 0xc0, !PT ;  /* 0x0000ffff13167812 */ /* 0x000fe400078ec0ff */
[----:B------:R-:W-:Y:S02]  /*2078a0*/  PRMT R10, R23, 0x3340, R0 ;  /* 0x00003340170a7816 */ /* 0x000fe40000000000 */
[----:B------:R-:W-:Y:S02]  /*2078b0*/  LOP3.LUT R21, R8, 0xffff, RZ, 0xc0, !PT ;  /* 0x0000ffff08157812 */ /* 0x000fe400078ec0ff */
[----:B------:R-:W-:-:S02]  /*2078c0*/  LOP3.LUT R19, R5, 0xffff, RZ, 0xc0, !PT ;  /* 0x0000ffff05137812 */ /* 0x000fc400078ec0ff */
[----:B0-----:R-:W-:-:S04]  /*2078d0*/  PRMT R11, R26, 0x3340, R25 ;  /* 0x000033401a0b7816 */ /* 0x001fc80000000019 */
[----:B------:R-:W-:Y:S02]  /*2078e0*/  PRMT R5, R11, 0x5410, R10 ;  /* 0x000054100b057816 */ /* 0x000fe4000000000a */
[----:B------:R-:W-:Y:S02]  /*2078f0*/  PRMT R10, R21, 0x3340, R0 ;  /* 0x00003340150a7816 */ /* 0x000fe40000000000 */
[----:B------:R-:W-:Y:S02]  /*207900*/  PRMT R11, R22, 0x3340, R19 ;  /* 0x00003340160b7816 */ /* 0x000fe40000000013 */
[----:B------:R-:W-:Y:S02]  /*207910*/  LOP3.LUT R18, R4, 0xffff, RZ, 0xc0, !PT ;  /* 0x0000ffff04127812 */ /* 0x000fe400078ec0ff */
[----:B------:R-:W-:Y:S02]  /*207920*/  PRMT R4, R11, 0x5410, R10 ;  /* 0x000054100b047816 */ /* 0x000fe4000000000a */
[----:B------:R-:W-:Y:S01]  /*207930*/  LOP3.LUT R8, R58, 0xffff, RZ, 0xc0, !PT ;  /* 0x0000ffff3a087812 */ /* 0x000fe200078ec0ff */
[----:B------:R0:W-:Y:S03]  /*207940*/  STL [R1+0x1704], R5 ;  /* 0x0017040501007387 */ /* 0x0001e60000100800 */
[----:B------:R-:W-:Y:S01]  /*207950*/  PRMT R10, R8, 0x3340, R0 ;  /* 0x00003340080a7816 */ /* 0x000fe20000000000 */
[----:B------:R1:W-:Y:S01]  /*207960*/  STL [R1+0x1708], R4 ;  /* 0x0017080401007387 */ /* 0x0003e20000100800 */
[----:B--2---:R-:W-:-:S04]  /*207970*/  LOP3.LUT R9, R9, 0xffff, RZ, 0xc0, !PT ;  /* 0x0000ffff09097812 */ /* 0x004fc800078ec0ff */
[----:B------:R-:W-:Y:S02]  /*207980*/  PRMT R11, R18, 0x3340, R9 ;  /* 0x00003340120b7816 */ /* 0x000fe40000000009 */
[----:B0-----:R-:W-:Y:S02]  /*207990*/  LOP3.LUT R5, R3, 0xffff, RZ, 0xc0, !PT ;  /* 0x0000ffff03057812 */ /* 0x001fe400078ec0ff */
[----:B------:R-:W-:Y:S02]  /*2079a0*/  LOP3.LUT R3, R41, 0xffff, RZ, 0xc0, !PT ;  /* 0x0000ffff29037812 */ /* 0x000fe400078ec0ff */
[----:B-1----:R-:W-:Y:S02]  /*2079b0*/  LOP3.LUT R4, R39, 0xffff, RZ, 0xc0, !PT ;  /* 0x0000ffff27047812 */ /* 0x002fe400078ec0ff */
[----:B------:R-:W-:Y:S02]  /*2079c0*/  PRMT R12, R11, 0x5410, R10 ;  /* 0x000054100b0c7816 */ /* 0x000fe4000000000a */
[----:B------:R-:W-:-:S02]  /*2079d0*/  PRMT R10, R3, 0x3340, R0 ;  /* 0x00003340030a7816 */ /* 0x000fc40000000000 */
[----:B------:R-:W-:Y:S01]  /*2079e0*/  PRMT R11, R5, 0x3340, R4 ;  /* 0x00003340050b7816 */ /* 0x000fe20000000004 */
[----:B------:R0:W-:Y:S03]  /*2079f0*/  STL [R1+0x170c], R12 ;  /* 0x00170c0c01007387 */ /* 0x0001e60000100800 */
[----:B------:R-:W-:Y:S02]  /*207a00*/  PRMT R39, R11, 0x5410, R10 ;  /* 0x000054100b277816 */ /* 0x000fe4000000000a */
[----:B---3--:R-:W-:Y:S02]  /*207a10*/  LOP3.LUT R10, R45, 0xffff, RZ, 0xc0, !PT ;  /* 0x0000ffff2d0a7812 */ /* 0x008fe400078ec0ff */
[----:B0-----:R-:W-:Y:S01]  /*207a20*/  LOP3.LUT R12, R56, 0xffff, RZ, 0xc0, !PT ;  /* 0x0000ffff380c7812 */ /* 0x001fe200078ec0ff */
[----:B------:R0:W-:Y:S03]  /*207a30*/  STL [R1+0x1784], R39 ;  /* 0x0017842701007387 */ /* 0x0001e60000100800 */
[----:B------:R-:W-:-:S02]  /*207a40*/  PRMT R41, R48, 0x4210, R12 ;  /* 0x0000421030297816 */ /* 0x000fc4000000000c */
[----:B0-----:R-:W-:Y:S02]  /*207a50*/  PRMT R39, R34, 0x5210, R12 ;  /* 0x0000521022277816 */ /* 0x001fe4000000000c */
[----:B------:R-:W2:Y:S01]  /*207a60*/  LDL.LU R34, [R1+0xa148] ;  /* 0x00a1480001227983 */ /* 0x000ea20000300800 */
[--C-:B------:R-:W-:Y:S02]  /*207a70*/  PRMT R12, R52, 0x4210, R10.reuse ;  /* 0x00004210340c7816 */ /* 0x100fe4000000000a */
[----:B------:R-:W-:Y:S01]  /*207a80*/  LOP3.LUT R11, R50, 0xffff, RZ, 0xc0, !PT ;  /* 0x0000ffff320b7812 */ /* 0x000fe200078ec0ff */
[----:B------:R-:W-:Y:S01]  /*207a90*/  STL [R1+0x1b0], R41 ;  /* 0x0001b02901007387 */ /* 0x000fe20000100800 */
[----:B------:R-:W-:-:S03]  /*207aa0*/  PRMT R10, R33, 0x5210, R10 ;  /* 0x00005210210a7816 */ /* 0x000fc6000000000a */
[----:B------:R-:W-:Y:S04]  /*207ab0*/  STL [R1+0x100], R39 ;  /* 0x0001002701007387 */ /* 0x000fe80000100800 */
[----:B------:R-:W3:Y:S04]  /*207ac0*/  LDL.LU R33, [R1+0xa144] ;  /* 0x00a1440001217983 */ /* 0x000ee80000300800 */
[----:B------:R0:W-:Y:S02]  /*207ad0*/  STL [R1+0x1b4], R12 ;  /* 0x0001b40c01007387 */ /* 0x0001e40000100800 */
[----:B0-----:R-:W-:-:S02]  /*207ae0*/  PRMT R12, R32, 0x4210, R11 ;  /* 0x00004210200c7816 */ /* 0x001fc4000000000b */
[----:B------:R-:W4:Y:S04]  /*207af0*/  LDL.LU R32, [R1+0xa140] ;  /* 0x00a1400001207983 */ /* 0x000f280000300800 */
[----:B------:R0:W-:Y:S04]  /*207b00*/  STL [R1+0x104], R10 ;  /* 0x0001040a01007387 */ /* 0x0001e80000100800 */
[----:B------:R-:W4:Y:S01]  /*207b10*/  LDL.LU R57, [R1+0x2358] ;  /* 0x0023580001397983 */ /* 0x000f220000300800 */
[----:B0-----:R-:W-:-:S03]  /*207b20*/  PRMT R10, R36, 0x5210, R11 ;  /* 0x00005210240a7816 */ /* 0x001fc6000000000b */
        /* <DEDUP_REMOVED lines=12> */
[----:B0-----:R-:W-:-:S02]  /*207bf0*/  SHF.R.U32.HI R12, RZ, 0x8, R15 ;  /* 0x00000008ff0c7819 */ /* 0x001fc4000001160f */
[----:B------:R-:W-:Y:S01]  /*207c00*/  SHF.R.U32.HI R11, RZ, 0x8, R14 ;  /* 0x00000008ff0b7819 */ /* 0x000fe2000001160e */
[----:B------:R-:W4:Y:S01]  /*207c10*/  LDL.LU R56, [R1+0x1c5c] ;  /* 0x001c5c0001387983 */ /* 0x000f220000300800 */
[----:B------:R-:W-:Y:S02]  /*207c20*/  SHF.R.U32.HI R14, RZ, 0x8, R13 ;  /* 0x00000008ff0e7819 */ /* 0x000fe4000001160d */
[----:B------:R-:W-:Y:S02]  /*207c30*/  LOP3.LUT R12, R12, 0xffff, RZ, 0xc0, !PT ;  /* 0x0000ffff0c0c7812 */ /* 0x000fe400078ec0ff */
[----:B------:R-:W-:Y:S02]  /*207c40*/  LOP3.LUT R11, R11, 0xffff, RZ, 0xc0, !PT ;  /* 0x0000ffff0b0b7812 */ /* 0x000fe400078ec0ff */
[----:B--2---:R-:W-:-:S04]  /*207c50*/  SHF.R.U32.HI R10, RZ, 0x8, R34 ;  /* 0x00000008ff0a7819 */ /* 0x004fc80000011622 */
[----:B------:R-:W-:-:S04]  /*207c60*/  LOP3.LUT R10, R10, 0xffff, RZ, 0xc0, !PT ;  /* 0x0000ffff0a0a7812 */ /* 0x000fc800078ec0ff */
[--C-:B------:R-:W-:Y:S02]  /*207c70*/  PRMT R36, R10, 0x3340, R0.reuse ;  /* 0x000033400a247816 */ /* 0x100fe40000000000 */
[----:B---3--:R-:W-:Y:S02]  /*207c80*/  SHF.R.U32.HI R13, RZ, 0x8, R33 ;  /* 0x00000008ff0d7819 */ /* 0x008fe40000011621 */
[----:B------:R-:W-:Y:S02]  /*207c90*/  LOP3.LUT R10, R14, 0xffff, RZ, 0xc0, !PT ;  /* 0x0000ffff0e0a7812 */ /* 0x000fe400078ec0ff */
[----:B------:R-:W-:Y:S02]  /*207ca0*/  LOP3.LUT R13, R13, 0xffff, RZ, 0xc0, !PT ;  /* 0x0000ffff0d0d7812 */ /* 0x000fe400078ec0ff */
[----:B------:R-:W-:Y:S02]  /*207cb0*/  PRMT R33, R12, 0x3340, R11 ;  /* 0x000033400c217816 */ /* 0x000fe4000000000b */
[----:B------:R-:W-:Y:S01]  /*207cc0*/  PRMT R34, R10, 0x3340, R0 ;  /* 0x000033400a227816 */ /* 0x000fe20000000000 */
[----:B------:R-:W-:Y:S01]  /*207cd0*/  STL [R1+0xa0e0], R36 ;  /* 0x00a0e02401007387 */ /* 0x000fe20000100800 */
[----:B----4-:R-:W-:-:S02]  /*207ce0*/  LOP3.LUT R11, R32, 0xffff, RZ, 0xc0, !PT ;  /* 0x0000ffff200b7812 */ /* 0x010fc400078ec0ff */
[----:B------:R-:W-:Y:S01]  /*207cf0*/  PRMT R32, R13, 0x3340, R0 ;  /* 0x000033400d207816 */ /* 0x000fe20000000000 */
[----:B------:R-:W-:Y:S01]  /*207d00*/  STL [R1+0xa0e4], R33 ;  /* 0x00a0e42101007387 */ /* 0x000fe20000100800 */
[----:B------:R-:W-:-:S03]  /*207d10*/  LOP3.LUT R12, R57, 0xffff, RZ, 0xc0, !PT ;  /* 0x0000ffff390c7812 */ /* 0x000fc600078ec0ff */
[----:B------:R-:W-:Y:S04]  /*207d20*/  STL [R1+0xa0e8], R34 ;  /* 0x00a0e82201007387 */ /* 0x000fe80000100800 */
[----:B------:R-:W-:Y:S01]  /*207d30*/  STL [R1+0xa0ec], R32 ;  /* 0x00a0ec2001007387 */ /* 0x000fe20000100800 */
[----:B------:R-:W-:-:S03]  /*207d40*/  PRMT R10, R45, 0x4210, R11 ;  /* 0x000042102d0a7816 */ /* 0x000fc6000000000b */
[----:B------:R-:W2:Y:S04]  /*207d50*/  LDL.LU R45, [R1+0x30b8] ;  /* 0x0030b800012d7983 */ /* 0x000ea80000300800 */
[----:B------:R0:W-:Y:S01]  /*207d60*/  STL [R1+0x1a0], R10 ;  /* 0x0001a00a01007387 */ /* 0x0001e20000100800 */
[----:B------:R-:W-:Y:S02]  /*207d70*/  PRMT R11, R59, 0x5210, R11 ;  /* 0x000052103b0b7816 */ /* 0x000fe4000000000b */
[--C-:B------:R-:W-:Y:S02]  /*207d80*/  PRMT R14, R61, 0x4210, R12.reuse ;  /* 0x000042103d0e7816 */ /* 0x100fe4000000000c */
[----:B0-----:R-:W-:Y:S02]  /*207d90*/  LOP3.LUT R10, R50, 0xffff, RZ, 0xc0, !PT ;  /* 0x0000ffff320a7812 */ /* 0x001fe400078ec0ff */
[----:B------:R-:W-:Y:S01]  /*207da0*/  PRMT R13, R60, 0x5210, R12 ;  /* 0x000052103c0d7816 */ /* 0x000fe2000000000c */
[----:B------:R-:W3:Y:S04]  /*207db0*/  LDL.LU R50, [R1+0x541c] ;  /* 0x00541c0001327983 */ /* 0x000ee80000300800 */
[----:B------:R-:W-:Y:S04]  /*207dc0*/  STL [R1+0xe0], R11 ;  /* 0x0000e00b01007387 */ /* 0x000fe80000100800 */
[----:B------:R-:W-:Y:S04]  /*207dd0*/  STL [R1+0x1a4], R14 ;  /* 0x0001a40e01007387 */ /* 0x000fe80000100800 */
[----:B------:R0:W-:Y:S01]  /*207de0*/  STL [R1+0xe4], R13 ;  /* 0x0000e40d01007387 */ /* 0x0001e20000100800 */
[----:B------:R-:W-:-:S03]  /*207df0*/  LOP3.LUT R12, R48, 0xffff, RZ, 0xc0, !PT ;  /* 0x0000ffff300c7812 */ /* 0x000fc600078ec0ff */
[----:B------:R-:W4:Y:S01]  /*207e00*/  LDL.LU R48, [R1+0x1c64] ;  /* 0x001c640001307983 */ /* 0x000f220000300800 */
[--C-:B0-----:R-:W-:Y:S02]  /*207e10*/  PRMT R13, R52, 0x4210, R10.reuse ;  /* 0x00004210340d7816 */ /* 0x101fe4000000000a */
[----:B------:R-:W-:-:S03]  /*207e20*/  PRMT R10, R20, 0x5210, R10 ;  /* 0x00005210140a7816 */ /* 0x000fc6000000000a */
[----:B------:R0:W-:Y:S04]  /*207e30*/  STL [R1+0x1a8], R13 ;  /* 0x0001a80d01007387 */ /* 0x0001e80000100800 */
[----:B------:R-:W2:Y:S01]  /*207e40*/  LDL.LU R20, [R1+0xa13c] ;  /* 0x00a13c0001147983 */ /* 0x000ea20000300800 */
[----:B------:R-:W-:-:S03]  /*207e50*/  LOP3.LUT R11, R58, 0xffff, RZ, 0xc0, !PT ;  /* 0x0000ffff3a0b7812 */ /* 0x000fc600078ec0ff */
[----:B------:R-:W3:Y:S01]  /*207e60*/  LDL.LU R52, [R1+0x1c50] ;  /* 0x001c500001347983 */ /* 0x000ee20000300800 */
[--C-:B------:R-:W-:Y:S02]  /*207e70*/  PRMT R14, R41, 0x4210, R11.reuse ;  /* 0x00004210290e7816 */ /* 0x100fe4000000000b */
[----:B0-----:R-:W-:Y:S01]  /*207e80*/  PRMT R13, R39, 0x5210, R11 ;  /* 0x00005210270d7816 */ /* 0x001fe2000000000b */
[----:B------:R0:W-:Y:S01]  /*207e90*/  STL [R1+0xe8], R10 ;  /* 0x0000e80a01007387 */ /* 0x0001e20000100800 */
[----:B------:R-:W-:-:S03]  /*207ea0*/  PRMT R11, R27, 0x5210, R12 ;  /* 0x000052101b0b7816 */ /* 0x000fc6000000000c */
[----:B------:R-:W-:Y:S04]  /*207eb0*/  STL [R1+0x190], R14 ;  /* 0x0001900e01007387 */ /* 0x000fe80000100800 */
[----:B------:R-:W-:Y:S04]  /*207ec0*/  STL [R1+0xd0], R13 ;  /* 0x0000d00d01007387 */ /* 0x000fe80000100800 */
[----:B------:R-:W4:Y:S01]  /*207ed0*/  LDL.LU R27, [R1+0xa138] ;  /* 0x00a13800011b7983 */ /* 0x000f220000300800 */
[----:B0-----:R-:W-:-:S05]  /*207ee0*/  PRMT R10, R56, 0x4210, R12 ;  /* 0x00004210380a7816 */ /* 0x001fca000000000c */
[----:B------:R2:W-:Y:S01]  /*207ef0*/  STL [R1+0x194], R10 ;  /* 0x0001940a01007387 */ /* 0x0005e20000100800 */
[----:B------:R-:W-:Y:S02]  /*207f00*/  SHF.R.U32.HI R12, RZ, 0x8, R30 ;  /* 0x00000008ff0c7819 */ /* 0x000fe4000001161e */
[----:B------:R-:W-:Y:S02]  /*207f10*/  SHF.R.U32.HI R16, RZ, 0x8, R16 ;  /* 0x00000008ff107819 */ /* 0x000fe40000011610 */
[----:B--2---:R-:W-:Y:S02]  /*207f20*/  SHF.R.U32.HI R10, RZ, 0x8, R20 ;  /* 0x00000008ff0a7819 */ /* 0x004fe40000011614 */
[----:B------:R-:W2:Y:S04]  /*207f30*/  LDL.LU R20, [R1+0xa134] ;  /* 0x00a1340001147983 */ /* 0x000ea80000300800 */
[----:B------:R0:W-:Y:S04]  /*207f40*/  STL [R1+0xd4], R11 ;  /* 0x0000d40b01007387 */ /* 0x0001e80000100800 */
[----:B------:R-:W2:Y:S01]  /*207f50*/  LDL.LU R60, [R1+0xec] ;  /* 0x0000ec00013c7983 */ /* 0x000ea20000300800 */
[----:B------:R-:W-:-:S02]  /*207f60*/  LOP3.LUT R10, R10, 0xffff, RZ, 0xc0, !PT ;  /* 0x0000ffff0a0a7812 */ /* 0x000fc400078ec0ff */
[----:B0-----:R-:W-:Y:S02]  /*207f70*/  SHF.R.U32.HI R11, RZ, 0x8, R29 ;  /* 0x00000008ff0b7819 */ /* 0x001fe4000001161d */
[----:B------:R-:W-:Y:S02]  /*207f80*/  LOP3.LUT R12, R12, 0xffff, RZ, 0xc0, !PT ;  /* 0x0000ffff0c0c7812 */ /* 0x000fe400078ec0ff */
[----:B------:R-:W-:Y:S02]  /*207f90*/  LOP3.LUT R11, R11, 0xffff, RZ, 0xc0, !PT ;  /* 0x0000ffff0b0b7812 */ /* 0x000fe400078ec0ff */
[----:B----4-:R-:W-:Y:S02]  /*207fa0*/  SHF.R.U32.HI R15, RZ, 0x8, R27 ;  /* 0x00000008ff0f7819 */ /* 0x010fe4000001161b */
[----:B------:R-:W-:Y:S02]  /*207fb0*/  LOP3.LUT R16, R16, 0xffff, RZ, 0xc0, !PT ;  /* 0x0000ffff10107812 */ /* 0x000fe400078ec0ff */
[----:B------:R-:W-:-:S02]  /*207fc0*/  PRMT R30, R10, 0x3340, R0 ;  /* 0x000033400a1e7816 */ /* 0x000fc40000000000 */
[----:B------:R-:W-:Y:S02]  /*207fd0*/  PRMT R27, R12, 0x3340, R11 ;  /* 0x000033400c1b7816 */ /* 0x000fe4000000000b */
[----:B------:R-:W-:Y:S02]  /*207fe0*/  LOP3.LUT R15, R15, 0xffff, RZ, 0xc0, !PT ;  /* 0x0000ffff0f0f7812 */ /* 0x000fe400078ec0ff */
[--C-:B------:R-:W-:Y:S01]  /*207ff0*/  PRMT R16, R16, 0x3340, R0.reuse ;  /* 0x0000334010107816 */ /* 0x100fe20000000000 */
[----:B------:R-:W-:Y:S01]  /*208000*/  STL [R1+0xa0f0], R30 ;  /* 0x00a0f01e01007387 */ /* 0x000fe20000100800 */
[----:B------:R-:W-:Y:S02]  /*208010*/  PRMT R15, R15, 0x3340, R0 ;  /* 0x000033400f0f7816 */ /* 0x000fe40000000000 */
[----:B------:R-:W-:Y:S01]  /*208020*/  LOP3.LUT R10, R45, 0xffff, RZ, 0xc0, !PT ;  /* 0x0000ffff2d0a7812 */ /* 0x000fe200078ec0ff */
[----:B------:R-:W-:Y:S04]  /*208030*/  STL [R1+0xa0f4], R27 ;  /* 0x00a0f41b01007387 */ /* 0x000fe80000100800 */
[----:B------:R-:W-:Y:S01]  /*208040*/  STL [R1+0xa0f8], R16 ;  /* 0x00a0f81001007387 */ /* 0x000fe20000100800 */
[----:B------:R-:W-:-:S03]  /*208050*/  PRMT R12, R24, 0x5210, R10 ;  /* 0x00005210180c7816 */ /* 0x000fc6000000000a */
[----:B------:R-:W4:Y:S04]  /*208060*/  LDL.LU R56, [R1+0x5420] ;  /* 0x0054200001387983 */ /* 0x000f280000300800 */
[----:B------:R-:W4:Y:S04]  /*208070*/  LDL.LU R29, [R1+0x5408] ;  /* 0x00540800011d7983 */ /* 0x000f280000300800 */
[----:B------:R-:W4:Y:S04]  /*208080*/  LDL.LU R45, [R1+0x1c14] ;  /* 0x001c1400012d7983 */ /* 0x000f280000300800 */
[----:B------:R-:W-:Y:S04]  /*208090*/  STL [R1+0xa0fc], R15 ;  /* 0x00a0fc0f01007387 */ /* 0x000fe80000100800 */
[----:B------:R-:W4:Y:S01]  /*2080a0*/  LDL.LU R24, [R1+0xa130] ;  /* 0x00a1300001187983 */ /* 0x000f220000300800 */
[----:B------:R-:W-:-:S02]  /*2080b0*/  PRMT R13, R48, 0x4210, R10 ;  /* 0x00004210300d7816 */ /* 0x000fc4000000000a */
[----:B---3--:R-:W-:-:S03]  /*2080c0*/  LOP3.LUT R11, R50, 0xffff, RZ, 0xc0, !PT ;  /* 0x0000ffff320b7812 */ /* 0x008fc600078ec0ff */
[----:B------:R-:W-:Y:S01]  /*2080d0*/  STL [R1+0x198], R13 ;  /* 0x0001980d01007387 */ /* 0x000fe20000100800 */
[----:B------:R-:W-:-:S03]  /*2080e0*/  PRMT R10, R52, 0x4210, R11 ;  /* 0x00004210340a7816 */ /* 0x000fc6000000000b */
[----:B------:R-:W3:Y:S04]  /*2080f0*/  LDL.LU R58, [R1+0x1c58] ;  /* 0x001c5800013a7983 */ /* 0x000ee80000300800 */
[----:B------:R-:W-:Y:S04]  /*208100*/  STL [R1+0xd8], R12 ;  /* 0x0000d80c01007387 */ /* 0x000fe80000100800 */
[----:B------:R-:W3:Y:S04]  /*208110*/  LDL.LU R41, [R1+0xf0] ;  /* 0x0000f00001297983 */ /* 0x000ee80000300800 */
[----:B------:R0:W-:Y:S04]  /*208120*/  STL [R1+0x180], R10 ;  /* 0x0001800a01007387 */ /* 0x0001e80000100800 */
[----:B------:R-:W3:Y:S04]  /*208130*/  LDL.LU R39, [R1+0x1c4c] ;  /* 0x001c4c0001277983 */ /* 0x000ee80000300800 */
[----:B------:R-:W3:Y:S04]  /*208140*/  LDL.LU R50, [R1+0xf4] ;  /* 0x0000f40001327983 */ /* 0x000ee80000300800 */
[----:B------:R-:W3:Y:S04]  /*208150*/  LDL.LU R48, [R1+0x1c38] ;  /* 0x001c380001307983 */ /* 0x000ee80000300800 */
[----:B------:R-:W3:Y:S01]  /*208160*/  LDL.LU R52, [R1+0xf8] ;  /* 0x0000f80001347983 */ /* 0x000ee20000300800 */
[----:B--2---:R-:W-:-:S02]  /*208170*/  SHF.R.U32.HI R14, RZ, 0x8, R20 ;  /* 0x00000008ff0e7819 */ /* 0x004fc40000011614 */
[----:B0-----:R-:W-:-:S05]  /*208180*/  PRMT R10, R60, 0x5210, R11 ;  /* 0x000052103c0a7816 */ /* 0x001fca000000000b */
[----:B------:R0:W-:Y:S04]  /*208190*/  STL [R1+0xc0], R10 ;  /* 0x0000c00a01007387 */ /* 0x0001e80000100800 */
[----:B------:R-:W2:Y:S01]  /*2081a0*/  LDL.LU R20, [R1+0xa12c] ;  /* 0x00a12c0001147983 */ /* 0x000ea20000300800 */
[----:B------:R-:W-:Y:S02]  /*2081b0*/  SHF.R.U32.HI R11, RZ, 0x8, R43 ;  /* 0x00000008ff0b7819 */ /* 0x000fe4000001162b */
[----:B------:R-:W-:Y:S02]  /*2081c0*/  SHF.R.U32.HI R13, RZ, 0x8, R40 ;  /* 0x00000008ff0d7819 */ /* 0x000fe40000011628 */
[----:B0-----:R-:W-:Y:S02]  /*2081d0*/  SHF.R.U32.HI R10, RZ, 0x8, R42 ;  /* 0x00000008ff0a7819 */ /* 0x001fe4000001162a */
[----:B------:R-:W-:-:S02]  /*2081e0*/  LOP3.LUT R14, R14, 0xffff, RZ, 0xc0, !PT ;  /* 0x0000ffff0e0e7812 */ /* 0x000fc400078ec0ff */
[----:B------:R-:W-:Y:S02]  /*2081f0*/  LOP3.LUT R11, R11, 0xffff, RZ, 0xc0, !PT ;  /* 0x0000ffff0b0b7812 */ /* 0x000fe400078ec0ff */
[----:B------:R-:W-:Y:S02]  /*208200*/  LOP3.LUT R10, R10, 0xffff, RZ, 0xc0, !PT ;  /* 0x0000ffff0a0a7812 */ /* 0x000fe400078ec0ff */
[----:B------:R-:W-:Y:S02]  /*208210*/  LOP3.LUT R13, R13, 0xffff, RZ, 0xc0, !PT ;  /* 0x0000ffff0d0d7812 */ /* 0x000fe400078ec0ff */
[--C-:B------:R-:W-:Y:S02]  /*208220*/  PRMT R14, R14, 0x3340, R0.reuse ;  /* 0x000033400e0e7816 */ /* 0x100fe40000000000 */
[----:B------:R-:W-:-:S03]  /*208230*/  PRMT R13, R13, 0x3340, R0 ;  /* 0x000033400d0d7816 */ /* 0x000fc60000000000 */
[----:B------:R3:W-:Y:S01]  /*208240*/  STL [R1+0xa100], R14 ;  /* 0x00a1000e01007387 */ /* 0x0007e20000100800 */
[----:B----4-:R-:W-:Y:S02]  /*208250*/  SHF.R.U32.HI R12, RZ, 0x8, R24 ;  /* 0x00000008ff0c7819 */ /* 0x010fe40000011618 */
[----:B------:R-:W-:Y:S02]  /*208260*/  PRMT R24, R11, 0x3340, R10 ;  /* 0x000033400b187816 */ /* 0x000fe4000000000a */
[----:B------:R-:W-:Y:S02]  /*208270*/  LOP3.LUT R12, R12, 0xffff, RZ, 0xc0, !PT ;  /* 0x0000ffff0c0c7812 */ /* 0x000fe400078ec0ff */
[----:B------:R-:W-:Y:S02]  /*208280*/  LOP3.LUT R10, R56, 0xffff, RZ, 0xc0, !PT ;  /* 0x0000ffff380a7812 */ /* 0x000fe400078ec0ff */
[----:B------:R-:W-:Y:S01]  /*208290*/  PRMT R12, R12, 0x3340, R0 ;  /* 0x000033400c0c7816 */ /* 0x000fe20000000000 */
[----:B------:R-:W-:Y:S01]  /*2082a0*/  STL [R1+0xa104], R24 ;  /* 0x00a1041801007387 */ /* 0x000fe20000100800 */
[----:B---3--:R-:W-:-:S02]  /*2082b0*/  PRMT R14, R58, 0x4210, R10 ;  /* 0x000042103a0e7816 */ /* 0x008fc4000000000a */
[----:B------:R-:W-:Y:S01]  /*2082c0*/  LOP3.LUT R11, R29, 0xffff, RZ, 0xc0, !PT ;  /* 0x0000ffff1d0b7812 */ /* 0x000fe200078ec0ff */
[----:B------:R0:W-:Y:S04]  /*2082d0*/  STL [R1+0xa108], R13 ;  /* 0x00a1080d01007387 */ /* 0x0001e80000100800 */
[----:B------:R1:W-:Y:S04]  /*2082e0*/  STL [R1+0xa10c], R12 ;  /* 0x00a10c0c01007387 */ /* 0x0003e80000100800 */
[----:B------:R-:W3:Y:S01]  /*2082f0*/  LDL.LU R56, [R1+0x1c04] ;  /* 0x001c040001387983 */ /* 0x000ee20000300800 */
[----:B0-----:R-:W-:-:S03]  /*208300*/  PRMT R13, R41, 0x5210, R10 ;  /* 0x00005210290d7816 */ /* 0x001fc6000000000a */
[----:B------:R-:W4:Y:S01]  /*208310*/  LDL.LU R29, [R1+0x1c34] ;  /* 0x001c3400011d7983 */ /* 0x000f220000300800 */
[----:B-1----:R-:W-:-:S03]  /*208320*/  LOP3.LUT R12, R45, 0xffff, RZ, 0xc0, !PT ;  /* 0x0000ffff2d0c7812 */ /* 0x002fc600078ec0ff */
[----:B------:R-:W4:Y:S01]  /*208330*/  LDL.LU R45, [R1+0x10c] ;  /* 0x00010c00012d7983 */ /* 0x000f220000300800 */
[--C-:B------:R-:W-:Y:S02]  /*208340*/  PRMT R10, R39, 0x4210, R11.reuse ;  /* 0x00004210270a7816 */ /* 0x100fe4000000000b */
[----:B------:R-:W-:Y:S01]  /*208350*/  PRMT R11, R50, 0x5210, R11 ;  /* 0x00005210320b7816 */ /* 0x000fe2000000000b */
[----:B------:R-:W-:Y:S04]  /*208360*/  STL [R1+0x184], R14 ;  /* 0x0001840e01007387 */ /* 0x000fe80000100800 */
[----:B------:R0:W-:Y:S04]  /*208370*/  STL [R1+0xc4], R13 ;  /* 0x0000c40d01007387 */ /* 0x0001e80000100800 */
[----:B------:R1:W-:Y:S01]  /*208380*/  STL [R1+0x188], R10 ;  /* 0x0001880a01007387 */ /* 0x0003e20000100800 */
[----:B0-----:R-:W-:-:S03]  /*208390*/  PRMT R13, R48, 0x4210, R12 ;  /* 0x00004210300d7816 */ /* 0x001fc6000000000c */
[----:B------:R2:W-:Y:S04]  /*2083a0*/  STL [R1+0xc8], R11 ;  /* 0x0000c80b01007387 */ /* 0x0005e80000100800 */
[----:B------:R-:W-:Y:S01]  /*2083b0*/  STL [R1+0x170], R13 ;  /* 0x0001700d01007387 */ /* 0x000fe20000100800 */
[----:B-1----:R-:W-:Y:S02]  /*2083c0*/  PRMT R10, R52, 0x5210, R12 ;  /* 0x00005210340a7816 */ /* 0x002fe4000000000c */
[----:B--2---:R-:W-:Y:S02]  /*2083d0*/  SHF.R.U32.HI R11, RZ, 0x8, R20 ;  /* 0x00000008ff0b7819 */ /* 0x004fe40000011614 */
[----:B------:R-:W2:Y:S04]  /*2083e0*/  LDL.LU R20, [R1+0xa128] ;  /* 0x00a1280001147983 */ /* 0x000ea80000300800 */
[----:B------:R0:W-:Y:S02]  /*2083f0*/  STL [R1+0xb0], R10 ;  /* 0x0000b00a01007387 */ /* 0x0001e40000100800 */
[----:B0-----:R-:W-:-:S02]  /*208400*/  SHF.R.U32.HI R10, RZ, 0x8, R17 ;  /* 0x00000008ff0a7819 */ /* 0x001fc40000011611 */
[----:B------:R-:W4:Y:S04]  /*208410*/  LDL.LU R17, [R1+0x207c] ;  /* 0x00207c0001117983 */ /* 0x000f280000300800 */
[----:B------:R-:W4:Y:S04]  /*208420*/  LDL.LU R54, [R1+0x1c28] ;  /* 0x001c280001367983 */ /* 0x000f280000300800 */
        /* <DEDUP_REMOVED lines=9> */
[----:B------:R-:W-:Y:S02]  /*2084c0*/  LOP3.LUT R13, R12, 0xffff, RZ, 0xc0, !PT ;  /* 0x0000ffff0c0d7812 */ /* 0x000fe400078ec0ff */
[----:B------:R-:W-:-:S05]  /*2084d0*/  PRMT R11, R11, 0x3340, R0 ;  /* 0x000033400b0b7816 */ /* 0x000fca0000000000 */
[----:B------:R3:W-:Y:S02]  /*2084e0*/  STL [R1+0xa110], R11 ;  /* 0x00a1100b01007387 */ /* 0x0007e40000100800 */
[----:B---3--:R-:W-:Y:S02]  /*2084f0*/  LOP3.LUT R11, R56, 0xffff, RZ, 0xc0, !PT ;  /* 0x0000ffff380b7812 */ /* 0x008fe400078ec0ff */
[----:B--2---:R-:W-:Y:S02]  /*208500*/  LOP3.LUT R12, R20, 0xffff, RZ, 0xc0, !PT ;  /* 0x0000ffff140c7812 */ /* 0x004fe400078ec0ff */
[----:B------:R-:W-:Y:S02]  /*208510*/  PRMT R20, R14, 0x3340, R10 ;  /* 0x000033400e147816 */ /* 0x000fe4000000000a */
[----:B------:R-:W-:Y:S02]  /*208520*/  PRMT R10, R13, 0x3340, R0 ;  /* 0x000033400d0a7816 */ /* 0x000fe40000000000 */
[--C-:B----4-:R-:W-:Y:S01]  /*208530*/  PRMT R13, R29, 0x4210, R12.reuse ;  /* 0x000042101d0d7816 */ /* 0x110fe2000000000c */
[----:B------:R-:W-:Y:S04]  /*208540*/  STL [R1+0xa114], R20 ;  /* 0x00a1141401007387 */ /* 0x000fe80000100800 */
[----:B------:R-:W2:Y:S04]  /*208550*/  LDL.LU R52, [R1+0x239c] ;  /* 0x00239c0001347983 */ /* 0x000ea80000300800 */
[----:B------:R0:W-:Y:S04]  /*208560*/  STL [R1+0xa118], R10 ;  /* 0x00a1180a01007387 */ /* 0x0001e80000100800 */
[----:B------:R-:W3:Y:S01]  /*208570*/  LDL.LU R57, [R1+0x23a8] ;  /* 0x0023a80001397983 */ /* 0x000ee20000300800 */
        /* <DEDUP_REMOVED lines=8> */
[----:B------:R-:W4:Y:S01]  /*208600*/  LDL.LU R39, [R1+0x52b8] ;  /* 0x0052b80001277983 */ /* 0x000f220000300800 */
[----:B0-----:R-:W-:-:S03]  /*208610*/  PRMT R13, R54, 0x4210, R11 ;  /* 0x00004210360d7816 */ /* 0x001fc6000000000b */
[----:B------:R-:W4:Y:S01]  /*208620*/  LDL.LU R56, [R1+0x52b4] ;  /* 0x0052b40001387983 */ /* 0x000f220000300800 */
[----:B-1----:R-:W-:-:S03]  /*208630*/  SHF.R.U32.HI R10, RZ, 0x8, R17 ;  /* 0x00000008ff0a7819 */ /* 0x002fc60000011611 */
[----:B------:R-:W4:Y:S01]  /*208640*/  LDL.LU R29, [R1+0x1c10] ;  /* 0x001c1000011d7983 */ /* 0x000f220000300800 */
[----:B------:R-:W-:-:S03]  /*208650*/  PRMT R12, R60, 0x5210, R11 ;  /* 0x000052103c0c7816 */ /* 0x000fc6000000000b */
[----:B------:R-:W4:Y:S04]  /*208660*/  LDL.LU R45, [R1+0x140] ;  /* 0x00014000012d7983 */ /* 0x000f280000300800 */
[----:B------:R-:W4:Y:S01]  /*208670*/  LDL.LU R17, [R1+0x1c00] ;  /* 0x001c000001117983 */ /* 0x000f220000300800 */
[----:B------:R-:W-:-:S03]  /*208680*/  SHF.R.U32.HI R11, RZ, 0x8, R50 ;  /* 0x00000008ff0b7819 */ /* 0x000fc60000011632 */
[----:B------:R0:W-:Y:S04]  /*208690*/  STL [R1+0x178], R13 ;  /* 0x0001780d01007387 */ /* 0x0001e80000100800 */
[----:B------:R1:W-:Y:S04]  /*2086a0*/  STL [R1+0xb8], R12 ;  /* 0x0000b80c01007387 */ /* 0x0003e80000100800 */
[----:B------:R-:W4:Y:S01]  /*2086b0*/  LDL.LU R50, [R1+0x148] ;  /* 0x0001480001327983 */ /* 0x000f220000300800 */
[----:B0-----:R-:W-:-:S03]  /*2086c0*/  LOP3.LUT R13, R10, 0xffff, RZ, 0xc0, !PT ;  /* 0x0000ffff0a0d7812 */ /* 0x001fc600078ec0ff */
[----:B------:R-:W4:Y:S01]  /*2086d0*/  LDL.LU R60, [R1+0x1bf4] ;  /* 0x001bf400013c7983 */ /* 0x000f220000300800 */
[----:B-1----:R-:W-:Y:S02]  /*2086e0*/  SHF.R.U32.HI R12, RZ, 0x8, R58 ;  /* 0x00000008ff0c7819 */ /* 0x002fe4000001163a */
[----:B------:R-:W-:Y:S01]  /*2086f0*/  PRMT R13, R13, 0x3340, R0 ;  /* 0x000033400d0d7816 */ /* 0x000fe20000000000 */
[----:B------:R-:W4:Y:S01]  /*208700*/  LDL.LU R58, [R1+0x144] ;  /* 0x00014400013a7983 */ /* 0x000f220000300800 */
[----:B------:R-:W-:-:S03]  /*208710*/  SHF.R.U32.HI R10, RZ, 0x8, R48 ;  /* 0x00000008ff0a7819 */ /* 0x000fc60000011630 */
[----:B------:R0:W-:Y:S04]  /*208720*/  STL [R1+0x1c8], R13 ;  /* 0x0001c80d01007387 */ /* 0x0001e80000100800 */
[----:B------:R-:W4:Y:S01]  /*208730*/  LDL.LU R48, [R1+0x209c] ;  /* 0x00209c0001307983 */ /* 0x000f220000300800 */
[----:B------:R-:W-:Y:S02]  /*208740*/  LOP3.LUT R11, R11, 0xffff, RZ, 0xc0, !PT ;  /* 0x0000ffff0b0b7812 */ /* 0x000fe400078ec0ff */
[----:B------:R-:W-:Y:S02]  /*208750*/  LOP3.LUT R12, R12, 0xffff, RZ, 0xc0, !PT ;  /* 0x0000ffff0c0c7812 */ /* 0x000fe400078ec0ff */
[--C-:B------:R-:W-:Y:S02]  /*208760*/  PRMT R14, R11, 0x3340, R0.reuse ;  /* 0x000033400b0e7816 */ /* 0x100fe40000000000 */
[----:B0-----:R-:W-:-:S02]  /*208770*/  PRMT R13, R12, 0x3340, R0 ;  /* 0x000033400c0d7816 */ /* 0x001fc40000000000 */
[----:B------:R-:W-:Y:S01]  /*208780*/  LOP3.LUT R10, R10, 0xffff, RZ, 0xc0, !PT ;  /* 0x0000ffff0a0a7812 */ /* 0x000fe200078ec0ff */
[----:B------:R-:W-:Y:S03]  /*208790*/  STL [R1+0x1c4], R14 ;  /* 0x0001c40e01007387 */ /* 0x000fe60000100800 */
[----:B------:R-:W-:Y:S02]  /*2087a0*/  PRMT R12, R10, 0x3340, R0 ;  /* 0x000033400a0c7816 */ /* 0x000fe40000000000 */
[----:B--2---:R-:W-:Y:S02]  /*2087b0*/  LOP3.LUT R11, R52, 0xffff, RZ, 0xc0, !PT ;  /* 0x0000ffff340b7812 */ /* 0x004fe400078ec0ff */
[----:B------:R-:W2:Y:S04]  /*2087c0*/  LDL.LU R52, [R1+0x20c4] ;  /* 0x0020c40001347983 */ /* 0x000ea80000300800 */
[----:B------:R4:W-:Y:S01]  /*2087d0*/  STL [R1+0x1c0], R13 ;  /* 0x0001c00d01007387 */ /* 0x0009e20000100800 */
[----:B---3--:R-:W-:-:S03]  /*2087e0*/  LOP3.LUT R10, R57, 0xffff, RZ, 0xc0, !PT ;  /* 0x0000ffff390a7812 */ /* 0x008fc600078ec0ff */
[----:B------:R0:W-:Y:S01]  /*2087f0*/  STL [R1+0x1bc], R12 ;  /* 0x0001bc0c01007387 */ /* 0x0001e20000100800 */
[----:B----4-:R-:W-:-:S05]  /*208800*/  PRMT R13, R59, 0x4210, R11 ;  /* 0x000042103b0d7816 */ /* 0x010fca000000000b */
[----:B------:R1:W-:Y:S01]  /*208810*/  STL [R1+0x160], R13 ;  /* 0x0001600d01007387 */ /* 0x0003e20000100800 */
[----:B------:R-:W-:Y:S02]  /*208820*/  PRMT R11, R61, 0x5210, R11 ;  /* 0x000052103d0b7816 */ /* 0x000fe4000000000b */
[----:B0-----:R-:W-:Y:S02]  /*208830*/  LOP3.LUT R12, R31, 0xffff, RZ, 0xc0, !PT ;  /* 0x0000ffff1f0c7812 */ /* 0x001fe400078ec0ff */
[--C-:B------:R-:W-:Y:S01]  /*208840*/  PRMT R14, R35, 0x4210, R10.reuse ;  /* 0x00004210230e7816 */ /* 0x100fe2000000000a */
[----:B------:R0:W-:Y:S01]  /*208850*/  STL [R1+0xa0], R11 ;  /* 0x0000a00b01007387 */ /* 0x0001e20000100800 */
[----:B-1----:R-:W-:-:S03]  /*208860*/  PRMT R13, R41, 0x5210, R10 ;  /* 0x00005210290d7816 */ /* 0x002fc6000000000a */
[----:B------:R1:W-:Y:S04]  /*208870*/  STL [R1+0x164], R14 ;  /* 0x0001640e01007387 */ /* 0x0003e80000100800 */
[----:B------:R3:W-:Y:S01]  /*208880*/  STL [R1+0xa4], R13 ;  /* 0x0000a40d01007387 */ /* 0x0007e20000100800 */
[----:B0-----:R-:W-:-:S03]  /*208890*/  LOP3.LUT R11, R39, 0xffff, RZ, 0xc0, !PT ;  /* 0x0000ffff270b7812 */ /* 0x001fc600078ec0ff */
[----:B------:R-:W4:Y:S01]  /*2088a0*/  LDL.LU R31, [R1+0x528c] ;  /* 0x00528c00011f7983 */ /* 0x000f220000300800 */
[--C-:B-1----:R-:W-:Y:S02]  /*2088b0*/  PRMT R14, R29, 0x4210, R12.reuse ;  /* 0x000042101d0e7816 */ /* 0x102fe4000000000c */
[----:B---3--:R-:W-:-:S03]  /*2088c0*/  PRMT R13, R45, 0x5210, R12 ;  /* 0x000052102d0d7816 */ /* 0x008fc6000000000c */
[----:B------:R-:W-:Y:S01]  /*2088d0*/  STL [R1+0x168], R14 ;  /* 0x0001680e01007387 */ /* 0x000fe20000100800 */
[----:B------:R-:W-:-:S03]  /*2088e0*/  PRMT R12, R17, 0x4210, R11 ;  /* 0x00004210110c7816 */ /* 0x000fc6000000000b */
[----:B------:R-:W3:Y:S04]  /*2088f0*/  LDL.LU R35, [R1+0x5448] ;  /* 0x0054480001237983 */ /* 0x000ee80000300800 */
[----:B------:R0:W-:Y:S01]  /*208900*/  STL [R1+0xa8], R13 ;  /* 0x0000a80d01007387 */ /* 0x0001e20000100800 */
[----:B------:R-:W-:-:S03]  /*208910*/  LOP3.LUT R10, R56, 0xffff, RZ, 0xc0, !PT ;  /* 0x0000ffff380a7812 */ /* 0x000fc600078ec0ff */
[----:B------:R-:W3:Y:S01]  /*208920*/  LDL.LU R41, [R1+0x1bec] ;  /* 0x001bec0001297983 */ /* 0x000ee20000300800 */
[----:B------:R-:W-:-:S03]  /*208930*/  PRMT R11, R50, 0x5210, R11 ;  /* 0x00005210320b7816 */ /* 0x000fc6000000000b */
[----:B------:R1:W-:Y:S04]  /*208940*/  STL [R1+0x150], R12 ;  /* 0x0001500c01007387 */ /* 0x0003e80000100800 */
[----:B------:R-:W3:Y:S04]  /*208950*/  LDL.LU R39, [R1+0x14c] ;  /* 0x00014c0001277983 */ /* 0x000ee80000300800 */
[----:B------:R-:W3:Y:S04]  /*208960*/  LDL.LU R17, [R1+0x544c] ;  /* 0x00544c0001117983 */ /* 0x000ee80000300800 */
[----:B------:R-:W3:Y:S04]  /*208970*/  LDL.LU R56, [R1+0x542c] ;  /* 0x00542c0001387983 */ /* 0x000ee80000300800 */
[----:B------:R-:W3:Y:S04]  /*208980*/  LDL.LU R29, [R1+0x6ec] ;  /* 0x0006ec00011d7983 */ /* 0x000ee80000300800 */
[----:B------:R1:W-:Y:S04]  /*208990*/  STL [R1+0x80], R11 ;  /* 0x0000800b01007387 */ /* 0x0003e80000100800 */
[----:B------:R-:W3:Y:S04]  /*2089a0*/  LDL.LU R45, [R1+0x15c] ;  /* 0x00015c00012d7983 */ /* 0x000ee80000300800 */
[----:B------:R-:W3:Y:S01]  /*2089b0*/  LDL.LU R50, [R1+0x72c] ;  /* 0x00072c0001327983 */ /* 0x000ee20000300800 */
[----:B0-----:R-:W-:-:S02]  /*2089c0*/  PRMT R13, R60, 0x4210, R10 ;  /* 0x000042103c0d7816 */ /* 0x001fc4000000000a */
[----:B-1----:R-:W-:Y:S02]  /*2089d0*/  PRMT R12, R58, 0x5210, R10 ;  /* 0x000052103a0c7816 */ /* 0x002fe4000000000a */
[----:B------:R-:W-:Y:S01]  /*2089e0*/  SHF.R.U32.HI R11, RZ, 0x8, R48 ;  /* 0x00000008ff0b7819 */ /* 0x000fe20000011630 */
[----:B------:R0:W-:Y:S04]  /*2089f0*/  STL [R1+0x154], R13 ;  /* 0x0001540d01007387 */ /* 0x0001e80000100800 */
[----:B------:R1:W-:Y:S04]  /*208a00*/  STL [R1+0x84], R12 ;  /* 0x0000840c01007387 */ /* 0x0003e80000100800 */
[----:B------:R-:W3:Y:S01]  /*208a10*/  LDL.LU R48, [R1+0x16c] ;  /* 0x00016c0001307983 */ /* 0x000ee20000300800 */
[----:B------:R-:W-:-:S02]  /*208a20*/  LOP3.LUT R14, R11, 0xffff, RZ, 0xc0, !PT ;  /* 0x0000ffff0b0e7812 */ /* 0x000fc400078ec0ff */
[----:B------:R-:W-:Y:S01]  /*208a30*/  SHF.R.U32.HI R10, RZ, 0x8, R38 ;  /* 0x00000008ff0a7819 */ /* 0x000fe20000011626 */
[----:B------:R-:W3:Y:S01]  /*208a40*/  LDL.LU R60, [R1+0x6ac] ;  /* 0x0006ac00013c7983 */ /* 0x000ee20000300800 */
[----:B0-----:R-:W-:Y:S02]  /*208a50*/  SHF.R.U32.HI R13, RZ, 0x8, R37 ;  /* 0x00000008ff0d7819 */ /* 0x001fe40000011625 */
[----:B-1----:R-:W-:Y:S02]  /*208a60*/  SHF.R.U32.HI R12, RZ, 0x8, R28 ;  /* 0x00000008ff0c7819 */ /* 0x002fe4000001161c */
[----:B------:R-:W3:Y:S01]  /*208a70*/  LDL.LU R28, [R1+0x17c] ;  /* 0x00017c00011c7983 */ /* 0x000ee20000300800 */
[----:B------:R-:W-:Y:S02]  /*208a80*/  PRMT R14, R14, 0x3340, R0 ;  /* 0x000033400e0e7816 */ /* 0x000fe40000000000 */
[----:B------:R-:W-:Y:S01]  /*208a90*/  LOP3.LUT R10, R10, 0xffff, RZ, 0xc0, !PT ;  /* 0x0000ffff0a0a7812 */ /* 0x000fe200078ec0ff */
[----:B------:R-:W3:Y:S01]  /*208aa0*/  LDL.LU R58, [R1+0x20dc] ;  /* 0x0020dc00013a7983 */ /* 0x000ee20000300800 */
[----:B------:R-:W-:-:S02]  /*208ab0*/  LOP3.LUT R13, R13, 0xffff, RZ, 0xc0, !PT ;  /* 0x0000ffff0d0d7812 */ /* 0x000fc400078ec0ff */
[----:B------:R-:W-:Y:S01]  /*208ac0*/  LOP3.LUT R12, R12, 0xffff, RZ, 0xc0, !PT ;  /* 0x0000ffff0c0c7812 */ /* 0x000fe200078ec0ff */
[----:B------:R0:W-:Y:S02]  /*208ad0*/  STL [R1+0x1ac], R14 ;  /* 0x0001ac0e01007387 */ /* 0x0001e40000100800 */
[----:B0-----:R-:W-:Y:S02]  /*208ae0*/  PRMT R14, R10, 0x3340, R13 ;  /* 0x000033400a0e7816 */ /* 0x001fe4000000000d */
[----:B------:R-:W-:Y:S02]  /*208af0*/  PRMT R13, R12, 0x3340, R0 ;  /* 0x000033400c0d7816 */ /* 0x000fe40000000000 */
[----:B--2---:R-:W-:Y:S02]  /*208b00*/  SHF.R.U32.HI R11, RZ, 0x8, R52 ;  /* 0x00000008ff0b7819 */ /* 0x004fe40000011634 */
[----:B------:R-:W2:Y:S02]  /*208b10*/  LDL.LU R52, [R1+0x2114] ;  /* 0x0021140001347983 */ /* 0x000ea40000300800 */
[----:B------:R-:W-:-:S02]  /*208b20*/  LOP3.LUT R11, R11, 0xffff, RZ, 0xc0, !PT ;  /* 0x0000ffff0b0b7812 */ /* 0x000fc400078ec0ff */
[----:B------:R-:W-:Y:S02]  /*208b30*/  STL [R1+0x378], R14 ;  /* 0x0003780e01007387 */ /* 0x000fe40000100800 */
[----:B------:R-:W-:Y:S02]  /*208b40*/  PRMT R11, R11, 0x3340, R0 ;  /* 0x000033400b0b7816 */ /* 0x000fe40000000000 */
[----:B------:R0:W-:Y:S04]  /*208b50*/  STL [R1+0x19c], R13 ;  /* 0x00019c0d01007387 */ /* 0x0001e80000100800 */
[----:B------:R1:W-:Y:S01]  /*208b60*/  STL [R1+0x18c], R11 ;  /* 0x00018c0b01007387 */ /* 0x0003e20000100800 */
[----:B----4-:R-:W-:Y:S02]  /*208b70*/  LOP3.LUT R10, R31, 0xffff, RZ, 0xc0, !PT ;  /* 0x0000ffff1f0a7812 */ /* 0x010fe400078ec0ff */
[----:B---3--:R-:W-:-:S02]  /*208b80*/  LOP3.LUT R12, R35, 0xffff, RZ, 0xc0, !PT ;  /* 0x0000ffff230c7812 */ /* 0x008fc400078ec0ff */
[----:B0-----:R-:W-:-:S05]  /*208b90*/  PRMT R13, R41, 0x4210, R10 ;  /* 0x00004210290d7816 */ /* 0x001fca000000000a */
[----:B------:R0:W-:Y:S01]  /*208ba0*/  STL [R1+0x158], R13 ;  /* 0x0001580d01007387 */ /* 0x0001e20000100800 */
[----:B------:R-:W-:Y:S02]  /*208bb0*/  PRMT R10, R39, 0x5210, R10 ;  /* 0x00005210270a7816 */ /* 0x000fe4000000000a */
[----:B-1----:R-:W-:Y:S02]  /*208bc0*/  LOP3.LUT R11, R17, 0xffff, RZ, 0xc0, !PT ;  /* 0x0000ffff110b7812 */ /* 0x002fe400078ec0ff */
[----:B------:R-:W3:Y:S01]  /*208bd0*/  LDL.LU R17, [R1+0x543c] ;  /* 0x00543c0001117983 */ /* 0x000ee20000300800 */
[----:B------:R-:W-:-:S03]  /*208be0*/  PRMT R14, R29, 0x4210, R12 ;  /* 0x000042101d0e7816 */ /* 0x000fc6000000000c */
[----:B------:R1:W-:Y:S04]  /*208bf0*/  STL [R1+0x88], R10 ;  /* 0x0000880a01007387 */ /* 0x0003e80000100800 */
[----:B------:R-:W-:Y:S01]  /*208c00*/  STL [R1+0x60], R14 ;  /* 0x0000600e01007387 */ /* 0x000fe20000100800 */
[----:B0-----:R-:W-:-:S03]  /*208c10*/  PRMT R13, R45, 0x5210, R12 ;  /* 0x000052102d0d7816 */ /* 0x001fc6000000000c */
[----:B------:R-:W4:Y:S01]  /*208c20*/  LDL.LU R31, [R1+0x1c40] ;  /* 0x001c4000011f7983 */ /* 0x000f220000300800 */
[----:B------:R-:W-:-:S03]  /*208c30*/  PRMT R12, R50, 0x4210, R11 ;  /* 0x00004210320c7816 */ /* 0x000fc6000000000b */
[----:B------:R-:W-:Y:S04]  /*208c40*/  STL [R1], R13 ;  /* 0x0000000d01007387 */ /* 0x000fe80000100800 */
[----:B------:R-:W4:Y:S04]  /*208c50*/  LDL.LU R35, [R1+0x6fc] ;  /* 0x0006fc0001237983 */ /* 0x000f280000300800 */
[----:B------:R0:W-:Y:S04]  /*208c60*/  STL [R1+0x64], R12 ;  /* 0x0000640c01007387 */ /* 0x0001e80000100800 */
[----:B------:R-:W4:Y:S01]  /*208c70*/  LDL.LU R41, [R1+0x1cc] ;  /* 0x0001cc0001297983 */ /* 0x000f220000300800 */
[----:B-1----:R-:W-:-:S03]  /*208c80*/  LOP3.LUT R10, R56, 0xffff, RZ, 0xc0, !PT ;  /* 0x0000ffff380a7812 */ /* 0x002fc600078ec0ff */
[----:B------:R-:W4:Y:S04]  /*208c90*/  LDL.LU R39, [R1+0x1c44] ;  /* 0x001c440001277983 */ /* 0x000f280000300800 */
[----:B------:R-:W4:Y:S04]  /*208ca0*/  LDL.LU R56, [R1+0x6cc] ;  /* 0x0006cc0001387983 */ /* 0x000f280000300800 */
[----:B------:R-:W4:Y:S01]  /*208cb0*/  LDL.LU R29, [R1+0x1d0] ;  /* 0x0001d000011d7983 */ /* 0x000f220000300800 */
[----:B------:R-:W-:-:S03]  /*208cc0*/  PRMT R11, R48, 0x5210, R11 ;  /* 0x00005210300b7816 */ /* 0x000fc6000000000b */
[----:B------:R-:W4:Y:S04]  /*208cd0*/  LDL.LU R45, [R1+0x1c30] ;  /* 0x001c3000012d7983 */ /* 0x000f280000300800 */
[----:B------:R-:W4:Y:S04]  /*208ce0*/  LDL.LU R50, [R1+0x63c] ;  /* 0x00063c0001327983 */ /* 0x000f280000300800 */
[----:B------:R1:W-:Y:S04]  /*208cf0*/  STL [R1+0x4], R11 ;  /* 0x0000040b01007387 */ /* 0x0003e80000100800 */
[----:B------:R-:W4:Y:S01]  /*208d00*/  LDL.LU R48, [R1+0x1d4] ;  /* 0x0001d40001307983 */ /* 0x000f220000300800 */
[----:B0-----:R-:W-:-:S02]  /*208d10*/  PRMT R12, R28, 0x5210, R10 ;  /* 0x000052101c0c7816 */ /* 0x001fc4000000000a */
[----:B-1----:R-:W-:Y:S02]  /*208d20*/  PRMT R11, R60, 0x4210, R10 ;  /* 0x000042103c0b7816 */ /* 0x002fe4000000000a */
[----:B------:R-:W-:-:S04]  /*208d30*/  SHF.R.U32.HI R10, RZ, 0x8, R58 ;  /* 0x00000008ff0a7819 */ /* 0x000fc8000001163a */
[----:B------:R-:W-:Y:S01]  /*208d40*/  LOP3.LUT R14, R10, 0xffff, RZ, 0xc0, !PT ;  /* 0x0000ffff0a0e7812 */ /* 0x000fe200078ec0ff */
[----:B------:R0:W-:Y:S01]  /*208d50*/  STL [R1+0x68], R11 ;  /* 0x0000680b01007387 */ /* 0x0001e20000100800 */
[----:B------:R-:W-:Y:S02]  /*208d60*/  SHF.R.U32.HI R13, RZ, 0x8, R25 ;  /* 0x00000008ff0d7819 */ /* 0x000fe40000011619 */
[----:B------:R-:W-:Y:S01]  /*208d70*/  PRMT R14, R14, 0x3340, R0 ;  /* 0x000033400e0e7816 */ /* 0x000fe20000000000 */
[----:B------:R1:W-:Y:S01]  /*208d80*/  STL [R1+0x8], R12 ;  /* 0x0000080c01007387 */ /* 0x0003e20000100800 */
[----:B------:R-:W-:Y:S02]  /*208d90*/  LOP3.LUT R13, R13, 0xffff, RZ, 0xc0, !PT ;  /* 0x0000ffff0d0d7812 */ /* 0x000fe400078ec0ff */
[----:B0-----:R-:W-:Y:S01]  /*208da0*/  SHF.R.U32.HI R11, RZ, 0x8, R26 ;  /* 0x00000008ff0b7819 */ /* 0x001fe2000001161a */
[----:B------:R-:W-:Y:S01]  /*208db0*/  STL [R1+0x17c], R14 ;  /* 0x00017c0e01007387 */ /* 0x000fe20000100800 */
[----:B-1----:R-:W-:-:S03]  /*208dc0*/  SHF.R.U32.HI R12, RZ, 0x8, R23 ;  /* 0x00000008ff0c7819 */ /* 0x002fc60000011617 */
[----:B------:R-:W4:Y:S01]  /*208dd0*/  LDL.LU R25, [R1+0x624] ;  /* 0x0006240001197983 */ /* 0x000f220000300800 */
[----:B------:R-:W-:Y:S02]  /*208de0*/  LOP3.LUT R11, R11, 0xffff, RZ, 0xc0, !PT ;  /* 0x0000ffff0b0b7812 */ /* 0x000fe400078ec0ff */
[----:B------:R-:W-:Y:S02]  /*208df0*/  LOP3.LUT R12, R12, 0xffff, RZ, 0xc0, !PT ;  /* 0x0000ffff0c0c7812 */ /* 0x000fe400078ec0ff */
[----:B------:R-:W-:Y:S02]  /*208e00*/  PRMT R13, R11, 0x3340, R13 ;  /* 0x000033400b0d7816 */ /* 0x000fe4000000000d */
[----:B------:R-:W-:Y:S02]  /*208e10*/  PRMT R12, R12, 0x3340, R0 ;  /* 0x000033400c0c7816 */ /* 0x000fe40000000000 */
[----:B--2---:R-:W-:Y:S02]  /*208e20*/  SHF.R.U32.HI R10, RZ, 0x8, R52 ;  /* 0x00000008ff0a7819 */ /* 0x004fe40000011634 */
[----:B------:R-:W2:Y:S02]  /*208e30*/  LDL.LU R52, [R1+0x218] ;  /* 0x0002180001347983 */ /* 0x000ea40000300800 */
[----:B------:R-:W-:-:S02]  /*208e40*/  LOP3.LUT R10, R10, 0xffff, RZ, 0xc0, !PT ;  /* 0x0000ffff0a0a7812 */ /* 0x000fc400078ec0ff */
[----:B------:R-:W-:Y:S02]  /*208e50*/  STL [R1+0x374], R13 ;  /* 0x0003740d01007387 */ /* 0x000fe40000100800 */
[----:B------:R-:W-:Y:S02]  /*208e60*/  PRMT R10, R10, 0x3340, R0 ;  /* 0x000033400a0a7816 */ /* 0x000fe40000000000 */
[----:B------:R-:W2:Y:S04]  /*208e70*/  LDL.LU R28, [R1+0x2118] ;  /* 0x00211800011c7983 */ /* 0x000ea80000300800 */
[----:B------:R-:W-:Y:S01]  /*208e80*/  STL [R1+0x16c], R12 ;  /* 0x00016c0c01007387 */ /* 0x000fe20000100800 */
[----:B---3--:R-:W-:-:S03]  /*208e90*/  LOP3.LUT R11, R17, 0xffff, RZ, 0xc0, !PT ;  /* 0x0000ffff110b7812 */ /* 0x008fc600078ec0ff */
[----:B------:R-:W3:Y:S04]  /*208ea0*/  LDL.LU R17, [R1+0x2124] ;  /* 0x0021240001117983 */ /* 0x000ee80000300800 */
[----:B------:R4:W-:Y:S02]  /*208eb0*/  STL [R1+0x15c], R10 ;  /* 0x00015c0a01007387 */ /* 0x0009e40000100800 */
[----:B----4-:R-:W-:Y:S02]  /*208ec0*/  LOP3.LUT R10, R31, 0xffff, RZ, 0xc0, !PT ;  /* 0x0000ffff1f0a7812 */ /* 0x010fe400078ec0ff */
[--C-:B------:R-:W-:Y:S02]  /*208ed0*/  PRMT R13, R35, 0x4210, R11.reuse ;  /* 0x00004210230d7816 */ /* 0x100fe4000000000b */
[----:B------:R-:W-:-:S03]  /*208ee0*/  PRMT R12, R41, 0x5210, R11 ;  /* 0x00005210290c7816 */ /* 0x000fc6000000000b */
[----:B------:R0:W-:Y:S04]  /*208ef0*/  STL [R1+0x6c], R13 ;  /* 0x00006c0d01007387 */ /* 0x0001e80000100800 */
[----:B------:R1:W-:Y:S01]  /*208f00*/  STL [R1+0xc], R12 ;  /* 0x00000c0c01007387 */ /* 0x0003e20000100800 */
[----:B------:R-:W-:Y:S02]  /*208f10*/  LOP3.LUT R11, R39, 0xffff, RZ, 0xc0, !PT ;  /* 0x0000ffff270b7812 */ /* 0x000fe400078ec0ff */
[--C-:B0-----:R-:W-:Y:S02]  /*208f20*/  PRMT R13, R56, 0x4210, R10.reuse ;  /* 0x00004210380d7816 */ /* 0x101fe4000000000a */
[----:B-1----:R-:W-:Y:S02]  /*208f30*/  PRMT R12, R29, 0x5210, R10 ;  /* 0x000052101d0c7816 */ /* 0x002fe4000000000a */
[----:B------:R-:W4:Y:S04]  /*208f40*/  LDL.LU R29, [R1+0x23b8] ;  /* 0x0023b800011d7983 */ /* 0x000f280000300800 */
[----:B------:R-:W-:Y:S04]  /*208f50*/  STL [R1+0x140], R13 ;  /* 0x0001400d01007387 */ /* 0x000fe80000100800 */
[----:B------:R0:W-:Y:S01]  /*208f60*/  STL [R1+0x70], R12 ;  /* 0x0000700c01007387 */ /* 0x0001e20000100800 */
[----:B------:R-:W-:-:S03]  /*208f70*/  LOP3.LUT R10, R45, 0xffff, RZ, 0xc0, !PT ;  /* 0x0000ffff2d0a7812 */ /* 0x000fc600078ec0ff */
[----:B------:R-:W4:Y:S01]  /*208f80*/  LDL.LU R45, [R1+0x23bc] ;  /* 0x0023bc00012d7983 */ /* 0x000f220000300800 */
[--C-:B0-----:R-:W-:Y:S02]  /*208f90*/  PRMT R12, R50, 0x4210, R11.reuse ;  /* 0x00004210320c7816 */ /* 0x101fe4000000000b */
[----:B------:R-:W-:-:S03]  /*208fa0*/  PRMT R11, R48, 0x5210, R11 ;  /* 0x00005210300b7816 */ /* 0x000fc6000000000b */
[----:B------:R-:W-:Y:S04]  /*208fb0*/  STL [R1+0x144], R12 ;  /* 0x0001440c01007387 */ /* 0x000fe80000100800 */
[----:B------:R-:W4:Y:S04]  /*208fc0*/  LDL.LU R50, [R1+0x69c] ;  /* 0x00069c0001327983 */ /* 0x000f280000300800 */
[----:B------:R0:W-:Y:S04]  /*208fd0*/  STL [R1+0x74], R11 ;  /* 0x0000740b01007387 */ /* 0x0001e80000100800 */
[----:B------:R-:W4:Y:S01]  /*208fe0*/  LDL.LU R26, [R1+0x228] ;  /* 0x00022800011a7983 */ /* 0x000f220000300800 */
[----:B0-----:R-:W-:-:S03]  /*208ff0*/  SHF.R.U32.HI R11, RZ, 0x8, R19 ;  /* 0x00000008ff0b7819 */ /* 0x001fc60000011613 */
        /* <DEDUP_REMOVED lines=8> */
[----:B------:R-:W-:-:S02]  /*209080*/  PRMT R14, R25, 0x4210, R10 ;  /* 0x00004210190e7816 */ /* 0x000fc4000000000a */
[----:B------:R-:W-:-:S03]  /*209090*/  SHF.R.U32.HI R12, RZ, 0x8, R22 ;  /* 0x00000008ff0c7819 */ /* 0x000fc60000011616 */
[----:B------:R0:W-:Y:S02]  /*2090a0*/  STL [R1+0x148], R14 ;  /* 0x0001480e01007387 */ /* 0x0001e40000100800 */
[----:B0-----:R-:W-:Y:S02]  /*2090b0*/  LOP3.LUT R14, R11, 0xffff, RZ, 0xc0, !PT ;  /* 0x0000ffff0b0e7812 */ /* 0x001fe400078ec0ff */
[----:B--2---:R-:W-:Y:S02]  /*2090c0*/  PRMT R13, R52, 0x5210, R10 ;  /* 0x00005210340d7816 */ /* 0x004fe4000000000a */
[----:B------:R-:W2:Y:S01]  /*2090d0*/  LDL.LU R52, [R1+0x2120] ;  /* 0x0021200001347983 */ /* 0x000ea20000300800 */
[----:B------:R-:W-:-:S03]  /*2090e0*/  SHF.R.U32.HI R10, RZ, 0x8, R21 ;  /* 0x00000008ff0a7819 */ /* 0x000fc60000011615 */
[----:B------:R0:W-:Y:S01]  /*2090f0*/  STL [R1+0x78], R13 ;  /* 0x0000780d01007387 */ /* 0x0001e20000100800 */
[----:B------:R-:W-:Y:S02]  /*209100*/  LOP3.LUT R10, R10, 0xffff, RZ, 0xc0, !PT ;  /* 0x0000ffff0a0a7812 */ /* 0x000fe400078ec0ff */
[----:B0-----:R-:W-:-:S04]  /*209110*/  LOP3.LUT R13, R12, 0xffff, RZ, 0xc0, !PT ;  /* 0x0000ffff0c0d7812 */ /* 0x001fc800078ec0ff */
[----:B------:R-:W-:Y:S02]  /*209120*/  PRMT R13, R13, 0x3340, R14 ;  /* 0x000033400d0d7816 */ /* 0x000fe4000000000e */
[----:B------:R-:W-:-:S04]  /*209130*/  SHF.R.U32.HI R12, RZ, 0x8, R28 ;  /* 0x00000008ff0c7819 */ /* 0x000fc8000001161c */
[----:B------:R-:W-:-:S04]  /*209140*/  LOP3.LUT R12, R12, 0xffff, RZ, 0xc0, !PT ;  /* 0x0000ffff0c0c7812 */ /* 0x000fc800078ec0ff */
[--C-:B------:R-:W-:Y:S02]  /*209150*/  PRMT R12, R12, 0x3340, R0.reuse ;  /* 0x000033400c0c7816 */ /* 0x100fe40000000000 */
[----:B---3--:R-:W-:Y:S02]  /*209160*/  SHF.R.U32.HI R11, RZ, 0x8, R17 ;  /* 0x00000008ff0b7819 */ /* 0x008fe40000011611 */
[----:B------:R-:W3:Y:S04]  /*209170*/  LDL.LU R17, [R1+0x2128] ;  /* 0x0021280001117983 */ /* 0x000ee80000300800 */
[----:B------:R0:W-:Y:S01]  /*209180*/  STL [R1+0x368], R13 ;  /* 0x0003680d01007387 */ /* 0x0001e20000100800 */
[----:B------:R-:W-:Y:S02]  /*209190*/  LOP3.LUT R11, R11, 0xffff, RZ, 0xc0, !PT ;  /* 0x0000ffff0b0b7812 */ /* 0x000fe400078ec0ff */
[----:B0-----:R-:W-:-:S05]  /*2091a0*/  PRMT R13, R10, 0x3340, R0 ;  /* 0x000033400a0d7816 */ /* 0x001fca0000000000 */
[----:B------:R0:W-:Y:S02]  /*2091b0*/  STL [R1+0x14c], R13 ;  /* 0x00014c0d01007387 */ /* 0x0001e40000100800 */
[----:B0-----:R-:W-:Y:S02]  /*2091c0*/  PRMT R13, R11, 0x3340, R0 ;  /* 0x000033400b0d7816 */ /* 0x001fe40000000000 */
[----:B----4-:R-:W-:Y:S02]  /*2091d0*/  LOP3.LUT R10, R29, 0xffff, RZ, 0xc0, !PT ;  /* 0x0000ffff1d0a7812 */ /* 0x010fe400078ec0ff */
[----:B------:R-:W4:Y:S04]  /*2091e0*/  LDL.LU R29, [R1+0x531c] ;  /* 0x00531c00011d7983 */ /* 0x000f280000300800 */
[----:B------:R0:W-:Y:S04]  /*2091f0*/  STL [R1+0x12c], R12 ;  /* 0x00012c0c01007387 */ /* 0x0001e80000100800 */
[----:B------:R1:W-:Y:S01]  /*209200*/  STL [R1+0x11c], R13 ;  /* 0x00011c0d01007387 */ /* 0x0003e20000100800 */
[----:B0-----:R-:W-:-:S03]  /*209210*/  LOP3.LUT R12, R45, 0xffff, RZ, 0xc0, !PT ;  /* 0x0000ffff2d0c7812 */ /* 0x001fc600078ec0ff */
[----:B------:R-:W4:Y:S01]  /*209220*/  LDL.LU R45, [R1+0x60c] ;  /* 0x00060c00012d7983 */ /* 0x000f220000300800 */
[----:B------:R-:W-:-:S03]  /*209230*/  PRMT R11, R50, 0x4210, R10 ;  /* 0x00004210320b7816 */ /* 0x000fc6000000000a */
[----:B------:R-:W4:Y:S04]  /*209240*/  LDL.LU R50, [R1+0x23c] ;  /* 0x00023c0001327983 */ /* 0x000f280000300800 */
[----:B------:R0:W-:Y:S01]  /*209250*/  STL [R1+0x120], R11 ;  /* 0x0001200b01007387 */ /* 0x0001e20000100800 */
[----:B-1----:R-:W-:-:S05]  /*209260*/  PRMT R13, R26, 0x5210, R10 ;  /* 0x000052101a0d7816 */ /* 0x002fca000000000a */
[----:B------:R1:W-:Y:S01]  /*209270*/  STL [R1+0x40], R13 ;  /* 0x0000400d01007387 */ /* 0x0003e20000100800 */
[----:B0-----:R-:W-:Y:S02]  /*209280*/  LOP3.LUT R11, R19, 0xffff, RZ, 0xc0, !PT ;  /* 0x0000ffff130b7812 */ /* 0x001fe400078ec0ff */
[----:B------:R-:W-:Y:S02]  /*209290*/  LOP3.LUT R10, R58, 0xffff, RZ, 0xc0, !PT ;  /* 0x0000ffff3a0a7812 */ /* 0x000fe400078ec0ff */
[--C-:B------:R-:W-:Y:S02]  /*2092a0*/  PRMT R14, R31, 0x4210, R12.reuse ;  /* 0x000042101f0e7816 */ /* 0x100fe4000000000c */
[----:B------:R-:W-:-:S03]  /*2092b0*/  PRMT R12, R35, 0x5210, R12 ;  /* 0x00005210230c7816 */ /* 0x000fc6000000000c */
[----:B------:R-:W-:Y:S01]  /*2092c0*/  STL [R1+0x124], R14 ;  /* 0x0001240e01007387 */ /* 0x000fe20000100800 */
[----:B-1----:R-:W-:-:S03]  /*2092d0*/  PRMT R13, R41, 0x4210, R11 ;  /* 0x00004210290d7816 */ /* 0x002fc6000000000b */
[----:B------:R0:W-:Y:S01]  /*2092e0*/  STL [R1+0x44], R12 ;  /* 0x0000440c01007387 */ /* 0x0001e20000100800 */
[----:B------:R-:W-:-:S03]  /*2092f0*/  PRMT R11, R39, 0x5210, R11 ;  /* 0x00005210270b7816 */ /* 0x000fc6000000000b */
[----:B------:R-:W-:Y:S01]  /*209300*/  STL [R1+0x128], R13 ;  /* 0x0001280d01007387 */ /* 0x000fe20000100800 */
[--C-:B0-----:R-:W-:Y:S02]  /*209310*/  PRMT R12, R56, 0x4210, R10.reuse ;  /* 0x00004210380c7816 */ /* 0x101fe4000000000a */
[----:B------:R-:W-:Y:S01]  /*209320*/  PRMT R10, R48, 0x5210, R10 ;  /* 0x00005210300a7816 */ /* 0x000fe2000000000a */
[----:B------:R0:W-:Y:S04]  /*209330*/  STL [R1+0x48], R11 ;  /* 0x0000480b01007387 */ /* 0x0001e80000100800 */
[----:B------:R1:W-:Y:S04]  /*209340*/  STL [R1+0x110], R12 ;  /* 0x0001100c01007387 */ /* 0x0003e80000100800 */
[----:B------:R1:W-:Y:S04]  /*209350*/  STL [R1+0x30], R10 ;  /* 0x0000300a01007387 */ /* 0x0003e80000100800 */
[----:B------:R-:W4:Y:S01]  /*209360*/  LDL.LU R48, [R1+0x211c] ;  /* 0x00211c0001307983 */ /* 0x000f220000300800 */
[----:B------:R-:W-:-:S02]  /*209370*/  SHF.R.U32.HI R9, RZ, 0x8, R9 ;  /* 0x00000008ff097819 */ /* 0x000fc40000011609 */
[----:B0-----:R-:W-:Y:S02]  /*209380*/  SHF.R.U32.HI R11, RZ, 0x8, R18 ;  /* 0x00000008ff0b7819 */ /* 0x001fe40000011612 */
[----:B-1----:R-:W-:Y:S02]  /*209390*/  LOP3.LUT R12, R9, 0xffff, RZ, 0xc0, !PT ;  /* 0x0000ffff090c7812 */ /* 0x002fe400078ec0ff */
[----:B------:R-:W-:Y:S02]  /*2093a0*/  SHF.R.U32.HI R10, RZ, 0x8, R8 ;  /* 0x00000008ff0a7819 */ /* 0x000fe40000011608 */
[----:B------:R-:W-:Y:S02]  /*2093b0*/  LOP3.LUT R11, R11, 0xffff, RZ, 0xc0, !PT ;  /* 0x0000ffff0b0b7812 */ /* 0x000fe400078ec0ff */
[----:B------:R-:W-:Y:S02]  /*2093c0*/  LOP3.LUT R10, R10, 0xffff, RZ, 0xc0, !PT ;  /* 0x0000ffff0a0a7812 */ /* 0x000fe400078ec0ff */
[----:B------:R-:W-:-:S02]  /*2093d0*/  PRMT R12, R11, 0x3340, R12 ;  /* 0x000033400b0c7816 */ /* 0x000fc4000000000c */
[----:B------:R-:W-:Y:S02]  /*2093e0*/  PRMT R11, R10, 0x3340, R0 ;  /* 0x000033400a0b7816 */ /* 0x000fe40000000000 */
[----:B------:R-:W-:Y:S02]  /*2093f0*/  SHF.R.U32.HI R6, RZ, 0x8, R6 ;  /* 0x00000008ff067819 */ /* 0x000fe40000011606 */
[----:B------:R-:W-:-:S04]  /*209400*/  SHF.R.U32.HI R2, RZ, 0x8, R2 ;  /* 0x00000008ff027819 */ /* 0x000fc80000011602 */
[----:B------:R-:W-:Y:S02]  /*209410*/  LOP3.LUT R13, R2, 0xffff, RZ, 0xc0, !PT ;  /* 0x0000ffff020d7812 */ /* 0x000fe400078ec0ff */
[----:B--2---:R-:W-:Y:S02]  /*209420*/  SHF.R.U32.HI R8, RZ, 0x8, R52 ;  /* 0x00000008ff087819 */ /* 0x004fe40000011634 */
[----:B------:R-:W2:Y:S02]  /*209430*/  LDL.LU R52, [R1+0x212c] ;  /* 0x00212c0001347983 */ /* 0x000ea40000300800 */
[----:B------:R-:W-:Y:S02]  /*209440*/  LOP3.LUT R8, R8, 0xffff, RZ, 0xc0, !PT ;  /* 0x0000ffff08087812 */ /* 0x000fe400078ec0ff */
[----:B------:R0:W-:Y:S02]  /*209450*/  STL [R1+0x364], R12 ;  /* 0x0003640c01007387 */ /* 0x0001e40000100800 */
[----:B------:R-:W-:-:S02]  /*209460*/  PRMT R10, R8, 0x3340, R0 ;  /* 0x00003340080a7816 */ /* 0x000fc40000000000 */
[----:B0-----:R-:W-:-:S04]  /*209470*/  LOP3.LUT R12, R6, 0xffff, RZ, 0xc0, !PT ;  /* 0x0000ffff060c7812 */ /* 0x001fc800078ec0ff */
[----:B------:R-:W-:Y:S02]  /*209480*/  PRMT R12, R12, 0x3340, R13 ;  /* 0x000033400c0c7816 */ /* 0x000fe4000000000d */
[----:B---3--:R-:W-:Y:S02]  /*209490*/  SHF.R.U32.HI R9, RZ, 0x8, R17 ;  /* 0x00000008ff097819 */ /* 0x008fe40000011611 */
[----:B------:R-:W3:Y:S02]  /*2094a0*/  LDL.LU R17, [R1+0x52f4] ;  /* 0x0052f40001117983 */ /* 0x000ee40000300800 */
[----:B------:R-:W-:-:S04]  /*2094b0*/  LOP3.LUT R9, R9, 0xffff, RZ, 0xc0, !PT ;  /* 0x0000ffff09097812 */ /* 0x000fc800078ec0ff */
[----:B------:R-:W-:Y:S01]  /*2094c0*/  PRMT R9, R9, 0x3340, R0 ;  /* 0x0000334009097816 */ /* 0x000fe20000000000 */
[----:B------:R0:W-:Y:S04]  /*2094d0*/  STL [R1+0x10c], R11 ;  /* 0x00010c0b01007387 */ /* 0x0001e80000100800 */
[----:B------:R-:W-:Y:S04]  /*2094e0*/  STL [R1+0xfc], R10 ;  /* 0x0000fc0a01007387 */ /* 0x000fe80000100800 */
[----:B------:R1:W-:Y:S01]  /*2094f0*/  STL [R1+0xec], R9 ;  /* 0x0000ec0901007387 */ /* 0x0003e20000100800 */
[----:B0-----:R-:W-:-:S02]  /*209500*/  SHF.R.U32.HI R11, RZ, 0x8, R7 ;  /* 0x00000008ff0b7819 */ /* 0x001fc40000011607 */
[----:B----4-:R-:W-:-:S04]  /*209510*/  LOP3.LUT R8, R29, 0xffff, RZ, 0xc0, !PT ;  /* 0x0000ffff1d087812 */ /* 0x010fc800078ec0ff */
[----:B-1----:R-:W-:-:S05]  /*209520*/  PRMT R9, R45, 0x4210, R8 ;  /* 0x000042102d097816 */ /* 0x002fca0000000008 */
[----:B------:R-:W-:Y:S01]  /*209530*/  STL [R1+0x114], R9 ;  /* 0x0001140901007387 */ /* 0x000fe20000100800 */
[----:B------:R-:W-:-:S05]  /*209540*/  PRMT R8, R50, 0x5210, R8 ;  /* 0x0000521032087816 */ /* 0x000fca0000000008 */
[----:B------:R0:W-:Y:S04]  /*209550*/  STL [R1+0x34], R8 ;  /* 0x0000340801007387 */ /* 0x0001e80000100800 */
        /* <DEDUP_REMOVED lines=13> */
[----:B------:R-:W4:Y:S01]  /*209630*/  LDL.LU R41, [R1+0x77c] ;  /* 0x00077c0001297983 */ /* 0x000f220000300800 */
[----:B------:R-:W-:-:S03]  /*209640*/  SHF.R.U32.HI R2, RZ, 0x8, R48 ;  /* 0x00000008ff027819 */ /* 0x000fc60000011630 */
[----:B------:R-:W4:Y:S01]  /*209650*/  LDL.LU R39, [R1+0x2130] ;  /* 0x0021300001277983 */ /* 0x000f220000300800 */
[----:B------:R-:W-:-:S03]  /*209660*/  LOP3.LUT R2, R2, 0xffff, RZ, 0xc0, !PT ;  /* 0x0000ffff02027812 */ /* 0x000fc600078ec0ff */
[----:B------:R0:W-:Y:S04]  /*209670*/  STL [R1+0x370], R12 ;  /* 0x0003700c01007387 */ /* 0x0001e80000100800 */
[----:B------:R1:W-:Y:S01]  /*209680*/  STL [R1+0xdc], R13 ;  /* 0x0000dc0d01007387 */ /* 0x0003e20000100800 */
[----:B0-----:R-:W-:-:S03]  /*209690*/  PRMT R12, R2, 0x3340, R0 ;  /* 0x00003340020c7816 */ /* 0x001fc60000000000 */
[----:B------:R-:W4:Y:S04]  /*2096a0*/  LDL.LU R2, [R1+0x360] ;  /* 0x0003600001027983 */ /* 0x000f280000300800 */
[----:B------:R-:W4:Y:S04]  /*2096b0*/  LDL.LU R56, [R1+0x5dc] ;  /* 0x0005dc0001387983 */ /* 0x000f280000300800 */
[----:B------:R0:W-:Y:S04]  /*2096c0*/  STL [R1+0xcc], R12 ;  /* 0x0000cc0c01007387 */ /* 0x0001e80000100800 */
[----:B------:R-:W4:Y:S04]  /*2096d0*/  LDL.LU R29, [R1+0x35c] ;  /* 0x00035c00011d7983 */ /* 0x000f280000300800 */
[----:B------:R-:W4:Y:S04]  /*2096e0*/  LDL.LU R45, [R1+0x5d8] ;  /* 0x0005d800012d7983 */ /* 0x000f280000300800 */
[----:B------:R-:W4:Y:S04]  /*2096f0*/  LDL.LU R50, [R1+0x358] ;  /* 0x0003580001327983 */ /* 0x000f280000300800 */
[----:B------:R-:W4:Y:S01]  /*209700*/  LDL.LU R48, [R1+0x5d4] ;  /* 0x0005d40001307983 */ /* 0x000f220000300800 */
[----:B--2---:R-:W-:-:S03]  /*209710*/  SHF.R.U32.HI R10, RZ, 0x8, R52 ;  /* 0x00000008ff0a7819 */ /* 0x004fc60000011634 */
[----:B------:R-:W2:Y:S01]  /*209720*/  LDL.LU R52, [R1+0x354] ;  /* 0x0003540001347983 */ /* 0x000ea20000300800 */
[----:B------:R-:W-:-:S04]  /*209730*/  LOP3.LUT R10, R10, 0xffff, RZ, 0xc0, !PT ;  /* 0x0000ffff0a0a7812 */ /* 0x000fc800078ec0ff */
[----:B-1----:R-:W-:Y:S02]  /*209740*/  PRMT R13, R10, 0x3340, R0 ;  /* 0x000033400a0d7816 */ /* 0x002fe40000000000 */
[----:B---3--:R-:W-:Y:S02]  /*209750*/  LOP3.LUT R11, R17, 0xffff, RZ, 0xc0, !PT ;  /* 0x0000ffff110b7812 */ /* 0x008fe400078ec0ff */
[----:B------:R-:W2:Y:S04]  /*209760*/  LDL.LU R17, [R1+0x5c8] ;  /* 0x0005c80001117983 */ /* 0x000ea80000300800 */
[----:B------:R1:W-:Y:S01]  /*209770*/  STL [R1+0xbc], R13 ;  /* 0x0000bc0d01007387 */ /* 0x0003e20000100800 */
[----:B----4-:R-:W-:Y:S02]  /*209780*/  LOP3.LUT R10, R25, 0xffff, RZ, 0xc0, !PT ;  /* 0x0000ffff190a7812 */ /* 0x010fe400078ec0ff */
[----:B0-----:R-:W-:-:S02]  /*209790*/  PRMT R12, R28, 0x4210, R11 ;  /* 0x000042101c0c7816 */ /* 0x001fc4000000000b */
[----:B------:R-:W-:-:S03]  /*2097a0*/  PRMT R11, R26, 0x5210, R11 ;  /* 0x000052101a0b7816 */ /* 0x000fc6000000000b */
[----:B------:R0:W-:Y:S01]  /*2097b0*/  STL [R1+0x118], R12 ;  /* 0x0001180c01007387 */ /* 0x0001e20000100800 */
[----:B------:R-:W-:-:S03]  /*2097c0*/  LOP3.LUT R8, R8, 0xffff, RZ, 0xc0, !PT ;  /* 0x0000ffff08087812 */ /* 0x000fc600078ec0ff */
[----:B------:R3:W-:Y:S01]  /*2097d0*/  STL [R1+0x38], R11 ;  /* 0x0000380b01007387 */ /* 0x0007e20000100800 */
[----:B------:R-:W-:Y:S02]  /*2097e0*/  LOP3.LUT R6, R6, 0xffff, RZ, 0xc0, !PT ;  /* 0x0000ffff06067812 */ /* 0x000fe400078ec0ff */
[--C-:B-1----:R-:W-:Y:S02]  /*2097f0*/  PRMT R13, R19, 0x4210, R10.reuse ;  /* 0x00004210130d7816 */ /* 0x102fe4000000000a */
[----:B0-----:R-:W-:-:S03]  /*209800*/  PRMT R12, R58, 0x5210, R10 ;  /* 0x000052103a0c7816 */ /* 0x001fc6000000000a */
[----:B------:R-:W-:Y:S01]  /*209810*/  STL [R1+0xf0], R13 ;  /* 0x0000f00d01007387 */ /* 0x000fe20000100800 */
[----:B---3--:R-:W-:-:S03]  /*209820*/  PRMT R11, R31, 0x4210, R8 ;  /* 0x000042101f0b7816 */ /* 0x008fc60000000008 */
[----:B------:R-:W-:Y:S01]  /*209830*/  STL [R1+0x20], R12 ;  /* 0x0000200c01007387 */ /* 0x000fe20000100800 */
[----:B------:R-:W-:-:S03]  /*209840*/  PRMT R10, R7, 0x5210, R8 ;  /* 0x00005210070a7816 */ /* 0x000fc60000000008 */
[----:B------:R-:W-:Y:S01]  /*209850*/  STL [R1+0xf4], R11 ;  /* 0x0000f40b01007387 */ /* 0x000fe20000100800 */
[----:B------:R-:W-:-:S03]  /*209860*/  PRMT R7, R9, 0x4210, R6 ;  /* 0x0000421009077816 */ /* 0x000fc60000000006 */
[----:B------:R-:W-:Y:S01]  /*209870*/  STL [R1+0x24], R10 ;  /* 0x0000240a01007387 */ /* 0x000fe20000100800 */
[----:B------:R-:W-:-:S03]  /*209880*/  PRMT R8, R35, 0x5210, R6 ;  /* 0x0000521023087816 */ /* 0x000fc60000000006 */
[----:B------:R0:W-:Y:S01]  /*209890*/  STL [R1+0xf8], R7 ;  /* 0x0000f80701007387 */ /* 0x0001e20000100800 */
[----:B------:R-:W-:Y:S02]  /*2098a0*/  SHF.R.U32.HI R6, RZ, 0x8, R5 ;  /* 0x00000008ff067819 */ /* 0x000fe40000011605 */
[----:B------:R-:W-:Y:S02]  /*2098b0*/  SHF.R.U32.HI R5, RZ, 0x8, R3 ;  /* 0x00000008ff057819 */ /* 0x000fe40000011603 */
[----:B------:R-:W-:Y:S02]  /*2098c0*/  LOP3.LUT R6, R6, 0xffff, RZ, 0xc0, !PT ;  /* 0x0000ffff06067812 */ /* 0x000fe400078ec0ff */
[----:B0-----:R-:W-:Y:S02]  /*2098d0*/  SHF.R.U32.HI R7, RZ, 0x8, R4 ;  /* 0x00000008ff077819 */ /* 0x001fe40000011604 */
[----:B------:R-:W-:Y:S02]  /*2098e0*/  SHF.R.U32.HI R4, RZ, 0x8, R41 ;  /* 0x00000008ff047819 */ /* 0x000fe40000011629 */
[----:B------:R-:W-:-:S02]  /*2098f0*/  SHF.R.U32.HI R3, RZ, 0x8, R39 ;  /* 0x00000008ff037819 */ /* 0x000fc40000011627 */
[----:B------:R-:W-:Y:S02]  /*209900*/  LOP3.LUT R7, R7, 0xffff, RZ, 0xc0, !PT ;  /* 0x0000ffff07077812 */ /* 0x000fe400078ec0ff */
[----:B------:R-:W-:Y:S02]  /*209910*/  LOP3.LUT R5, R5, 0xffff, RZ, 0xc0, !PT ;  /* 0x0000ffff05057812 */ /* 0x000fe400078ec0ff */
[----:B------:R-:W-:Y:S02]  /*209920*/  LOP3.LUT R4, R4, 0xffff, RZ, 0xc0, !PT ;  /* 0x0000ffff04047812 */ /* 0x000fe400078ec0ff */
[----:B------:R-:W-:Y:S02]  /*209930*/  LOP3.LUT R3, R3, 0xffff, RZ, 0xc0, !PT ;  /* 0x0000ffff03037812 */ /* 0x000fe400078ec0ff */
[----:B------:R-:W-:Y:S02]  /*209940*/  PRMT R6, R6, 0x3340, R7 ;  /* 0x0000334006067816 */ /* 0x000fe40000000007 */
[--C-:B------:R-:W-:Y:S01]  /*209950*/  PRMT R5, R5, 0x3340, R0.reuse ;  /* 0x0000334005057816 */ /* 0x100fe20000000000 */
[----:B------:R-:W-:Y:S01]  /*209960*/  STL [R1+0x28], R8 ;  /* 0x0000280801007387 */ /* 0x000fe20000100800 */
[----:B------:R-:W-:-:S02]  /*209970*/  PRMT R4, R4, 0x3340, R0 ;  /* 0x0000334004047816 */ /* 0x000fc40000000000 */
[----:B------:R-:W-:Y:S01]  /*209980*/  PRMT R3, R3, 0x3340, R0 ;  /* 0x0000334003037816 */ /* 0x000fe20000000000 */
[----:B------:R-:W-:Y:S01]  /*209990*/  STL [R1+0x380], R6 ;  /* 0x0003800601007387 */ /* 0x000fe20000100800 */
[----:B------:R-:W-:-:S03]  /*2099a0*/  PRMT R2, R56, 0x5410, R2 ;  /* 0x0000541038027816 */ /* 0x000fc60000000002 */
[----:B------:R-:W-:Y:S04]  /*2099b0*/  STL [R1+0x1d4], R5 ;  /* 0x0001d40501007387 */ /* 0x000fe80000100800 */
[----:B------:R0:W-:Y:S04]  /*2099c0*/  STL [R1+0xa11c], R0 ;  /* 0x00a11c0001007387 */ /* 0x0001e80000100800 */
[----:B------:R-:W-:Y:S04]  /*2099d0*/  STL [R1+0x1d0], R4 ;  /* 0x0001d00401007387 */ /* 0x000fe80000100800 */
[----:B------:R1:W-:Y:S01]  /*2099e0*/  STL [R1+0x1cc], R3 ;  /* 0x0001cc0301007387 */ /* 0x0003e20000100800 */
[----:B0-----:R-:W-:-:S03]  /*2099f0*/  PRMT R0, R45, 0x5410, R29 ;  /* 0x000054102d007816 */ /* 0x001fc6000000001d */
[----:B------:R-:W-:Y:S01]  /*209a00*/  STL [R1+0x360], R2 ;  /* 0x0003600201007387 */ /* 0x000fe20000100800 */
[----:B-1----:R-:W-:-:S03]  /*209a10*/  PRMT R3, R48, 0x5410, R50 ;  /* 0x0000541030037816 */ /* 0x002fc60000000032 */
[----:B------:R0:W-:Y:S04]  /*209a20*/  STL [R1+0x35c], R0 ;  /* 0x00035c0001007387 */ /* 0x0001e80000100800 */
[----:B0-----:R-:W3:Y:S04]  /*209a30*/  LDL.LU R0, [R1+0x5bc] ;  /* 0x0005bc0001007983 */ /* 0x001ee80000300800 */
[----:B------:R-:W-:Y:S04]  /*209a40*/  STL [R1+0x358], R3 ;  /* 0x0003580301007387 */ /* 0x000fe80000100800 */
[----:B------:R-:W4:Y:S01]  /*209a50*/  LDL.LU R10, [R1+0x34c] ;  /* 0x00034c00010a7983 */ /* 0x000f220000300800 */
[----:B--2---:R-:W-:-:S05]  /*209a60*/  PRMT R2, R17, 0x5410, R52 ;  /* 0x0000541011027816 */ /* 0x004fca0000000034 */
[----:B------:R-:W-:Y:S04]  /*209a70*/  STL [R1+0x354], R2 ;  /* 0x0003540201007387 */ /* 0x000fe80000100800 */
[----:B----4-:R0:W-:Y:S04]  /*209a80*/  STL [R1+0xa124], R10 ;  /* 0x00a1240a01007387 */ /* 0x0101e80000100800 */
[----:B0-----:R-:W3:Y:S04]  /*209a90*/  LDL.LU R10, [R1+0x350] ;  /* 0x00035000010a7983 */ /* 0x001ee80000300800 */
        /* <DEDUP_REMOVED lines=59> */
[----:B---3--:R-:W-:-:S03]  /*209e50*/  PRMT R0, R0, 0x5410, R10 ;  /* 0x0000541000007816 */ /* 0x008fc6000000000a */
[----:B------:R-:W3:Y:S04]  /*209e60*/  LDL.LU R10, [R1+0xa124] ;  /* 0x00a12400010a7983 */ /* 0x000ee80000300800 */
[----:B------:R3:W-:Y:S01]  /*209e70*/  STL [R1+0x350], R0 ;  /* 0x0003500001007387 */ /* 0x0007e20000100800 */
[----:B--2---:R-:W-:Y:S02]  /*209e80*/  PRMT R6, R8, 0x5410, R6 ;  /* 0x0000541008067816 */ /* 0x004fe40000000006 */
[----:B----4-:R-:W-:Y:S02]  /*209e90*/  PRMT R2, R56, 0x5410, R2 ;  /* 0x0000541038027816 */ /* 0x010fe40000000002 */
[----:B---3--:R-:W-:Y:S02]  /*209ea0*/  PRMT R0, R20, 0x5410, R10 ;  /* 0x0000541014007816 */ /* 0x008fe4000000000a */
[----:B------:R-:W-:-:S02]  /*209eb0*/  PRMT R10, R12, 0x5410, R11 ;  /* 0x000054100c0a7816 */ /* 0x000fc4000000000b */
[----:B------:R-:W-:Y:S01]  /*209ec0*/  PRMT R11, R24, 0x5410, R13 ;  /* 0x00005410180b7816 */ /* 0x000fe2000000000d */
[----:B------:R0:W-:Y:S04]  /*209ed0*/  STL [R1+0x34c], R0 ;  /* 0x00034c0001007387 */ /* 0x0001e80000100800 */
[----:B------:R1:W-:Y:S01]  /*209ee0*/  STL [R1+0x348], R10 ;  /* 0x0003480a01007387 */ /* 0x0003e20000100800 */
[----:B0-----:R-:W-:-:S03]  /*209ef0*/  PRMT R0, R15, 0x5410, R14 ;  /* 0x000054100f007816 */ /* 0x001fc6000000000e */
[----:B------:R0:W-:Y:S01]  /*209f00*/  STL [R1+0x344], R11 ;  /* 0x0003440b01007387 */ /* 0x0001e20000100800 */
[----:B-1----:R-:W-:-:S03]  /*209f10*/  PRMT R10, R27, 0x5410, R16 ;  /* 0x000054101b0a7816 */ /* 0x002fc60000000010 */
[----:B------:R1:W-:Y:S01]  /*209f20*/  STL [R1+0x340], R0 ;  /* 0x0003400001007387 */ /* 0x0003e20000100800 */
[----:B0-----:R-:W-:-:S03]  /*209f30*/  PRMT R11, R32, 0x5410, R30 ;  /* 0x00005410200b7816 */ /* 0x001fc6000000001e */
[----:B------:R0:W-:Y:S01]  /*209f40*/  STL [R1+0x33c], R10 ;  /* 0x00033c0a01007387 */ /* 0x0001e20000100800 */
[----:B-1----:R-:W-:-:S03]  /*209f50*/  PRMT R0, R33, 0x5410, R34 ;  /* 0x0000541021007816 */ /* 0x002fc60000000022 */
[----:B------:R1:W-:Y:S04]  /*209f60*/  STL [R1+0x338], R11 ;  /* 0x0003380b01007387 */ /* 0x0003e80000100800 */
[----:B------:R2:W-:Y:S01]  /*209f70*/  STL [R1+0x334], R0 ;  /* 0x0003340001007387 */ /* 0x0005e20000100800 */
[----:B0-----:R-:W-:Y:S02]  /*209f80*/  PRMT R10, R38, 0x5410, R36 ;  /* 0x00005410260a7816 */ /* 0x001fe40000000024 */
[----:B-1----:R-:W-:-:S03]  /*209f90*/  PRMT R11, R40, 0x5410, R37 ;  /* 0x00005410280b7816 */ /* 0x002fc60000000025 */
[----:B------:R0:W-:Y:S01]  /*209fa0*/  STL [R1+0x330], R10 ;  /* 0x0003300a01007387 */ /* 0x0001e20000100800 */
[----:B--2---:R-:W-:-:S03]  /*209fb0*/  PRMT R0, R44, 0x5410, R42 ;  /* 0x000054102c007816 */ /* 0x004fc6000000002a */
        /* <DEDUP_REMOVED lines=18> */
[----:B------:R-:W-:Y:S04]  /*20a0e0*/  STL [R1+0x308], R11 ;  /* 0x0003080b01007387 */ /* 0x000fe80000100800 */
[----:B------:R1:W-:Y:S01]  /*20a0f0*/  STL [R1+0x304], R0 ;  /* 0x0003040001007387 */ /* 0x0003e20000100800 */
[----:B0-----:R-:W-:-:S05]  /*20a100*/  PRMT R10, R19, 0x5410, R26 ;  /* 0x00005410130a7816 */ /* 0x001fca000000001a */
[----:B------:R-:W-:Y:S01]  /*20a110*/  STL [R1+0x300], R10 ;  /* 0x0003000a01007387 */ /* 0x000fe20000100800 */
[----:B-1----:R-:W-:-:S03]  /*20a120*/  PRMT R0, R4, 0x5410, R5 ;  /* 0x0000541004007816 */ /* 0x002fc60000000005 */
[----:B------:R-:W-:Y:S01]  /*20a130*/  STL [R1+0x2fc], R6 ;  /* 0x0002fc0601007387 */ /* 0x000fe20000100800 */
[----:B------:R-:W-:Y:S02]  /*20a140*/  PRMT R5, R31, 0x5410, R58 ;  /* 0x000054101f057816 */ /* 0x000fe4000000003a */
[----:B------:R-:W-:Y:S01]  /*20a150*/  PRMT R4, R3, 0x5410, R7 ;  /* 0x0000541003047816 */ /* 0x000fe20000000007 */
[----:B------:R0:W-:Y:S01]  /*20a160*/  STL [R1+0x2f8], R0 ;  /* 0x0002f80001007387 */ /* 0x0001e20000100800 */
[----:B------:R-:W-:-:S03]  /*20a170*/  PRMT R3, R39, 0x5410, R41 ;  /* 0x0000541027037816 */ /* 0x000fc60000000029 */
[----:B------:R-:W-:Y:S01]  /*20a180*/  STL [R1+0x2f4], R5 ;  /* 0x0002f40501007387 */ /* 0x000fe20000100800 */
[----:B0-----:R-:W-:-:S03]  /*20a190*/  PRMT R0, R35, 0x5410, R9 ;  /* 0x0000541023007816 */ /* 0x001fc60000000009 */
[----:B------:R-:W-:Y:S04]  /*20a1a0*/  STL [R1+0x2f0], R4 ;  /* 0x0002f00401007387 */ /* 0x000fe80000100800 */
[----:B------:R0:W-:Y:S04]  /*20a1b0*/  STL [R1+0x2ec], R0 ;  /* 0x0002ec0001007387 */ /* 0x0001e80000100800 */
[----:B------:R1:W-:Y:S01]  /*20a1c0*/  STL [R1+0x2e8], R3 ;  /* 0x0002e80301007387 */ /* 0x0003e20000100800 */
[----:B0-----:R-:W-:-:S03]  /*20a1d0*/  PRMT R0, R45, 0x5410, R29 ;  /* 0x000054102d007816 */ /* 0x001fc6000000001d */
[----:B------:R-:W-:Y:S01]  /*20a1e0*/  STL [R1+0x2e4], R2 ;  /* 0x0002e40201007387 */ /* 0x000fe20000100800 */
[----:B-1----:R-:W-:-:S03]  /*20a1f0*/  PRMT R3, R48, 0x5410, R50 ;  /* 0x0000541030037816 */ /* 0x002fc60000000032 */
[----:B------:R0:W-:Y:S04]  /*20a200*/  STL [R1+0x2e0], R0 ;  /* 0x0002e00001007387 */ /* 0x0001e80000100800 */
[----:B0-----:R-:W2:Y:S04]  /*20a210*/  LDL.LU R0, [R1+0x49c] ;  /* 0x00049c0001007983 */ /* 0x001ea80000300800 */
[----:B------:R-:W-:Y:S04]  /*20a220*/  STL [R1+0x2dc], R3 ;  /* 0x0002dc0301007387 */ /* 0x000fe80000100800 */
[----:B------:R-:W3:Y:S01]  /*20a230*/  LDL.LU R10, [R1+0x2d0] ;  /* 0x0002d000010a7983 */ /* 0x000ee20000300800 */
[----:B------:R-:W-:-:S05]  /*20a240*/  PRMT R2, R17, 0x5410, R52 ;  /* 0x0000541011027816 */ /* 0x000fca0000000034 */
[----:B------:R-:W-:Y:S04]  /*20a250*/  STL [R1+0x2d8], R2 ;  /* 0x0002d80201007387 */ /* 0x000fe80000100800 */
[----:B---3--:R0:W-:Y:S04]  /*20a260*/  STL [R1+0xa120], R10 ;  /* 0x00a1200a01007387 */ /* 0x0081e80000100800 */
[----:B0-----:R-:W2:Y:S04]  /*20a270*/  LDL.LU R10, [R1+0x2d4] ;  /* 0x0002d400010a7983 */ /* 0x001ea80000300800 */
        /* <DEDUP_REMOVED lines=59> */
[----:B--2---:R-:W-:-:S03]  /*20a630*/  PRMT R0, R0, 0x5410, R10 ;  /* 0x0000541000007816 */ /* 0x004fc6000000000a */
[----:B------:R-:W2:Y:S04]  /*20a640*/  LDL.LU R10, [R1+0xa120] ;  /* 0x00a12000010a7983 */ /* 0x000ea80000300800 */
[----:B------:R0:W-:Y:S01]  /*20a650*/  STL [R1+0x2d4], R0 ;  /* 0x0002d40001007387 */ /* 0x0001e20000100800 */
[----:B----4-:R-:W-:-:S03]  /*20a660*/  PRMT R12, R12, 0x5410, R11 ;  /* 0x000054100c0c7816 */ /* 0x010fc6000000000b */
[----:B0-----:R-:W4:Y:S01]  /*20a670*/  LDL.LU R0, [R1+0xa11c] ;  /* 0x00a11c0001007983 */ /* 0x001f220000300800 */
[----:B---3--:R-:W-:Y:S02]  /*20a680*/  PRMT R24, R24, 0x5410, R13 ;  /* 0x0000541018187816 */ /* 0x008fe4000000000d */
[----:B------:R-:W-:Y:S02]  /*20a690*/  PRMT R15, R15, 0x5410, R14 ;  /* 0x000054100f0f7816 */ /* 0x000fe4000000000e */
[----:B------:R-:W-:Y:S02]  /*20a6a0*/  PRMT R27, R27, 0x5410, R16 ;  /* 0x000054101b1b7816 */ /* 0x000fe40000000010 */
[----:B------:R-:W-:Y:S02]  /*20a6b0*/  PRMT R32, R32, 0x5410, R30 ;  /* 0x0000541020207816 */ /* 0x000fe4000000001e */
[----:B------:R-:W-:Y:S02]  /*20a6c0*/  PRMT R33, R33, 0x5410, R34 ;  /* 0x0000541021217816 */ /* 0x000fe40000000022 */
[----:B------:R-:W-:-:S02]  /*20a6d0*/  PRMT R38, R38, 0x5410, R36 ;  /* 0x0000541026267816 */ /* 0x000fc40000000024 */
[----:B------:R-:W-:Y:S02]  /*20a6e0*/  PRMT R40, R40, 0x5410, R37 ;  /* 0x0000541028287816 */ /* 0x000fe40000000025 */
        /* <DEDUP_REMOVED lines=19> */
[----:B--2---:R-:W-:Y:S02]  /*20a820*/  PRMT R20, R20, 0x5410, R10 ;  /* 0x0000541014147816 */ /* 0x004fe4000000000a */
[----:B------:R-:W2:Y:S04]  /*20a830*/  LDL.LU R10, [R1+0xa118] ;  /* 0x00a11800010a7983 */ /* 0x000ea80000300800 */
[----:B------:R0:W-:Y:S04]  /*20a840*/  STL [R1+0x2d0], R20 ;  /* 0x0002d01401007387 */ /* 0x0001e80000100800 */
[----:B0-----:R-:W2:Y:S04]  /*20a850*/  LDL.LU R20, [R1+0xa114] ;  /* 0x00a1140001147983 */ /* 0x001ea80000300800 */
[----:B------:R-:W3:Y:S04]  /*20a860*/  LDL.LU R11, [R1+0xa110] ;  /* 0x00a11000010b7983 */ /* 0x000ee80000300800 */
[----:B------:R0:W-:Y:S04]  /*20a870*/  STL [R1+0x2cc], R12 ;  /* 0x0002cc0c01007387 */ /* 0x0001e80000100800 */
[----:B0-----:R-:W4:Y:S04]  /*20a880*/  LDL.LU R12, [R1+0xa10c] ;  /* 0x00a10c00010c7983 */ /* 0x001f280000300800 */
        /* <DEDUP_REMOVED lines=18> */
[----:B------:R-:W4:Y:S04]  /*20a9b0*/  LDL.LU R37, [R1+0xa0d8] ;  /* 0x00a0d80001257983 */ /* 0x000f280000300800 */
[----:B------:R0:W-:Y:S04]  /*20a9c0*/  STL [R1+0x2b0], R40 ;  /* 0x0002b02801007387 */ /* 0x0001e80000100800 */
[----:B0-----:R-:W3:Y:S04]  /*20a9d0*/  LDL.LU R40, [R1+0xa0d4] ;  /* 0x00a0d40001287983 */ /* 0x001ee80000300800 */
[----:B------:R-:W2:Y:S04]  /*20a9e0*/  LDL.LU R42, [R1+0xa0d0] ;  /* 0x00a0d000012a7983 */ /* 0x000ea80000300800 */
        /* <DEDUP_REMOVED lines=8> */
[----:B------:R-:W3:Y:S04]  /*20aa70*/  LDL.LU R51, [R1+0xa0b8] ;  /* 0x00a0b80001337983 */ /* 0x000ee80000300800 */
[----:B------:R0:W-:Y:S04]  /*20aa80*/  STL [R1+0x2a0], R53 ;  /* 0x0002a03501007387 */ /* 0x0001e80000100800 */
[----:B0-----:R-:W2:Y:S04]  /*20aa90*/  LDL.LU R53, [R1+0xa0b4] ;  /* 0x00a0b40001357983 */ /* 0x001ea80000300800 */
[----:B------:R-:W4:Y:S04]  /*20aaa0*/  LDL.LU R55, [R1+0xa0b0] ;  /* 0x00a0b00001377983 */ /* 0x000f280000300800 */
        /* <DEDUP_REMOVED lines=11> */
[----:B------:R-:W2:Y:S04]  /*20ab60*/  LDL.LU R21, [R1+0xa090] ;  /* 0x00a0900001157983 */ /* 0x000ea80000300800 */
[----:B------:R0:W-:Y:S04]  /*20ab70*/  STL [R1+0x284], R18 ;  /* 0x0002841201007387 */ /* 0x0001e80000100800 */
[----:B0-----:R-:W3:Y:S04]  /*20ab80*/  LDL.LU R18, [R1+0xa08c] ;  /* 0x00a08c0001127983 */ /* 0x001ee80000300800 */
[----:B------:R-:W4:Y:S04]  /*20ab90*/  LDL.LU R25, [R1+0xa088] ;  /* 0x00a0880001197983 */ /* 0x000f280000300800 */
[----:B------:R0:W-:Y:S04]  /*20aba0*/  STL [R1+0x288], R28 ;  /* 0x0002881c01007387 */ /* 0x0001e80000100800 */
[----:B0-----:R-:W2:Y:S04]  /*20abb0*/  LDL.LU R28, [R1+0xa084] ;  /* 0x00a08400011c7983 */ /* 0x001ea80000300800 */
[----:B------:R-:W2:Y:S04]  /*20abc0*/  LDL.LU R26, [R1+0xa080] ;  /* 0x00a08000011a7983 */ /* 0x000ea80000300800 */
        /* <DEDUP_REMOVED lines=12> */
[----:B------:R0:W-:Y:S01]  /*20ac90*/  STL [R1+0x254], R3 ;  /* 0x0002540301007387 */ /* 0x0001e20000100800 */
[----:B------:R-:W-:-:S03]  /*20aca0*/  PRMT R48, R48, 0x5410, R50 ;  /* 0x0000541030307816 */ /* 0x000fc60000000032 */
[----:B0-----:R-:W3:Y:S04]  /*20acb0*/  LDL.LU R3, [R1+0xa05c] ;  /* 0x00a05c0001037983 */ /* 0x001ee80000300800 */
[----:B------:R-:W3:Y:S04]  /*20acc0*/  LDL.LU R9, [R1+0xa058] ;  /* 0x00a0580001097983 */ /* 0x000ee80000300800 */
[----:B------:R0:W-:Y:S04]  /*20acd0*/  STL [R1+0x26c], R35 ;  /* 0x00026c2301007387 */ /* 0x0001e80000100800 */
[----:B0-----:R-:W4:Y:S04]  /*20ace0*/  LDL.LU R35, [R1+0xa054] ;  /* 0x00a0540001237983 */ /* 0x001f280000300800 */
[----:B------:R-:W2:Y:S04]  /*20acf0*/  LDL.LU R41, [R1+0xa050] ;  /* 0x00a0500001297983 */ /* 0x000ea80000300800 */
[----:B------:R0:W-:Y:S01]  /*20ad00*/  STL [R1+0x23c], R39 ;  /* 0x00023c2701007387 */ /* 0x0001e20000100800 */
[----:B------:R-:W-:-:S03]  /*20ad10*/  PRMT R17, R17, 0x5410, R52 ;  /* 0x0000541011117816 */ /* 0x000fc60000000034 */
[----:B0-----:R-:W2:Y:S04]  /*20ad20*/  LDL.LU R39, [R1+0xa04c] ;  /* 0x00a04c0001277983 */ /* 0x001ea80000300800 */
[----:B------:R-:W4:Y:S04]  /*20ad30*/  LDL.LU R2, [R1+0xa048] ;  /* 0x00a0480001027983 */ /* 0x000f280000300800 */
[----:B------:R0:W-:Y:S04]  /*20ad40*/  STL [R1+0x250], R56 ;  /* 0x0002503801007387 */ /* 0x0001e80000100800 */
[----:B0-----:R-:W3:Y:S04]  /*20ad50*/  LDL.LU R56, [R1+0xa044] ;  /* 0x00a0440001387983 */ /* 0x001ee80000300800 */
        /* <DEDUP_REMOVED lines=8> */
[----:B0-----:R-:W3:Y:S01]  /*20ade0*/  LDL.LU R17, [R1+0xa02c] ;  /* 0x00a02c0001117983 */ /* 0x001ee20000300800 */
[----:B----4-:R-:W-:-:S03]  /*20adf0*/  PRMT R52, R52, 0x5410, R48 ;  /* 0x0000541034347816 */ /* 0x010fc60000000030 */
[----:B------:R-:W4:Y:S01]  /*20ae00*/  LDL.LU R48, [R1+0xa028] ;  /* 0x00a0280001307983 */ /* 0x000f220000300800 */
[----:B--2---:R-:W-:-:S03]  /*20ae10*/  PRMT R45, R45, 0x5410, R29 ;  /* 0x000054102d2d7816 */ /* 0x004fc6000000001d */
[----:B------:R0:W-:Y:S01]  /*20ae20*/  STL [R1+0x22c], R52 ;  /* 0x00022c3401007387 */ /* 0x0001e20000100800 */
[----:B------:R-:W-:Y:S02]  /*20ae30*/  PRMT R39, R39, 0x5410, R41 ;  /* 0x0000541027277816 */ /* 0x000fe40000000029 */
[----:B------:R-:W-:Y:S01]  /*20ae40*/  PRMT R2, R2, 0x5410, R35 ;  /* 0x0000541002027816 */ /* 0x000fe20000000023 */
[----:B0-----:R-:W2:Y:S01]  /*20ae50*/  LDL.LU R52, [R1+0xa024] ;  /* 0x00a0240001347983 */ /* 0x001ea20000300800 */
[----:B---3--:R-:W-:Y:S02]  /*20ae60*/  PRMT R9, R9, 0x5410, R3 ;  /* 0x0000541009097816 */ /* 0x008fe40000000003 */
[----:B------:R-:W-:Y:S02]  /*20ae70*/  PRMT R7, R7, 0x5410, R31 ;  /* 0x0000541007077816 */ /* 0x000fe4000000001f */
[----:B------:R-:W-:Y:S02]  /*20ae80*/  PRMT R5, R5, 0x5410, R8 ;  /* 0x0000541005057816 */ /* 0x000fe40000000008 */
[----:B------:R-:W-:-:S02]  /*20ae90*/  PRMT R4, R4, 0x5410, R6 ;  /* 0x0000541004047816 */ /* 0x000fc40000000006 */
[----:B------:R-:W-:Y:S02]  /*20aea0*/  PRMT R26, R26, 0x5410, R28 ;  /* 0x000054101a1a7816 */ /* 0x000fe4000000001c */
[----:B------:R-:W-:Y:S02]  /*20aeb0*/  PRMT R19, R19, 0x5410, R25 ;  /* 0x0000541013137816 */ /* 0x000fe40000000019 */
[----:B------:R-:W-:Y:S02]  /*20aec0*/  PRMT R21, R21, 0x5410, R22 ;  /* 0x0000541015157816 */ /* 0x000fe40000000016 */
[----:B------:R-:W-:Y:S02]  /*20aed0*/  PRMT R18, R18, 0x5410, R23 ;  /* 0x0000541012127816 */ /* 0x000fe40000000017 */
[----:B----4-:R-:W-:Y:S02]  /*20aee0*/  PRMT R48, R48, 0x5410, R50 ;  /* 0x0000541030307816 */ /* 0x010fe40000000032 */
[----:B------:R-:W3:Y:S04]  /*20aef0*/  LDL.LU R50, [R1+0xa020] ;  /* 0x00a0200001327983 */ /* 0x000ee80000300800 */
[----:B------:R0:W-:Y:S04]  /*20af00*/  STL [R1+0x228], R48 ;  /* 0x0002283001007387 */ /* 0x0001e80000100800 */
[----:B0-----:R-:W4:Y:S04]  /*20af10*/  LDL.LU R48, [R1+0xa01c] ;  /* 0x00a01c0001307983 */ /* 0x001f280000300800 */
[----:B------:R-:W4:Y:S04]  /*20af20*/  LDL.LU R29, [R1+0xa018] ;  /* 0x00a01800011d7983 */ /* 0x000f280000300800 */
        /* <DEDUP_REMOVED lines=29> */
[----:B------:R-:W4:Y:S01]  /*20b100*/  LDL.LU R23, [R1+0x9fc8] ;  /* 0x009fc80001177983 */ /* 0x000f220000300800 */
[----:B------:R-:W-:-:S02]  /*20b110*/  PRMT R60, R60, 0x5410, R61 ;  /* 0x000054103c3c7816 */ /* 0x000fc4000000003d */
[----:B------:R-:W-:Y:S01]  /*20b120*/  PRMT R58, R58, 0x5410, R59 ;  /* 0x000054103a3a7816 */ /* 0x000fe2000000003b */
[----:B------:R0:W-:Y:S01]  /*20b130*/  STL [R1+0x208], R18 ;  /* 0x0002081201007387 */ /* 0x0001e20000100800 */
[----:B------:R-:W-:Y:S02]  /*20b140*/  PRMT R56, R56, 0x5410, R57 ;  /* 0x0000541038387816 */ /* 0x000fe40000000039 */
[----:B------:R-:W-:Y:S01]  /*20b150*/  PRMT R54, R54, 0x5410, R55 ;  /* 0x0000541036367816 */ /* 0x000fe20000000037 */
[----:B0-----:R-:W4:Y:S04]  /*20b160*/  LDL.LU R18, [R1+0x9fc4] ;  /* 0x009fc40001127983 */ /* 0x001f280000300800 */
[----:B------:R-:W4:Y:S04]  /*20b170*/  LDL.LU R61, [R1+0x9fc0] ;  /* 0x009fc000013d7983 */ /* 0x000f280000300800 */
[----:B------:R0:W-:Y:S01]  /*20b180*/  STL [R1+0x1f8], R60 ;  /* 0x0001f83c01007387 */ /* 0x0001e20000100800 */
[----:B--2---:R-:W-:-:S03]  /*20b190*/  PRMT R52, R52, 0x5410, R53 ;  /* 0x0000541034347816 */ /* 0x004fc60000000035 */
[----:B0-----:R-:W2:Y:S04]  /*20b1a0*/  LDL.LU R60, [R1+0x9fbc] ;  /* 0x009fbc00013c7983 */ /* 0x001ea80000300800 */
[----:B------:R-:W2:Y:S04]  /*20b1b0*/  LDL.LU R59, [R1+0x9fb8] ;  /* 0x009fb800013b7983 */ /* 0x000ea80000300800 */
[----:B------:R0:W-:Y:S04]  /*20b1c0*/  STL [R1+0x1f4], R58 ;  /* 0x0001f43a01007387 */ /* 0x0001e80000100800 */
        /* <DEDUP_REMOVED lines=8> */
[----:B------:R0:W-:Y:S01]  /*20b250*/  STL [R1+0x1e8], R52 ;  /* 0x0001e83401007387 */ /* 0x0001e20000100800 */
[----:B---3--:R-:W-:-:S03]  /*20b260*/  PRMT R50, R50, 0x5410, R51 ;  /* 0x0000541032327816 */ /* 0x008fc60000000033 */
[----:B0-----:R-:W3:Y:S04]  /*20b270*/  LDL.LU R52, [R1+0x9f9c] ;  /* 0x009f9c0001347983 */ /* 0x001ee80000300800 */
[----:B------:R-:W2:Y:S04]  /*20b280*/  LDL.LU R51, [R1+0x9f98] ;  /* 0x009f980001337983 */ /* 0x000ea80000300800 */
[----:B------:R0:W-:Y:S01]  /*20b290*/  STL [R1+0x1e4], R50 ;  /* 0x0001e43201007387 */ /* 0x0001e20000100800 */
[----:B----4-:R-:W-:Y:S02]  /*20b2a0*/  PRMT R48, R48, 0x5410, R49 ;  /* 0x0000541030307816 */ /* 0x010fe40000000031 */
[----:B------:R-:W-:Y:S01]  /*20b2b0*/  PRMT R29, R29, 0x5410, R47 ;  /* 0x000054101d1d7816 */ /* 0x000fe2000000002f */
[----:B0-----:R-:W4:Y:S01]  /*20b2c0*/  LDL.LU R50, [R1+0x9f94] ;  /* 0x009f940001327983 */ /* 0x001f220000300800 */
[----:B------:R-:W-:-:S03]  /*20b2d0*/  PRMT R43, R43, 0x5410, R44 ;  /* 0x000054102b2b7816 */ /* 0x000fc6000000002c */
[----:B------:R-:W3:Y:S04]  /*20b2e0*/  LDL.LU R49, [R1+0x9f90] ;  /* 0x009f900001317983 */ /* 0x000ee80000300800 */
[----:B------:R0:W-:Y:S01]  /*20b2f0*/  STL [R1+0x1e0], R48 ;  /* 0x0001e03001007387 */ /* 0x0001e20000100800 */
[----:B------:R-:W-:Y:S02]  /*20b300*/  PRMT R45, R45, 0x5410, R46 ;  /* 0x000054102d2d7816 */ /* 0x000fe4000000002e */
[----:B------:R-:W-:Y:S02]  /*20b310*/  PRMT R37, R37, 0x5410, R38 ;  /* 0x0000541025257816 */ /* 0x000fe40000000026 */
[----:B------:R-:W-:Y:S01]  /*20b320*/  PRMT R41, R41, 0x5410, R42 ;  /* 0x0000541029297816 */ /* 0x000fe2000000002a */
[----:B0-----:R-:W2:Y:S04]  /*20b330*/  LDL.LU R48, [R1+0x9f8c] ;  /* 0x009f8c0001307983 */ /* 0x001ea80000300800 */
[----:B------:R-:W4:Y:S04]  /*20b340*/  LDL.LU R47, [R1+0x9f88] ;  /* 0x009f8800012f7983 */ /* 0x000f280000300800 */
[----:B------:R0:W-:Y:S01]  /*20b350*/  STL [R1+0x1dc], R29 ;  /* 0x0001dc1d01007387 */ /* 0x0001e20000100800 */
[----:B------:R-:W-:-:S02]  /*20b360*/  PRMT R33, R33, 0x5410, R34 ;  /* 0x0000541021217816 */ /* 0x000fc40000000022 */
[----:B------:R-:W-:Y:S02]  /*20b370*/  PRMT R39, R39, 0x5410, R40 ;  /* 0x0000541027277816 */ /* 0x000fe40000000028 */
[----:B------:R-:W-:Y:S01]  /*20b380*/  PRMT R35, R35, 0x5410, R36 ;  /* 0x0000541023237816 */ /* 0x000fe20000000024 */
[----:B0-----:R-:W3:Y:S04]  /*20b390*/  LDL R29, [R1+0x33f8] ;  /* 0x0033f800011d7983 */ /* 0x001ee80000100800 */
[----:B------:R-:W2:Y:S04]  /*20b3a0*/  LDL.LU R46, [R1+0x9f84] ;  /* 0x009f8400012e7983 */ /* 0x000ea80000300800 */
[----:B------:R-:W-:Y:S01]  /*20b3b0*/  STL [R1+0x1d8], R45 ;  /* 0x0001d82d01007387 */ /* 0x000fe20000100800 */
[----:B------:R-:W-:-:S03]  /*20b3c0*/  PRMT R27, R27, 0x5410, R16 ;  /* 0x000054101b1b7816 */ /* 0x000fc60000000010 */
[----:B------:R-:W-:Y:S04]  /*20b3d0*/  STL [R1+0x21c], R43 ;  /* 0x00021c2b01007387 */ /* 0x000fe80000100800 */
[----:B------:R-:W-:Y:S04]  /*20b3e0*/  STL [R1+0x238], R41 ;  /* 0x0002382901007387 */ /* 0x000fe80000100800 */
[----:B------:R-:W-:Y:S04]  /*20b3f0*/  STL [R1+0x240], R39 ;  /* 0x0002402701007387 */ /* 0x000fe80000100800 */
[----:B------:R-:W-:Y:S04]  /*20b400*/  STL [R1+0x248], R37 ;  /* 0x0002482501007387 */ /* 0x000fe80000100800 */
[----:B------:R-:W-:Y:S01]  /*20b410*/  STL [R1+0x258], R35 ;  /* 0x0002582301007387 */ /* 0x000fe20000100800 */
[----:B------:R-:W-:-:S03]  /*20b420*/  PRMT R31, R31, 0x5410, R32 ;  /* 0x000054101f1f7816 */ /* 0x000fc60000000020 */
[----:B------:R-:W-:Y:S04]  /*20b430*/  STL [R1+0x25c], R33 ;  /* 0x00025c2101007387 */ /* 0x000fe80000100800 */
[----:B------:R-:W-:Y:S01]  /*20b440*/  STL [R1+0x260], R31 ;  /* 0x0002601f01007387 */ /* 0x000fe20000100800 */
[----:B------:R-:W-:-:S05]  /*20b450*/  PRMT R28, R28, 0x5410, R30 ;  /* 0x000054101c1c7816 */ /* 0x000fca000000001e */
[----:B------:R-:W-:Y:S04]  /*20b460*/  STL [R1+0x264], R28 ;  /* 0x0002641c01007387 */ /* 0x000fe80000100800 */
[----:B------:R-:W-:Y:S01]  /*20b470*/  STL [R1+0x268], R27 ;  /* 0x0002681b01007387 */ /* 0x000fe20000100800 */
[----:B------:R-:W-:Y:S02]  /*20b480*/  PRMT R16, R26, 0x5410, R15 ;  /* 0x000054101a107816 */ /* 0x000fe4000000000f */
[----:B------:R-:W-:Y:S02]  /*20b490*/  PRMT R15, R25, 0x5410, R14 ;  /* 0x00005410190f7816 */ /* 0x000fe4000000000e */
[----:B------:R-:W-:Y:S01]  /*20b4a0*/  PRMT R14, R24, 0x5410, R13 ;  /* 0x00005410180e7816 */ /* 0x000fe2000000000d */
[----:B------:R-:W-:Y:S04]  /*20b4b0*/  STL [R1+0x280], R16 ;  /* 0x0002801001007387 */ /* 0x000fe80000100800 */
[----:B------:R0:W-:Y:S04]  /*20b4c0*/  STL [R1+0x69c], R15 ;  /* 0x00069c0f01007387 */ /* 0x0001e80000100800 */
[----:B------:R1:W-:Y:S01]  /*20b4d0*/  STL [R1+0x6ac], R14 ;  /* 0x0006ac0e01007387 */ /* 0x0003e20000100800 */
[----:B0-----:R-:W-:-:S02]  /*20b4e0*/  PRMT R15, R22, 0x5410, R12 ;  /* 0x00005410160f7816 */ /* 0x001fc4000000000c */
[----:B------:R-:W-:-:S03]  /*20b4f0*/  PRMT R12, R20, 0x5410, R10 ;  /* 0x00005410140c7816 */ /* 0x000fc6000000000a */
[----:B------:R-:W-:Y:S01]  /*20b500*/  STL [R1+0x6cc], R15 ;  /* 0x0006cc0f01007387 */ /* 0x000fe20000100800 */
[----:B-1----:R-:W-:Y:S02]  /*20b510*/  PRMT R14, R21, 0x5410, R11 ;  /* 0x00005410150e7816 */ /* 0x002fe4000000000b */
[----:B------:R-:W-:-:S03]  /*20b520*/  LOP3.LUT R13, R23, 0xffff, RZ, 0xc0, !PT ;  /* 0x0000ffff170d7812 */ /* 0x000fc600078ec0ff */
[----:B------:R-:W-:Y:S01]  /*20b530*/  STL [R1+0x6ec], R14 ;  /* 0x0006ec0e01007387 */ /* 0x000fe20000100800 */
[----:B------:R-:W-:-:S03]  /*20b540*/  PRMT R11, R19, 0x4210, R13 ;  /* 0x00004210130b7816 */ /* 0x000fc6000000000d */
[----:B------:R-:W-:Y:S04]  /*20b550*/  STL [R1+0x6fc], R12 ;  /* 0x0006fc0c01007387 */ /* 0x000fe80000100800 */
[----:B------:R-:W4:Y:S04]  /*20b560*/  LDL R33, [R1+0x3fd8] ;  /* 0x003fd80001217983 */ /* 0x000f280000100800 */
[----:B------:R-:W-:Y:S04]  /*20b570*/  STL [R1+0x90], R11 ;  /* 0x0000900b01007387 */ /* 0x000fe80000100800 */
[----:B------:R-:W2:Y:S01]  /*20b580*/  LDL R32, [R1+0x3fdc] ;  /* 0x003fdc0001207983 */ /* 0x000ea20000100800 */
[----:B------:R-:W-:-:S05]  /*20b590*/  PRMT R10, R17, 0x5210, R13 ;  /* 0x00005210110a7816 */ /* 0x000fca000000000d */
[----:B------:R3:W-:Y:S04]  /*20b5a0*/  STL [R1+0x10], R10 ;  /* 0x0000100a01007387 */ /* 0x0007e80000100800 */
        /* <DEDUP_REMOVED lines=11> */
[----:B------:R-:W-:-:S03]  /*20b660*/  LOP3.LUT R18, R18, 0xefffffff, RZ, 0xc0, !PT ;  /* 0xefffffff12127812 */ /* 0x000fc600078ec0ff */
[----:B------:R-:W4:Y:S04]  /*20b670*/  LDL R19, [R1+0x4008] ;  /* 0x0040080001137983 */ /* 0x000f280000100800 */
[----:B------:R-:W4:Y:S01]  /*20b680*/  LDL R17, [R1+0x400c] ;  /* 0x00400c0001117983 */ /* 0x000f220000100800 */
[----:B---3--:R-:W-:Y:S01]  /*20b690*/  VIADD R10, R29, 0x13 ;  /* 0x000000131d0a7836 */ /* 0x008fe20000000000 */
[----:B--2---:R-:W-:-:S13]  /*20b6a0*/  ISETP.LT.AND P6, PT, R32, UR5, !P0 ;  /* 0x0000000520007c0c */ /* 0x004fda000c7c1270 */
[----:B------:R-:W-:Y:S02]  /*20b6b0*/  @P6 LOP3.LUT R18, R18, 0x10000000, RZ, 0xfc, !PT ;  /* 0x1000000012126812 */ /* 0x000fe400078efcff */
[----:B----4-:R-:W-:Y:S01]  /*20b6c0*/  ISETP.LT.AND P6, PT, R31, UR42, !P0 ;  /* 0x0000002a1f007c0c */ /* 0x010fe2000c7c1270 */
[C---:B------:R-:W-:Y:S01]  /*20b6d0*/  VIADD R11, R29.reuse, 0x12 ;  /* 0x000000121d0b7836 */ /* 0x040fe20000000000 */
[----:B------:R-:W-:Y:S01]  /*20b6e0*/  ISETP.LT.AND P0, PT, R30, UR4, !P0 ;  /* 0x000000041e007c0c */ /* 0x000fe2000c701270 */
[----:B------:R-:W-:Y:S01]  /*20b6f0*/  ULDC.64 UR4, c[0x0][0x228] ;  /* 0x00008a0000047ab9 */ /* 0x000fe20000000a00 */
[----:B------:R-:W-:Y:S02]  /*20b700*/  LOP3.LUT R18, R18, 0xf7ffffff, RZ, 0xc0, !PT ;  /* 0xf7ffffff12127812 */ /* 0x000fe400078ec0ff */
[----:B------:R-:W-:Y:S01]  /*20b710*/  LOP3.LUT R0, R0, 0x7fffffff, RZ, 0xc0, !PT ;  /* 0x7fffffff00007812 */ /* 0x000fe200078ec0ff */
[----:B------:R-:W-:Y:S01]  /*20b720*/  VIADD R12, R29, 0x11 ;  /* 0x000000111d0c7836 */ /* 0x000fe20000000000 */
[----:B------:R-:W-:-:S05]  /*20b730*/  ULDC UR42, c[0x0][0x228] ;  /* 0x00008a00002a7ab9 */ /* 0x000fca0000000800 */
[----:B------:R-:W-:-:S04]  /*20b740*/  @P6 LOP3.LUT R18, R18, 0x8000000, RZ, 0xfc, !PT ;  /* 0x0800000012126812 */ /* 0x000fc800078efcff */
[----:B------:R-:W-:-:S04]  /*20b750*/  LOP3.LUT R18, R18, 0xfbffffff, RZ, 0xc0, !PT ;  /* 0xfbffffff12127812 */ /* 0x000fc800078ec0ff */
[----:B------:R-:W-:Y:S02]  /*20b760*/  @P0 LOP3.LUT R18, R18, 0x4000000, RZ, 0xfc, !PT ;  /* 0x0400000012120812 */ /* 0x000fe400078efcff */
[----:B------:R-:W-:Y:S01]  /*20b770*/  ISETP.GE.AND P0, PT, R10, UR39, PT ;  /* 0x000000270a007c0c */ /* 0x000fe2000bf06270 */
[----:B------:R-:W-:Y:S01]  /*20b780*/  VIADD R13, R29, 0x10 ;  /* 0x000000101d0d7836 */ /* 0x000fe20000000000 */
[----:B------:R-:W2:Y:S01]  /*20b790*/  LDL R10, [R1+0x4010] ;  /* 0x00401000010a7983 */ /* 0x000ea20000100800 */
[----:B------:R-:W-:Y:S01]  /*20b7a0*/  LOP3.LUT R18, R18, 0xffdfffff, RZ, 0xc0, !PT ;  /* 0xffdfffff12127812 */ /* 0x000fe200078ec0ff */
[----:B------:R-:W-:Y:S01]  /*20b7b0*/  ULDC UR39, c[0x0][0x228] ;  /* 0x00008a0000277ab9 */ /* 0x000fe20000000800 */
[----:B------:R-:W-:Y:S02]  /*20b7c0*/  ISETP.LT.AND P6, PT, R24, UR4, !P0 ;  /* 0x0000000418007c0c */ /* 0x000fe4000c7c1270 */
[----:B------:R-:W-:Y:S01]  /*20b7d0*/  LOP3.LUT R9, R9, 0x7fffffff, RZ, 0xc0, !PT ;  /* 0x7fffffff09097812 */ /* 0x000fe200078ec0ff */
[C---:B------:R-:W-:Y:S01]  /*20b7e0*/  VIADD R14, R29.reuse, 0xf ;  /* 0x0000000f1d0e7836 */ /* 0x040fe20000000000 */
[----:B------:R-:W-:Y:S01]  /*20b7f0*/  LOP3.LUT R8, R8, 0x7fffffff, RZ, 0xc0, !PT ;  /* 0x7fffffff08087812 */ /* 0x000fe200078ec0ff */
[----:B------:R-:W-:Y:S01]  /*20b800*/  VIADD R15, R29, 0xe ;  /* 0x0000000e1d0f7836 */ /* 0x000fe20000000000 */
[----:B------:R-:W-:-:S07]  /*20b810*/  ULDC UR4, c[0x0][0x228] ;  /* 0x00008a0000047ab9 */ /* 0x000fce0000000800 */
[----:B------:R-:W-:Y:S02]  /*20b820*/  @P6 LOP3.LUT R18, R18, 0x200000, RZ, 0xfc, !PT ;  /* 0x0020000012126812 */ /* 0x000fe400078efcff */
[----:B------:R-:W-:Y:S01]  /*20b830*/  ISETP.LT.AND P6, PT, R28, UR58, !P0 ;  /* 0x0000003a1c007c0c */ /* 0x000fe2000c7c1270 */
[C---:B------:R-:W-:Y:S01]  /*20b840*/  VIADD R16, R29.reuse, 0xd ;  /* 0x0000000d1d107836 */ /* 0x040fe20000000000 */
        /* <DEDUP_REMOVED lines=38> */
[----:B------:R-:W-:-:S04]  /*20bab0*/  @P6 LOP3.LUT R18, R18, 0x8000, RZ, 0xfc, !PT ;  /* 0x0000800012126812 */ /* 0x000fc800078efcff */
[----:B------:R-:W-:Y:S02]  /*20bac0*/  LOP3.LUT R18, R18, 0xffffbfff, RZ, 0xc0, !PT ;  /* 0xffffbfff12127812 */ /* 0x000fe400078ec0ff */
[----:B--2---:R-:W-:Y:S01]  /*20bad0*/  ISETP.LT.AND P6, PT, R10, UR56, !P0 ;  /* 0x000000380a007c0c */ /* 0x004fe2000c7c1270 */
        /* <DEDUP_REMOVED lines=12> */
[----:B------:R-:W-:Y:S02]  /*20bba0*/  ISETP.LT.AND P0, PT, R30, UR52, !P0 ;  /* 0x000000341e007c0c */ /* 0x000fe4000c701270 */
[----:B------:R-:W-:Y:S01]  /*20bbb0*/  LOP3.LUT R7, R7, 0x7fffffff, RZ, 0xc0, !PT ;  /* 0x7fffffff07077812 */ /* 0x000fe200078ec0ff */
[----:B------:R-:W-:Y:S01]  /*20bbc0*/  VIADD R44, R29, 0xb ;  /* 0x0000000b1d2c7836 */ /* 0x000fe20000000000 */
[----:B------:R-:W-:Y:S01]  /*20bbd0*/  LOP3.LUT R18, R18, 0xfffff7ff, RZ, 0xc0, !PT ;  /* 0xfffff7ff12127812 */ /* 0x000fe200078ec0ff */
[----:B------:R-:W-:-:S06]  /*20bbe0*/  ULDC UR52, c[0x0][0x228] ;  /* 0x00008a0000347ab9 */ /* 0x000fcc0000000800 */
        /* <DEDUP_REMOVED lines=132> */
[----:B------:R-:W-:-:S03]  /*20c430*/  ULDC.64 UR34, c[0x0][0x228] ;  /* 0x00008a0000227ab9 */ /* 0x000fc60000000a00 */
        /* <DEDUP_REMOVED lines=152> */
[----:B------:R-:W-:Y:S02]  /*20cdc0*/  LOP3.LUT R9, R9, 0xffffffef, RZ, 0xc0, !PT ;  /* 0xffffffef09097812 */ /* 0x000fe400078ec0ff */
[----:B------:R-:W-:Y:S01]  /*20cdd0*/  LOP3.LUT R6, R6, 0x7fffffff, RZ, 0xc0, !PT ;  /* 0x7fffffff06067812 */ /* 0x000fe200078ec0ff */
[----:B------:R-:W-:Y:S01]  /*20cde0*/  VIADD R42, R29, 0x9 ;  /* 0x000000091d2a7836 */ /* 0x000fe20000000000 */
[----:B------:R-:W-:Y:S01]  /*20cdf0*/  LOP3.LUT R5, R5, 0x7fffffff, RZ, 0xc0, !PT ;  /* 0x7fffffff05057812 */ /* 0x000fe200078ec0ff */
[----:B------:R-:W-:Y:S01]  /*20ce00*/  VIADD R41, R29, 0x8 ;  /* 0x000000081d297836 */ /* 0x000fe20000000000 */
[----:B------:R-:W-:-:S05]  /*20ce10*/  ULDC UR32, c[0x0][0x228] ;  /* 0x00008a0000207ab9 */ /* 0x000fca0000000800 */
        /* <DEDUP_REMOVED lines=38> */
[----:B------:R-:W-:Y:S02]  /*20d080*/  LOP3.LUT R8, R8, 0xfbffffff, RZ, 0xc0, !PT ;  /* 0xfbffffff08087812 */ /* 0x000fe400078ec0ff */
[----:B------:R-:W-:Y:S01]  /*20d090*/  ISETP.GE.AND P0, PT, R16, UR33, PT ;  /* 0x0000002110007c0c */ /* 0x000fe2000bf06270 */
[----:B------:R-:W-:-:S08]  /*20d0a0*/  ULDC UR33, c[0x0][0x228] ;  /* 0x00008a0000217ab9 */ /* 0x000fd00000000800 */
        /* <DEDUP_REMOVED lines=65> */
[----:B------:R-:W-:Y:S01]  /*20d4c0*/  ULDC UR25, c[0x0][0x228] ;  /* 0x00008a0000197ab9 */ /* 0x000fe20000000800 */
[----:B------:R-:W-:Y:S01]  /*20d4d0*/  LOP3.LUT R8, R8, 0xffffffdf, RZ, 0xc0, !PT ;  /* 0xffffffdf08087812 */ /* 0x000fe200078ec0ff */
[C---:B------:R-:W-:Y:S01]  /*20d4e0*/  VIADD R39, R29.reuse, 0x6 ;  /* 0x000000061d277836 */ /* 0x040fe20000000000 */
[----:B------:R-:W-:Y:S01]  /*20d4f0*/  ISETP.LT.AND P6, PT, R24, UR4, !P0 ;  /* 0x0000000418007c0c */ /* 0x000fe2000c7c1270 */
[----:B------:R-:W-:Y:S01]  /*20d500*/  ULDC UR4, c[0x0][0x228] ;  /* 0x00008a0000047ab9 */ /* 0x000fe20000000800 */
[----:B------:R-:W-:Y:S01]  /*20d510*/  LOP3.LUT R4, R4, 0x7fffffff, RZ, 0xc0, !PT ;  /* 0x7fffffff04047812 */ /* 0x000fe200078ec0ff */
[----:B------:R-:W-:Y:S01]  /*20d520*/  VIADD R38, R29, 0x5 ;  /* 0x000000051d267836 */ /* 0x000fe20000000000 */
[----:B------:R-:W-:Y:S01]  /*20d530*/  LOP3.LUT R3, R3, 0x7fffffff, RZ, 0xc0, !PT ;  /* 0x7fffffff03037812 */ /* 0x000fe200078ec0ff */
[C---:B------:R-:W-:Y:S01]  /*20d540*/  VIADD R37, R29.reuse, 0x4 ;  /* 0x000000041d257836 */ /* 0x040fe20000000000 */
[----:B------:R-:W-:Y:S01]  /*20d550*/  LOP3.LUT R2, R2, 0x7fffffff, RZ, 0xc0, !PT ;  /* 0x7fffffff02027812 */ /* 0x000fe200078ec0ff */
[----:B------:R-:W-:Y:S01]  /*20d560*/  VIADD R36, R29, 0x3 ;  /* 0x000000031d247836 */ /* 0x000fe20000000000 */
[----:B------:R-:W2:Y:S05]  /*20d570*/  LDL.LU R45, [R1+0x9f80] ;  /* 0x009f8000012d7983 */ /* 0x000eaa0000300800 */
[----:B------:R-:W-:-:S02]  /*20d580*/  @P6 LOP3.LUT R8, R8, 0x20, RZ, 0xfc, !PT ;  /* 0x0000002008086812 */ /* 0x000fc400078efcff */
        /* <DEDUP_REMOVED lines=64> */
[----:B------:R-:W-:Y:S01]  /*20d990*/  VIADD R34, R29, 0x1 ;  /* 0x000000011d227836 */ /* 0x000fe20000000000 */
[----:B------:R-:W3:Y:S10]  /*20d9a0*/  LDL.LU R44, [R1+0x9f7c] ;  /* 0x009f7c00012c7983 */ /* 0x000ef40000300800 */
[----:B------:R-:W-:-:S02]  /*20d9b0*/  @P6 LOP3.LUT R7, R7, 0x200000, RZ, 0xfc, !PT ;  /* 0x0020000007076812 */ /* 0x000fc400078efcff */
        /* <DEDUP_REMOVED lines=62> */
[----:B------:R-:W4:Y:S01]  /*20dda0*/  LDL.LU R43, [R1+0x9f78] ;  /* 0x009f7800012b7983 */ /* 0x000f220000300800 */
        /* <DEDUP_REMOVED lines=62> */
[----:B------:R-:W-:Y:S01]  /*20e190*/  ULDC UR35, c[0x0][0x228] ;  /* 0x00008a0000237ab9 */ /* 0x000fe20000000800 */
[----:B------:R-:W-:Y:S01]  /*20e1a0*/  LOP3.LUT R6, R6, 0xffdfffff, RZ, 0xc0, !PT ;  /* 0xffdfffff06067812 */ /* 0x000fe200078ec0ff */
[----:B------:R-:W2:Y:S01]  /*20e1b0*/  LDL.LU R42, [R1+0x9f74] ;  /* 0x009f7400012a7983 */ /* 0x000ea20000300800 */
        /* <DEDUP_REMOVED lines=65> */
[----:B------:R-:W3:Y:S01]  /*20e5d0*/  LDL.LU R41, [R1+0x9f70] ;  /* 0x009f700001297983 */ /* 0x000ee20000300800 */
        /* <DEDUP_REMOVED lines=184> */
[----:B------:R-:W-:Y:S01]  /*20f160*/  ULDC UR53, c[0x0][0x228] ;  /* 0x00008a0000357ab9 */ /* 0x000fe20000000800 */
[----:B------:R-:W-:Y:S01]  /*20f170*/  LOP3.LUT R4, R4, 0xf7ffffff, RZ, 0xc0, !PT ;  /* 0xf7ffffff04047812 */ /* 0x000fe200078ec0ff */
[----:B------:R-:W-:-:S08]  /*20f180*/  ULDC UR52, c[0x0][0x228] ;  /* 0x00008a0000347ab9 */ /* 0x000fd00000000800 */
[----:B------:R-:W-:-:S04]  /*20f190*/  @P6 LOP3.LUT R4, R4, 0x8000000, RZ, 0xfc, !PT ;  /* 0x0800000004046812 */ /* 0x000fc800078efcff */
[----:B------:R-:W-:-:S04]  /*20f1a0*/  LOP3.LUT R4, R4, 0xfbffffff, RZ, 0xc0, !PT ;  /* 0xfbffffff04047812 */ /* 0x000fc800078ec0ff */
[----:B------:R-:W-:Y:S02]  /*20f1b0*/  @P0 LOP3.LUT R4, R4, 0x4000000, RZ, 0xfc, !PT ;  /* 0x0400000004040812 */ /* 0x000fe400078efcff */
[----:B------:R-:W-:Y:S01]  /*20f1c0*/  ISETP.GE.AND P0, PT, R38, UR15, PT ;  /* 0x0000000f26007c0c */ /* 0x000fe2000bf06270 */
[----:B------:R-:W-:Y:S01]  /*20f1d0*/  ULDC UR15, c[0x0][0x228] ;  /* 0x00008a00000f7ab9 */ /* 0x000fe20000000800 */
[----:B------:R-:W-:Y:S02]  /*20f1e0*/  ISETP.LT.AND P3, PT, R29, UR33, !P3 ;  /* 0x000000211d007c0c */ /* 0x000fe4000df61270 */
[----:B------:R-:W-:Y:S02]  /*20f1f0*/  LOP3.LUT R4, R4, 0xffdfffff, RZ, 0xc0, !PT ;  /* 0xffdfffff04047812 */ /* 0x000fe400078ec0ff */
[----:B------:R-:W-:Y:S01]  /*20f200*/  ISETP.LT.AND P6, PT, R24, UR30, !P0 ;  /* 0x0000001e18007c0c */ /* 0x000fe2000c7c1270 */
[----:B------:R-:W-:Y:S01]  /*20f210*/  ULDC UR33, c[0x0][0x228] ;  /* 0x00008a0000217ab9 */ /* 0x000fe20000000800 */
[----:B------:R-:W3:Y:S11]  /*20f220*/  LDL.LU R38, [R1+0x9f64] ;  /* 0x009f640001267983 */ /* 0x000ef60000300800 */
[----:B------:R-:W-:-:S02]  /*20f230*/  @P6 LOP3.LUT R4, R4, 0x200000, RZ, 0xfc, !PT ;  /* 0x0020000004046812 */ /* 0x000fc400078efcff */
        /* <DEDUP_REMOVED lines=59> */
[----:B------:R-:W-:Y:S01]  /*20f5f0*/  ULDC.64 UR30, c[0x0][0x228] ;  /* 0x00008a00001e7ab9 */ /* 0x000fe20000000a00 */
[----:B------:R-:W4:Y:S02]  /*20f600*/  LDL.LU R37, [R1+0x9f60] ;  /* 0x009f600001257983 */ /* 0x000f240000300800 */
[----:B------:R-:W-:Y:S02]  /*20f610*/  ISETP.LT.AND P6, PT, R24, UR40, !P0 ;  /* 0x0000002818007c0c */ /* 0x000fe4000c7c1270 */
        /* <DEDUP_REMOVED lines=55> */
[----:B------:R-:W-:Y:S02]  /*20f990*/  LOP3.LUT R3, R3, 0xf7ffffff, RZ, 0xc0, !PT ;  /* 0xf7ffffff03037812 */ /* 0x000fe400078ec0ff */
[C---:B------:R-:W-:Y:S02]  /*20f9a0*/  ISETP.LT.AND P4, PT, R29.reuse, UR43, !P4 ;  /* 0x0000002b1d007c0c */ /* 0x040fe4000e781270 */
[----:B------:R-:W-:Y:S01]  /*20f9b0*/  ISETP.LT.AND P5, PT, R29, UR9, !P5 ;  /* 0x000000091d007c0c */ /* 0x000fe2000efa1270 */
[----:B------:R-:W-:Y:S01]  /*20f9c0*/  ULDC UR9, c[0x0][0x228] ;  /* 0x00008a0000097ab9 */ /* 0x000fe20000000800 */
[----:B------:R-:W-:Y:S01]  /*20f9d0*/  ULDC UR43, c[0x0][0x228] ;  /* 0x00008a00002b7ab9 */ /* 0x000fe20000000800 */
[----:B------:R-:W-:-:S02]  /*20f9e0*/  ULDC UR60, c[0x0][0x228] ;  /* 0x00008a00003c7ab9 */ /* 0x000fc40000000800 */
[----:B------:R-:W-:-:S04]  /*20f9f0*/  @P6 LOP3.LUT R3, R3, 0x8000000, RZ, 0xfc, !PT ;  /* 0x0800000003036812 */ /* 0x000fc800078efcff */
[----:B------:R-:W-:-:S04]  /*20fa00*/  LOP3.LUT R3, R3, 0xfbffffff, RZ, 0xc0, !PT ;  /* 0xfbffffff03037812 */ /* 0x000fc800078ec0ff */
[----:B------:R-:W-:Y:S02]  /*20fa10*/  @P0 LOP3.LUT R3, R3, 0x4000000, RZ, 0xfc, !PT ;  /* 0x0400000003030812 */ /* 0x000fe400078efcff */
[----:B------:R-:W-:Y:S01]  /*20fa20*/  ISETP.GE.AND P0, PT, R36, UR41, PT ;  /* 0x0000002924007c0c */ /* 0x000fe2000bf06270 */
[----:B------:R-:W-:Y:S01]  /*20fa30*/  ULDC UR41, c[0x0][0x228] ;  /* 0x00008a0000297ab9 */ /* 0x000fe20000000800 */
[----:B------:R-:W2:Y:S02]  /*20fa40*/  LDL.LU R36, [R1+0x9f5c] ;  /* 0x009f5c0001247983 */ /* 0x000ea40000300800 */
        /* <DEDUP_REMOVED lines=53> */
[----:B------:R-:W-:Y:S02]  /*20fda0*/  ISETP.GE.AND P0, PT, R35, UR31, PT ;  /* 0x0000001f23007c0c */ /* 0x000fe4000bf06270 */
[----:B------:R-:W-:Y:S01]  /*20fdb0*/  LOP3.LUT R3, R3, 0xfffffbff, RZ, 0xc0, !PT ;  /* 0xfffffbff03037812 */ /* 0x000fe200078ec0ff */
[----:B------:R-:W3:Y:S08]  /*20fdc0*/  LDL.LU R35, [R1+0x9f58] ;  /* 0x009f580001237983 */ /* 0x000ef00000300800 */
        /* <DEDUP_REMOVED lines=48> */
[----:B------:R-:W4:Y:S08]  /*2100d0*/  LDL.LU R34, [R1+0x9f54] ;  /* 0x009f540001227983 */ /* 0x000f300000300800 */
        /* <DEDUP_REMOVED lines=38> */
[----:B------:R-:W2:Y:S01]  /*210340*/  LDL.LU R33, [R1+0x9f50] ;  /* 0x009f500001217983 */ /* 0x000ea20000300800 */
[----:B------:R-:W-:-:S10]  /*210350*/  LOP3.LUT R2, R2, 0xffffdfff, RZ, 0xc0, !PT ;  /* 0xffffdfff02027812 */ /* 0x000fd400078ec0ff */
[----:B------:R-:W-:Y:S02]  /*210360*/  @P6 LOP3.LUT R2, R2, 0x2000, RZ, 0xfc, !PT ;  /* 0x0000200002026812 */ /* 0x000fe400078efcff */
[----:B------:R-:W-:Y:S02]  /*210370*/  ISETP.LT.AND P6, PT, R32, UR35, !P0 ;  /* 0x0000002320007c0c */ /* 0x000fe4000c7c1270 */
[----:B------:R-:W3:Y:S01]  /*210380*/  LDL.LU R32, [R1+0x9f4c] ;  /* 0x009f4c0001207983 */ /* 0x000ee20000300800 */
[----:B------:R-:W-:-:S10]  /*210390*/  LOP3.LUT R2, R2, 0xffffefff, RZ, 0xc0, !PT ;  /* 0xffffefff02027812 */ /* 0x000fd400078ec0ff */
[----:B------:R-:W-:Y:S02]  /*2103a0*/  @P6 LOP3.LUT R2, R2, 0x1000, RZ, 0xfc, !PT ;  /* 0x0000100002026812 */ /* 0x000fe400078efcff */
[----:B------:R-:W-:Y:S02]  /*2103b0*/  ISETP.LT.AND P6, PT, R31, UR36, !P0 ;  /* 0x000000241f007c0c */ /* 0x000fe4000c7c1270 */
[----:B------:R-:W-:Y:S01]  /*2103c0*/  ISETP.LT.AND P0, PT, R30, UR54, !P0 ;  /* 0x000000361e007c0c */ /* 0x000fe2000c701270 */
[----:B------:R-:W4:Y:S01]  /*2103d0*/  LDL.LU R31, [R1+0x9f48] ;  /* 0x009f4800011f7983 */ /* 0x000f220000300800 */
[----:B------:R-:W-:-:S03]  /*2103e0*/  LOP3.LUT R2, R2, 0xfffff7ff, RZ, 0xc0, !PT ;  /* 0xfffff7ff02027812 */ /* 0x000fc600078ec0ff */
[----:B------:R-:W2:Y:S06]  /*2103f0*/  LDL.LU R30, [R1+0x9f44] ;  /* 0x009f4400011e7983 */ /* 0x000eac0000300800 */
[----:B------:R-:W-:Y:S02]  /*210400*/  @P6 LOP3.LUT R2, R2, 0x800, RZ, 0xfc, !PT ;  /* 0x0000080002026812 */ /* 0x000fe400078efcff */
[----:B------:R-:W-:Y:S02]  /*210410*/  ISETP.GE.AND P6, PT, R29, UR47, PT ;  /* 0x0000002f1d007c0c */ /* 0x000fe4000bfc6270 */
[----:B------:R-:W3:Y:S01]  /*210420*/  LDL.LU R29, [R1+0x9f40] ;  /* 0x009f4000011d7983 */ /* 0x000ee20000300800 */
[----:B------:R-:W-:-:S04]  /*210430*/  LOP3.LUT R2, R2, 0xfffffbff, RZ, 0xc0, !PT ;  /* 0xfffffbff02027812 */ /* 0x000fc800078ec0ff */
[----:B------:R-:W-:Y:S02]  /*210440*/  @P0 LOP3.LUT R2, R2, 0x400, RZ, 0xfc, !PT ;  /* 0x0000040002020812 */ /* 0x000fe400078efcff */
[----:B------:R-:W-:Y:S02]  /*210450*/  ISETP.LT.AND P0, PT, R28, UR32, !P6 ;  /* 0x000000201c007c0c */ /* 0x000fe4000f701270 */
[----:B------:R-:W4:Y:S01]  /*210460*/  LDL.LU R28, [R1+0x9f3c] ;  /* 0x009f3c00011c7983 */ /* 0x000f220000300800 */
[----:B------:R-:W-:-:S10]  /*210470*/  LOP3.LUT R2, R2, 0xfffffdff, RZ, 0xc0, !PT ;  /* 0xfffffdff02027812 */ /* 0x000fd400078ec0ff */
        /* <DEDUP_REMOVED lines=39> */
[----:B------:R-:W-:-:S03]  /*2106f0*/  ISETP.LT.AND P6, PT, R10, UR60, !P6 ;  /* 0x0000003c0a007c0c */ /* 0x000fc6000f7c1270 */
[----:B------:R-:W2:Y:S01]  /*210700*/  LDL.LU R12, [R1+0x840] ;  /* 0x00084000010c7983 */ /* 0x000ea20000300800 */
[----:B----4-:R-:W-:Y:S01]  /*210710*/  LOP3.LUT R19, R19, 0xffffefff, RZ, 0xc0, !PT ;  /* 0xffffefff13137812 */ /* 0x010fe200078ec0ff */
[----:B------:R-:W0:Y:S01]  /*210720*/  S2UR UR5, SR_CgaCtaId ;  /* 0x00000000000579c3 */ /* 0x000e220000008800 */
[----:B------:R-:W-:Y:S01]  /*210730*/  UMOV UR4, 0x400 ;  /* 0x0000040000047882 */ /* 0x000fe20000000000 */
[----:B------:R-:W4:Y:S01]  /*210740*/  LDL.LU R13, [R1+0x10] ;  /* 0x00001000010d7983 */ /* 0x000f220000300800 */
[----:B------:R-:W-:Y:S01]  /*210750*/  ULDC.64 UR26, c[0x0][0x228] ;  /* 0x00008a00001a7ab9 */ /* 0x000fe20000000a00 */
[----:B------:R-:W-:Y:S01]  /*210760*/  ULDC.64 UR24, c[0x0][0x228] ;  /* 0x00008a0000187ab9 */ /* 0x000fe20000000a00 */
[----:B------:R-:W-:Y:S01]  /*210770*/  ULDC.64 UR22, c[0x0][0x228] ;  /* 0x00008a0000167ab9 */ /* 0x000fe20000000a00 */
        /* <DEDUP_REMOVED lines=10> */
[----:B------:R-:W-:-:S02]  /*210820*/  ULDC.64 UR6, c[0x0][0x228] ;  /* 0x00008a0000067ab9 */ /* 0x000fc40000000a00 */
[----:B------:R1:W-:Y:S04]  /*210830*/  STL [R1+0xa0f4], R11 ;  /* 0x00a0f40b01007387 */ /* 0x0003e80000100800 */
[----:B-1----:R-:W4:Y:S04]  /*210840*/  LDL.LU R11, [R1+0x1c4] ;  /* 0x0001c400010b7983 */ /* 0x002f280000300800 */
[----:B------:R1:W-:Y:S04]  /*210850*/  STL [R1+0xa0f0], R3 ;  /* 0x00a0f00301007387 */ /* 0x0003e80000100800 */
[----:B-1----:R-:W4:Y:S04]  /*210860*/  LDL.LU R3, [R1+0x1c8c] ;  /* 0x001c8c0001037983 */ /* 0x002f280000300800 */
[----:B------:R1:W-:Y:S04]  /*210870*/  STL [R1+0xa0e0], R4 ;  /* 0x00a0e00401007387 */ /* 0x0003e80000100800 */
[----:B-1----:R-:W4:Y:S04]  /*210880*/  LDL.LU R4, [R1+0x1c8] ;  /* 0x0001c80001047983 */ /* 0x002f280000300800 */
[----:B------:R-:W-:Y:S04]  /*210890*/  STL [R1+0xa0d4], R5 ;  /* 0x00a0d40501007387 */ /* 0x000fe80000100800 */
[----:B------:R-:W-:Y:S04]  /*2108a0*/  STL [R1+0xa0d0], R6 ;  /* 0x00a0d00601007387 */ /* 0x000fe80000100800 */
[----:B------:R1:W-:Y:S04]  /*2108b0*/  STL [R1+0xa0cc], R7 ;  /* 0x00a0cc0701007387 */ /* 0x0003e80000100800 */
[----:B-1----:R-:W4:Y:S04]  /*2108c0*/  LDL.LU R7, [R1+0x374] ;  /* 0x0003740001077983 */ /* 0x002f280000300800 */
[----:B------:R1:W-:Y:S04]  /*2108d0*/  STL [R1+0xa0c0], R8 ;  /* 0x00a0c00801007387 */ /* 0x0003e80000100800 */
[----:B-1----:R-:W4:Y:S04]  /*2108e0*/  LDL.LU R8, [R1+0x16c] ;  /* 0x00016c0001087983 */ /* 0x002f280000300800 */
[----:B------:R1:W-:Y:S04]  /*2108f0*/  STL [R1+0xa0bc], R9 ;  /* 0x00a0bc0901007387 */ /* 0x0003e80000100800 */
[----:B-1----:R-:W4:Y:S04]  /*210900*/  LDL.LU R9, [R1+0x1fc0] ;  /* 0x001fc00001097983 */ /* 0x002f280000300800 */
[----:B------:R1:W-:Y:S04]  /*210910*/  STL [R1+0xa0b4], R0 ;  /* 0x00a0b40001007387 */ /* 0x0003e80000100800 */
[----:B-1----:R-:W4:Y:S04]  /*210920*/  LDL.LU R0, [R1+0x17c] ;  /* 0x00017c0001007983 */ /* 0x002f280000300800 */
[----:B------:R-:W-:Y:S04]  /*210930*/  STL [R1+0xa0ac], R18 ;  /* 0x00a0ac1201007387 */ /* 0x000fe80000100800 */
[----:B---3--:R-:W-:Y:S04]  /*210940*/  STL [R1+0xa0a8], R20 ;  /* 0x00a0a81401007387 */ /* 0x008fe80000100800 */
[----:B--2---:R-:W-:Y:S04]  /*210950*/  STL [R1+0xa0a0], R21 ;  /* 0x00a0a01501007387 */ /* 0x004fe80000100800 */
[----:B------:R1:W-:Y:S04]  /*210960*/  STL [R1+0xa094], R22 ;  /* 0x00a0941601007387 */ /* 0x0003e80000100800 */
[----:B-1----:R-:W2:Y:S04]  /*210970*/  LDL.LU R22, [R1+0x1fb0] ;  /* 0x001fb00001167983 */ /* 0x002ea80000300800 */
[----:B------:R-:W-:Y:S04]  /*210980*/  STL [R1+0xa090], R23 ;  /* 0x00a0901701007387 */ /* 0x000fe80000100800 */
[----:B------:R-:W-:Y:S04]  /*210990*/  STL [R1+0xa084], R24 ;  /* 0x00a0841801007387 */ /* 0x000fe80000100800 */
[----:B------:R-:W-:Y:S04]  /*2109a0*/  STL [R1+0xa07c], R25 ;  /* 0x00a07c1901007387 */ /* 0x000fe80000100800 */
[----:B------:R1:W-:Y:S04]  /*2109b0*/  STL [R1+0xa078], R26 ;  /* 0x00a0781a01007387 */ /* 0x0003e80000100800 */
[----:B-1----:R-:W2:Y:S04]  /*2109c0*/  LDL.LU R26, [R1+0x18c] ;  /* 0x00018c00011a7983 */ /* 0x002ea80000300800 */
[----:B------:R1:W-:Y:S04]  /*2109d0*/  STL [R1+0xa074], R27 ;  /* 0x00a0741b01007387 */ /* 0x0003e80000100800 */
[----:B-1----:R-:W3:Y:S04]  /*2109e0*/  LDL.LU R27, [R1+0x378] ;  /* 0x00037800011b7983 */ /* 0x002ee80000300800 */
        /* <DEDUP_REMOVED lines=13> */
[----:B-1----:R-:W3:Y:S01]  /*210ac0*/  LDL.LU R16, [R1+0x1c0] ;  /* 0x0001c00001107983 */ /* 0x002ee20000300800 */
[----:B------:R-:W-:Y:S01]  /*210ad0*/  @P1 LOP3.LUT R19, R19, 0x1000, RZ, 0xfc, !PT ;  /* 0x0000100013131812 */ /* 0x000fe200078efcff */
[----:B------:R-:W-:Y:S01]  /*210ae0*/  BAR.SYNC.DEFER_BLOCKING 0x0 ;  /* 0x0000000000007b1d */ /* 0x000fe20000010000 */
[----:B------:R-:W-:-:S05]  /*210af0*/  LOP3.LUT P1, RZ, R2, 0x2, RZ, 0xc0, !PT ;  /* 0x0000000202ff7812 */ /* 0x000fca000782c0ff */
        /* <DEDUP_REMOVED lines=15> */
[----:B------:R-:W-:Y:S01]  /*210bf0*/  STL [R1+0x9f70], R49 ;  /* 0x009f703101007387 */ /* 0x000fe20000100800 */
[----:B----4-:R-:W-:Y:S01]  /*210c00*/  PRMT R43, R3, 0x5410, R4 ;  /* 0x00005410032b7816 */ /* 0x010fe20000000004 */
[----:B------:R-:W-:-:S02]  /*210c10*/  IMAD.MOV.U32 R3, RZ, RZ, R14 ;  /* 0x000000ffff037224 */ /* 0x000fc400078e000e */
[----:B------:R-:W-:Y:S04]  /*210c20*/  STL [R1+0x9f68], R17 ;  /* 0x009f681101007387 */ /* 0x000fe80000100800 */
[----:B------:R-:W-:Y:S04]  /*210c30*/  STL [R1+0x9f60], R50 ;  /* 0x009f603201007387 */ /* 0x000fe80000100800 */
[----:B------:R-:W-:Y:S04]  /*210c40*/  STL [R1+0x9f5c], R51 ;  /* 0x009f5c3301007387 */ /* 0x000fe80000100800 */
[----:B------:R1:W-:Y:S04]  /*210c50*/  STL [R1+0x9f54], R52 ;  /* 0x009f543401007387 */ /* 0x0003e80000100800 */
[----:B------:R-:W-:Y:S04]  /*210c60*/  STL [R1+0x9f50], R53 ;  /* 0x009f503501007387 */ /* 0x000fe80000100800 */
[----:B------:R-:W-:Y:S01]  /*210c70*/  STL [R1+0x9f4c], R54 ;  /* 0x009f4c3601007387 */ /* 0x000fe20000100800 */
[----:B-1----:R-:W-:-:S03]  /*210c80*/  PRMT R52, R15, 0x5410, R11 ;  /* 0x000054100f347816 */ /* 0x002fc6000000000b */
[----:B------:R1:W-:Y:S04]  /*210c90*/  STL [R1+0x9f44], R55 ;  /* 0x009f443701007387 */ /* 0x0003e80000100800 */
[----:B------:R-:W-:Y:S04]  /*210ca0*/  STL [R1+0x9f38], R56 ;  /* 0x009f383801007387 */ /* 0x000fe80000100800 */
[----:B------:R-:W-:Y:S04]  /*210cb0*/  STL [R1+0x9f34], R57 ;  /* 0x009f343901007387 */ /* 0x000fe80000100800 */
[----:B------:R-:W-:Y:S04]  /*210cc0*/  STL [R1+0x9f30], R58 ;  /* 0x009f303a01007387 */ /* 0x000fe80000100800 */
[----:B------:R-:W-:Y:S04]  /*210cd0*/  STL [R1+0x9f24], R59 ;  /* 0x009f243b01007387 */ /* 0x000fe80000100800 */
[----:B------:R4:W-:Y:S04]  /*210ce0*/  STL [R1+0x9f20], R60 ;  /* 0x009f203c01007387 */ /* 0x0009e80000100800 */
[----:B------:R-:W-:Y:S04]  /*210cf0*/  STL [R1+0x9f14], R61 ;  /* 0x009f143d01007387 */ /* 0x000fe80000100800 */
[----:B------:R-:W-:Y:S04]  /*210d00*/  STL [R1+0x9f18], R19 ;  /* 0x009f181301007387 */ /* 0x000fe80000100800 */
        /* <DEDUP_REMOVED lines=13> */
[----:B-1----:R-:W-:-:S02]  /*210de0*/  PRMT R55, R9, 0x5410, R0 ;  /* 0x0000541009377816 */ /* 0x002fc40000000000 */
[----:B----4-:R-:W-:Y:S02]  /*210df0*/  PRMT R60, R7, 0x5410, R8 ;  /* 0x00005410073c7816 */ /* 0x010fe40000000008 */
[----:B--2---:R-:W-:Y:S02]  /*210e00*/  PRMT R56, R22, 0x5410, R26 ;  /* 0x0000541016387816 */ /* 0x004fe4000000001a */
[----:B---3--:R-:W-:Y:S02]  /*210e10*/  PRMT R51, R27, 0x5410, R28 ;  /* 0x000054101b337816 */ /* 0x008fe4000000001c */
[----:B------:R-:W-:Y:S01]  /*210e20*/  PRMT R17, R29, 0x5410, R30 ;  /* 0x000054101d117816 */ /* 0x000fe2000000001e */
[----:B0-----:R-:W-:Y:S01]  /*210e30*/  ULEA UR4, UR5, UR4, 0x18 ;  /* 0x0000000405047291 */ /* 0x001fe2000f8ec03f */
[----:B------:R-:W-:Y:S02]  /*210e40*/  PRMT R47, R31, 0x5410, R32 ;  /* 0x000054101f2f7816 */ /* 0x000fe40000000020 */
[----:B------:R-:W-:-:S05]  /*210e50*/  PRMT R50, R33, 0x5410, R16 ;  /* 0x0000541021327816 */ /* 0x000fca0000000010 */
[----:B------:R-:W-:Y:S04]  /*210e60*/  STL.64 [R1+0xa148], R50 ;  /* 0x00a1483201007387 */ /* 0x000fe80000100a00 */
[----:B------:R-:W2:Y:S04]  /*210e70*/  LDL.LU R30, [R1+0xec] ;  /* 0x0000ec00011e7983 */ /* 0x000ea80000300800 */
[----:B------:R-:W2:Y:S04]  /*210e80*/  LDL.LU R29, [R1+0x2044] ;  /* 0x00204400011d7983 */ /* 0x000ea80000300800 */
[----:B------:R-:W3:Y:S04]  /*210e90*/  LDL.LU R28, [R1+0xdc] ;  /* 0x0000dc00011c7983 */ /* 0x000ee80000300800 */
[----:B------:R-:W3:Y:S04]  /*210ea0*/  LDL.LU R9, [R1+0x370] ;  /* 0x0003700001097983 */ /* 0x000ee80000300800 */
[----:B------:R-:W4:Y:S04]  /*210eb0*/  LDL.LU R27, [R1+0xcc] ;  /* 0x0000cc00011b7983 */ /* 0x000f280000300800 */
[----:B------:R-:W4:Y:S04]  /*210ec0*/  LDL.LU R26, [R1+0x2054] ;  /* 0x00205400011a7983 */ /* 0x000f280000300800 */
[----:B------:R-:W4:Y:S04]  /*210ed0*/  LDL.LU R22, [R1+0xbc] ;  /* 0x0000bc0001167983 */ /* 0x000f280000300800 */
[----:B------:R-:W4:Y:S04]  /*210ee0*/  LDL.LU R0, [R1+0x2058] ;  /* 0x0020580001007983 */ /* 0x000f280000300800 */
[----:B------:R-:W4:Y:S04]  /*210ef0*/  LDL.LU R8, [R1+0x54c0] ;  /* 0x0054c00001087983 */ /* 0x000f280000300800 */
[----:B------:R-:W4:Y:S01]  /*210f00*/  LDL.LU R7, [R1+0x54bc] ;  /* 0x0054bc0001077983 */ /* 0x000f220000300800 */
[----:B------:R-:W-:-:S03]  /*210f10*/  PRMT R2, R6, 0x5410, R25 ;  /* 0x0000541006027816 */ /* 0x000fc60000000019 */
[----:B------:R-:W4:Y:S04]  /*210f20*/  LDL.LU R6, [R1+0x54ac] ;  /* 0x0054ac0001067983 */ /* 0x000f280000300800 */
[----:B------:R0:W-:Y:S01]  /*210f30*/  STL [R1+0x798], R2 ;  /* 0x0007980201007387 */ /* 0x0001e20000100800 */
[----:B------:R-:W-:Y:S02]  /*210f40*/  PRMT R19, R23, 0x5410, R24 ;  /* 0x0000541017137816 */ /* 0x000fe40000000018 */
[----:B------:R-:W-:Y:S02]  /*210f50*/  PRMT R58, R20, 0x5410, R21 ;  /* 0x00005410143a7816 */ /* 0x000fe40000000015 */
[----:B------:R-:W-:-:S05]  /*210f60*/  PRMT R59, R5, 0x5410, R18 ;  /* 0x00005410053b7816 */ /* 0x000fca0000000012 */
[----:B------:R-:W-:Y:S01]  /*210f70*/  STL.64 [R1+0xa138], R58 ;  /* 0x00a1383a01007387 */ /* 0x000fe20000100a00 */
[----:B------:R-:W-:-:S03]  /*210f80*/  PRMT R5, R11, 0x5410, R4 ;  /* 0x000054100b057816 */ /* 0x000fc60000000004 */
[----:B------:R-:W-:Y:S01]  /*210f90*/  STL [R1+0xa130], R56 ;  /* 0x00a1303801007387 */ /* 0x000fe20000100800 */
[----:B------:R-:W-:-:S03]  /*210fa0*/  IMAD.MOV.U32 R4, RZ, RZ, R13 ;  /* 0x000000ffff047224 */ /* 0x000fc600078e000d */
[----:B------:R1:W-:Y:S01]  /*210fb0*/  STL [R1+0x1280], R5 ;  /* 0x0012800501007387 */ /* 0x0003e20000100800 */
[----:B0-----:R-:W-:-:S05]  /*210fc0*/  PRMT R2, R14, 0x5410, R15 ;  /* 0x000054100e027816 */ /* 0x001fca000000000f */
[----:B------:R2:W-:Y:S01]  /*210fd0*/  STL [R1+0x13b0], R2 ;  /* 0x0013b00201007387 */ /* 0x0005e20000100800 */
[----:B-1----:R-:W-:-:S03]  /*210fe0*/  IMAD.MOV.U32 R5, RZ, RZ, R12 ;  /* 0x000000ffff057224 */ /* 0x002fc600078e000c */
        /* <DEDUP_REMOVED lines=11> */
[----:B--2---:R-:W-:-:S02]  /*2110a0*/  PRMT R2, R29, 0x5410, R30 ;  /* 0x000054101d027816 */ /* 0x004fc4000000001e */
[----:B---3--:R-:W-:Y:S02]  /*2110b0*/  PRMT R16, R9, 0x5410, R28 ;  /* 0x0000541009107816 */ /* 0x008fe4000000001c */
[----:B------:R-:W2:Y:S04]  /*2110c0*/  LDL.LU R9, [R1+0x53cc] ;  /* 0x0053cc0001097983 */ /* 0x000ea80000300800 */
[----:B------:R4:W-:Y:S04]  /*2110d0*/  STL [R1+0x13b8], R2 ;  /* 0x0013b80201007387 */ /* 0x0009e80000100800 */
[----:B------:R-:W-:Y:S01]  /*2110e0*/  STL [R1+0x13bc], R16 ;  /* 0x0013bc1001007387 */ /* 0x000fe20000100800 */
[----:B----4-:R-:W-:-:S02]  /*2110f0*/  PRMT R2, R26, 0x5410, R27 ;  /* 0x000054101a027816 */ /* 0x010fc4000000001b */
[----:B------:R-:W-:Y:S02]  /*211100*/  PRMT R0, R0, 0x5410, R22 ;  /* 0x0000541000007816 */ /* 0x000fe40000000016 */
[----:B------:R-:W-:Y:S01]  /*211110*/  LOP3.LUT R40, R8, 0xffff, RZ, 0xc0, !PT ;  /* 0x0000ffff08287812 */ /* 0x000fe200078ec0ff */
[----:B------:R-:W-:Y:S01]  /*211120*/  STL [R1+0x1400], R2 ;  /* 0x0014000201007387 */ /* 0x000fe20000100800 */
[----:B------:R-:W-:Y:S01]  /*211130*/  IMAD.MOV.U32 R8, RZ, RZ, R3 ;  /* 0x000000ffff087224 */ /* 0x000fe200078e0003 */
[----:B------:R-:W-:Y:S02]  /*211140*/  LOP3.LUT R38, R7, 0xffff, RZ, 0xc0, !PT ;  /* 0x0000ffff07267812 */ /* 0x000fe400078ec0ff */
[----:B------:R0:W-:Y:S04]  /*211150*/  STL [R1+0x1404], R0 ;  /* 0x0014040001007387 */ /* 0x0001e80000100800 */
[----:B------:R-:W3:Y:S04]  /*211160*/  LDL.LU R28, [R1+0x53c8] ;  /* 0x0053c800011c7983 */ /* 0x000ee80000300800 */
[----:B------:R-:W4:Y:S04]  /*211170*/  LDL.LU R27, [R1+0x539c] ;  /* 0x00539c00011b7983 */ /* 0x000f280000300800 */
[----:B------:R-:W4:Y:S04]  /*211180*/  LDL.LU R7, [R1+0x5398] ;  /* 0x0053980001077983 */ /* 0x000f280000300800 */
[----:B------:R-:W4:Y:S04]  /*211190*/  LDL.LU R26, [R1+0x3f4] ;  /* 0x0003f400011a7983 */ /* 0x000f280000300800 */
[----:B------:R-:W4:Y:S04]  /*2111a0*/  LDL.LU R22, [R1+0x3f0] ;  /* 0x0003f00001167983 */ /* 0x000f280000300800 */
[----:B0-----:R-:W4:Y:S01]  /*2111b0*/  LDL.LU R0, [R1+0x3ec] ;  /* 0x0003ec0001007983 */ /* 0x001f220000300800 */
[----:B------:R-:W-:-:S03]  /*2111c0*/  LOP3.LUT R36, R6, 0xffff, RZ, 0xc0, !PT ;  /* 0x0000ffff06247812 */ /* 0x000fc600078ec0ff */
[----:B------:R-:W4:Y:S01]  /*2111d0*/  LDL.LU R6, [R1+0x3c0] ;  /* 0x0003c00001067983 */ /* 0x000f220000300800 */
[----:B------:R-:W-:-:S03]  /*2111e0*/  LOP3.LUT R35, R20, 0xffff, RZ, 0xc0, !PT ;  /* 0x0000ffff14237812 */ /* 0x000fc600078ec0ff */
[----:B------:R-:W4:Y:S01]  /*2111f0*/  LDL.LU R20, [R1+0x23dc] ;  /* 0x0023dc0001147983 */ /* 0x000f220000300800 */
[----:B------:R-:W-:Y:S02]  /*211200*/  IMAD.MOV.U32 R3, RZ, RZ, R10 ;  /* 0x000000ffff037224 */ /* 0x000fe400078e000a */
[----:B------:R-:W0:Y:S01]  /*211210*/  S2R R10, SR_TID.X ;  /* 0x00000000000a7919 */ /* 0x000e220000002100 */
[----:B------:R-:W-:-:S05]  /*211220*/  PRMT R16, R24, 0x5410, R25 ;  /* 0x0000541018107816 */ /* 0x000fca0000000019 */
[----:B------:R-:W-:Y:S01]  /*211230*/  STL [R1+0x1284], R16 ;  /* 0x0012841001007387 */ /* 0x000fe20000100800 */
[----:B------:R-:W-:-:S03]  /*211240*/  PRMT R2, R21, 0x5410, R23 ;  /* 0x0000541015027816 */ /* 0x000fc60000000017 */
[----:B------:R-:W4:Y:S04]  /*211250*/  LDL.LU R23, [R1+0x23d8] ;  /* 0x0023d80001177983 */ /* 0x000f280000300800 */
[----:B------:R-:W4:Y:S01]  /*211260*/  LDL.LU R21, [R1+0x23cc] ;  /* 0x0023cc0001157983 */ /* 0x000f220000300800 */
[----:B------:R-:W-:-:S03]  /*211270*/  PRMT R11, R11, 0x5410, R18 ;  /* 0x000054100b0b7816 */ /* 0x000fc60000000012 */
[----:B------:R-:W4:Y:S04]  /*211280*/  LDL.LU R25, [R1+0x23c8] ;  /* 0x0023c80001197983 */ /* 0x000f280000300800 */
[----:B------:R-:W4:Y:S04]  /*211290*/  LDL.LU R29, [R1+0x410] ;  /* 0x00041000011d7983 */ /* 0x000f280000300800 */
[----:B------:R-:W4:Y:S04]  /*2112a0*/  LDL.LU R24, [R1+0x40c] ;  /* 0x00040c0001187983 */ /* 0x000f280000300800 */
[----:B------:R-:W4:Y:S01]  /*2112b0*/  LDL.LU R18, [R1+0x3fc] ;  /* 0x0003fc0001127983 */ /* 0x000f220000300800 */
[----:B0-----:R-:W-:-:S02]  /*2112c0*/  LOP3.LUT R10, R10, 0x1f, RZ, 0xc0, !PT ;  /* 0x0000001f0a0a7812 */ /* 0x001fc400078ec0ff */
[----:B------:R-:W-:Y:S02]  /*2112d0*/  PRMT R12, R12, 0x4210, R40 ;  /* 0x000042100c0c7816 */ /* 0x000fe40000000028 */
[----:B------:R-:W-:Y:S02]  /*2112e0*/  PRMT R13, R13, 0x4210, R38 ;  /* 0x000042100d0d7816 */ /* 0x000fe40000000026 */
[----:B------:R-:W-:Y:S02]  /*2112f0*/  PRMT R14, R14, 0x4210, R36 ;  /* 0x000042100e0e7816 */ /* 0x000fe40000000024 */
[----:B------:R-:W-:Y:S02]  /*211300*/  PRMT R15, R15, 0x4210, R35 ;  /* 0x000042100f0f7816 */ /* 0x000fe40000000023 */
[----:B------:R-:W-:Y:S01]  /*211310*/  LEA R10, R10, UR4, 0x4 ;  /* 0x000000040a0a7c11 */ /* 0x000fe2000f8e20ff */
[----:B------:R-:W-:-:S04]  /*211320*/  ULDC UR4, c[0x0][0x22c] ;  /* 0x00008b0000047ab9 */ /* 0x000fc80000000800 */
[----:B------:R0:W-:Y:S01]  /*211330*/  STSM.16.M88.4 [R10], R12 ;  /* 0x0000000c0a007844 */ /* 0x0001e20000000200 */
[----:B------:R-:W-:-:S03]  /*211340*/  NOP ;  /* 0x0000000000007918 */ /* 0x000fc60000000000 */
[----:B------:R-:W1:Y:S01]  /*211350*/  LDS.128 R48, [R10] ;  /* 0x000000000a307984 */ /* 0x000e620000000c00 */
[----:B--2---:R-:W-:-:S03]  /*211360*/  LOP3.LUT R34, R9, 0xffff, RZ, 0xc0, !PT ;  /* 0x0000ffff09227812 */ /* 0x004fc600078ec0ff */
[----:B------:R-:W2:Y:S01]  /*211370*/  LDL.LU R9, [R1+0x3f8] ;  /* 0x0003f80001097983 */ /* 0x000ea20000300800 */
[----:B---3--:R-:W-:Y:S02]  /*211380*/  LOP3.LUT R32, R28, 0xffff, RZ, 0xc0, !PT ;  /* 0x0000ffff1c207812 */ /* 0x008fe400078ec0ff */
[----:B----4-:R-:W-:Y:S02]  /*211390*/  LOP3.LUT R28, R27, 0xffff, RZ, 0xc0, !PT ;  /* 0x0000ffff1b1c7812 */ /* 0x010fe400078ec0ff */
[----:B------:R-:W-:Y:S02]  /*2113a0*/  LOP3.LUT R7, R7, 0xffff, RZ, 0xc0, !PT ;  /* 0x0000ffff07077812 */ /* 0x000fe400078ec0ff */
[----:B0-----:R-:W-:Y:S02]  /*2113b0*/  PRMT R12, R26, 0x4210, R34 ;  /* 0x000042101a0c7816 */ /* 0x001fe40000000022 */
[----:B------:R-:W-:Y:S02]  /*2113c0*/  PRMT R14, R0, 0x4210, R28 ;  /* 0x00004210000e7816 */ /* 0x000fe4000000001c */
[----:B------:R-:W3:Y:S01]  /*2113d0*/  LDL.LU R0, [R1+0x1cc8] ;  /* 0x001cc80001007983 */ /* 0x000ee20000300800 */
[----:B------:R-:W-:-:S02]  /*2113e0*/  PRMT R13, R22, 0x4210, R32 ;  /* 0x00004210160d7816 */ /* 0x000fc40000000020 */
[----:B------:R-:W-:Y:S01]  /*2113f0*/  PRMT R15, R6, 0x4210, R7 ;  /* 0x00004210060f7816 */ /* 0x000fe20000000007 */
[----:B------:R-:W-:Y:S01]  /*211400*/  NOP ;  /* 0x0000000000007918 */ /* 0x000fe20000000000 */
[----:B------:R-:W4:Y:S04]  /*211410*/  LDL.LU R6, [R1+0x1cc4] ;  /* 0x001cc40001067983 */ /* 0x000f280000300800 */
[----:B-1----:R-:W-:Y:S04]  /*211420*/  STL.64 [R1+0x660], R48 ;  /* 0x0006603001007387 */ /* 0x002fe80000100a00 */
[----:B------:R-:W-:Y:S04]  /*211430*/  STL.64 [R1+0x668], R50 ;  /* 0x0006683201007387 */ /* 0x000fe80000100a00 */
[----:B------:R-:W3:Y:S04]  /*211440*/  LDL.LU R26, [R1+0x1ca4] ;  /* 0x001ca400011a7983 */ /* 0x000ee80000300800 */
[----:B------:R-:W3:Y:S04]  /*211450*/  LDL.LU R16, [R1+0x1ca0] ;  /* 0x001ca00001107983 */ /* 0x000ee80000300800 */
[----:B------:R-:W3:Y:S04]  /*211460*/  LDL.LU R41, [R1+0x43c] ;  /* 0x00043c0001297983 */ /* 0x000ee80000300800 */
[----:B------:R-:W3:Y:S04]  /*211470*/  LDL.LU R27, [R1+0x438] ;  /* 0x00043800011b7983 */ /* 0x000ee80000300800 */
[----:B------:R-:W3:Y:S01]  /*211480*/  LDL.LU R22, [R1+0x434] ;  /* 0x0004340001167983 */ /* 0x000ee20000300800 */
[----:B------:R-:W-:-:S03]  /*211490*/  LOP3.LUT R30, R20, 0xffff, RZ, 0xc0, !PT ;  /* 0x0000ffff141e7812 */ /* 0x000fc600078ec0ff */
[----:B------:R-:W3:Y:S04]  /*2114a0*/  LDL.LU R20, [R1+0x42c] ;  /* 0x00042c0001147983 */ /* 0x000ee80000300800 */
[----:B------:R0:W-:Y:S01]  /*2114b0*/  STSM.16.M88.4 [R10], R12 ;  /* 0x0000000c0a007844 */ /* 0x0001e20000000200 */
[----:B------:R-:W-:-:S03]  /*2114c0*/  NOP ;  /* 0x0000000000007918 */ /* 0x000fc60000000000 */
[----:B------:R-:W3:Y:S04]  /*2114d0*/  LDL.LU R39, [R1+0x1fc] ;  /* 0x0001fc0001277983 */ /* 0x000ee80000300800 */
[----:B------:R-:W1:Y:S04]  /*2114e0*/  LDS.128 R48, [R10] ;  /* 0x000000000a307984 */ /* 0x000e680000000c00 */
[----:B------:R-:W3:Y:S01]  /*2114f0*/  LDL.LU R37, [R1+0x200] ;  /* 0x0002000001257983 */ /* 0x000ee20000300800 */
[----:B------:R-:W-:Y:S02]  /*211500*/  LOP3.LUT R25, R25, 0xffff, RZ, 0xc0, !PT ;  /* 0x0000ffff19197812 */ /* 0x000fe400078ec0ff */
[----:B------:R-:W-:-:S02]  /*211510*/  LOP3.LUT R21, R21, 0xffff, RZ, 0xc0, !PT ;  /* 0x0000ffff15157812 */ /* 0x000fc400078ec0ff */
[----:B------:R-:W-:Y:S02]  /*211520*/  LOP3.LUT R23, R23, 0xffff, RZ, 0xc0, !PT ;  /* 0x0000ffff17177812 */ /* 0x000fe400078ec0ff */
[----:B0-----:R-:W-:Y:S02]  /*211530*/  PRMT R14, R18, 0x4210, R21 ;  /* 0x00004210120e7816 */ /* 0x001fe40000000015 */
[----:B------:R-:W-:Y:S02]  /*211540*/  PRMT R13, R24, 0x4210, R23 ;  /* 0x00004210180d7816 */ /* 0x000fe40000000017 */
[----:B------:R-:W-:Y:S02]  /*211550*/  PRMT R12, R29, 0x4210, R30 ;  /* 0x000042101d0c7816 */ /* 0x000fe4000000001e */
[----:B--2---:R-:W-:Y:S01]  /*211560*/  PRMT R15, R9, 0x4210, R25 ;  /* 0x00004210090f7816 */ /* 0x004fe20000000019 */
[----:B------:R-:W-:Y:S01]  /*211570*/  NOP ;  /* 0x0000000000007918 */ /* 0x000fe20000000000 */
[----:B------:R-:W2:Y:S04]  /*211580*/  LDL.LU R9, [R1+0x204] ;  /* 0x0002040001097983 */ /* 0x000ea80000300800 */
[----:B------:R-:W2:Y:S04]  /*211590*/  LDL.LU R18, [R1+0x208] ;  /* 0x0002080001127983 */ /* 0x000ea80000300800 */
[----:B-1----:R-:W-:Y:S04]  /*2115a0*/  STL.64 [R1+0x650], R48 ;  /* 0x0006503001007387 */ /* 0x002fe80000100a00 */
[----:B------:R-:W-:Y:S04]  /*2115b0*/  STL.64 [R1+0x658], R50 ;  /* 0x0006583201007387 */ /* 0x000fe80000100a00 */
[----:B------:R-:W2:Y:S04]  /*2115c0*/  LDL.LU R33, [R1+0x20c] ;  /* 0x00020c0001217983 */ /* 0x000ea80000300800 */
[----:B------:R-:W2:Y:S04]  /*2115d0*/  LDL.LU R31, [R1+0x210] ;  /* 0x00021000011f7983 */ /* 0x000ea80000300800 */
[----:B------:R-:W2:Y:S04]  /*2115e0*/  LDL.LU R24, [R1+0x214] ;  /* 0x0002140001187983 */ /* 0x000ea80000300800 */
[----:B------:R0:W-:Y:S01]  /*2115f0*/  STSM.16.M88.4 [R10], R12 ;  /* 0x0000000c0a007844 */ /* 0x0001e20000000200 */
[----:B------:R-:W-:-:S03]  /*211600*/  NOP ;  /* 0x0000000000007918 */ /* 0x000fc60000000000 */
[----:B------:R-:W1:Y:S01]  /*211610*/  LDS.128 R48, [R10] ;  /* 0x000000000a307984 */ /* 0x000e620000000c00 */
[----:B----4-:R-:W-:-:S03]  /*211620*/  LOP3.LUT R29, R6, 0xffff, RZ, 0xc0, !PT ;  /* 0x0000ffff061d7812 */ /* 0x010fc600078ec0ff */
[----:B------:R-:W4:Y:S01]  /*211630*/  LDL.LU R6, [R1+0x1f8] ;  /* 0x0001f80001067983 */ /* 0x000f220000300800 */
[----:B---3--:R-:W-:Y:S02]  /*211640*/  LOP3.LUT R26, R26, 0xffff, RZ, 0xc0, !PT ;  /* 0x0000ffff1a1a7812 */ /* 0x008fe400078ec0ff */
[----:B------:R-:W-:Y:S02]  /*211650*/  LOP3.LUT R16, R16, 0xffff, RZ, 0xc0, !PT ;  /* 0x0000ffff10107812 */ /* 0x000fe400078ec0ff */
[----:B0-----:R-:W-:Y:S02]  /*211660*/  PRMT R13, R27, 0x4210, R29 ;  /* 0x000042101b0d7816 */ /* 0x001fe4000000001d */
[----:B------:R-:W3:Y:S01]  /*211670*/  LDL.LU R27, [R1+0x218] ;  /* 0x00021800011b7983 */ /* 0x000ee20000300800 */
[----:B------:R-:W-:-:S03]  /*211680*/  PRMT R14, R22, 0x4210, R26 ;  /* 0x00004210160e7816 */ /* 0x000fc6000000001a */
[----:B------:R-:W3:Y:S04]  /*211690*/  LDL.LU R22, [R1+0x220] ;  /* 0x0002200001167983 */ /* 0x000ee80000300800 */
[----:B-1----:R-:W-:Y:S04]  /*2116a0*/  STL.64 [R1+0x640], R48 ;  /* 0x0006403001007387 */ /* 0x002fe80000100a00 */
[----:B------:R-:W-:Y:S01]  /*2116b0*/  STL.64 [R1+0x648], R50 ;  /* 0x0006483201007387 */ /* 0x000fe20000100a00 */
[----:B------:R-:W-:Y:S01]  /*2116c0*/  LOP3.LUT R0, R0, 0xffff, RZ, 0xc0, !PT ;  /* 0x0000ffff00007812 */ /* 0x000fe200078ec0ff */
[----:B------:R-:W-:Y:S01]  /*2116d0*/  NOP ;  /* 0x0000000000007918 */ /* 0x000fe20000000000 */
[----:B------:R-:W-:-:S02]  /*2116e0*/  PRMT R15, R20, 0x4210, R16 ;  /* 0x00004210140f7816 */ /* 0x000fc40000000010 */
[----:B------:R-:W3:Y:S01]  /*2116f0*/  LDL.LU R20, [R1+0x224] ;  /* 0x0002240001147983 */ /* 0x000ee20000300800 */
[----:B------:R-:W-:-:S05]  /*211700*/  PRMT R12, R41, 0x4210, R0 ;  /* 0x00004210290c7816 */ /* 0x000fca0000000000 */
[----:B------:R0:W-:Y:S02]  /*211710*/  STSM.16.M88.4 [R10], R12 ;  /* 0x0000000c0a007844 */ /* 0x0001e40000000200 */
[----:B0-----:R-:W-:Y:S02]  /*211720*/  PRMT R12, R39, 0x5210, R40 ;  /* 0x00005210270c7816 */ /* 0x001fe40000000028 */
[----:B------:R-:W-:Y:S02]  /*211730*/  PRMT R13, R37, 0x5210, R38 ;  /* 0x00005210250d7816 */ /* 0x000fe40000000026 */
[----:B--2---:R-:W-:Y:S01]  /*211740*/  PRMT R14, R9, 0x5210, R36 ;  /* 0x00005210090e7816 */ /* 0x004fe20000000024 */
[----:B------:R-:W-:Y:S01]  /*211750*/  NOP ;  /* 0x0000000000007918 */ /* 0x000fe20000000000 */
[----:B------:R-:W0:Y:S01]  /*211760*/  LDS.128 R36, [R10] ;  /* 0x000000000a247984 */ /* 0x000e220000000c00 */
[----:B------:R-:W-:Y:S01]  /*211770*/  IMAD.MOV.U32 R9, RZ, RZ, R3 ;  /* 0x000000ffff097224 */ /* 0x000fe200078e0003 */
[----:B------:R-:W-:Y:S01]  /*211780*/  PRMT R15, R18, 0x5210, R35 ;  /* 0x00005210120f7816 */ /* 0x000fe20000000023 */
[----:B------:R-:W-:Y:S01]  /*211790*/  NOP ;  /* 0x0000000000007918 */ /* 0x000fe20000000000 */
[----:B------:R-:W2:Y:S01]  /*2117a0*/  LDL.LU R3, [R1+0x1f4] ;  /* 0x0001f40001037983 */ /* 0x000ea20000300800 */
[----:B------:R-:W-:-:S03]  /*2117b0*/  IMAD.MOV.U32 R18, RZ, RZ, R8 ;  /* 0x000000ffff127224 */ /* 0x000fc600078e0008 */
[----:B------:R-:W2:Y:S04]  /*2117c0*/  LDL.LU R8, [R1+0x228] ;  /* 0x0002280001087983 */ /* 0x000ea80000300800 */
[----:B------:R1:W-:Y:S02]  /*2117d0*/  STSM.16.M88.4 [R10], R12 ;  /* 0x0000000c0a007844 */ /* 0x0003e40000000200 */
[----:B-1----:R-:W-:Y:S02]  /*2117e0*/  PRMT R14, R24, 0x5210, R28 ;  /* 0x00005210180e7816 */ /* 0x002fe4000000001c */
[----:B------:R-:W-:Y:S02]  /*2117f0*/  PRMT R12, R33, 0x5210, R34 ;  /* 0x00005210210c7816 */ /* 0x000fe40000000022 */
[----:B------:R-:W-:Y:S01]  /*211800*/  PRMT R13, R31, 0x5210, R32 ;  /* 0x000052101f0d7816 */ /* 0x000fe20000000020 */
[----:B------:R-:W-:Y:S01]  /*211810*/  NOP ;  /* 0x0000000000007918 */ /* 0x000fe20000000000 */
[----:B0-----:R-:W-:Y:S04]  /*211820*/  STL.64 [R1+0x630], R36 ;  /* 0x0006302401007387 */ /* 0x001fe80000100a00 */
[----:B------:R-:W-:Y:S04]  /*211830*/  STL.64 [R1+0x638], R38 ;  /* 0x0006382601007387 */ /* 0x000fe80000100a00 */
[----:B------:R-:W2:Y:S04]  /*211840*/  LDL.LU R28, [R1+0x22c] ;  /* 0x00022c00011c7983 */ /* 0x000ea80000300800 */
[----:B------:R-:W0:Y:S04]  /*211850*/  LDS.128 R32, [R10] ;  /* 0x000000000a207984 */ /* 0x000e280000000c00 */
[----:B------:R-:W2:Y:S01]  /*211860*/  LDL.LU R24, [R1+0x230] ;  /* 0x0002300001187983 */ /* 0x000ea20000300800 */
[----:B----4-:R-:W-:Y:S01]  /*211870*/  PRMT R15, R6, 0x5210, R7 ;  /* 0x00005210060f7816 */ /* 0x010fe20000000007 */
[----:B------:R-:W-:Y:S01]  /*211880*/  IMAD.MOV.U32 R7, RZ, RZ, R5 ;  /* 0x000000ffff077224 */ /* 0x000fe200078e0005 */
[----:B------:R-:W-:Y:S01]  /*211890*/  NOP ;  /* 0x0000000000007918 */ /* 0x000fe20000000000 */
[----:B------:R-:W-:-:S02]  /*2118a0*/  IMAD.MOV.U32 R5, RZ, RZ, R4 ;  /* 0x000000ffff057224 */ /* 0x000fc400078e0004 */
[----:B------:R-:W4:Y:S01]  /*2118b0*/  LDL.LU R4, [R1+0x1f0] ;  /* 0x0001f00001047983 */ /* 0x000f220000300800 */
[----:B0-----:R-:W-:-:S03]  /*2118c0*/  IMAD.MOV.U32 R6, RZ, RZ, R35 ;  /* 0x000000ffff067224 */ /* 0x001fc600078e0023 */
[----:B------:R-:W-:Y:S04]  /*2118d0*/  STL.64 [R1+0x620], R32 ;  /* 0x0006202001007387 */ /* 0x000fe80000100a00 */
[----:B------:R-:W-:Y:S04]  /*2118e0*/  STL [R1+0x628], R34 ;  /* 0x0006282201007387 */ /* 0x000fe80000100800 */
[----:B------:R3:W-:Y:S01]  /*2118f0*/  STSM.16.M88.4 [R10], R12 ;  /* 0x0000000c0a007844 */ /* 0x0007e20000000200 */
[----:B------:R-:W-:-:S03]  /*211900*/  NOP ;  /* 0x0000000000007918 */ /* 0x000fc60000000000 */
[----:B------:R-:W-:Y:S04]  /*211910*/  STL [R1+0xa0d8], R6 ;  /* 0x00a0d80601007387 */ /* 0x000fe80000100800 */
[----:B------:R-:W0:Y:S01]  /*211920*/  LDS.128 R32, [R10] ;  /* 0x000000000a207984 */ /* 0x000e220000000c00 */
[----:B---3--:R-:W-:-:S03]  /*211930*/  PRMT R13, R22, 0x5210, R23 ;  /* 0x00005210160d7816 */ /* 0x008fc60000000017 */
[----:B------:R-:W3:Y:S04]  /*211940*/  LDL.LU R23, [R1+0x54d8] ;  /* 0x0054d80001177983 */ /* 0x000ee80000300800 */
[----:B------:R-:W3:Y:S01]  /*211950*/  LDL.LU R22, [R1+0x54d4] ;  /* 0x0054d40001167983 */ /* 0x000ee20000300800 */
[----:B------:R-:W-:-:S03]  /*211960*/  PRMT R14, R20, 0x5210, R21 ;  /* 0x00005210140e7816 */ /* 0x000fc60000000015 */
[----:B------:R-:W3:Y:S04]  /*211970*/  LDL.LU R21, [R1+0x54cc] ;  /* 0x0054cc0001157983 */ /* 0x000ee80000300800 */
[----:B------:R-:W3:Y:S01]  /*211980*/  LDL.LU R20, [R1+0x54c8] ;  /* 0x0054c80001147983 */ /* 0x000ee20000300800 */
[----:B------:R-:W-:-:S03]  /*211990*/  PRMT R12, R27, 0x5210, R30 ;  /* 0x000052101b0c7816 */ /* 0x000fc6000000001e */
[----:B0-----:R-:W-:Y:S04]  /*2119a0*/  STL [R1+0x614], R33 ;  /* 0x0006142101007387 */ /* 0x001fe80000100800 */
[----:B------:R-:W-:Y:S04]  /*2119b0*/  STL.64 [R1+0x618], R34 ;  /* 0x0006182201007387 */ /* 0x000fe80000100a00 */
[----:B------:R-:W3:Y:S01]  /*2119c0*/  LDL.LU R27, [R1+0x464] ;  /* 0x00046400011b7983 */ /* 0x000ee20000300800 */
[----:B--2---:R-:W-:Y:S01]  /*2119d0*/  PRMT R15, R3, 0x5210, R25 ;  /* 0x00005210030f7816 */ /* 0x004fe20000000019 */
[----:B------:R-:W-:-:S04]  /*2119e0*/  NOP ;  /* 0x0000000000007918 */ /* 0x000fc80000000000 */
[----:B------:R0:W-:Y:S04]  /*2119f0*/  STSM.16.M88.4 [R10], R12 ;  /* 0x0000000c0a007844 */ /* 0x0001e80000000200 */
[----:B------:R-:W2:Y:S01]  /*211a00*/  LDL.LU R25, [R1+0x45c] ;  /* 0x00045c0001197983 */ /* 0x000ea20000300800 */
[----:B0-----:R-:W-:-:S03]  /*211a10*/  PRMT R12, R8, 0x5210, R0 ;  /* 0x00005210080c7816 */ /* 0x001fc60000000000 */
[----:B------:R-:W2:Y:S04]  /*211a20*/  LDL.LU R0, [R1+0x44c] ;  /* 0x00044c0001007983 */ /* 0x000ea80000300800 */
[----:B------:R-:W2:Y:S01]  /*211a30*/  LDL.LU R8, [R1+0x448] ;  /* 0x0004480001087983 */ /* 0x000ea20000300800 */
[----:B------:R-:W-:Y:S01]  /*211a40*/  PRMT R13, R28, 0x5210, R29 ;  /* 0x000052101c0d7816 */ /* 0x000fe2000000001d */
[----:B------:R-:W-:Y:S02]  /*211a50*/  NOP ;  /* 0x0000000000007918 */ /* 0x000fe40000000000 */
[----:B------:R-:W0:Y:S01]  /*211a60*/  LDS.128 R28, [R10] ;  /* 0x000000000a1c7984 */ /* 0x000e220000000c00 */
[----:B------:R-:W-:Y:S01]  /*211a70*/  PRMT R14, R24, 0x5210, R26 ;  /* 0x00005210180e7816 */ /* 0x000fe2000000001a */
[----:B0-----:R-:W-:-:S02]  /*211a80*/  IMAD.MOV.U32 R6, RZ, RZ, R30 ;  /* 0x000000ffff067224 */ /* 0x001fc400078e001e */
[----:B------:R-:W-:Y:S04]  /*211a90*/  STL [R1+0x600], R28 ;  /* 0x0006001c01007387 */ /* 0x000fe80000100800 */
[----:B------:R-:W-:Y:S04]  /*211aa0*/  STL [R1+0x60c], R31 ;  /* 0x00060c1f01007387 */ /* 0x000fe80000100800 */
[----:B------:R-:W2:Y:S01]  /*211ab0*/  LDL.LU R24, [R1+0x53f8] ;  /* 0x0053f80001187983 */ /* 0x000ea20000300800 */
[----:B----4-:R-:W-:Y:S01]  /*211ac0*/  PRMT R15, R4, 0x5210, R16 ;  /* 0x00005210040f7816 */ /* 0x010fe20000000010 */
[----:B------:R-:W-:Y:S01]  /*211ad0*/  IMAD.MOV.U32 R4, RZ, RZ, R29 ;  /* 0x000000ffff047224 */ /* 0x000fe200078e001d */
[----:B------:R-:W-:-:S04]  /*211ae0*/  NOP ;  /* 0x0000000000007918 */ /* 0x000fc80000000000 */
[----:B------:R-:W-:Y:S04]  /*211af0*/  STL [R1+0xa0e4], R4 ;  /* 0x00a0e40401007387 */ /* 0x000fe80000100800 */
[----:B------:R-:W-:Y:S04]  /*211b00*/  STL [R1+0xa0dc], R6 ;  /* 0x00a0dc0601007387 */ /* 0x000fe80000100800 */
[----:B------:R-:W4:Y:S04]  /*211b10*/  LDL.LU R33, [R1+0x53f4] ;  /* 0x0053f40001217983 */ /* 0x000f280000300800 */
[----:B------:R-:W4:Y:S01]  /*211b20*/  LDL.LU R30, [R1+0x53d8] ;  /* 0x0053d800011e7983 */ /* 0x000f220000300800 */
[----:B---3--:R-:W-:Y:S01]  /*211b30*/  LOP3.LUT R46, R23, 0xffff, RZ, 0xc0, !PT ;  /* 0x0000ffff172e7812 */ /* 0x008fe200078ec0ff */
[----:B------:R-:W-:-:S02]  /*211b40*/  IMAD.MOV.U32 R23, RZ, RZ, R9 ;  /* 0x000000ffff177224 */ /* 0x000fc400078e0009 */
[----:B------:R-:W3:Y:S01]  /*211b50*/  LDL.LU R9, [R1+0x53d4] ;  /* 0x0053d40001097983 */ /* 0x000ee20000300800 */
[----:B------:R-:W-:-:S03]  /*211b60*/  LOP3.LUT R44, R22, 0xffff, RZ, 0xc0, !PT ;  /* 0x0000ffff162c7812 */ /* 0x000fc600078ec0ff */
[----:B------:R-:W3:Y:S04]  /*211b70*/  LDL.LU R26, [R1+0x508] ;  /* 0x00050800011a7983 */ /* 0x000ee80000300800 */
[----:B------:R-:W3:Y:S01]  /*211b80*/  LDL.LU R22, [R1+0x500] ;  /* 0x0005000001167983 */ /* 0x000ee20000300800 */
[----:B------:R-:W-:-:S03]  /*211b90*/  LOP3.LUT R39, R20, 0xffff, RZ, 0xc0, !PT ;  /* 0x0000ffff14277812 */ /* 0x000fc600078ec0ff */
[----:B------:R-:W3:Y:S01]  /*211ba0*/  LDL.LU R20, [R1+0x4f4] ;  /* 0x0004f40001147983 */ /* 0x000ee20000300800 */
[----:B------:R-:W-:Y:S01]  /*211bb0*/  LOP3.LUT R41, R21, 0xffff, RZ, 0xc0, !PT ;  /* 0x0000ffff15297812 */ /* 0x000fe200078ec0ff */
[----:B------:R-:W-:Y:S02]  /*211bc0*/  IMAD.MOV.U32 R21, RZ, RZ, R18 ;  /* 0x000000ffff157224 */ /* 0x000fe400078e0012 */
[----:B------:R-:W3:Y:S04]  /*211bd0*/  LDL.LU R18, [R1+0x424] ;  /* 0x0004240001127983 */ /* 0x000ee80000300800 */
[----:B------:R0:W-:Y:S01]  /*211be0*/  STSM.16.M88.4 [R10], R12 ;  /* 0x0000000c0a007844 */ /* 0x0001e20000000200 */
[----:B------:R-:W-:-:S03]  /*211bf0*/  NOP ;  /* 0x0000000000007918 */ /* 0x000fc60000000000 */
[----:B------:R-:W1:Y:S01]  /*211c00*/  LDS.128 R48, [R10] ;  /* 0x000000000a307984 */ /* 0x000e620000000c00 */
[----:B------:R-:W-:Y:S01]  /*211c10*/  IMAD.MOV.U32 R3, RZ, RZ, R32 ;  /* 0x000000ffff037224 */ /* 0x000fe200078e0020 */
[----:B0-----:R-:W-:Y:S02]  /*211c20*/  PRMT R12, R27, 0x4210, R46 ;  /* 0x000042101b0c7816 */ /* 0x001fe4000000002e */
[----:B--2---:R-:W-:Y:S02]  /*211c30*/  PRMT R14, R0, 0x4210, R41 ;  /* 0x00004210000e7816 */ /* 0x004fe40000000029 */
[----:B------:R-:W2:Y:S01]  /*211c40*/  LDL.LU R0, [R1+0x240c] ;  /* 0x00240c0001007983 */ /* 0x000ea20000300800 */
[----:B------:R-:W-:Y:S02]  /*211c50*/  PRMT R13, R25, 0x4210, R44 ;  /* 0x00004210190d7816 */ /* 0x000fe4000000002c */
[----:B------:R-:W-:Y:S01]  /*211c60*/  PRMT R15, R8, 0x4210, R39 ;  /* 0x00004210080f7816 */ /* 0x000fe20000000027 */
[----:B-1----:R-:W-:Y:S01]  /*211c70*/  STL [R1+0x5fc], R51 ;  /* 0x0005fc3301007387 */ /* 0x002fe20000100800 */
[----:B------:R-:W-:-:S03]  /*211c80*/  NOP ;  /* 0x0000000000007918 */ /* 0x000fc60000000000 */
[----:B------:R-:W2:Y:S04]  /*211c90*/  LDL.LU R32, [R1+0x23fc] ;  /* 0x0023fc0001207983 */ /* 0x000ea80000300800 */
[----:B------:R-:W2:Y:S04]  /*211ca0*/  LDL.LU R29, [R1+0x23f8] ;  /* 0x0023f800011d7983 */ /* 0x000ea80000300800 */
[----:B------:R-:W2:Y:S04]  /*211cb0*/  LDL.LU R25, [R1+0x23ec] ;  /* 0x0023ec0001197983 */ /* 0x000ea80000300800 */
[----:B------:R-:W2:Y:S04]  /*211cc0*/  LDL.LU R36, [R1+0x51c] ;  /* 0x00051c0001247983 */ /* 0x000ea80000300800 */
[----:B------:R-:W2:Y:S04]  /*211cd0*/  LDL.LU R31, [R1+0x518] ;  /* 0x00051800011f7983 */ /* 0x000ea80000300800 */
[----:B------:R3:W-:Y:S04]  /*211ce0*/  STSM.16.M88.4 [R10], R12 ;  /* 0x0000000c0a007844 */ /* 0x0007e80000000200 */
[----:B------:R-:W2:Y:S01]  /*211cf0*/  LDL.LU R28, [R1+0x514] ;  /* 0x00051400011c7983 */ /* 0x000ea20000300800 */
[----:B------:R-:W-:-:S03]  /*211d00*/  LOP3.LUT R27, R24, 0xffff, RZ, 0xc0, !PT ;  /* 0x0000ffff181b7812 */ /* 0x000fc600078ec0ff */
[----:B------:R-:W2:Y:S01]  /*211d10*/  LDL.LU R24, [R1+0x50c] ;  /* 0x00050c0001187983 */ /* 0x000ea20000300800 */
[----:B----4-:R-:W-:-:S04]  /*211d20*/  LOP3.LUT R35, R30, 0xffff, RZ, 0xc0, !PT ;  /* 0x0000ffff1e237812 */ /* 0x010fc800078ec0ff */
[----:B---3--:R-:W-:Y:S02]  /*211d30*/  PRMT R14, R20, 0x4210, R35 ;  /* 0x00004210140e7816 */ /* 0x008fe40000000023 */
[----:B------:R-:W3:Y:S01]  /*211d40*/  LDL.LU R20, [R1+0x1ce8] ;  /* 0x001ce80001147983 */ /* 0x000ee20000300800 */
[----:B------:R-:W-:Y:S02]  /*211d50*/  IMAD.MOV.U32 R8, RZ, RZ, R7 ;  /* 0x000000ffff087224 */ /* 0x000fe400078e0007 */
[----:B------:R-:W-:Y:S02]  /*211d60*/  IMAD.MOV.U32 R7, RZ, RZ, R5 ;  /* 0x000000ffff077224 */ /* 0x000fe400078e0005 */
[----:B------:R-:W-:Y:S02]  /*211d70*/  IMAD.MOV.U32 R4, RZ, RZ, R48 ;  /* 0x000000ffff047224 */ /* 0x000fe400078e0030 */
[----:B------:R-:W-:Y:S02]  /*211d80*/  IMAD.MOV.U32 R6, RZ, RZ, R49 ;  /* 0x000000ffff067224 */ /* 0x000fe400078e0031 */
[----:B------:R-:W-:Y:S01]  /*211d90*/  IMAD.MOV.U32 R5, RZ, RZ, R50 ;  /* 0x000000ffff057224 */ /* 0x000fe200078e0032 */
[----:B------:R-:W-:Y:S01]  /*211da0*/  NOP ;  /* 0x0000000000007918 */ /* 0x000fe20000000000 */
[----:B------:R-:W0:Y:S01]  /*211db0*/  LDS.128 R48, [R10] ;  /* 0x000000000a307984 */ /* 0x000e220000000c00 */
[----:B------:R-:W-:-:S02]  /*211dc0*/  LOP3.LUT R37, R33, 0xffff, RZ, 0xc0, !PT ;  /* 0x0000ffff21257812 */ /* 0x000fc400078ec0ff */
[----:B------:R-:W-:Y:S02]  /*211dd0*/  LOP3.LUT R9, R9, 0xffff, RZ, 0xc0, !PT ;  /* 0x0000ffff09097812 */ /* 0x000fe400078ec0ff */
[----:B------:R-:W-:Y:S02]  /*211de0*/  PRMT R13, R22, 0x4210, R37 ;  /* 0x00004210160d7816 */ /* 0x000fe40000000025 */
[----:B------:R-:W4:Y:S01]  /*211df0*/  LDL.LU R22, [R1+0x1ce4] ;  /* 0x001ce40001167983 */ /* 0x000f220000300800 */
[----:B------:R-:W-:Y:S01]  /*211e00*/  PRMT R15, R18, 0x4210, R9 ;  /* 0x00004210120f7816 */ /* 0x000fe20000000009 */
[----:B------:R-:W-:Y:S02]  /*211e10*/  IMAD.MOV.U32 R18, RZ, RZ, R8 ;  /* 0x000000ffff127224 */ /* 0x000fe400078e0008 */
[----:B0-----:R-:W-:Y:S04]  /*211e20*/  STL.64 [R1+0x5e0], R48 ;  /* 0x0005e03001007387 */ /* 0x001fe80000100a00 */
[----:B------:R-:W-:Y:S01]  /*211e30*/  STL.64 [R1+0x5e8], R50 ;  /* 0x0005e83201007387 */ /* 0x000fe20000100a00 */
[----:B------:R-:W-:Y:S01]  /*211e40*/  PRMT R12, R26, 0x4210, R27 ;  /* 0x000042101a0c7816 */ /* 0x000fe2000000001b */
[----:B------:R-:W-:-:S02]  /*211e50*/  NOP ;  /* 0x0000000000007918 */ /* 0x000fc40000000000 */
[----:B------:R-:W4:Y:S04]  /*211e60*/  LDL.LU R8, [R1+0x1cd0] ;  /* 0x001cd00001087983 */ /* 0x000f280000300800 */
[----:B------:R-:W4:Y:S04]  /*211e70*/  LDL.LU R16, [R1+0x1ccc] ;  /* 0x001ccc0001107983 */ /* 0x000f280000300800 */
[----:B------:R-:W4:Y:S04]  /*211e80*/  LDL.LU R33, [R1+0x528] ;  /* 0x0005280001217983 */ /* 0x000f280000300800 */
[----:B------:R-:W4:Y:S04]  /*211e90*/  LDL.LU R30, [R1+0x52c] ;  /* 0x00052c00011e7983 */ /* 0x000f280000300800 */
[----:B------:R-:W4:Y:S04]  /*211ea0*/  LDL.LU R26, [R1+0x524] ;  /* 0x00052400011a7983 */ /* 0x000f280000300800 */
[----:B------:R-:W-:Y:S01]  /*211eb0*/  STSM.16.M88.4 [R10], R12 ;  /* 0x0000000c0a007844 */ /* 0x000fe20000000200 */
[----:B------:R-:W-:-:S03]  /*211ec0*/  NOP ;  /* 0x0000000000007918 */ /* 0x000fc60000000000 */
[----:B------:R-:W0:Y:S01]  /*211ed0*/  LDS.128 R48, [R10] ;  /* 0x000000000a307984 */ /* 0x000e220000000c00 */
[----:B--2---:R-:W-:-:S03]  /*211ee0*/  LOP3.LUT R34, R0, 0xffff, RZ, 0xc0, !PT ;  /* 0x0000ffff00227812 */ /* 0x004fc600078ec0ff */
[----:B------:R-:W2:Y:S04]  /*211ef0*/  LDL.LU R0, [R1+0x520] ;  /* 0x0005200001007983 */ /* 0x000ea80000300800 */
[----:B------:R-:W2:Y:S04]  /*211f00*/  LDL.LU R45, [R1+0x23c] ;  /* 0x00023c00012d7983 */ /* 0x000ea80000300800 */
[----:B------:R-:W2:Y:S04]  /*211f10*/  LDL.LU R42, [R1+0x234] ;  /* 0x00023400012a7983 */ /* 0x000ea80000300800 */
[----:B------:R-:W2:Y:S01]  /*211f20*/  LDL.LU R40, [R1+0x24c] ;  /* 0x00024c0001287983 */ /* 0x000ea20000300800 */
[----:B------:R-:W-:-:S03]  /*211f30*/  LOP3.LUT R29, R29, 0xffff, RZ, 0xc0, !PT ;  /* 0x0000ffff1d1d7812 */ /* 0x000fc600078ec0ff */
[----:B------:R-:W2:Y:S04]  /*211f40*/  LDL.LU R38, [R1+0x244] ;  /* 0x0002440001267983 */ /* 0x000ea80000300800 */
[----:B0-----:R-:W-:Y:S04]  /*211f50*/  STL.64 [R1+0x5d0], R48 ;  /* 0x0005d03001007387 */ /* 0x001fe80000100a00 */
[----:B------:R-:W-:Y:S01]  /*211f60*/  STL.64 [R1+0x5d8], R50 ;  /* 0x0005d83201007387 */ /* 0x000fe20000100a00 */
[----:B------:R-:W-:Y:S01]  /*211f70*/  LOP3.LUT R32, R32, 0xffff, RZ, 0xc0, !PT ;  /* 0x0000ffff20207812 */ /* 0x000fe200078ec0ff */
[----:B------:R-:W-:Y:S01]  /*211f80*/  NOP ;  /* 0x0000000000007918 */ /* 0x000fe20000000000 */
[----:B------:R-:W-:-:S02]  /*211f90*/  PRMT R14, R28, 0x4210, R29 ;  /* 0x000042101c0e7816 */ /* 0x000fc4000000001d */
[----:B---3--:R-:W-:Y:S02]  /*211fa0*/  LOP3.LUT R28, R20, 0xffff, RZ, 0xc0, !PT ;  /* 0x0000ffff141c7812 */ /* 0x008fe400078ec0ff */
[----:B------:R-:W3:Y:S01]  /*211fb0*/  LDL.LU R20, [R1+0x254] ;  /* 0x0002540001147983 */ /* 0x000ee20000300800 */
[----:B------:R-:W-:Y:S02]  /*211fc0*/  LOP3.LUT R25, R25, 0xffff, RZ, 0xc0, !PT ;  /* 0x0000ffff19197812 */ /* 0x000fe400078ec0ff */
[----:B------:R-:W-:Y:S02]  /*211fd0*/  PRMT R12, R36, 0x4210, R34 ;  /* 0x00004210240c7816 */ /* 0x000fe40000000022 */
[----:B------:R-:W-:Y:S01]  /*211fe0*/  PRMT R13, R31, 0x4210, R32 ;  /* 0x000042101f0d7816 */ /* 0x000fe20000000020 */
[----:B------:R-:W3:Y:S01]  /*211ff0*/  LDL.LU R36, [R1+0x26c] ;  /* 0x00026c0001247983 */ /* 0x000ee20000300800 */
[----:B------:R-:W-:-:S05]  /*212000*/  PRMT R15, R24, 0x4210, R25 ;  /* 0x00004210180f7816 */ /* 0x000fca0000000019 */
[----:B------:R0:W-:Y:S01]  /*212010*/  STSM.16.M88.4 [R10], R12 ;  /* 0x0000000c0a007844 */ /* 0x0001e20000000200 */
[----:B------:R-:W-:-:S03]  /*212020*/  NOP ;  /* 0x0000000000007918 */ /* 0x000fc60000000000 */
[----:B------:R-:W1:Y:S01]  /*212030*/  LDS.128 R48, [R10] ;  /* 0x000000000a307984 */ /* 0x000e620000000c00 */
[----:B----4-:R-:W-:-:S03]  /*212040*/  LOP3.LUT R24, R22, 0xffff, RZ, 0xc0, !PT ;  /* 0x0000ffff16187812 */ /* 0x010fc600078ec0ff */
[----:B------:R-:W4:Y:S01]  /*212050*/  LDL.LU R22, [R1+0x250] ;  /* 0x0002500001167983 */ /* 0x000f220000300800 */
[----:B------:R-:W-:-:S03]  /*212060*/  LOP3.LUT R31, R8, 0xffff, RZ, 0xc0, !PT ;  /* 0x0000ffff081f7812 */ /* 0x000fc600078ec0ff */
[----:B------:R-:W4:Y:S01]  /*212070*/  LDL.LU R8, [R1+0x1ec] ;  /* 0x0001ec0001087983 */ /* 0x000f220000300800 */
[----:B0-----:R-:W-:-:S03]  /*212080*/  PRMT R12, R33, 0x4210, R28 ;  /* 0x00004210210c7816 */ /* 0x001fc6000000001c */
[----:B------:R-:W4:Y:S01]  /*212090*/  LDL.LU R33, [R1+0x274] ;  /* 0x0002740001217983 */ /* 0x000f220000300800 */
[----:B------:R-:W-:-:S03]  /*2120a0*/  PRMT R13, R30, 0x4210, R24 ;  /* 0x000042101e0d7816 */ /* 0x000fc60000000018 */
[----:B------:R-:W4:Y:S01]  /*2120b0*/  LDL.LU R30, [R1+0x278] ;  /* 0x00027800011e7983 */ /* 0x000f220000300800 */
[----:B------:R-:W-:Y:S02]  /*2120c0*/  LOP3.LUT R16, R16, 0xffff, RZ, 0xc0, !PT ;  /* 0x0000ffff10107812 */ /* 0x000fe400078ec0ff */
[----:B------:R-:W-:Y:S01]  /*2120d0*/  PRMT R14, R26, 0x4210, R31 ;  /* 0x000042101a0e7816 */ /* 0x000fe2000000001f */
[----:B-1----:R-:W-:Y:S04]  /*2120e0*/  STL.64 [R1+0x5c0], R48 ;  /* 0x0005c03001007387 */ /* 0x002fe80000100a00 */
[----:B------:R-:W-:Y:S01]  /*2120f0*/  STL.64 [R1+0x5c8], R50 ;  /* 0x0005c83201007387 */ /* 0x000fe20000100a00 */
[----:B------:R-:W-:-:S03]  /*212100*/  NOP ;  /* 0x0000000000007918 */ /* 0x000fc60000000000 */
[----:B------:R-:W4:Y:S01]  /*212110*/  LDL.LU R26, [R1+0x27c] ;  /* 0x00027c00011a7983 */ /* 0x000f220000300800 */
[----:B--2---:R-:W-:-:S03]  /*212120*/  PRMT R15, R0, 0x4210, R16 ;  /* 0x00004210000f7816 */ /* 0x004fc60000000010 */
[----:B------:R-:W2:Y:S04]  /*212130*/  LDL.LU R0, [R1+0x1e8] ;  /* 0x0001e80001007983 */ /* 0x000ea80000300800 */
[----:B------:R0:W-:Y:S01]  /*212140*/  STSM.16.M88.4 [R10], R12 ;  /* 0x0000000c0a007844 */ /* 0x0001e20000000200 */
[----:B------:R-:W-:-:S03]  /*212150*/  NOP ;  /* 0x0000000000007918 */ /* 0x000fc60000000000 */
[----:B------:R-:W1:Y:S01]  /*212160*/  LDS.128 R48, [R10] ;  /* 0x000000000a307984 */ /* 0x000e620000000c00 */
[----:B0-----:R-:W-:Y:S02]  /*212170*/  PRMT R12, R45, 0x5210, R46 ;  /* 0x000052102d0c7816 */ /* 0x001fe4000000002e */
[----:B------:R-:W-:Y:S02]  /*212180*/  PRMT R13, R42, 0x5210, R44 ;  /* 0x000052102a0d7816 */ /* 0x000fe4000000002c */
[----:B------:R-:W-:Y:S02]  /*212190*/  PRMT R14, R40, 0x5210, R41 ;  /* 0x00005210280e7816 */ /* 0x000fe40000000029 */
[----:B------:R-:W-:Y:S01]  /*2121a0*/  PRMT R15, R38, 0x5210, R39 ;  /* 0x00005210260f7816 */ /* 0x000fe20000000027 */
[----:B------:R-:W-:-:S04]  /*2121b0*/  NOP ;  /* 0x0000000000007918 */ /* 0x000fc80000000000 */
[----:B------:R3:W-:Y:S04]  /*2121c0*/  STSM.16.M88.4 [R10], R12 ;  /* 0x0000000c0a007844 */ /* 0x0007e80000000200 */
[----:B-1----:R-:W-:Y:S04]  /*2121d0*/  STL.64 [R1+0x5b0], R48 ;  /* 0x0005b03001007387 */ /* 0x002fe80000100a00 */
[----:B------:R-:W-:Y:S01]  /*2121e0*/  STL.64 [R1+0x5b8], R50 ;  /* 0x0005b83201007387 */ /* 0x000fe20000100a00 */
[----:B---3--:R-:W-:-:S03]  /*2121f0*/  PRMT R12, R20, 0x5210, R27 ;  /* 0x00005210140c7816 */ /* 0x008fc6000000001b */
[----:B------:R-:W3:Y:S01]  /*212200*/  LDL.LU R27, [R1+0x284] ;  /* 0x00028400011b7983 */ /* 0x000ee20000300800 */
[----:B------:R-:W-:Y:S01]  /*212210*/  PRMT R13, R36, 0x5210, R37 ;  /* 0x00005210240d7816 */ /* 0x000fe20000000025 */
[----:B------:R-:W-:Y:S02]  /*212220*/  NOP ;  /* 0x0000000000007918 */ /* 0x000fe40000000000 */
[----:B------:R-:W0:Y:S04]  /*212230*/  LDS.128 R36, [R10] ;  /* 0x000000000a247984 */ /* 0x000e280000000c00 */
[----:B------:R-:W3:Y:S01]  /*212240*/  LDL.LU R20, [R1+0x288] ;  /* 0x0002880001147983 */ /* 0x000ee20000300800 */
[----:B----4-:R-:W-:-:S03]  /*212250*/  PRMT R14, R22, 0x5210, R35 ;  /* 0x00005210160e7816 */ /* 0x010fc60000000023 */
[----:B------:R-:W4:Y:S01]  /*212260*/  LDL.LU R22, [R1+0x28c] ;  /* 0x00028c0001167983 */ /* 0x000f220000300800 */
[----:B------:R-:W-:Y:S01]  /*212270*/  PRMT R15, R8, 0x5210, R9 ;  /* 0x00005210080f7816 */ /* 0x000fe20000000009 */
[----:B------:R-:W-:-:S04]  /*212280*/  NOP ;  /* 0x0000000000007918 */ /* 0x000fc80000000000 */
[----:B------:R1:W-:Y:S02]  /*212290*/  STSM.16.M88.4 [R10], R12 ;  /* 0x0000000c0a007844 */ /* 0x0003e40000000200 */
[----:B-1----:R-:W-:Y:S02]  /*2122a0*/  PRMT R12, R33, 0x5210, R34 ;  /* 0x00005210210c7816 */ /* 0x002fe40000000022 */
[----:B------:R-:W-:Y:S01]  /*2122b0*/  PRMT R13, R30, 0x5210, R32 ;  /* 0x000052101e0d7816 */ /* 0x000fe20000000020 */
[----:B------:R-:W-:Y:S01]  /*2122c0*/  NOP ;  /* 0x0000000000007918 */ /* 0x000fe20000000000 */
[----:B------:R-:W1:Y:S01]  /*2122d0*/  LDS.128 R32, [R10] ;  /* 0x000000000a207984 */ /* 0x000e620000000c00 */
[----:B------:R-:W-:-:S03]  /*2122e0*/  IMAD.MOV.U32 R8, RZ, RZ, R7 ;  /* 0x000000ffff087224 */ /* 0x000fc600078e0007 */
[----:B------:R-:W4:Y:S01]  /*2122f0*/  LDL.LU R7, [R1+0x1e4] ;  /* 0x0001e40001077983 */ /* 0x000f220000300800 */
[----:B0-----:R-:W-:-:S03]  /*212300*/  IMAD.MOV.U32 R9, RZ, RZ, R38 ;  /* 0x000000ffff097224 */ /* 0x001fc600078e0026 */
[----:B------:R-:W-:Y:S01]  /*212310*/  STL.64 [R1+0x5a0], R36 ;  /* 0x0005a02401007387 */ /* 0x000fe20000100a00 */
[----:B------:R-:W-:-:S03]  /*212320*/  PRMT R14, R26, 0x5210, R29 ;  /* 0x000052101a0e7816 */ /* 0x000fc6000000001d */
[----:B------:R-:W-:Y:S04]  /*212330*/  STL [R1+0x5ac], R39 ;  /* 0x0005ac2701007387 */ /* 0x000fe80000100800 */
[----:B------:R-:W-:Y:S04]  /*212340*/  STL [R1+0xa0c4], R9 ;  /* 0x00a0c40901007387 */ /* 0x000fe80000100800 */
[----:B------:R-:W4:Y:S04]  /*212350*/  LDL.LU R30, [R1+0x54ec] ;  /* 0x0054ec00011e7983 */ /* 0x000f280000300800 */
[----:B------:R-:W4:Y:S04]  /*212360*/  LDL.LU R29, [R1+0x54e8] ;  /* 0x0054e800011d7983 */ /* 0x000f280000300800 */
[----:B-1----:R-:W-:Y:S04]  /*212370*/  STL.64 [R1+0x590], R32 ;  /* 0x0005902001007387 */ /* 0x002fe80000100a00 */
[----:B------:R-:W-:Y:S01]  /*212380*/  STL [R1+0x598], R34 ;  /* 0x0005982201007387 */ /* 0x000fe20000100800 */
[----:B--2---:R-:W-:Y:S01]  /*212390*/  PRMT R15, R0, 0x5210, R25 ;  /* 0x00005210000f7816 */ /* 0x004fe20000000019 */
[----:B------:R-:W-:-:S02]  /*2123a0*/  NOP ;  /* 0x0000000000007918 */ /* 0x000fc40000000000 */
[----:B------:R-:W2:Y:S04]  /*2123b0*/  LDL.LU R25, [R1+0x54e0] ;  /* 0x0054e00001197983 */ /* 0x000ea80000300800 */
[----:B------:R-:W2:Y:S01]  /*2123c0*/  LDL.LU R26, [R1+0x54dc] ;  /* 0x0054dc00011a7983 */ /* 0x000ea20000300800 */
[----:B------:R-:W-:-:S03]  /*2123d0*/  IMAD.MOV.U32 R0, RZ, RZ, R35 ;  /* 0x000000ffff007224 */ /* 0x000fc600078e0023 */
        /* <DEDUP_REMOVED lines=10> */
[----:B----4-:R-:W-:-:S03]  /*212480*/  PRMT R14, R22, 0x5210, R31 ;  /* 0x00005210160e7816 */ /* 0x010fc6000000001f */
[----:B0-----:R-:W-:Y:S04]  /*212490*/  STL.64 [R1+0x588], R34 ;  /* 0x0005882201007387 */ /* 0x001fe80000100a00 */
[----:B------:R-:W4:Y:S01]  /*2124a0*/  LDL.LU R22, [R1+0x5428] ;  /* 0x0054280001167983 */ /* 0x000f220000300800 */
[----:B------:R-:W-:Y:S01]  /*2124b0*/  IMAD.MOV.U32 R9, RZ, RZ, R33 ;  /* 0x000000ffff097224 */ /* 0x000fe200078e0021 */
[----:B------:R-:W-:Y:S01]  /*2124c0*/  PRMT R15, R7, 0x5210, R16 ;  /* 0x00005210070f7816 */ /* 0x000fe20000000010 */
[----:B------:R-:W-:Y:S01]  /*2124d0*/  IMAD.MOV.U32 R7, RZ, RZ, R32 ;  /* 0x000000ffff077224 */ /* 0x000fe200078e0020 */
[----:B------:R-:W-:-:S04]  /*2124e0*/  NOP ;  /* 0x0000000000007918 */ /* 0x000fc80000000000 */
[----:B------:R-:W-:Y:S04]  /*2124f0*/  STL.64 [R1+0xa0e8], R6 ;  /* 0x00a0e80601007387 */ /* 0x000fe80000100a00 */
[----:B------:R-:W-:Y:S04]  /*212500*/  STL.64 [R1+0xa140], R4 ;  /* 0x00a1400401007387 */ /* 0x000fe80000100a00 */
[----:B------:R-:W-:Y:S04]  /*212510*/  STL [R1+0xa0c8], R9 ;  /* 0x00a0c80901007387 */ /* 0x000fe80000100800 */
[----:B------:R-:W4:Y:S01]  /*212520*/  LDL.LU R33, [R1+0x5424] ;  /* 0x0054240001217983 */ /* 0x000f220000300800 */
[----:B------:R-:W-:-:S03]  /*212530*/  LOP3.LUT R40, R29, 0xffff, RZ, 0xc0, !PT ;  /* 0x0000ffff1d287812 */ /* 0x000fc600078ec0ff */
[----:B------:R-:W4:Y:S01]  /*212540*/  LDL.LU R32, [R1+0x5410] ;  /* 0x0054100001207983 */ /* 0x000f220000300800 */
[----:B------:R-:W-:-:S03]  /*212550*/  LOP3.LUT R42, R30, 0xffff, RZ, 0xc0, !PT ;  /* 0x0000ffff1e2a7812 */ /* 0x000fc600078ec0ff */
[----:B------:R-:W4:Y:S04]  /*212560*/  LDL.LU R29, [R1+0x540c] ;  /* 0x00540c00011d7983 */ /* 0x000f280000300800 */
[----:B------:R-:W4:Y:S04]  /*212570*/  LDL.LU R38, [R1+0x54c] ;  /* 0x00054c0001267983 */ /* 0x000f280000300800 */
[----:B------:R-:W4:Y:S04]  /*212580*/  LDL.LU R36, [R1+0x548] ;  /* 0x0005480001247983 */ /* 0x000f280000300800 */
[----:B------:R-:W4:Y:S01]  /*212590*/  LDL.LU R30, [R1+0x544] ;  /* 0x00054400011e7983 */ /* 0x000f220000300800 */
[----:B--2---:R-:W-:-:S03]  /*2125a0*/  LOP3.LUT R39, R26, 0xffff, RZ, 0xc0, !PT ;  /* 0x0000ffff1a277812 */ /* 0x004fc600078ec0ff */
[----:B------:R-:W2:Y:S04]  /*2125b0*/  LDL.LU R26, [R1+0x534] ;  /* 0x00053400011a7983 */ /* 0x000ea80000300800 */
[----:B------:R3:W-:Y:S01]  /*2125c0*/  STSM.16.M88.4 [R10], R12 ;  /* 0x0000000c0a007844 */ /* 0x0007e20000000200 */
[----:B------:R-:W-:-:S03]  /*2125d0*/  NOP ;  /* 0x0000000000007918 */ /* 0x000fc60000000000 */
[----:B------:R-:W0:Y:S01]  /*2125e0*/  LDS.128 R4, [R10] ;  /* 0x000000000a047984 */ /* 0x000e220000000c00 */
[----:B---3--:R-:W-:-:S03]  /*2125f0*/  PRMT R12, R28, 0x4210, R42 ;  /* 0x000042101c0c7816 */ /* 0x008fc6000000002a */
[----:B------:R-:W3:Y:S01]  /*212600*/  LDL.LU R28, [R1+0x2498] ;  /* 0x00249800011c7983 */ /* 0x000ee20000300800 */
[----:B------:R-:W-:-:S03]  /*212610*/  PRMT R13, R27, 0x4210, R40 ;  /* 0x000042101b0d7816 */ /* 0x000fc60000000028 */
[----:B0-----:R-:W-:Y:S04]  /*212620*/  STL [R1+0x57c], R7 ;  /* 0x00057c0701007387 */ /* 0x001fe80000100800 */
[----:B------:R-:W3:Y:S04]  /*212630*/  LDL.LU R35, [R1+0x247c] ;  /* 0x00247c0001237983 */ /* 0x000ee80000300800 */
[----:B------:R-:W3:Y:S01]  /*212640*/  LDL.LU R27, [R1+0x2478] ;  /* 0x00247800011b7983 */ /* 0x000ee20000300800 */
[----:B----4-:R-:W-:-:S03]  /*212650*/  LOP3.LUT R37, R22, 0xffff, RZ, 0xc0, !PT ;  /* 0x0000ffff16257812 */ /* 0x010fc600078ec0ff */
[----:B------:R-:W4:Y:S04]  /*212660*/  LDL.LU R22, [R1+0x246c] ;  /* 0x00246c0001167983 */ /* 0x000f280000300800 */
[----:B------:R-:W4:Y:S01]  /*212670*/  LDL.LU R31, [R1+0x558] ;  /* 0x00055800011f7983 */ /* 0x000f220000300800 */
[----:B------:R-:W-:Y:S02]  /*212680*/  LOP3.LUT R25, R25, 0xffff, RZ, 0xc0, !PT ;  /* 0x0000ffff19197812 */ /* 0x000fe400078ec0ff */
[----:B------:R-:W-:Y:S02]  /*212690*/  PRMT R15, R20, 0x4210, R39 ;  /* 0x00004210140f7816 */ /* 0x000fe40000000027 */
[----:B------:R-:W-:Y:S01]  /*2126a0*/  PRMT R14, R24, 0x4210, R25 ;  /* 0x00004210180e7816 */ /* 0x000fe20000000019 */
[----:B------:R-:W-:Y:S01]  /*2126b0*/  NOP ;  /* 0x0000000000007918 */ /* 0x000fe20000000000 */
[----:B------:R-:W4:Y:S01]  /*2126c0*/  LDL.LU R24, [R1+0x55c] ;  /* 0x00055c0001187983 */ /* 0x000f220000300800 */
[----:B------:R-:W-:-:S02]  /*2126d0*/  IMAD.MOV.U32 R20, RZ, RZ, R8 ;  /* 0x000000ffff147224 */ /* 0x000fc400078e0008 */
[----:B------:R-:W-:Y:S01]  /*2126e0*/  IMAD.MOV.U32 R9, RZ, RZ, R4 ;  /* 0x000000ffff097224 */ /* 0x000fe200078e0004 */
[----:B------:R2:W-:Y:S01]  /*2126f0*/  STSM.16.M88.4 [R10], R12 ;  /* 0x0000000c0a007844 */ /* 0x0005e20000000200 */
[----:B------:R-:W-:Y:S02]  /*212700*/  IMAD.MOV.U32 R8, RZ, RZ, R5 ;  /* 0x000000ffff087224 */ /* 0x000fe400078e0005 */
[----:B------:R-:W-:Y:S01]  /*212710*/  IMAD.MOV.U32 R0, RZ, RZ, R6 ;  /* 0x000000ffff007224 */ /* 0x000fe200078e0006 */
[----:B------:R-:W-:Y:S01]  /*212720*/  NOP ;  /* 0x0000000000007918 */ /* 0x000fe20000000000 */
[----:B------:R-:W0:Y:S01]  /*212730*/  LDS.128 R4, [R10] ;  /* 0x000000000a047984 */ /* 0x000e220000000c00 */
[----:B------:R-:W-:-:S03]  /*212740*/  LOP3.LUT R34, R33, 0xffff, RZ, 0xc0, !PT ;  /* 0x0000ffff21227812 */ /* 0x000fc600078ec0ff */
[----:B------:R-:W4:Y:S01]  /*212750*/  LDL.LU R33, [R1+0x554] ;  /* 0x0005540001217983 */ /* 0x000f220000300800 */
[----:B------:R-:W-:-:S03]  /*212760*/  LOP3.LUT R16, R29, 0xffff, RZ, 0xc0, !PT ;  /* 0x0000ffff1d107812 */ /* 0x000fc600078ec0ff */
[----:B------:R-:W4:Y:S01]  /*212770*/  LDL.LU R29, [R1+0x550] ;  /* 0x00055000011d7983 */ /* 0x000f220000300800 */
[----:B------:R-:W-:Y:S02]  /*212780*/  LOP3.LUT R32, R32, 0xffff, RZ, 0xc0, !PT ;  /* 0x0000ffff20207812 */ /* 0x000fe400078ec0ff */
[----:B--2---:R-:W-:Y:S02]  /*212790*/  PRMT R15, R26, 0x4210, R16 ;  /* 0x000042101a0f7816 */ /* 0x004fe40000000010 */
[----:B------:R-:W2:Y:S04]  /*2127a0*/  LDL.LU R26, [R1+0x1d14] ;  /* 0x001d1400011a7983 */ /* 0x000ea80000300800 */
[----:B0-----:R-:W-:Y:S04]  /*2127b0*/  STL.64 [R1+0x560], R4 ;  /* 0x0005600401007387 */ /* 0x001fe80000100a00 */
[----:B------:R-:W-:Y:S01]  /*2127c0*/  STL.64 [R1+0x568], R6 ;  /* 0x0005680601007387 */ /* 0x000fe20000100a00 */
[----:B------:R-:W-:Y:S01]  /*2127d0*/  PRMT R12, R38, 0x4210, R37 ;  /* 0x00004210260c7816 */ /* 0x000fe20000000025 */
[----:B------:R-:W-:-:S02]  /*2127e0*/  NOP ;  /* 0x0000000000007918 */ /* 0x000fc40000000000 */
[----:B------:R-:W2:Y:S01]  /*2127f0*/  LDL.LU R53, [R1+0x1d10] ;  /* 0x001d100001357983 */ /* 0x000ea20000300800 */
[----:B------:R-:W-:-:S03]  /*212800*/  PRMT R14, R30, 0x4210, R32 ;  /* 0x000042101e0e7816 */ /* 0x000fc60000000020 */
[----:B------:R-:W2:Y:S04]  /*212810*/  LDL.LU R49, [R1+0x1cf8] ;  /* 0x001cf80001317983 */ /* 0x000ea80000300800 */
[----:B------:R-:W2:Y:S04]  /*212820*/  LDL.LU R48, [R1+0x1cf0] ;  /* 0x001cf00001307983 */ /* 0x000ea80000300800 */
[----:B------:R-:W2:Y:S04]  /*212830*/  LDL.LU R46, [R1+0x16a0] ;  /* 0x0016a000012e7983 */ /* 0x000ea80000300800 */
[----:B------:R-:W2:Y:S04]  /*212840*/  LDL.LU R45, [R1+0x163c] ;  /* 0x00163c00012d7983 */ /* 0x000ea80000300800 */
[----:B------:R-:W2:Y:S01]  /*212850*/  LDL.LU R44, [R1+0x1638] ;  /* 0x00163800012c7983 */ /* 0x000ea20000300800 */
[----:B---3--:R-:W-:-:S03]  /*212860*/  LOP3.LUT R30, R28, 0xffff, RZ, 0xc0, !PT ;  /* 0x0000ffff1c1e7812 */ /* 0x008fc600078ec0ff */
[----:B------:R-:W3:Y:S01]  /*212870*/  LDL.LU R28, [R1+0x1634] ;  /* 0x00163400011c7983 */ /* 0x000ee20000300800 */
[----:B------:R-:W-:-:S03]  /*212880*/  PRMT R13, R36, 0x4210, R34 ;  /* 0x00004210240d7816 */ /* 0x000fc60000000022 */
[----:B------:R-:W3:Y:S04]  /*212890*/  LDL.LU R41, [R1+0x29c] ;  /* 0x00029c0001297983 */ /* 0x000ee80000300800 */
[----:B------:R4:W-:Y:S01]  /*2128a0*/  STSM.16.M88.4 [R10], R12 ;  /* 0x0000000c0a007844 */ /* 0x0009e20000000200 */
[----:B------:R-:W-:-:S03]  /*2128b0*/  NOP ;  /* 0x0000000000007918 */ /* 0x000fc60000000000 */
[----:B------:R-:W0:Y:S01]  /*2128c0*/  LDS.128 R4, [R10] ;  /* 0x000000000a047984 */ /* 0x000e220000000c00 */
[----:B----4-:R-:W-:-:S03]  /*2128d0*/  PRMT R12, R31, 0x4210, R30 ;  /* 0x000042101f0c7816 */ /* 0x010fc6000000001e */
[----:B------:R-:W4:Y:S01]  /*2128e0*/  LDL.LU R31, [R1+0x298] ;  /* 0x00029800011f7983 */ /* 0x000f220000300800 */
[----:B------:R-:W-:Y:S02]  /*2128f0*/  LOP3.LUT R36, R35, 0xffff, RZ, 0xc0, !PT ;  /* 0x0000ffff23247812 */ /* 0x000fe400078ec0ff */
[----:B------:R-:W-:Y:S02]  /*212900*/  LOP3.LUT R27, R27, 0xffff, RZ, 0xc0, !PT ;  /* 0x0000ffff1b1b7812 */ /* 0x000fe400078ec0ff */
[----:B------:R-:W-:Y:S02]  /*212910*/  LOP3.LUT R22, R22, 0xffff, RZ, 0xc0, !PT ;  /* 0x0000ffff16167812 */ /* 0x000fe400078ec0ff */
[----:B------:R-:W-:Y:S02]  /*212920*/  PRMT R13, R24, 0x4210, R36 ;  /* 0x00004210180d7816 */ /* 0x000fe40000000024 */
[----:B------:R-:W4:Y:S04]  /*212930*/  LDL.LU R24, [R1+0x290] ;  /* 0x0002900001187983 */ /* 0x000f280000300800 */
[----:B------:R-:W4:Y:S04]  /*212940*/  LDL.LU R38, [R1+0x294] ;  /* 0x0002940001267983 */ /* 0x000f280000300800 */
[----:B0-----:R-:W-:Y:S04]  /*212950*/  STL.64 [R1+0x550], R4 ;  /* 0x0005500401007387 */ /* 0x001fe80000100a00 */
[----:B------:R2:W-:Y:S04]  /*212960*/  STL.64 [R1+0x558], R6 ;  /* 0x0005580601007387 */ /* 0x0005e80000100a00 */
[----:B------:R-:W4:Y:S01]  /*212970*/  LDL.LU R35, [R1+0x2a8] ;  /* 0x0002a80001237983 */ /* 0x000f220000300800 */
[----:B------:R-:W-:-:S03]  /*212980*/  PRMT R14, R33, 0x4210, R27 ;  /* 0x00004210210e7816 */ /* 0x000fc6000000001b */
[----:B------:R-:W4:Y:S01]  /*212990*/  LDL.LU R33, [R1+0x2a0] ;  /* 0x0002a00001217983 */ /* 0x000f220000300800 */
[----:B------:R-:W-:Y:S01]  /*2129a0*/  PRMT R15, R29, 0x4210, R22 ;  /* 0x000042101d0f7816 */ /* 0x000fe20000000016 */
[----:B------:R-:W-:Y:S02]  /*2129b0*/  NOP ;  /* 0x0000000000007918 */ /* 0x000fe40000000000 */
[----:B------:R-:W4:Y:S01]  /*2129c0*/  LDL.LU R29, [R1+0x2a4] ;  /* 0x0002a400011d7983 */ /* 0x000f220000300800 */
[----:B--2---:R-:W-:-:S03]  /*2129d0*/  LOP3.LUT R7, R26, 0xffff, RZ, 0xc0, !PT ;  /* 0x0000ffff1a077812 */ /* 0x004fc600078ec0ff */
[----:B------:R-:W2:Y:S04]  /*2129e0*/  LDL.LU R26, [R1+0x1e0] ;  /* 0x0001e000011a7983 */ /* 0x000ea80000300800 */
[----:B------:R3:W-:Y:S01]  /*2129f0*/  STSM.16.M88.4 [R10], R12 ;  /* 0x0000000c0a007844 */ /* 0x0007e20000000200 */
[----:B------:R-:W-:-:S04]  /*212a00*/  LOP3.LUT R4, R48, 0xffff, RZ, 0xc0, !PT ;  /* 0x0000ffff30047812 */ /* 0x000fc800078ec0ff */
[----:B---3--:R-:W-:Y:S02]  /*212a10*/  PRMT R15, R28, 0x4210, R4 ;  /* 0x000042101c0f7816 */ /* 0x008fe40000000004 */
[----:B------:R-:W3:Y:S01]  /*212a20*/  LDL.LU R28, [R1+0x2b4] ;  /* 0x0002b400011c7983 */ /* 0x000ee20000300800 */
[----:B------:R-:W-:Y:S01]  /*212a30*/  LOP3.LUT R5, R49, 0xffff, RZ, 0xc0, !PT ;  /* 0x0000ffff31057812 */ /* 0x000fe200078ec0ff */
[----:B------:R-:W-:Y:S02]  /*212a40*/  NOP ;  /* 0x0000000000007918 */ /* 0x000fe40000000000 */
[----:B------:R-:W0:Y:S01]  /*212a50*/  LDS.128 R48, [R10] ;  /* 0x000000000a307984 */ /* 0x000e220000000c00 */
[----:B------:R-:W-:Y:S02]  /*212a60*/  LOP3.LUT R6, R53, 0xffff, RZ, 0xc0, !PT ;  /* 0x0000ffff35067812 */ /* 0x000fe400078ec0ff */
[----:B------:R-:W-:Y:S02]  /*212a70*/  PRMT R12, R46, 0x4210, R7 ;  /* 0x000042102e0c7816 */ /* 0x000fe40000000007 */
[----:B------:R-:W-:-:S02]  /*212a80*/  PRMT R13, R45, 0x4210, R6 ;  /* 0x000042102d0d7816 */ /* 0x000fc40000000006 */
[----:B------:R-:W-:Y:S01]  /*212a90*/  PRMT R14, R44, 0x4210, R5 ;  /* 0x000042102c0e7816 */ /* 0x000fe20000000005 */
[----:B------:R-:W-:-:S04]  /*212aa0*/  NOP ;  /* 0x0000000000007918 */ /* 0x000fc80000000000 */
[----:B------:R4:W-:Y:S02]  /*212ab0*/  STSM.16.M88.4 [R10], R12 ;  /* 0x0000000c0a007844 */ /* 0x0009e40000000200 */
[----:B----4-:R-:W-:Y:S02]  /*212ac0*/  PRMT R13, R31, 0x5210, R40 ;  /* 0x000052101f0d7816 */ /* 0x010fe40000000028 */
[----:B0-----:R-:W-:Y:S04]  /*212ad0*/  STL.64 [R1+0x540], R48 ;  /* 0x0005403001007387 */ /* 0x001fe80000100a00 */
[----:B------:R-:W-:Y:S01]  /*212ae0*/  STL.64 [R1+0x548], R50 ;  /* 0x0005483201007387 */ /* 0x000fe20000100a00 */
[----:B------:R-:W-:-:S03]  /*212af0*/  NOP ;  /* 0x0000000000007918 */ /* 0x000fc60000000000 */
[----:B------:R-:W4:Y:S04]  /*212b00*/  LDL.LU R31, [R1+0x2b0] ;  /* 0x0002b000011f7983 */ /* 0x000f280000300800 */
[----:B------:R-:W0:Y:S01]  /*212b10*/  LDS.128 R48, [R10] ;  /* 0x000000000a307984 */ /* 0x000e220000000c00 */
[----:B------:R-:W-:Y:S02]  /*212b20*/  PRMT R12, R41, 0x5210, R42 ;  /* 0x00005210290c7816 */ /* 0x000fe4000000002a */
[----:B------:R-:W-:Y:S02]  /*212b30*/  PRMT R14, R24, 0x5210, R25 ;  /* 0x00005210180e7816 */ /* 0x000fe40000000019 */
[----:B------:R-:W-:Y:S01]  /*212b40*/  PRMT R15, R38, 0x5210, R39 ;  /* 0x00005210260f7816 */ /* 0x000fe20000000027 */
[----:B------:R-:W4:Y:S01]  /*212b50*/  LDL.LU R25, [R1+0x2ac] ;  /* 0x0002ac0001197983 */ /* 0x000f220000300800 */
[----:B------:R-:W-:Y:S01]  /*212b60*/  IMAD.MOV.U32 R24, RZ, RZ, R21 ;  /* 0x000000ffff187224 */ /* 0x000fe200078e0015 */
[----:B------:R-:W-:-:S02]  /*212b70*/  NOP ;  /* 0x0000000000007918 */ /* 0x000fc40000000000 */
[----:B------:R-:W4:Y:S04]  /*212b80*/  LDL.LU R21, [R1+0x1dc] ;  /* 0x0001dc0001157983 */ /* 0x000f280000300800 */
[----:B------:R1:W-:Y:S02]  /*212b90*/  STSM.16.M88.4 [R10], R12 ;  /* 0x0000000c0a007844 */ /* 0x0003e40000000200 */
[----:B-1----:R-:W-:Y:S02]  /*212ba0*/  PRMT R12, R35, 0x5210, R37 ;  /* 0x00005210230c7816 */ /* 0x002fe40000000025 */
[----:B0-----:R-:W-:Y:S04]  /*212bb0*/  STL.64 [R1+0x530], R48 ;  /* 0x0005303001007387 */ /* 0x001fe80000100a00 */
[----:B------:R-:W-:Y:S01]  /*212bc0*/  STL.64 [R1+0x538], R50 ;  /* 0x0005383201007387 */ /* 0x000fe20000100a00 */
[----:B------:R-:W-:-:S03]  /*212bd0*/  NOP ;  /* 0x0000000000007918 */ /* 0x000fc60000000000 */
[----:B------:R-:W4:Y:S01]  /*212be0*/  LDL.LU R35, [R1+0x2bc] ;  /* 0x0002bc0001237983 */ /* 0x000f220000300800 */
[----:B------:R-:W-:-:S03]  /*212bf0*/  PRMT R13, R33, 0x5210, R34 ;  /* 0x00005210210d7816 */ /* 0x000fc60000000022 */
[----:B------:R-:W0:Y:S04]  /*212c00*/  LDS.128 R48, [R10] ;  /* 0x000000000a307984 */ /* 0x000e280000000c00 */
[----:B------:R-:W4:Y:S01]  /*212c10*/  LDL.LU R34, [R1+0x2c0] ;  /* 0x0002c00001227983 */ /* 0x000f220000300800 */
[----:B------:R-:W-:Y:S02]  /*212c20*/  PRMT R14, R29, 0x5210, R32 ;  /* 0x000052101d0e7816 */ /* 0x000fe40000000020 */
[----:B--2---:R-:W-:Y:S01]  /*212c30*/  PRMT R15, R26, 0x5210, R16 ;  /* 0x000052101a0f7816 */ /* 0x004fe20000000010 */
[----:B------:R-:W-:Y:S01]  /*212c40*/  NOP ;  /* 0x0000000000007918 */ /* 0x000fe20000000000 */
[----:B------:R-:W2:Y:S04]  /*212c50*/  LDL.LU R16, [R1+0x2b8] ;  /* 0x0002b80001107983 */ /* 0x000ea80000300800 */
[----:B------:R-:W2:Y:S01]  /*212c60*/  LDL.LU R29, [R1+0x1d8] ;  /* 0x0001d800011d7983 */ /* 0x000ea20000300800 */
[----:B------:R-:W-:-:S02]  /*212c70*/  IMAD.MOV.U32 R26, RZ, RZ, R20 ;  /* 0x000000ffff1a7224 */ /* 0x000fc400078e0014 */
[----:B0-----:R-:W-:Y:S01]  /*212c80*/  IMAD.MOV.U32 R20, RZ, RZ, R49 ;  /* 0x000000ffff147224 */ /* 0x001fe200078e0031 */
[----:B------:R-:W-:Y:S04]  /*212c90*/  STL [R1+0x520], R48 ;  /* 0x0005203001007387 */ /* 0x000fe80000100800 */
[----:B------:R-:W-:Y:S04]  /*212ca0*/  STL.64 [R1+0x528], R50 ;  /* 0x0005283201007387 */ /* 0x000fe80000100a00 */
[----:B------:R-:W-:Y:S04]  /*212cb0*/  STL [R1+0xa0b0], R20 ;  /* 0x00a0b01401007387 */ /* 0x000fe80000100800 */
[----:B------:R3:W-:Y:S04]  /*212cc0*/  STSM.16.M88.4 [R10], R12 ;  /* 0x0000000c0a007844 */ /* 0x0007e80000000200 */
[----:B------:R-:W2:Y:S04]  /*212cd0*/  LDL.LU R33, [R1+0x5508] ;  /* 0x0055080001217983 */ /* 0x000ea80000300800 */
[----:B------:R-:W2:Y:S01]  /*212ce0*/  LDL.LU R32, [R1+0x5504] ;  /* 0x0055040001207983 */ /* 0x000ea20000300800 */
[----:B---3--:R-:W-:-:S03]  /*212cf0*/  PRMT R12, R28, 0x5210, R30 ;  /* 0x000052101c0c7816 */ /* 0x008fc6000000001e */
[----:B------:R-:W3:Y:S04]  /*212d00*/  LDL.LU R30, [R1+0x54f8] ;  /* 0x0054f800011e7983 */ /* 0x000ee80000300800 */
[----:B------:R-:W3:Y:S01]  /*212d10*/  LDL.LU R28, [R1+0x54f4] ;  /* 0x0054f400011c7983 */ /* 0x000ee20000300800 */
[----:B----4-:R-:W-:Y:S01]  /*212d20*/  PRMT R13, R31, 0x5210, R36 ;  /* 0x000052101f0d7816 */ /* 0x010fe20000000024 */
[----:B------:R-:W-:Y:S02]  /*212d30*/  NOP ;  /* 0x0000000000007918 */ /* 0x000fe40000000000 */
[----:B------:R-:W0:Y:S01]  /*212d40*/  LDS.128 R36, [R10] ;  /* 0x000000000a247984 */ /* 0x000e220000000c00 */
[----:B------:R-:W-:Y:S01]  /*212d50*/  PRMT R14, R25, 0x5210, R27 ;  /* 0x00005210190e7816 */ /* 0x000fe2000000001b */
[----:B------:R-:W-:Y:S01]  /*212d60*/  IMAD.MOV.U32 R25, RZ, RZ, R18 ;  /* 0x000000ffff197224 */ /* 0x000fe200078e0012 */
[----:B------:R-:W-:Y:S01]  /*212d70*/  PRMT R15, R21, 0x5210, R22 ;  /* 0x00005210150f7816 */ /* 0x000fe20000000016 */
[----:B------:R-:W-:-:S04]  /*212d80*/  NOP ;  /* 0x0000000000007918 */ /* 0x000fc80000000000 */
[----:B------:R1:W-:Y:S04]  /*212d90*/  STSM.16.M88.4 [R10], R12 ;  /* 0x0000000c0a007844 */ /* 0x0003e80000000200 */
[----:B0-----:R-:W-:Y:S01]  /*212da0*/  STL.64 [R1+0x510], R36 ;  /* 0x0005102401007387 */ /* 0x001fe20000100a00 */
[----:B------:R-:W-:-:S03]  /*212db0*/  IMAD.MOV.U32 R21, RZ, RZ, R38 ;  /* 0x000000ffff157224 */ /* 0x000fc600078e0026 */
[----:B------:R-:W-:Y:S04]  /*212dc0*/  STL [R1+0x51c], R39 ;  /* 0x00051c2701007387 */ /* 0x000fe80000100800 */
[----:B------:R-:W4:Y:S01]  /*212dd0*/  LDL.LU R31, [R1+0x1b3c] ;  /* 0x001b3c00011f7983 */ /* 0x000f220000300800 */
[----:B-1----:R-:W-:-:S03]  /*212de0*/  PRMT R12, R35, 0x5210, R7 ;  /* 0x00005210230c7816 */ /* 0x002fc60000000007 */
[----:B------:R-:W4:Y:S04]  /*212df0*/  LDL.LU R27, [R1+0x1b38] ;  /* 0x001b3800011b7983 */ /* 0x000f280000300800 */
[----:B------:R-:W4:Y:S01]  /*212e00*/  LDL.LU R22, [R1+0x178c] ;  /* 0x00178c0001167983 */ /* 0x000f220000300800 */
[----:B------:R-:W-:-:S03]  /*212e10*/  PRMT R13, R34, 0x5210, R6 ;  /* 0x00005210220d7816 */ /* 0x000fc60000000006 */
[----:B------:R-:W4:Y:S04]  /*212e20*/  LDL.LU R18, [R1+0x1788] ;  /* 0x0017880001127983 */ /* 0x000f280000300800 */
[----:B------:R-:W-:Y:S01]  /*212e30*/  STL [R1+0xa0a4], R21 ;  /* 0x00a0a41501007387 */ /* 0x000fe20000100800 */
[----:B--2---:R-:W-:Y:S02]  /*212e40*/  PRMT R14, R16, 0x5210, R5 ;  /* 0x00005210100e7816 */ /* 0x004fe40000000005 */
[----:B------:R-:W-:Y:S01]  /*212e50*/  PRMT R15, R29, 0x5210, R4 ;  /* 0x000052101d0f7816 */ /* 0x000fe20000000004 */
[----:B------:R-:W-:Y:S01]  /*212e60*/  NOP ;  /* 0x0000000000007918 */ /* 0x000fe20000000000 */
[----:B------:R-:W0:Y:S01]  /*212e70*/  LDS.128 R4, [R10] ;  /* 0x000000000a047984 */ /* 0x000e220000000c00 */
[----:B------:R-:W-:-:S03]  /*212e80*/  NOP ;  /* 0x0000000000007918 */ /* 0x000fc60000000000 */
[----:B------:R-:W2:Y:S01]  /*212e90*/  LDL.LU R29, [R1+0x5454] ;  /* 0x00545400011d7983 */ /* 0x000ea20000300800 */
[----:B------:R-:W-:-:S03]  /*212ea0*/  LOP3.LUT R49, R32, 0xffff, RZ, 0xc0, !PT ;  /* 0x0000ffff20317812 */ /* 0x000fc600078ec0ff */
[----:B0-----:R-:W-:Y:S04]  /*212eb0*/  STL [R1+0x504], R5 ;  /* 0x0005040501007387 */ /* 0x001fe80000100800 */
[----:B------:R-:W-:Y:S04]  /*212ec0*/  STL.64 [R1+0x508], R6 ;  /* 0x0005080601007387 */ /* 0x000fe80000100a00 */
[----:B------:R-:W2:Y:S04]  /*212ed0*/  LDL.LU R16, [R1+0x5450] ;  /* 0x0054500001107983 */ /* 0x000ea80000300800 */
[----:B------:R-:W2:Y:S04]  /*212ee0*/  LDL.LU R38, [R1+0x5438] ;  /* 0x0054380001267983 */ /* 0x000ea80000300800 */
[----:B------:R-:W2:Y:S04]  /*212ef0*/  LDL.LU R37, [R1+0x5434] ;  /* 0x0054340001257983 */ /* 0x000ea80000300800 */
[----:B------:R-:W2:Y:S04]  /*212f00*/  LDL.LU R34, [R1+0x1b48] ;  /* 0x001b480001227983 */ /* 0x000ea80000300800 */
[----:B------:R-:W2:Y:S01]  /*212f10*/  LDL.LU R32, [R1+0x1b44] ;  /* 0x001b440001207983 */ /* 0x000ea20000300800 */
[----:B---3--:R-:W-:-:S03]  /*212f20*/  LOP3.LUT R46, R30, 0xffff, RZ, 0xc0, !PT ;  /* 0x0000ffff1e2e7812 */ /* 0x008fc600078ec0ff */
[----:B------:R-:W3:Y:S01]  /*212f30*/  LDL.LU R30, [R1+0x1b40] ;  /* 0x001b4000011e7983 */ /* 0x000ee20000300800 */
[----:B------:R-:W-:Y:S01]  /*212f40*/  LOP3.LUT R44, R28, 0xffff, RZ, 0xc0, !PT ;  /* 0x0000ffff1c2c7812 */ /* 0x000fe200078ec0ff */
[----:B------:R-:W-:Y:S02]  /*212f50*/  IMAD.MOV.U32 R28, RZ, RZ, R25 ;  /* 0x000000ffff1c7224 */ /* 0x000fe400078e0019 */
[----:B------:R-:W3:Y:S01]  /*212f60*/  LDL.LU R25, [R1+0x1608] ;  /* 0x0016080001197983 */ /* 0x000ee20000300800 */
[----:B------:R-:W-:-:S03]  /*212f70*/  IMAD.MOV.U32 R20, RZ, RZ, R4 ;  /* 0x000000ffff147224 */ /* 0x000fc600078e0004 */
[----:B------:R-:W-:Y:S01]  /*212f80*/  STSM.16.M88.4 [R10], R12 ;  /* 0x0000000c0a007844 */ /* 0x000fe20000000200 */
[----:B------:R-:W-:-:S03]  /*212f90*/  NOP ;  /* 0x0000000000007918 */ /* 0x000fc60000000000 */
[----:B------:R-:W0:Y:S01]  /*212fa0*/  LDS.128 R4, [R10] ;  /* 0x000000000a047984 */ /* 0x000e220000000c00 */
[----:B------:R-:W-:-:S03]  /*212fb0*/  LOP3.LUT R50, R33, 0xffff, RZ, 0xc0, !PT ;  /* 0x0000ffff21327812 */ /* 0x000fc600078ec0ff */
[----:B0-----:R-:W-:Y:S01]  /*212fc0*/  STL [R1+0x4f8], R6 ;  /* 0x0004f80601007387 */ /* 0x001fe20000100800 */
[----:B----4-:R-:W-:-:S03]  /*212fd0*/  PRMT R13, R27, 0x4210, R49 ;  /* 0x000042101b0d7816 */ /* 0x010fc60000000031 */
[----:B------:R-:W4:Y:S01]  /*212fe0*/  LDL.LU R27, [R1+0x52d8] ;  /* 0x0052d800011b7983 */ /* 0x000f220000300800 */
[----:B------:R-:W-:-:S03]  /*212ff0*/  PRMT R12, R31, 0x4210, R50 ;  /* 0x000042101f0c7816 */ /* 0x000fc60000000032 */
[----:B------:R-:W4:Y:S04]  /*213000*/  LDL.LU R33, [R1+0x52d0] ;  /* 0x0052d00001217983 */ /* 0x000f280000300800 */
[----:B------:R-:W4:Y:S01]  /*213010*/  LDL.LU R31, [R1+0x52a4] ;  /* 0x0052a400011f7983 */ /* 0x000f220000300800 */
[----:B------:R-:W-:Y:S02]  /*213020*/  PRMT R14, R22, 0x4210, R46 ;  /* 0x00004210160e7816 */ /* 0x000fe4000000002e */
[----:B------:R-:W-:Y:S01]  /*213030*/  PRMT R15, R18, 0x4210, R44 ;  /* 0x00004210120f7816 */ /* 0x000fe2000000002c */
[----:B------:R-:W-:-:S04]  /*213040*/  NOP ;  /* 0x0000000000007918 */ /* 0x000fc80000000000 */
[----:B------:R3:W-:Y:S01]  /*213050*/  STSM.16.M88.4 [R10], R12 ;  /* 0x0000000c0a007844 */ /* 0x0007e20000000200 */
[----:B--2---:R-:W-:-:S03]  /*213060*/  LOP3.LUT R36, R29, 0xffff, RZ, 0xc0, !PT ;  /* 0x0000ffff1d247812 */ /* 0x004fc600078ec0ff */
[----:B------:R-:W2:Y:S04]  /*213070*/  LDL.LU R29, [R1+0x249c] ;  /* 0x00249c00011d7983 */ /* 0x000ea80000300800 */
[----:B------:R-:W2:Y:S04]  /*213080*/  LDL.LU R48, [R1+0x1b58] ;  /* 0x001b580001307983 */ /* 0x000ea80000300800 */
[----:B------:R-:W2:Y:S04]  /*213090*/  LDL.LU R45, [R1+0x1b54] ;  /* 0x001b5400012d7983 */ /* 0x000ea80000300800 */
[----:B------:R-:W2:Y:S04]  /*2130a0*/  LDL.LU R42, [R1+0x1b50] ;  /* 0x001b5000012a7983 */ /* 0x000ea80000300800 */
[----:B------:R-:W2:Y:S01]  /*2130b0*/  LDL.LU R35, [R1+0x1b4c] ;  /* 0x001b4c0001237983 */ /* 0x000ea20000300800 */
[----:B------:R-:W-:Y:S01]  /*2130c0*/  LOP3.LUT R39, R37, 0xffff, RZ, 0xc0, !PT ;  /* 0x0000ffff25277812 */ /* 0x000fe200078ec0ff */
[----:B------:R-:W-:-:S02]  /*2130d0*/  IMAD.MOV.U32 R18, RZ, RZ, R4 ;  /* 0x000000ffff127224 */ /* 0x000fc400078e0004 */
[----:B------:R-:W-:Y:S02]  /*2130e0*/  IMAD.MOV.U32 R21, RZ, RZ, R5 ;  /* 0x000000ffff157224 */ /* 0x000fe400078e0005 */
[----:B------:R-:W-:Y:S01]  /*2130f0*/  IMAD.MOV.U32 R22, RZ, RZ, R7 ;  /* 0x000000ffff167224 */ /* 0x000fe200078e0007 */
[----:B------:R-:W-:Y:S01]  /*213100*/  NOP ;  /* 0x0000000000007918 */ /* 0x000fe20000000000 */
[----:B------:R-:W0:Y:S01]  /*213110*/  LDS.128 R4, [R10] ;  /* 0x000000000a047984 */ /* 0x000e220000000c00 */
[----:B---3--:R-:W-:-:S03]  /*213120*/  PRMT R15, R25, 0x4210, R39 ;  /* 0x00004210190f7816 */ /* 0x008fc60000000027 */
[----:B------:R-:W3:Y:S01]  /*213130*/  LDL.LU R25, [R1+0x1d34] ;  /* 0x001d340001197983 */ /* 0x000ee20000300800 */
[----:B------:R-:W-:-:S03]  /*213140*/  LOP3.LUT R41, R38, 0xffff, RZ, 0xc0, !PT ;  /* 0x0000ffff26297812 */ /* 0x000fc600078ec0ff */
[----:B------:R-:W3:Y:S04]  /*213150*/  LDL.LU R54, [R1+0x1d30] ;  /* 0x001d300001367983 */ /* 0x000ee80000300800 */
[----:B------:R-:W3:Y:S04]  /*213160*/  LDL.LU R40, [R1+0x1d1c] ;  /* 0x001d1c0001287983 */ /* 0x000ee80000300800 */
[----:B0-----:R-:W-:Y:S01]  /*213170*/  STL.64 [R1+0x4e0], R4 ;  /* 0x0004e00401007387 */ /* 0x001fe20000100a00 */
[----:B------:R-:W-:-:S03]  /*213180*/  LOP3.LUT R16, R16, 0xffff, RZ, 0xc0, !PT ;  /* 0x0000ffff10107812 */ /* 0x000fc600078ec0ff */
[----:B------:R-:W-:Y:S01]  /*213190*/  STL.64 [R1+0x4e8], R6 ;  /* 0x0004e80601007387 */ /* 0x000fe20000100a00 */
[----:B------:R-:W-:Y:S01]  /*2131a0*/  PRMT R12, R34, 0x4210, R36 ;  /* 0x00004210220c7816 */ /* 0x000fe20000000024 */
[----:B------:R-:W-:Y:S02]  /*2131b0*/  NOP ;  /* 0x0000000000007918 */ /* 0x000fe40000000000 */
[----:B------:R-:W3:Y:S01]  /*2131c0*/  LDL.LU R38, [R1+0x1d18] ;  /* 0x001d180001267983 */ /* 0x000ee20000300800 */
[----:B------:R-:W-:-:S03]  /*2131d0*/  PRMT R13, R32, 0x4210, R16 ;  /* 0x00004210200d7816 */ /* 0x000fc60000000010 */
[----:B------:R-:W3:Y:S04]  /*2131e0*/  LDL.LU R34, [R1+0x1b68] ;  /* 0x001b680001227983 */ /* 0x000ee80000300800 */
[----:B------:R-:W3:Y:S01]  /*2131f0*/  LDL.LU R32, [R1+0x1b64] ;  /* 0x001b640001207983 */ /* 0x000ee20000300800 */
[----:B------:R-:W-:-:S03]  /*213200*/  PRMT R14, R30, 0x4210, R41 ;  /* 0x000042101e0e7816 */ /* 0x000fc60000000029 */
[----:B------:R-:W3:Y:S04]  /*213210*/  LDL.LU R30, [R1+0x1b60] ;  /* 0x001b6000011e7983 */ /* 0x000ee80000300800 */
[----:B------:R2:W-:Y:S01]  /*213220*/  STSM.16.M88.4 [R10], R12 ;  /* 0x0000000c0a007844 */ /* 0x0005e20000000200 */
[----:B------:R-:W-:-:S03]  /*213230*/  NOP ;  /* 0x0000000000007918 */ /* 0x000fc60000000000 */
[----:B------:R-:W0:Y:S01]  /*213240*/  LDS.128 R4, [R10] ;  /* 0x000000000a047984 */ /* 0x000e220000000c00 */
[----:B----4-:R-:W-:Y:S01]  /*213250*/  LOP3.LUT R37, R27, 0xffff, RZ, 0xc0, !PT ;  /* 0x0000ffff1b257812 */ /* 0x010fe200078ec0ff */
[----:B------:R-:W-:Y:S02]  /*213260*/  IMAD.MOV.U32 R27, RZ, RZ, R26 ;  /* 0x000000ffff1b7224 */ /* 0x000fe400078e001a */
[----:B------:R-:W4:Y:S04]  /*213270*/  LDL.LU R26, [R1+0x1b5c] ;  /* 0x001b5c00011a7983 */ /* 0x000f280000300800 */
[----:B------:R-:W4:Y:S01]  /*213280*/  LDL.LU R53, [R1+0x2d4] ;  /* 0x0002d40001357983 */ /* 0x000f220000300800 */
[----:B------:R-:W-:Y:S02]  /*213290*/  LOP3.LUT R33, R33, 0xffff, RZ, 0xc0, !PT ;  /* 0x0000ffff21217812 */ /* 0x000fe400078ec0ff */
[----:B------:R-:W-:-:S02]  /*2132a0*/  LOP3.LUT R31, R31, 0xffff, RZ, 0xc0, !PT ;  /* 0x0000ffff1f1f7812 */ /* 0x000fc400078ec0ff */
[----:B--2---:R-:W-:Y:S02]  /*2132b0*/  PRMT R12, R48, 0x4210, R37 ;  /* 0x00004210300c7816 */ /* 0x004fe40000000025 */
[----:B------:R-:W2:Y:S01]  /*2132c0*/  LDL.LU R48, [R1+0x2cc] ;  /* 0x0002cc0001307983 */ /* 0x000ea20000300800 */
[----:B------:R-:W-:-:S03]  /*2132d0*/  PRMT R13, R45, 0x4210, R33 ;  /* 0x000042102d0d7816 */ /* 0x000fc60000000021 */
[----:B------:R-:W2:Y:S01]  /*2132e0*/  LDL.LU R45, [R1+0x2c8] ;  /* 0x0002c800012d7983 */ /* 0x000ea20000300800 */
[----:B------:R-:W-:-:S03]  /*2132f0*/  PRMT R14, R42, 0x4210, R31 ;  /* 0x000042102a0e7816 */ /* 0x000fc6000000001f */
[----:B------:R-:W2:Y:S01]  /*213300*/  LDL.LU R42, [R1+0x2c4] ;  /* 0x0002c400012a7983 */ /* 0x000ea20000300800 */
[----:B------:R-:W-:-:S03]  /*213310*/  LOP3.LUT R29, R29, 0xffff, RZ, 0xc0, !PT ;  /* 0x0000ffff1d1d7812 */ /* 0x000fc600078ec0ff */
[----:B0-----:R-:W-:Y:S01]  /*213320*/  STL.64 [R1+0x4d0], R4 ;  /* 0x0004d00401007387 */ /* 0x001fe20000100a00 */
[----:B------:R-:W-:Y:S01]  /*213330*/  PRMT R15, R35, 0x4210, R29 ;  /* 0x00004210230f7816 */ /* 0x000fe2000000001d */
[----:B------:R-:W-:Y:S02]  /*213340*/  NOP ;  /* 0x0000000000007918 */ /* 0x000fe40000000000 */
[----:B------:R3:W-:Y:S04]  /*213350*/  STL.64 [R1+0x4d8], R6 ;  /* 0x0004d80601007387 */ /* 0x0007e80000100a00 */
[----:B------:R-:W2:Y:S01]  /*213360*/  LDL.LU R35, [R1+0x2dc] ;  /* 0x0002dc0001237983 */ /* 0x000ea20000300800 */
[----:B---3--:R-:W-:-:S03]  /*213370*/  LOP3.LUT R7, R25, 0xffff, RZ, 0xc0, !PT ;  /* 0x0000ffff19077812 */ /* 0x008fc600078ec0ff */
[----:B------:R-:W3:Y:S01]  /*213380*/  LDL.LU R25, [R1+0x2d8] ;  /* 0x0002d80001197983 */ /* 0x000ee20000300800 */
[----:B------:R-:W-:Y:S02]  /*213390*/  LOP3.LUT R6, R54, 0xffff, RZ, 0xc0, !PT ;  /* 0x0000ffff36067812 */ /* 0x000fe400078ec0ff */
[----:B------:R-:W-:Y:S02]  /*2133a0*/  LOP3.LUT R5, R40, 0xffff, RZ, 0xc0, !PT ;  /* 0x0000ffff28057812 */ /* 0x000fe400078ec0ff */
[----:B------:R-:W3:Y:S04]  /*2133b0*/  LDL.LU R40, [R1+0x2d0] ;  /* 0x0002d00001287983 */ /* 0x000ee80000300800 */
[----:B------:R0:W-:Y:S01]  /*2133c0*/  STSM.16.M88.4 [R10], R12 ;  /* 0x0000000c0a007844 */ /* 0x0001e20000000200 */
[----:B------:R-:W-:-:S03]  /*2133d0*/  NOP ;  /* 0x0000000000007918 */ /* 0x000fc60000000000 */
[----:B------:R-:W1:Y:S01]  /*2133e0*/  LDS.128 R56, [R10] ;  /* 0x000000000a387984 */ /* 0x000e620000000c00 */
[----:B------:R-:W-:-:S03]  /*2133f0*/  LOP3.LUT R4, R38, 0xffff, RZ, 0xc0, !PT ;  /* 0x0000ffff26047812 */ /* 0x000fc600078ec0ff */
[----:B------:R-:W3:Y:S01]  /*213400*/  LDL.LU R38, [R1+0x21c] ;  /* 0x00021c0001267983 */ /* 0x000ee20000300800 */
[----:B0-----:R-:W-:Y:S02]  /*213410*/  PRMT R12, R34, 0x4210, R7 ;  /* 0x00004210220c7816 */ /* 0x001fe40000000007 */
[----:B------:R-:W-:Y:S01]  /*213420*/  PRMT R13, R32, 0x4210, R6 ;  /* 0x00004210200d7816 */ /* 0x000fe20000000006 */
[----:B------:R-:W3:Y:S04]  /*213430*/  LDL.LU R34, [R1+0x2e4] ;  /* 0x0002e40001227983 */ /* 0x000ee80000300800 */
[----:B------:R-:W3:Y:S01]  /*213440*/  LDL.LU R32, [R1+0x2e8] ;  /* 0x0002e80001207983 */ /* 0x000ee20000300800 */
[----:B------:R-:W-:-:S03]  /*213450*/  PRMT R14, R30, 0x4210, R5 ;  /* 0x000042101e0e7816 */ /* 0x000fc60000000005 */
[----:B------:R-:W3:Y:S01]  /*213460*/  LDL.LU R30, [R1+0x2e0] ;  /* 0x0002e000011e7983 */ /* 0x000ee20000300800 */
[----:B----4-:R-:W-:Y:S01]  /*213470*/  PRMT R15, R26, 0x4210, R4 ;  /* 0x000042101a0f7816 */ /* 0x010fe20000000004 */
[----:B------:R-:W-:-:S04]  /*213480*/  NOP ;  /* 0x0000000000007918 */ /* 0x000fc80000000000 */
[----:B------:R0:W-:Y:S04]  /*213490*/  STSM.16.M88.4 [R10], R12 ;  /* 0x0000000c0a007844 */ /* 0x0001e80000000200 */
[----:B------:R-:W4:Y:S01]  /*2134a0*/  LDL.LU R26, [R1+0x238] ;  /* 0x00023800011a7983 */ /* 0x000f220000300800 */
[----:B0-----:R-:W-:-:S03]  /*2134b0*/  PRMT R12, R53, 0x5210, R50 ;  /* 0x00005210350c7816 */ /* 0x001fc60000000032 */
[----:B-1----:R-:W-:Y:S04]  /*2134c0*/  STL.64 [R1+0x4c0], R56 ;  /* 0x0004c03801007387 */ /* 0x002fe80000100a00 */
[----:B------:R-:W-:Y:S01]  /*2134d0*/  STL.64 [R1+0x4c8], R58 ;  /* 0x0004c83a01007387 */ /* 0x000fe20000100a00 */
[----:B--2---:R-:W-:Y:S01]  /*2134e0*/  PRMT R13, R48, 0x5210, R49 ;  /* 0x00005210300d7816 */ /* 0x004fe20000000031 */
[----:B------:R-:W-:Y:S02]  /*2134f0*/  NOP ;  /* 0x0000000000007918 */ /* 0x000fe40000000000 */
[----:B------:R-:W0:Y:S01]  /*213500*/  LDS.128 R48, [R10] ;  /* 0x000000000a307984 */ /* 0x000e220000000c00 */
[----:B------:R-:W-:Y:S02]  /*213510*/  PRMT R14, R45, 0x5210, R46 ;  /* 0x000052102d0e7816 */ /* 0x000fe4000000002e */
[----:B------:R-:W-:Y:S01]  /*213520*/  PRMT R15, R42, 0x5210, R44 ;  /* 0x000052102a0f7816 */ /* 0x000fe2000000002c */
[----:B------:R-:W-:-:S04]  /*213530*/  NOP ;  /* 0x0000000000007918 */ /* 0x000fc80000000000 */
[----:B------:R1:W-:Y:S02]  /*213540*/  STSM.16.M88.4 [R10], R12 ;  /* 0x0000000c0a007844 */ /* 0x0003e40000000200 */
[----:B-1----:R-:W-:Y:S02]  /*213550*/  PRMT R12, R35, 0x5210, R36 ;  /* 0x00005210230c7816 */ /* 0x002fe40000000024 */
[----:B0-----:R-:W-:Y:S04]  /*213560*/  STL.64 [R1+0x4b0], R48 ;  /* 0x0004b03001007387 */ /* 0x001fe80000100a00 */
[----:B------:R-:W-:Y:S01]  /*213570*/  STL.64 [R1+0x4b8], R50 ;  /* 0x0004b83201007387 */ /* 0x000fe20000100a00 */
[----:B------:R-:W-:-:S03]  /*213580*/  NOP ;  /* 0x0000000000007918 */ /* 0x000fc60000000000 */
[----:B------:R-:W2:Y:S04]  /*213590*/  LDL.LU R36, [R1+0x2f0] ;  /* 0x0002f00001247983 */ /* 0x000ea80000300800 */
[----:B------:R-:W2:Y:S04]  /*2135a0*/  LDL.LU R35, [R1+0x2f4] ;  /* 0x0002f40001237983 */ /* 0x000ea80000300800 */
[----:B------:R-:W0:Y:S01]  /*2135b0*/  LDS.128 R48, [R10] ;  /* 0x000000000a307984 */ /* 0x000e220000000c00 */
[----:B---3--:R-:W-:-:S03]  /*2135c0*/  PRMT R13, R25, 0x5210, R16 ;  /* 0x00005210190d7816 */ /* 0x008fc60000000010 */
[----:B------:R-:W3:Y:S04]  /*2135d0*/  LDL.LU R16, [R1+0x2ec] ;  /* 0x0002ec0001107983 */ /* 0x000ee80000300800 */
[----:B------:R-:W3:Y:S01]  /*2135e0*/  LDL.LU R25, [R1+0x240] ;  /* 0x0002400001197983 */ /* 0x000ee20000300800 */
[----:B------:R-:W-:-:S03]  /*2135f0*/  PRMT R14, R40, 0x5210, R41 ;  /* 0x00005210280e7816 */ /* 0x000fc60000000029 */
[----:B0-----:R-:W-:Y:S04]  /*213600*/  STL.64 [R1+0x4a0], R48 ;  /* 0x0004a03001007387 */ /* 0x001fe80000100a00 */
[----:B------:R-:W-:Y:S01]  /*213610*/  STL.64 [R1+0x4a8], R50 ;  /* 0x0004a83201007387 */ /* 0x000fe20000100a00 */
[----:B------:R-:W-:Y:S01]  /*213620*/  NOP ;  /* 0x0000000000007918 */ /* 0x000fe20000000000 */
[----:B------:R-:W-:Y:S02]  /*213630*/  PRMT R15, R38, 0x5210, R39 ;  /* 0x00005210260f7816 */ /* 0x000fe40000000027 */
[----:B------:R-:W3:Y:S04]  /*213640*/  LDL.LU R39, [R1+0x5528] ;  /* 0x0055280001277983 */ /* 0x000ee80000300800 */
[----:B------:R0:W-:Y:S01]  /*213650*/  STSM.16.M88.4 [R10], R12 ;  /* 0x0000000c0a007844 */ /* 0x0001e20000000200 */
[----:B------:R-:W-:-:S03]  /*213660*/  NOP ;  /* 0x0000000000007918 */ /* 0x000fc60000000000 */
[----:B------:R-:W1:Y:S01]  /*213670*/  LDS.128 R48, [R10] ;  /* 0x000000000a307984 */ /* 0x000e620000000c00 */
        /* <DEDUP_REMOVED lines=9> */
[----:B------:R-:W4:Y:S04]  /*213710*/  LDL.LU R29, [R1+0x1b78] ;  /* 0x001b7800011d7983 */ /* 0x000f280000300800 */
[----:B-1----:R-:W-:Y:S04]  /*213720*/  STL [R1+0x490], R48 ;  /* 0x0004903001007387 */ /* 0x002fe80000100800 */
[----:B------:R-:W-:Y:S04]  /*213730*/  STL.64 [R1+0x498], R50 ;  /* 0x0004983201007387 */ /* 0x000fe80000100a00 */
[----:B------:R-:W4:Y:S04]  /*213740*/  LDL.LU R38, [R1+0x1b74] ;  /* 0x001b740001267983 */ /* 0x000f280000300800 */
[----:B------:R-:W4:Y:S04]  /*213750*/  LDL.LU R31, [R1+0x1b70] ;  /* 0x001b7000011f7983 */ /* 0x000f280000300800 */
[----:B------:R-:W4:Y:S01]  /*213760*/  LDL.LU R30, [R1+0x1b6c] ;  /* 0x001b6c00011e7983 */ /* 0x000f220000300800 */
[----:B--2---:R-:W-:-:S02]  /*213770*/  PRMT R12, R36, 0x5210, R7 ;  /* 0x00005210240c7816 */ /* 0x004fc40000000007 */
[----:B------:R-:W-:Y:S02]  /*213780*/  PRMT R13, R35, 0x5210, R6 ;  /* 0x00005210230d7816 */ /* 0x000fe40000000006 */
[----:B---3--:R-:W-:Y:S02]  /*213790*/  PRMT R14, R16, 0x5210, R5 ;  /* 0x00005210100e7816 */ /* 0x008fe40000000005 */
[----:B------:R-:W-:Y:S01]  /*2137a0*/  PRMT R15, R25, 0x5210, R4 ;  /* 0x00005210190f7816 */ /* 0x000fe20000000004 */
[----:B------:R-:W-:Y:S01]  /*2137b0*/  NOP ;  /* 0x0000000000007918 */ /* 0x000fe20000000000 */
[----:B------:R-:W0:Y:S01]  /*2137c0*/  LDS.128 R4, [R10] ;  /* 0x000000000a047984 */ /* 0x000e220000000c00 */
[----:B------:R-:W-:-:S03]  /*2137d0*/  NOP ;  /* 0x0000000000007918 */ /* 0x000fc60000000000 */
[----:B0-----:R-:W-:Y:S04]  /*2137e0*/  STL.64 [R1+0x480], R4 ;  /* 0x0004800401007387 */ /* 0x001fe80000100a00 */
[----:B------:R-:W-:Y:S04]  /*2137f0*/  STL [R1+0x48c], R7 ;  /* 0x00048c0701007387 */ /* 0x000fe80000100800 */
[----:B------:R-:W2:Y:S04]  /*213800*/  LDL.LU R37, [R1+0x5478] ;  /* 0x0054780001257983 */ /* 0x000ea80000300800 */
[----:B------:R-:W3:Y:S04]  /*213810*/  LDL.LU R36, [R1+0x5474] ;  /* 0x0054740001247983 */ /* 0x000ee80000300800 */
[----:B------:R-:W3:Y:S04]  /*213820*/  LDL.LU R35, [R1+0x545c] ;  /* 0x00545c0001237983 */ /* 0x000ee80000300800 */
[----:B------:R-:W2:Y:S01]  /*213830*/  LDL.LU R16, [R1+0x5458] ;  /* 0x0054580001107983 */ /* 0x000ea20000300800 */
[----:B------:R-:W-:Y:S01]  /*213840*/  IMAD.MOV.U32 R25, RZ, RZ, R6 ;  /* 0x000000ffff197224 */ /* 0x000fe200078e0006 */
[----:B------:R-:W-:-:S04]  /*213850*/  LOP3.LUT R48, R33, 0xffff, RZ, 0xc0, !PT ;  /* 0x0000ffff21307812 */ /* 0x000fc800078ec0ff */
[----:B------:R-:W-:Y:S04]  /*213860*/  STL [R1+0xa080], R25 ;  /* 0x00a0801901007387 */ /* 0x000fe80000100800 */
[----:B------:R-:W3:Y:S01]  /*213870*/  LDL.LU R33, [R1+0x1b88] ;  /* 0x001b880001217983 */ /* 0x000ee20000300800 */
[----:B------:R-:W-:-:S03]  /*213880*/  LOP3.LUT R45, R32, 0xffff, RZ, 0xc0, !PT ;  /* 0x0000ffff202d7812 */ /* 0x000fc600078ec0ff */
[----:B------:R-:W3:Y:S04]  /*213890*/  LDL.LU R32, [R1+0x1b84] ;  /* 0x001b840001207983 */ /* 0x000ee80000300800 */
[----:B------:R4:W-:Y:S01]  /*2138a0*/  STSM.16.M88.4 [R10], R12 ;  /* 0x0000000c0a007844 */ /* 0x0009e20000000200 */
[----:B------:R-:W-:-:S03]  /*2138b0*/  NOP ;  /* 0x0000000000007918 */ /* 0x000fc60000000000 */
[----:B------:R-:W0:Y:S01]  /*2138c0*/  LDS.128 R4, [R10] ;  /* 0x000000000a047984 */ /* 0x000e220000000c00 */
[----:B------:R-:W-:Y:S01]  /*2138d0*/  LOP3.LUT R51, R39, 0xffff, RZ, 0xc0, !PT ;  /* 0x0000ffff27337812 */ /* 0x000fe200078ec0ff */
[----:B------:R-:W-:Y:S01]  /*2138e0*/  IMAD.MOV.U32 R26, RZ, RZ, R24 ;  /* 0x000000ffff1a7224 */ /* 0x000fe200078e0018 */
[----:B------:R-:W-:Y:S01]  /*2138f0*/  LOP3.LUT R50, R34, 0xffff, RZ, 0xc0, !PT ;  /* 0x0000ffff22327812 */ /* 0x000fe200078ec0ff */
[----:B------:R-:W-:Y:S02]  /*213900*/  IMAD.MOV.U32 R24, RZ, RZ, R49 ;  /* 0x000000ffff187224 */ /* 0x000fe400078e0031 */
[----:B------:R-:W-:Y:S01]  /*213910*/  IMAD.MOV.U32 R34, RZ, RZ, R26 ;  /* 0x000000ffff227224 */ /* 0x000fe200078e001a */
[----:B----4-:R-:W-:Y:S02]  /*213920*/  PRMT R12, R29, 0x4210, R51 ;  /* 0x000042101d0c7816 */ /* 0x010fe40000000033 */
[----:B------:R-:W4:Y:S01]  /*213930*/  LDL.LU R29, [R1+0x1b80] ;  /* 0x001b8000011d7983 */ /* 0x000f220000300800 */
[----:B0-----:R-:W-:-:S03]  /*213940*/  IMAD.MOV.U32 R25, RZ, RZ, R5 ;  /* 0x000000ffff197224 */ /* 0x001fc600078e0005 */
[----:B------:R-:W4:Y:S01]  /*213950*/  LDL.LU R26, [R1+0x1b7c] ;  /* 0x001b7c00011a7983 */ /* 0x000f220000300800 */
[----:B------:R-:W-:Y:S01]  /*213960*/  PRMT R14, R31, 0x4210, R48 ;  /* 0x000042101f0e7816 */ /* 0x000fe20000000030 */
[----:B------:R-:W-:Y:S02]  /*213970*/  IMAD.MOV.U32 R31, RZ, RZ, R28 ;  /* 0x000000ffff1f7224 */ /* 0x000fe400078e001c */
[----:B------:R-:W-:Y:S02]  /*213980*/  IMAD.MOV.U32 R28, RZ, RZ, R23 ;  /* 0x000000ffff1c7224 */ /* 0x000fe400078e0017 */
[----:B------:R-:W-:Y:S01]  /*213990*/  IMAD.MOV.U32 R23, RZ, RZ, R4 ;  /* 0x000000ffff177224 */ /* 0x000fe200078e0004 */
[----:B------:R-:W-:Y:S01]  /*2139a0*/  PRMT R13, R38, 0x4210, R50 ;  /* 0x00004210260d7816 */ /* 0x000fe20000000032 */
[----:B------:R-:W-:Y:S01]  /*2139b0*/  STL.64 [R1+0x478], R6 ;  /* 0x0004780601007387 */ /* 0x000fe20000100a00 */
[----:B------:R-:W-:Y:S01]  /*2139c0*/  PRMT R15, R30, 0x4210, R45 ;  /* 0x000042101e0f7816 */ /* 0x000fe2000000002d */
[----:B------:R-:W-:-:S02]  /*2139d0*/  NOP ;  /* 0x0000000000007918 */ /* 0x000fc40000000000 */
[----:B------:R-:W4:Y:S04]  /*2139e0*/  LDL.LU R30, [R1+0x5334] ;  /* 0x00533400011e7983 */ /* 0x000f280000300800 */
[----:B------:R-:W-:Y:S04]  /*2139f0*/  STL.64 [R1+0xa098], R22 ;  /* 0x00a0981601007387 */ /* 0x000fe80000100a00 */
[----:B------:R2:W-:Y:S04]  /*213a00*/  STL.64 [R1+0xa088], R24 ;  /* 0x00a0881801007387 */ /* 0x0005e80000100a00 */
[----:B------:R-:W4:Y:S04]  /*213a10*/  LDL.LU R53, [R1+0x5330] ;  /* 0x0053300001357983 */ /* 0x000f280000300800 */
[----:B------:R0:W-:Y:S01]  /*213a20*/  STSM.16.M88.4 [R10], R12 ;  /* 0x0000000c0a007844 */ /* 0x0001e20000000200 */
[----:B------:R-:W-:-:S03]  /*213a30*/  NOP ;  /* 0x0000000000007918 */ /* 0x000fc60000000000 */
[----:B------:R-:W4:Y:S04]  /*213a40*/  LDL.LU R49, [R1+0x52fc] ;  /* 0x0052fc0001317983 */ /* 0x000f280000300800 */
[----:B------:R-:W1:Y:S01]  /*213a50*/  LDS.128 R4, [R10] ;  /* 0x000000000a047984 */ /* 0x000e620000000c00 */
[----:B--2---:R-:W-:-:S03]  /*213a60*/  LOP3.LUT R25, R16, 0xffff, RZ, 0xc0, !PT ;  /* 0x0000ffff10197812 */ /* 0x004fc600078ec0ff */
[----:B------:R-:W2:Y:S04]  /*213a70*/  LDL.LU R16, [R1+0x52f8] ;  /* 0x0052f80001107983 */ /* 0x000ea80000300800 */
[----:B------:R-:W2:Y:S01]  /*213a80*/  LDL.LU R46, [R1+0x1bac] ;  /* 0x001bac00012e7983 */ /* 0x000ea20000300800 */
[----:B------:R-:W-:-:S03]  /*213a90*/  LOP3.LUT R42, R37, 0xffff, RZ, 0xc0, !PT ;  /* 0x0000ffff252a7812 */ /* 0x000fc600078ec0ff */
[----:B------:R-:W2:Y:S01]  /*213aa0*/  LDL.LU R44, [R1+0x1ba0] ;  /* 0x001ba000012c7983 */ /* 0x000ea20000300800 */
[----:B---3--:R-:W-:-:S03]  /*213ab0*/  LOP3.LUT R41, R36, 0xffff, RZ, 0xc0, !PT ;  /* 0x0000ffff24297812 */ /* 0x008fc600078ec0ff */
[----:B------:R-:W3:Y:S01]  /*213ac0*/  LDL.LU R40, [R1+0x1b9c] ;  /* 0x001b9c0001287983 */ /* 0x000ee20000300800 */
[----:B0-----:R-:W-:-:S03]  /*213ad0*/  PRMT R12, R33, 0x4210, R42 ;  /* 0x00004210210c7816 */ /* 0x001fc6000000002a */
[----:B------:R-:W3:Y:S04]  /*213ae0*/  LDL.LU R36, [R1+0x160c] ;  /* 0x00160c0001247983 */ /* 0x000ee80000300800 */
[----:B-1----:R-:W-:Y:S04]  /*213af0*/  STL [R1+0x464], R5 ;  /* 0x0004640501007387 */ /* 0x002fe80000100800 */
[----:B------:R-:W-:Y:S04]  /*213b00*/  STL [R1+0x468], R6 ;  /* 0x0004680601007387 */ /* 0x000fe80000100800 */
[----:B------:R-:W3:Y:S01]  /*213b10*/  LDL.LU R33, [R1+0x1d68] ;  /* 0x001d680001217983 */ /* 0x000ee20000300800 */
[----:B------:R-:W-:-:S03]  /*213b20*/  PRMT R13, R32, 0x4210, R41 ;  /* 0x00004210200d7816 */ /* 0x000fc60000000029 */
[----:B------:R-:W3:Y:S01]  /*213b30*/  LDL.LU R32, [R1+0x1d64] ;  /* 0x001d640001207983 */ /* 0x000ee20000300800 */
[----:B------:R-:W-:-:S04]  /*213b40*/  LOP3.LUT R39, R35, 0xffff, RZ, 0xc0, !PT ;  /* 0x0000ffff23277812 */ /* 0x000fc800078ec0ff */
[----:B----4-:R-:W-:Y:S01]  /*213b50*/  PRMT R14, R29, 0x4210, R39 ;  /* 0x000042101d0e7816 */ /* 0x010fe20000000027 */
[----:B------:R-:W-:-:S05]  /*213b60*/  IMAD.MOV.U32 R29, RZ, RZ, R7 ;  /* 0x000000ffff1d7224 */ /* 0x000fca00078e0007 */
[----:B------:R-:W-:Y:S01]  /*213b70*/  STL [R1+0xa05c], R29 ;  /* 0x00a05c1d01007387 */ /* 0x000fe20000100800 */
[----:B------:R-:W-:Y:S01]  /*213b80*/  PRMT R15, R26, 0x4210, R25 ;  /* 0x000042101a0f7816 */ /* 0x000fe20000000019 */
[----:B------:R-:W-:Y:S02]  /*213b90*/  NOP ;  /* 0x0000000000007918 */ /* 0x000fe40000000000 */
[----:B------:R-:W4:Y:S04]  /*213ba0*/  LDL.LU R57, [R1+0x1d44] ;  /* 0x001d440001397983 */ /* 0x000f280000300800 */
[----:B------:R-:W4:Y:S04]  /*213bb0*/  LDL.LU R54, [R1+0x1d40] ;  /* 0x001d400001367983 */ /* 0x000f280000300800 */
[----:B------:R-:W4:Y:S04]  /*213bc0*/  LDL.LU R38, [R1+0x1bc4] ;  /* 0x001bc40001267983 */ /* 0x000f280000300800 */
[----:B------:R-:W4:Y:S01]  /*213bd0*/  LDL.LU R37, [R1+0x1bb8] ;  /* 0x001bb80001257983 */ /* 0x000f220000300800 */
[----:B------:R-:W-:-:S03]  /*213be0*/  LOP3.LUT R24, R30, 0xffff, RZ, 0xc0, !PT ;  /* 0x0000ffff1e187812 */ /* 0x000fc600078ec0ff */
[----:B------:R-:W4:Y:S04]  /*213bf0*/  LDL.LU R35, [R1+0x1ba8] ;  /* 0x001ba80001237983 */ /* 0x000f280000300800 */
[----:B------:R-:W4:Y:S01]  /*213c00*/  LDL.LU R30, [R1+0x1ba4] ;  /* 0x001ba400011e7983 */ /* 0x000f220000300800 */
[----:B------:R-:W-:-:S03]  /*213c10*/  IMAD.MOV.U32 R26, RZ, RZ, R4 ;  /* 0x000000ffff1a7224 */ /* 0x000fc600078e0004 */
[----:B------:R2:W-:Y:S01]  /*213c20*/  STSM.16.M88.4 [R10], R12 ;  /* 0x0000000c0a007844 */ /* 0x0005e20000000200 */
[----:B------:R-:W-:Y:S01]  /*213c30*/  NOP ;  /* 0x0000000000007918 */ /* 0x000fe20000000000 */
[----:B------:R-:W-:Y:S02]  /*213c40*/  LOP3.LUT R23, R53, 0xffff, RZ, 0xc0, !PT ;  /* 0x0000ffff35177812 */ /* 0x000fe400078ec0ff */
[----:B------:R-:W0:Y:S04]  /*213c50*/  LDS.128 R4, [R10] ;  /* 0x000000000a047984 */ /* 0x000e280000000c00 */
[----:B------:R-:W4:Y:S01]  /*213c60*/  LDL.LU R53, [R1+0x300] ;  /* 0x0003000001357983 */ /* 0x000f220000300800 */
[----:B------:R-:W-:-:S03]  /*213c70*/  LOP3.LUT R22, R49, 0xffff, RZ, 0xc0, !PT ;  /* 0x0000ffff31167812 */ /* 0x000fc600078ec0ff */
[----:B------:R-:W4:Y:S01]  /*213c80*/  LDL.LU R49, [R1+0x304] ;  /* 0x0003040001317983 */ /* 0x000f220000300800 */
[----:B--2---:R-:W-:-:S03]  /*213c90*/  PRMT R12, R46, 0x4210, R24 ;  /* 0x000042102e0c7816 */ /* 0x004fc60000000018 */
[----:B------:R-:W2:Y:S01]  /*213ca0*/  LDL.LU R46, [R1+0x2fc] ;  /* 0x0002fc00012e7983 */ /* 0x000ea20000300800 */
[----:B------:R-:W-:-:S03]  /*213cb0*/  PRMT R13, R44, 0x4210, R23 ;  /* 0x000042102c0d7816 */ /* 0x000fc60000000017 */
[----:B------:R-:W2:Y:S04]  /*213cc0*/  LDL.LU R44, [R1+0x2f8] ;  /* 0x0002f800012c7983 */ /* 0x000ea80000300800 */
[----:B0-----:R-:W-:Y:S04]  /*213cd0*/  STL.64 [R1+0x450], R4 ;  /* 0x0004500401007387 */ /* 0x001fe80000100a00 */
[----:B------:R3:W-:Y:S02]  /*213ce0*/  STL.64 [R1+0x458], R6 ;  /* 0x0004580601007387 */ /* 0x0007e40000100a00 */
[----:B---3--:R-:W-:-:S02]  /*213cf0*/  LOP3.LUT R7, R33, 0xffff, RZ, 0xc0, !PT ;  /* 0x0000ffff21077812 */ /* 0x008fc400078ec0ff */
[----:B------:R-:W3:Y:S01]  /*213d00*/  LDL.LU R33, [R1+0x310] ;  /* 0x0003100001217983 */ /* 0x000ee20000300800 */
[----:B------:R-:W-:Y:S02]  /*213d10*/  LOP3.LUT R16, R16, 0xffff, RZ, 0xc0, !PT ;  /* 0x0000ffff10107812 */ /* 0x000fe400078ec0ff */
[----:B------:R-:W-:Y:S02]  /*213d20*/  PRMT R14, R40, 0x4210, R22 ;  /* 0x00004210280e7816 */ /* 0x000fe40000000016 */
[----:B------:R-:W-:Y:S01]  /*213d30*/  LOP3.LUT R6, R32, 0xffff, RZ, 0xc0, !PT ;  /* 0x0000ffff20067812 */ /* 0x000fe200078ec0ff */
[----:B------:R-:W-:Y:S01]  /*213d40*/  IMAD.MOV.U32 R32, RZ, RZ, R31 ;  /* 0x000000ffff207224 */ /* 0x000fe200078e001f */
[----:B------:R-:W-:Y:S01]  /*213d50*/  PRMT R15, R36, 0x4210, R16 ;  /* 0x00004210240f7816 */ /* 0x000fe20000000010 */
[----:B------:R-:W3:Y:S01]  /*213d60*/  LDL.LU R40, [R1+0x314] ;  /* 0x0003140001287983 */ /* 0x000ee20000300800 */
[----:B------:R-:W-:Y:S01]  /*213d70*/  IMAD.MOV.U32 R31, RZ, RZ, R28 ;  /* 0x000000ffff1f7224 */ /* 0x000fe200078e001c */
[----:B------:R-:W-:-:S02]  /*213d80*/  NOP ;  /* 0x0000000000007918 */ /* 0x000fc40000000000 */
[----:B------:R-:W3:Y:S04]  /*213d90*/  LDL.LU R36, [R1+0x30c] ;  /* 0x00030c0001247983 */ /* 0x000ee80000300800 */
[----:B------:R-:W3:Y:S04]  /*213da0*/  LDL.LU R28, [R1+0x308] ;  /* 0x00030800011c7983 */ /* 0x000ee80000300800 */
[----:B------:R0:W-:Y:S01]  /*213db0*/  STSM.16.M88.4 [R10], R12 ;  /* 0x0000000c0a007844 */ /* 0x0001e20000000200 */
[----:B----4-:R-:W-:Y:S01]  /*213dc0*/  LOP3.LUT R5, R57, 0xffff, RZ, 0xc0, !PT ;  /* 0x0000ffff39057812 */ /* 0x010fe200078ec0ff */
[----:B------:R-:W-:Y:S01]  /*213dd0*/  NOP ;  /* 0x0000000000007918 */ /* 0x000fe20000000000 */
[----:B------:R-:W-:Y:S01]  /*213de0*/  LOP3.LUT R4, R54, 0xffff, RZ, 0xc0, !PT ;  /* 0x0000ffff36047812 */ /* 0x000fe200078ec0ff */
[----:B------:R-:W1:Y:S01]  /*213df0*/  LDS.128 R56, [R10] ;  /* 0x000000000a387984 */ /* 0x000e620000000c00 */
[----:B0-----:R-:W-:-:S02]  /*213e00*/  PRMT R12, R38, 0x4210, R7 ;  /* 0x00004210260c7816 */ /* 0x001fc40000000007 */
[----:B------:R-:W-:Y:S01]  /*213e10*/  PRMT R13, R37, 0x4210, R6 ;  /* 0x00004210250d7816 */ /* 0x000fe20000000006 */
[----:B------:R-:W4:Y:S01]  /*213e20*/  LDL.LU R38, [R1+0x320] ;  /* 0x0003200001267983 */ /* 0x000f220000300800 */
[----:B------:R-:W-:-:S03]  /*213e30*/  PRMT R14, R35, 0x4210, R5 ;  /* 0x00004210230e7816 */ /* 0x000fc60000000005 */
[----:B------:R-:W4:Y:S01]  /*213e40*/  LDL.LU R37, [R1+0x318] ;  /* 0x0003180001257983 */ /* 0x000f220000300800 */
[----:B------:R-:W-:Y:S01]  /*213e50*/  PRMT R15, R30, 0x4210, R4 ;  /* 0x000042101e0f7816 */ /* 0x000fe20000000004 */
[----:B------:R-:W-:-:S04]  /*213e60*/  NOP ;  /* 0x0000000000007918 */ /* 0x000fc80000000000 */
[----:B------:R0:W-:Y:S04]  /*213e70*/  STSM.16.M88.4 [R10], R12 ;  /* 0x0000000c0a007844 */ /* 0x0001e80000000200 */
[----:B------:R-:W4:Y:S04]  /*213e80*/  LDL.LU R35, [R1+0x31c] ;  /* 0x00031c0001237983 */ /* 0x000f280000300800 */
[----:B------:R-:W4:Y:S01]  /*213e90*/  LDL.LU R30, [R1+0x248] ;  /* 0x00024800011e7983 */ /* 0x000f220000300800 */
[----:B0-----:R-:W-:Y:S02]  /*213ea0*/  PRMT R12, R53, 0x5210, R51 ;  /* 0x00005210350c7816 */ /* 0x001fe40000000033 */
[----:B------:R-:W-:Y:S01]  /*213eb0*/  PRMT R13, R49, 0x5210, R50 ;  /* 0x00005210310d7816 */ /* 0x000fe20000000032 */
[----:B-1----:R-:W-:Y:S04]  /*213ec0*/  STL.64 [R1+0x440], R56 ;  /* 0x0004403801007387 */ /* 0x002fe80000100a00 */
[----:B------:R-:W-:Y:S01]  /*213ed0*/  STL.64 [R1+0x448], R58 ;  /* 0x0004483a01007387 */ /* 0x000fe20000100a00 */
[----:B--2---:R-:W-:Y:S01]  /*213ee0*/  PRMT R14, R46, 0x5210, R48 ;  /* 0x000052102e0e7816 */ /* 0x004fe20000000030 */
[----:B------:R-:W-:-:S02]  /*213ef0*/  NOP ;  /* 0x0000000000007918 */ /* 0x000fc40000000000 */
[----:B------:R-:W0:Y:S01]  /*213f00*/  LDS.128 R48, [R10] ;  /* 0x000000000a307984 */ /* 0x000e220000000c00 */
[----:B------:R-:W-:Y:S01]  /*213f10*/  PRMT R15, R44, 0x5210, R45 ;  /* 0x000052102c0f7816 */ /* 0x000fe2000000002d */
[----:B------:R-:W-:-:S04]  /*213f20*/  NOP ;  /* 0x0000000000007918 */ /* 0x000fc80000000000 */
[----:B------:R3:W-:Y:S02]  /*213f30*/  STSM.16.M88.4 [R10], R12 ;  /* 0x0000000c0a007844 */ /* 0x0007e40000000200 */
[----:B---3--:R-:W-:Y:S02]  /*213f40*/  PRMT R12, R33, 0x5210, R42 ;  /* 0x00005210210c7816 */ /* 0x008fe4000000002a */
[----:B0-----:R-:W-:Y:S04]  /*213f50*/  STL.64 [R1+0x430], R48 ;  /* 0x0004303001007387 */ /* 0x001fe80000100a00 */
[----:B------:R-:W-:Y:S01]  /*213f60*/  STL.64 [R1+0x438], R50 ;  /* 0x0004383201007387 */ /* 0x000fe20000100a00 */
[----:B------:R-:W-:Y:S01]  /*213f70*/  PRMT R14, R36, 0x5210, R39 ;  /* 0x00005210240e7816 */ /* 0x000fe20000000027 */
[----:B------:R-:W-:-:S02]  /*213f80*/  NOP ;  /* 0x0000000000007918 */ /* 0x000fc40000000000 */
[----:B------:R-:W2:Y:S01]  /*213f90*/  LDL.LU R33, [R1+0x32c] ;  /* 0x00032c0001217983 */ /* 0x000ea20000300800 */
[----:B------:R-:W-:-:S03]  /*213fa0*/  PRMT R15, R28, 0x5210, R25 ;  /* 0x000052101c0f7816 */ /* 0x000fc60000000019 */
[----:B------:R-:W3:Y:S04]  /*213fb0*/  LDL.LU R44, [R1+0x328] ;  /* 0x00032800012c7983 */ /* 0x000ee80000300800 */
[----:B------:R-:W3:Y:S04]  /*213fc0*/  LDL.LU R36, [R1+0x324] ;  /* 0x0003240001247983 */ /* 0x000ee80000300800 */
[----:B------:R-:W3:Y:S04]  /*213fd0*/  LDL.LU R28, [R1+0x258] ;  /* 0x00025800011c7983 */ /* 0x000ee80000300800 */
[----:B------:R-:W0:Y:S01]  /*213fe0*/  LDS.128 R48, [R10] ;  /* 0x000000000a307984 */ /* 0x000e220000000c00 */
[----:B------:R-:W-:Y:S01]  /*213ff0*/  PRMT R13, R40, 0x5210, R41 ;  /* 0x00005210280d7816 */ /* 0x000fe20000000029 */
[----:B------:R-:W-:-:S04]  /*214000*/  NOP ;  /* 0x0000000000007918 */ /* 0x000fc80000000000 */
[----:B------:R4:W-:Y:S02]  /*214010*/  STSM.16.M88.4 [R10], R12 ;  /* 0x0000000c0a007844 */ /* 0x0009e40000000200 */
[----:B----4-:R-:W-:Y:S02]  /*214020*/  PRMT R14, R35, 0x5210, R22 ;  /* 0x00005210230e7816 */ /* 0x010fe40000000016 */
[----:B0-----:R-:W-:Y:S04]  /*214030*/  STL.64 [R1+0x420], R48 ;  /* 0x0004203001007387 */ /* 0x001fe80000100a00 */
[----:B------:R-:W-:Y:S01]  /*214040*/  STL.64 [R1+0x428], R50 ;  /* 0x0004283201007387 */ /* 0x000fe20000100a00 */
[----:B------:R-:W-:-:S03]  /*214050*/  NOP ;  /* 0x0000000000007918 */ /* 0x000fc60000000000 */
[----:B------:R-:W0:Y:S04]  /*214060*/  LDS.128 R48, [R10] ;  /* 0x000000000a307984 */ /* 0x000e280000000c00 */
[----:B------:R-:W4:Y:S04]  /*214070*/  LDL.LU R42, [R1+0x5540] ;  /* 0x00554000012a7983 */ /* 0x000f280000300800 */
[----:B------:R-:W4:Y:S04]  /*214080*/  LDL.LU R41, [R1+0x553c] ;  /* 0x00553c0001297983 */ /* 0x000f280000300800 */
[----:B------:R-:W4:Y:S04]  /*214090*/  LDL.LU R40, [R1+0x5530] ;  /* 0x0055300001287983 */ /* 0x000f280000300800 */
[----:B------:R-:W4:Y:S01]  /*2140a0*/  LDL.LU R35, [R1+0x552c] ;  /* 0x00552c0001237983 */ /* 0x000f220000300800 */
[----:B------:R-:W-:Y:S01]  /*2140b0*/  PRMT R15, R30, 0x5210, R16 ;  /* 0x000052101e0f7816 */ /* 0x000fe20000000010 */
[----:B------:R-:W-:Y:S01]  /*2140c0*/  IMAD.MOV.U32 R16, RZ, RZ, R27 ;  /* 0x000000ffff107224 */ /* 0x000fe200078e001b */
[----:B------:R-:W-:-:S02]  /*2140d0*/  PRMT R12, R38, 0x5210, R24 ;  /* 0x00005210260c7816 */ /* 0x000fc40000000018 */
[----:B------:R-:W-:Y:S01]  /*2140e0*/  PRMT R13, R37, 0x5210, R23 ;  /* 0x00005210250d7816 */ /* 0x000fe20000000017 */
[----:B------:R-:W-:-:S04]  /*2140f0*/  NOP ;  /* 0x0000000000007918 */ /* 0x000fc80000000000 */
[----:B------:R2:W-:Y:S01]  /*214100*/  STSM.16.M88.4 [R10], R12 ;  /* 0x0000000c0a007844 */ /* 0x0005e20000000200 */
[----:B0-----:R-:W-:Y:S02]  /*214110*/  IMAD.MOV.U32 R27, RZ, RZ, R48 ;  /* 0x000000ffff1b7224 */ /* 0x001fe400078e0030 */
[----:B------:R-:W-:Y:S01]  /*214120*/  IMAD.MOV.U32 R30, RZ, RZ, R51 ;  /* 0x000000ffff1e7224 */ /* 0x000fe200078e0033 */
[----:B------:R-:W-:Y:S04]  /*214130*/  STL [R1+0x414], R49 ;  /* 0x0004143101007387 */ /* 0x000fe80000100800 */
[----:B------:R-:W-:Y:S04]  /*214140*/  STL [R1+0x418], R50 ;  /* 0x0004183201007387 */ /* 0x000fe80000100800 */
[----:B------:R-:W-:Y:S04]  /*214150*/  STL.64 [R1+0xa110], R26 ;  /* 0x00a1101a01007387 */ /* 0x000fe80000100a00 */
[----:B------:R-:W-:Y:S04]  /*214160*/  STL [R1+0xa058], R30 ;  /* 0x00a0581e01007387 */ /* 0x000fe80000100800 */
[----:B------:R-:W4:Y:S04]  /*214170*/  LDL.LU R39, [R1+0x1bdc] ;  /* 0x001bdc0001277983 */ /* 0x000f280000300800 */
[----:B------:R-:W4:Y:S04]  /*214180*/  LDL.LU R38, [R1+0x1be4] ;  /* 0x001be40001267983 */ /* 0x000f280000300800 */
[----:B------:R-:W4:Y:S01]  /*214190*/  LDL.LU R37, [R1+0x1bcc] ;  /* 0x001bcc0001257983 */ /* 0x000f220000300800 */
[----:B--2---:R-:W-:-:S03]  /*2141a0*/  PRMT R12, R33, 0x5210, R7 ;  /* 0x00005210210c7816 */ /* 0x004fc60000000007 */
[----:B------:R-:W2:Y:S01]  /*2141b0*/  LDL.LU R33, [R1+0x1bd8] ;  /* 0x001bd80001217983 */ /* 0x000ea20000300800 */
[----:B---3--:R-:W-:Y:S02]  /*2141c0*/  PRMT R13, R44, 0x5210, R6 ;  /* 0x000052102c0d7816 */ /* 0x008fe40000000006 */
[----:B------:R-:W-:Y:S02]  /*2141d0*/  PRMT R14, R36, 0x5210, R5 ;  /* 0x00005210240e7816 */ /* 0x000fe40000000005 */
[----:B------:R-:W-:Y:S01]  /*2141e0*/  PRMT R15, R28, 0x5210, R4 ;  /* 0x000052101c0f7816 */ /* 0x000fe20000000004 */
[----:B------:R-:W-:Y:S01]  /*2141f0*/  NOP ;  /* 0x0000000000007918 */ /* 0x000fe20000000000 */
[----:B------:R-:W0:Y:S01]  /*214200*/  LDS.128 R4, [R10] ;  /* 0x000000000a047984 */ /* 0x000e220000000c00 */
[----:B------:R-:W-:-:S03]  /*214210*/  NOP ;  /* 0x0000000000007918 */ /* 0x000fc60000000000 */
[----:B------:R1:W-:Y:S01]  /*214220*/  STSM.16.M88.4 [R10], R12 ;  /* 0x0000000c0a007844 */ /* 0x0003e20000000200 */
[----:B0-----:R-:W-:-:S03]  /*214230*/  IMAD.MOV.U32 R28, RZ, RZ, R5 ;  /* 0x000000ffff1c7224 */ /* 0x001fc600078e0005 */
[----:B------:R-:W-:Y:S01]  /*214240*/  STL [R1+0x400], R4 ;  /* 0x0004000401007387 */ /* 0x000fe20000100800 */
[----:B------:R-:W-:-:S03]  /*214250*/  IMAD.MOV.U32 R29, RZ, RZ, R6 ;  /* 0x000000ffff1d7224 */ /* 0x000fc600078e0006 */
[----:B------:R-:W-:Y:S01]  /*214260*/  STL [R1+0x40c], R7 ;  /* 0x00040c0701007387 */ /* 0x000fe20000100800 */
[----:B------:R-:W-:-:S03]  /*214270*/  NOP ;  /* 0x0000000000007918 */ /* 0x000fc60000000000 */
[----:B------:R-:W3:Y:S04]  /*214280*/  LDL.LU R36, [R1+0x5498] ;  /* 0x0054980001247983 */ /* 0x000ee80000300800 */
[----:B------:R-:W-:Y:S01]  /*214290*/  STL [R1+0xa070], R28 ;  /* 0x00a0701c01007387 */ /* 0x000fe20000100800 */
[----:B----4-:R-:W-:-:S03]  /*2142a0*/  LOP3.LUT R50, R41, 0xffff, RZ, 0xc0, !PT ;  /* 0x0000ffff29327812 */ /* 0x010fc600078ec0ff */
[----:B------:R-:W-:Y:S04]  /*2142b0*/  STL [R1+0xa068], R29 ;  /* 0x00a0681d01007387 */ /* 0x000fe80000100800 */
[----:B------:R-:W4:Y:S01]  /*2142c0*/  LDL.LU R41, [R1+0x5494] ;  /* 0x0054940001297983 */ /* 0x000f220000300800 */
[----:B------:R-:W-:-:S03]  /*2142d0*/  LOP3.LUT R51, R42, 0xffff, RZ, 0xc0, !PT ;  /* 0x0000ffff2a337812 */ /* 0x000fc600078ec0ff */
[----:B------:R-:W4:Y:S01]  /*2142e0*/  LDL.LU R61, [R1+0x5480] ;  /* 0x00548000013d7983 */ /* 0x000f220000300800 */
[----:B------:R-:W-:-:S03]  /*2142f0*/  LOP3.LUT R48, R35, 0xffff, RZ, 0xc0, !PT ;  /* 0x0000ffff23307812 */ /* 0x000fc600078ec0ff */
[----:B------:R-:W4:Y:S01]  /*214300*/  LDL.LU R57, [R1+0x547c] ;  /* 0x00547c0001397983 */ /* 0x000f220000300800 */
[----:B------:R-:W-:-:S03]  /*214310*/  IMAD.MOV.U32 R35, RZ, RZ, R34 ;  /* 0x000000ffff237224 */ /* 0x000fc600078e0022 */
[----:B------:R-:W4:Y:S04]  /*214320*/  LDL.LU R54, [R1+0x1c08] ;  /* 0x001c080001367983 */ /* 0x000f280000300800 */
[----:B------:R-:W4:Y:S04]  /*214330*/  LDL.LU R53, [R1+0x1be8] ;  /* 0x001be80001357983 */ /* 0x000f280000300800 */
[----:B------:R-:W4:Y:S04]  /*214340*/  LDL.LU R42, [R1+0x1bf8] ;  /* 0x001bf800012a7983 */ /* 0x000f280000300800 */
[----:B------:R-:W4:Y:S04]  /*214350*/  LDL.LU R34, [R1+0x1630] ;  /* 0x0016300001227983 */ /* 0x000f280000300800 */
[----:B------:R-:W0:Y:S01]  /*214360*/  LDS.128 R4, [R10] ;  /* 0x000000000a047984 */ /* 0x000e220000000c00 */
[----:B------:R-:W-:-:S03]  /*214370*/  LOP3.LUT R49, R40, 0xffff, RZ, 0xc0, !PT ;  /* 0x0000ffff28317812 */ /* 0x000fc600078ec0ff */
[----:B------:R-:W4:Y:S01]  /*214380*/  LDL.LU R40, [R1+0x537c] ;  /* 0x00537c0001287983 */ /* 0x000f220000300800 */
[----:B-1----:R-:W-:Y:S02]  /*214390*/  PRMT R12, R39, 0x4210, R51 ;  /* 0x00004210270c7816 */ /* 0x002fe40000000033 */
[----:B------:R-:W-:Y:S02]  /*2143a0*/  PRMT R13, R38, 0x4210, R50 ;  /* 0x00004210260d7816 */ /* 0x000fe40000000032 */
[----:B--2---:R-:W-:Y:S02]  /*2143b0*/  PRMT R15, R33, 0x4210, R48 ;  /* 0x00004210210f7816 */ /* 0x004fe40000000030 */
[----:B------:R-:W2:Y:S04]  /*2143c0*/  LDL.LU R33, [R1+0x5378] ;  /* 0x0053780001217983 */ /* 0x000ea80000300800 */
[----:B0-----:R-:W-:Y:S04]  /*2143d0*/  STL [R1+0x3fc], R7 ;  /* 0x0003fc0701007387 */ /* 0x001fe80000100800 */
[----:B------:R-:W2:Y:S04]  /*2143e0*/  LDL.LU R39, [R1+0x5348] ;  /* 0x0053480001277983 */ /* 0x000ea80000300800 */
[----:B------:R-:W2:Y:S04]  /*2143f0*/  LDL.LU R46, [R1+0x5340] ;  /* 0x00534000012e7983 */ /* 0x000ea80000300800 */
[----:B------:R-:W2:Y:S04]  /*214400*/  LDL.LU R44, [R1+0x1c2c] ;  /* 0x001c2c00012c7983 */ /* 0x000ea80000300800 */
[----:B------:R-:W2:Y:S01]  /*214410*/  LDL.LU R38, [R1+0x1c20] ;  /* 0x001c200001267983 */ /* 0x000ea20000300800 */
[----:B------:R-:W-:Y:S01]  /*214420*/  PRMT R14, R37, 0x4210, R49 ;  /* 0x00004210250e7816 */ /* 0x000fe20000000031 */
[----:B------:R-:W-:-:S04]  /*214430*/  NOP ;  /* 0x0000000000007918 */ /* 0x000fc80000000000 */
[----:B------:R0:W-:Y:S01]  /*214440*/  STSM.16.M88.4 [R10], R12 ;  /* 0x0000000c0a007844 */ /* 0x0001e20000000200 */
[----:B------:R-:W-:Y:S02]  /*214450*/  IMAD.MOV.U32 R28, RZ, RZ, R4 ;  /* 0x000000ffff1c7224 */ /* 0x000fe400078e0004 */
[----:B------:R-:W-:Y:S01]  /*214460*/  IMAD.MOV.U32 R29, RZ, RZ, R5 ;  /* 0x000000ffff1d7224 */ /* 0x000fe200078e0005 */
[----:B------:R-:W2:Y:S01]  /*214470*/  LDL.LU R37, [R1+0x1c18] ;  /* 0x001c180001257983 */ /* 0x000ea20000300800 */
[----:B------:R-:W-:Y:S01]  /*214480*/  IMAD.MOV.U32 R30, RZ, RZ, R6 ;  /* 0x000000ffff1e7224 */ /* 0x000fe200078e0006 */
[----:B------:R-:W-:Y:S02]  /*214490*/  NOP ;  /* 0x0000000000007918 */ /* 0x000fe40000000000 */
[----:B------:R-:W1:Y:S01]  /*2144a0*/  LDS.128 R4, [R10] ;  /* 0x000000000a047984 */ /* 0x000e620000000c00 */
[----:B---3--:R-:W-:-:S03]  /*2144b0*/  LOP3.LUT R45, R36, 0xffff, RZ, 0xc0, !PT ;  /* 0x0000ffff242d7812 */ /* 0x008fc600078ec0ff */
[----:B------:R-:W3:Y:S01]  /*2144c0*/  LDL.LU R36, [R1+0x1bfc] ;  /* 0x001bfc0001247983 */ /* 0x000ee20000300800 */
[----:B----4-:R-:W-:Y:S02]  /*2144d0*/  LOP3.LUT R26, R57, 0xffff, RZ, 0xc0, !PT ;  /* 0x0000ffff391a7812 */ /* 0x010fe400078ec0ff */
[----:B------:R-:W-:Y:S02]  /*2144e0*/  LOP3.LUT R27, R61, 0xffff, RZ, 0xc0, !PT ;  /* 0x0000ffff3d1b7812 */ /* 0x000fe400078ec0ff */
[----:B0-----:R-:W-:Y:S01]  /*2144f0*/  PRMT R15, R34, 0x4210, R26 ;  /* 0x00004210220f7816 */ /* 0x001fe2000000001a */
[----:B------:R-:W-:Y:S02]  /*214500*/  IMAD.MOV.U32 R34, RZ, RZ, R32 ;  /* 0x000000ffff227224 */ /* 0x000fe400078e0020 */
[----:B------:R-:W4:Y:S04]  /*214510*/  LDL.LU R32, [R1+0x1d88] ;  /* 0x001d880001207983 */ /* 0x000f280000300800 */
[----:B-1----:R-:W-:Y:S04]  /*214520*/  STL.64 [R1+0x3e0], R4 ;  /* 0x0003e00401007387 */ /* 0x002fe80000100a00 */
[----:B------:R-:W-:Y:S01]  /*214530*/  STL.64 [R1+0x3e8], R6 ;  /* 0x0003e80601007387 */ /* 0x000fe20000100a00 */
[----:B------:R-:W-:Y:S01]  /*214540*/  LOP3.LUT R25, R40, 0xffff, RZ, 0xc0, !PT ;  /* 0x0000ffff28197812 */ /* 0x000fe200078ec0ff */
[----:B------:R-:W-:-:S02]  /*214550*/  NOP ;  /* 0x0000000000007918 */ /* 0x000fc40000000000 */
[----:B------:R-:W4:Y:S04]  /*214560*/  LDL.LU R59, [R1+0x1d84] ;  /* 0x001d8400013b7983 */ /* 0x000f280000300800 */
[----:B------:R-:W4:Y:S04]  /*214570*/  LDL.LU R61, [R1+0x1d74] ;  /* 0x001d7400013d7983 */ /* 0x000f280000300800 */
[----:B------:R-:W4:Y:S01]  /*214580*/  LDL.LU R57, [R1+0x1d70] ;  /* 0x001d700001397983 */ /* 0x000f220000300800 */
[----:B------:R-:W-:Y:S02]  /*214590*/  PRMT R14, R42, 0x4210, R27 ;  /* 0x000042102a0e7816 */ /* 0x000fe4000000001b */
[----:B------:R-:W-:-:S02]  /*2145a0*/  LOP3.LUT R41, R41, 0xffff, RZ, 0xc0, !PT ;  /* 0x0000ffff29297812 */ /* 0x000fc400078ec0ff */
[----:B------:R-:W-:Y:S02]  /*2145b0*/  PRMT R12, R54, 0x4210, R45 ;  /* 0x00004210360c7816 */ /* 0x000fe4000000002d */
[----:B------:R-:W-:-:S05]  /*2145c0*/  PRMT R13, R53, 0x4210, R41 ;  /* 0x00004210350d7816 */ /* 0x000fca0000000029 */
[----:B------:R0:W-:Y:S01]  /*2145d0*/  STSM.16.M88.4 [R10], R12 ;  /* 0x0000000c0a007844 */ /* 0x0001e20000000200 */
[----:B------:R-:W-:-:S03]  /*2145e0*/  NOP ;  /* 0x0000000000007918 */ /* 0x000fc60000000000 */
[----:B------:R-:W1:Y:S01]  /*2145f0*/  LDS.128 R4, [R10] ;  /* 0x000000000a047984 */ /* 0x000e620000000c00 */
[----:B--2---:R-:W-:-:S03]  /*214600*/  LOP3.LUT R24, R33, 0xffff, RZ, 0xc0, !PT ;  /* 0x0000ffff21187812 */ /* 0x004fc600078ec0ff */
[----:B------:R-:W2:Y:S04]  /*214610*/  LDL.LU R33, [R1+0x1c54] ;  /* 0x001c540001217983 */ /* 0x000ea80000300800 */
[----:B------:R-:W2:Y:S01]  /*214620*/  LDL.LU R42, [R1+0x1c60] ;  /* 0x001c6000012a7983 */ /* 0x000ea20000300800 */
[----:B------:R-:W-:-:S03]  /*214630*/  LOP3.LUT R23, R39, 0xffff, RZ, 0xc0, !PT ;  /* 0x0000ffff27177812 */ /* 0x000fc600078ec0ff */
[----:B------:R-:W2:Y:S04]  /*214640*/  LDL.LU R40, [R1+0x1c48] ;  /* 0x001c480001287983 */ /* 0x000ea80000300800 */
[----:B------:R-:W2:Y:S04]  /*214650*/  LDL.LU R39, [R1+0x1c3c] ;  /* 0x001c3c0001277983 */ /* 0x000ea80000300800 */
[----:B------:R-:W2:Y:S01]  /*214660*/  LDL.LU R54, [R1+0x33c] ;  /* 0x00033c0001367983 */ /* 0x000ea20000300800 */
[----:B0-----:R-:W-:-:S03]  /*214670*/  PRMT R13, R38, 0x4210, R24 ;  /* 0x00004210260d7816 */ /* 0x001fc60000000018 */
[----:B------:R-:W2:Y:S04]  /*214680*/  LDL.LU R53, [R1+0x338] ;  /* 0x0003380001357983 */ /* 0x000ea80000300800 */
[----:B------:R-:W2:Y:S01]  /*214690*/  LDL.LU R38, [R1+0x330] ;  /* 0x0003300001267983 */ /* 0x000ea20000300800 */
[----:B------:R-:W-:-:S03]  /*2146a0*/  LOP3.LUT R22, R46, 0xffff, RZ, 0xc0, !PT ;  /* 0x0000ffff2e167812 */ /* 0x000fc600078ec0ff */
[----:B-1----:R-:W-:Y:S04]  /*2146b0*/  STL.64 [R1+0x3d0], R4 ;  /* 0x0003d00401007387 */ /* 0x002fe80000100a00 */
[----:B------:R0:W-:Y:S04]  /*2146c0*/  STL [R1+0x3d8], R6 ;  /* 0x0003d80601007387 */ /* 0x0001e80000100800 */
[----:B------:R-:W2:Y:S01]  /*2146d0*/  LDL.LU R46, [R1+0x334] ;  /* 0x00033400012e7983 */ /* 0x000ea20000300800 */
[----:B------:R-:W-:Y:S01]  /*2146e0*/  PRMT R14, R37, 0x4210, R23 ;  /* 0x00004210250e7816 */ /* 0x000fe20000000017 */
[----:B------:R-:W-:-:S02]  /*2146f0*/  IMAD.MOV.U32 R37, RZ, RZ, R16 ;  /* 0x000000ffff257224 */ /* 0x000fc400078e0010 */
[----:B------:R-:W-:Y:S01]  /*214700*/  IMAD.MOV.U32 R16, RZ, RZ, R7 ;  /* 0x000000ffff107224 */ /* 0x000fe200078e0007 */
[----:B------:R-:W-:-:S04]  /*214710*/  PRMT R12, R44, 0x4210, R25 ;  /* 0x000042102c0c7816 */ /* 0x000fc80000000019 */
[----:B------:R-:W-:Y:S04]  /*214720*/  STL [R1+0xa01c], R16 ;  /* 0x00a01c1001007387 */ /* 0x000fe80000100800 */
[----:B------:R-:W2:Y:S01]  /*214730*/  LDL.LU R44, [R1+0x348] ;  /* 0x00034800012c7983 */ /* 0x000ea20000300800 */
[----:B---3--:R-:W-:Y:S01]  /*214740*/  PRMT R15, R36, 0x4210, R22 ;  /* 0x00004210240f7816 */ /* 0x008fe20000000016 */
[----:B------:R-:W-:Y:S01]  /*214750*/  IMAD.MOV.U32 R36, RZ, RZ, R34 ;  /* 0x000000ffff247224 */ /* 0x000fe200078e0022 */
[----:B------:R-:W-:Y:S01]  /*214760*/  NOP ;  /* 0x0000000000007918 */ /* 0x000fe20000000000 */
[----:B------:R-:W3:Y:S04]  /*214770*/  LDL.LU R34, [R1+0x340] ;  /* 0x0003400001227983 */ /* 0x000ee80000300800 */
[----:B------:R2:W-:Y:S01]  /*214780*/  STSM.16.M88.4 [R10], R12 ;  /* 0x0000000c0a007844 */ /* 0x0005e20000000200 */
[----:B----4-:R-:W-:Y:S01]  /*214790*/  LOP3.LUT R7, R32, 0xffff, RZ, 0xc0, !PT ;  /* 0x0000ffff20077812 */ /* 0x010fe200078ec0ff */
[----:B------:R-:W-:-:S02]  /*2147a0*/  IMAD.MOV.U32 R32, RZ, RZ, R31 ;  /* 0x000000ffff207224 */ /* 0x000fc400078e001f */
[----:B------:R-:W4:Y:S01]  /*2147b0*/  LDL.LU R31, [R1+0x344] ;  /* 0x00034400011f7983 */ /* 0x000f220000300800 */
[----:B0-----:R-:W-:Y:S02]  /*2147c0*/  LOP3.LUT R6, R59, 0xffff, RZ, 0xc0, !PT ;  /* 0x0000ffff3b067812 */ /* 0x001fe400078ec0ff */
[----:B------:R-:W-:Y:S01]  /*2147d0*/  LOP3.LUT R4, R57, 0xffff, RZ, 0xc0, !PT ;  /* 0x0000ffff39047812 */ /* 0x000fe200078ec0ff */
[----:B------:R-:W-:Y:S01]  /*2147e0*/  NOP ;  /* 0x0000000000007918 */ /* 0x000fe20000000000 */
[----:B------:R-:W0:Y:S01]  /*2147f0*/  LDS.128 R56, [R10] ;  /* 0x000000000a387984 */ /* 0x000e220000000c00 */
[----:B------:R-:W-:Y:S02]  /*214800*/  LOP3.LUT R5, R61, 0xffff, RZ, 0xc0, !PT ;  /* 0x0000ffff3d057812 */ /* 0x000fe400078ec0ff */
[----:B--2---:R-:W-:Y:S02]  /*214810*/  PRMT R12, R33, 0x4210, R7 ;  /* 0x00004210210c7816 */ /* 0x004fe40000000007 */
[----:B------:R-:W2:Y:S01]  /*214820*/  LDL.LU R33, [R1+0x25c] ;  /* 0x00025c0001217983 */ /* 0x000ea20000300800 */
[----:B------:R-:W-:-:S03]  /*214830*/  PRMT R13, R42, 0x4210, R6 ;  /* 0x000042102a0d7816 */ /* 0x000fc60000000006 */
[----:B------:R-:W2:Y:S01]  /*214840*/  LDL.LU R42, [R1+0x354] ;  /* 0x00035400012a7983 */ /* 0x000ea20000300800 */
[----:B------:R-:W-:-:S03]  /*214850*/  PRMT R14, R40, 0x4210, R5 ;  /* 0x00004210280e7816 */ /* 0x000fc60000000005 */
[----:B------:R-:W2:Y:S01]  /*214860*/  LDL.LU R40, [R1+0x34c] ;  /* 0x00034c0001287983 */ /* 0x000ea20000300800 */
[----:B------:R-:W-:Y:S01]  /*214870*/  PRMT R15, R39, 0x4210, R4 ;  /* 0x00004210270f7816 */ /* 0x000fe20000000004 */
[----:B------:R-:W-:Y:S02]  /*214880*/  NOP ;  /* 0x0000000000007918 */ /* 0x000fe40000000000 */
[----:B0-----:R-:W-:Y:S04]  /*214890*/  STL.64 [R1+0x3c0], R56 ;  /* 0x0003c03801007387 */ /* 0x001fe80000100a00 */
[----:B------:R-:W-:Y:S04]  /*2148a0*/  STL.64 [R1+0x3c8], R58 ;  /* 0x0003c83a01007387 */ /* 0x000fe80000100a00 */
[----:B------:R-:W2:Y:S04]  /*2148b0*/  LDL.LU R39, [R1+0x350] ;  /* 0x0003500001277983 */ /* 0x000ea80000300800 */
[----:B------:R0:W-:Y:S02]  /*2148c0*/  STSM.16.M88.4 [R10], R12 ;  /* 0x0000000c0a007844 */ /* 0x0001e40000000200 */
[----:B0-----:R-:W-:Y:S01]  /*2148d0*/  PRMT R14, R38, 0x5210, R49 ;  /* 0x00005210260e7816 */ /* 0x001fe20000000031 */
[----:B------:R-:W-:-:S02]  /*2148e0*/  IMAD.MOV.U32 R38, RZ, RZ, R37 ;  /* 0x000000ffff267224 */ /* 0x000fc400078e0025 */
[----:B------:R-:W2:Y:S01]  /*2148f0*/  LDL.LU R37, [R1+0x260] ;  /* 0x0002600001257983 */ /* 0x000ea20000300800 */
[----:B------:R-:W-:Y:S02]  /*214900*/  PRMT R12, R54, 0x5210, R51 ;  /* 0x00005210360c7816 */ /* 0x000fe40000000033 */
[----:B------:R-:W-:Y:S02]  /*214910*/  PRMT R13, R53, 0x5210, R50 ;  /* 0x00005210350d7816 */ /* 0x000fe40000000032 */
[----:B------:R-:W-:Y:S01]  /*214920*/  PRMT R15, R46, 0x5210, R48 ;  /* 0x000052102e0f7816 */ /* 0x000fe20000000030 */
[----:B------:R-:W-:Y:S01]  /*214930*/  NOP ;  /* 0x0000000000007918 */ /* 0x000fe20000000000 */
[----:B------:R-:W0:Y:S01]  /*214940*/  LDS.128 R48, [R10] ;  /* 0x000000000a307984 */ /* 0x000e220000000c00 */
[----:B------:R-:W-:-:S03]  /*214950*/  NOP ;  /* 0x0000000000007918 */ /* 0x000fc60000000000 */
[----:B------:R3:W-:Y:S01]  /*214960*/  STSM.16.M88.4 [R10], R12 ;  /* 0x0000000c0a007844 */ /* 0x0007e20000000200 */
[----:B------:R-:W-:-:S03]  /*214970*/  NOP ;  /* 0x0000000000007918 */ /* 0x000fc60000000000 */
[----:B------:R-:W1:Y:S01]  /*214980*/  LDS.128 R56, [R10] ;  /* 0x000000000a387984 */ /* 0x000e620000000c00 */
[----:B---3--:R-:W-:-:S03]  /*214990*/  PRMT R13, R34, 0x5210, R41 ;  /* 0x00005210220d7816 */ /* 0x008fc60000000029 */
[----:B0-----:R0:W-:Y:S04]  /*2149a0*/  STL.64 [R1+0x3b0], R48 ;  /* 0x0003b03001007387 */ /* 0x0011e80000100a00 */
[----:B------:R-:W-:Y:S01]  /*2149b0*/  STL.64 [R1+0x3b8], R50 ;  /* 0x0003b83201007387 */ /* 0x000fe20000100a00 */
[----:B----4-:R-:W-:-:S03]  /*2149c0*/  PRMT R14, R31, 0x5210, R27 ;  /* 0x000052101f0e7816 */ /* 0x010fc6000000001b */
[----:B0-----:R-:W3:Y:S04]  /*2149d0*/  LDL.LU R49, [R1+0x35c] ;  /* 0x00035c0001317983 */ /* 0x001ee80000300800 */
[----:B------:R-:W4:Y:S04]  /*2149e0*/  LDL.LU R41, [R1+0x360] ;  /* 0x0003600001297983 */ /* 0x000f280000300800 */
[----:B------:R-:W4:Y:S04]  /*2149f0*/  LDL.LU R34, [R1+0x358] ;  /* 0x0003580001227983 */ /* 0x000f280000300800 */
[----:B------:R-:W4:Y:S01]  /*214a00*/  LDL.LU R31, [R1+0x264] ;  /* 0x00026400011f7983 */ /* 0x000f220000300800 */
[----:B------:R-:W-:-:S03]  /*214a10*/  PRMT R12, R44, 0x5210, R45 ;  /* 0x000052102c0c7816 */ /* 0x000fc6000000002d */
[----:B-1----:R-:W-:Y:S04]  /*214a20*/  STL.64 [R1+0x3a0], R56 ;  /* 0x0003a03801007387 */ /* 0x002fe80000100a00 */
[----:B------:R-:W-:Y:S01]  /*214a30*/  STL [R1+0x3ac], R59 ;  /* 0x0003ac3b01007387 */ /* 0x000fe20000100800 */
[----:B--2---:R-:W-:Y:S01]  /*214a40*/  PRMT R15, R33, 0x5210, R26 ;  /* 0x00005210210f7816 */ /* 0x004fe2000000001a */
[----:B------:R-:W-:Y:S01]  /*214a50*/  IMAD.MOV.U32 R33, RZ, RZ, R58 ;  /* 0x000000ffff217224 */ /* 0x000fe200078e003a */
[----:B------:R-:W-:-:S04]  /*214a60*/  NOP ;  /* 0x0000000000007918 */ /* 0x000fc80000000000 */
[----:B------:R-:W-:Y:S04]  /*214a70*/  STL [R1+0xa030], R33 ;  /* 0x00a0302101007387 */ /* 0x000fe80000100800 */
[----:B------:R0:W-:Y:S04]  /*214a80*/  STSM.16.M88.4 [R10], R12 ;  /* 0x0000000c0a007844 */ /* 0x0001e80000000200 */
[----:B------:R-:W2:Y:S04]  /*214a90*/  LDL.LU R46, [R1+0x5550] ;  /* 0x00555000012e7983 */ /* 0x000ea80000300800 */
[----:B------:R-:W2:Y:S01]  /*214aa0*/  LDL.LU R48, [R1+0x554c] ;  /* 0x00554c0001307983 */ /* 0x000ea20000300800 */
[----:B0-----:R-:W-:-:S02]  /*214ab0*/  PRMT R13, R40, 0x5210, R24 ;  /* 0x00005210280d7816 */ /* 0x001fc40000000018 */
[----:B------:R-:W-:Y:S01]  /*214ac0*/  PRMT R14, R39, 0x5210, R23 ;  /* 0x00005210270e7816 */ /* 0x000fe20000000017 */
[----:B------:R-:W2:Y:S04]  /*214ad0*/  LDL.LU R40, [R1+0x5548] ;  /* 0x0055480001287983 */ /* 0x000ea80000300800 */
[----:B------:R-:W2:Y:S01]  /*214ae0*/  LDL.LU R39, [R1+0x5544] ;  /* 0x0055440001277983 */ /* 0x000ea20000300800 */
[----:B------:R-:W-:Y:S01]  /*214af0*/  PRMT R12, R42, 0x5210, R25 ;  /* 0x000052102a0c7816 */ /* 0x000fe20000000019 */
[----:B------:R-:W-:Y:S02]  /*214b00*/  NOP ;  /* 0x0000000000007918 */ /* 0x000fe40000000000 */
[----:B------:R-:W2:Y:S04]  /*214b10*/  LDL.LU R45, [R1+0x1c94] ;  /* 0x001c9400012d7983 */ /* 0x000ea80000300800 */
[----:B------:R-:W2:Y:S01]  /*214b20*/  LDL.LU R44, [R1+0x1c88] ;  /* 0x001c8800012c7983 */ /* 0x000ea20000300800 */
[----:B------:R-:W-:-:S03]  /*214b30*/  PRMT R15, R37, 0x5210, R22 ;  /* 0x00005210250f7816 */ /* 0x000fc60000000016 */
[----:B------:R-:W2:Y:S04]  /*214b40*/  LDL.LU R42, [R1+0x1c74] ;  /* 0x001c7400012a7983 */ /* 0x000ea80000300800 */
[----:B------:R-:W2:Y:S04]  /*214b50*/  LDL.LU R37, [R1+0x1c7c] ;  /* 0x001c7c0001257983 */ /* 0x000ea80000300800 */
[----:B------:R-:W0:Y:S01]  /*214b60*/  LDS.128 R24, [R10] ;  /* 0x000000000a187984 */ /* 0x000e220000000c00 */
[----:B------:R-:W-:-:S03]  /*214b70*/  NOP ;  /* 0x0000000000007918 */ /* 0x000fc60000000000 */
[----:B------:R3:W-:Y:S02]  /*214b80*/  STSM.16.M88.4 [R10], R12 ;  /* 0x0000000c0a007844 */ /* 0x0007e40000000200 */
[----:B---3--:R-:W-:Y:S02]  /*214b90*/  PRMT R12, R49, 0x5210, R7 ;  /* 0x00005210310c7816 */ /* 0x008fe40000000007 */
[----:B----4-:R-:W-:Y:S02]  /*214ba0*/  PRMT R13, R41, 0x5210, R6 ;  /* 0x00005210290d7816 */ /* 0x010fe40000000006 */
[----:B------:R-:W-:Y:S02]  /*214bb0*/  PRMT R14, R34, 0x5210, R5 ;  /* 0x00005210220e7816 */ /* 0x000fe40000000005 */
[----:B------:R-:W-:Y:S01]  /*214bc0*/  PRMT R15, R31, 0x5210, R4 ;  /* 0x000052101f0f7816 */ /* 0x000fe20000000004 */
[----:B------:R-:W-:Y:S01]  /*214bd0*/  NOP ;  /* 0x0000000000007918 */ /* 0x000fe20000000000 */
[----:B------:R-:W1:Y:S01]  /*214be0*/  LDS.128 R4, [R10] ;  /* 0x000000000a047984 */ /* 0x000e620000000c00 */
[----:B------:R-:W-:-:S03]  /*214bf0*/  NOP ;  /* 0x0000000000007918 */ /* 0x000fc60000000000 */
[----:B0-----:R-:W-:Y:S04]  /*214c00*/  STL.64 [R1+0x390], R24 ;  /* 0x0003901801007387 */ /* 0x001fe80000100a00 */
[----:B------:R-:W-:Y:S01]  /*214c10*/  STL.64 [R1+0x398], R26 ;  /* 0x0003981a01007387 */ /* 0x000fe20000100a00 */
[----:B-1----:R-:W-:-:S03]  /*214c20*/  IMAD.MOV.U32 R31, RZ, RZ, R4 ;  /* 0x000000ffff1f7224 */ /* 0x002fc600078e0004 */
[----:B------:R-:W-:Y:S04]  /*214c30*/  STL [R1+0x388], R6 ;  /* 0x0003880601007387 */ /* 0x000fe80000100800 */
[----:B------:R-:W3:Y:S04]  /*214c40*/  LDL.LU R41, [R1+0x54b4] ;  /* 0x0054b40001297983 */ /* 0x000ee80000300800 */
[----:B------:R2:W-:Y:S04]  /*214c50*/  STL.64 [R1+0xa060], R30 ;  /* 0x00a0601e01007387 */ /* 0x0005e80000100a00 */
[----:B------:R0:W-:Y:S01]  /*214c60*/  STL.64 [R1+0xa118], R28 ;  /* 0x00a1181c01007387 */ /* 0x0001e20000100a00 */
[----:B------:R-:W-:-:S02]  /*214c70*/  IMAD.MOV.U32 R33, RZ, RZ, R5 ;  /* 0x000000ffff217224 */ /* 0x000fc400078e0005 */
[----:B------:R-:W-:Y:S01]  /*214c80*/  IMAD.MOV.U32 R34, RZ, RZ, R7 ;  /* 0x000000ffff227224 */ /* 0x000fe200078e0007 */
[----:B------:R-:W-:Y:S01]  /*214c90*/  STSM.16.M88.4 [R10], R12 ;  /* 0x0000000c0a007844 */ /* 0x000fe20000000200 */
[----:B------:R-:W-:-:S03]  /*214ca0*/  NOP ;  /* 0x0000000000007918 */ /* 0x000fc60000000000 */
[----:B------:R-:W1:Y:S01]  /*214cb0*/  LDS.128 R4, [R10] ;  /* 0x000000000a047984 */ /* 0x000e620000000c00 */
[----:B--2---:R-:W-:Y:S01]  /*214cc0*/  LOP3.LUT R30, R40, 0xffff, RZ, 0xc0, !PT ;  /* 0x0000ffff281e7812 */ /* 0x004fe200078ec0ff */
[----:B------:R-:W-:Y:S01]  /*214cd0*/  IMAD.MOV.U32 R40, RZ, RZ, R38 ;  /* 0x000000ffff287224 */ /* 0x000fe200078e0026 */
[----:B0-----:R-:W-:Y:S02]  /*214ce0*/  LOP3.LUT R29, R39, 0xffff, RZ, 0xc0, !PT ;  /* 0x0000ffff271d7812 */ /* 0x001fe400078ec0ff */
[----:B------:R-:W2:Y:S04]  /*214cf0*/  LDL.LU R39, [R1+0x54b0] ;  /* 0x0054b00001277983 */ /* 0x000ea80000300800 */
[----:B------:R-:W4:Y:S04]  /*214d00*/  LDL.LU R38, [R1+0x54a0] ;  /* 0x0054a00001267983 */ /* 0x000f280000300800 */
[----:B------:R-:W4:Y:S04]  /*214d10*/  LDL.LU R58, [R1+0x549c] ;  /* 0x00549c00013a7983 */ /* 0x000f280000300800 */
[----:B------:R-:W4:Y:S04]  /*214d20*/  LDL.LU R59, [R1+0x1cc0] ;  /* 0x001cc000013b7983 */ /* 0x000f280000300800 */
[----:B------:R-:W4:Y:S04]  /*214d30*/  LDL.LU R50, [R1+0x1cac] ;  /* 0x001cac0001327983 */ /* 0x000f280000300800 */
[----:B------:R-:W4:Y:S04]  /*214d40*/  LDL.LU R54, [R1+0x1c9c] ;  /* 0x001c9c0001367983 */ /* 0x000f280000300800 */
[----:B------:R-:W4:Y:S01]  /*214d50*/  LDL.LU R53, [R1+0x16a4] ;  /* 0x0016a40001357983 */ /* 0x000f220000300800 */
[----:B------:R-:W-:-:S03]  /*214d60*/  LOP3.LUT R46, R46, 0xffff, RZ, 0xc0, !PT ;  /* 0x0000ffff2e2e7812 */ /* 0x000fc600078ec0ff */
[----:B-1----:R-:W-:Y:S01]  /*214d70*/  STL [R1+0x370], R4 ;  /* 0x0003700401007387 */ /* 0x002fe20000100800 */
[----:B------:R-:W-:Y:S02]  /*214d80*/  PRMT R12, R45, 0x4210, R46 ;  /* 0x000042102d0c7816 */ /* 0x000fe4000000002e */
[----:B------:R-:W-:Y:S01]  /*214d90*/  PRMT R15, R37, 0x4210, R29 ;  /* 0x00004210250f7816 */ /* 0x000fe2000000001d */
[----:B------:R-:W-:Y:S04]  /*214da0*/  STL [R1+0x37c], R7 ;  /* 0x00037c0701007387 */ /* 0x000fe80000100800 */
[----:B------:R-:W4:Y:S04]  /*214db0*/  LDL.LU R45, [R1+0x53a8] ;  /* 0x0053a800012d7983 */ /* 0x000f280000300800 */
[----:B------:R-:W4:Y:S01]  /*214dc0*/  LDL.LU R37, [R1+0x53a0] ;  /* 0x0053a00001257983 */ /* 0x000f220000300800 */
[----:B------:R-:W-:-:S02]  /*214dd0*/  IMAD.MOV.U32 R49, RZ, RZ, R35 ;  /* 0x000000ffff317224 */ /* 0x000fc400078e0023 */
[----:B------:R-:W-:Y:S02]  /*214de0*/  IMAD.MOV.U32 R35, RZ, RZ, R32 ;  /* 0x000000ffff237224 */ /* 0x000fe400078e0020 */
[----:B------:R-:W-:Y:S02]  /*214df0*/  IMAD.MOV.U32 R16, RZ, RZ, R6 ;  /* 0x000000ffff107224 */ /* 0x000fe400078e0006 */
[----:B------:R-:W-:Y:S01]  /*214e00*/  IMAD.MOV.U32 R32, RZ, RZ, R5 ;  /* 0x000000ffff207224 */ /* 0x000fe200078e0005 */
[----:B------:R-:W-:Y:S01]  /*214e10*/  LOP3.LUT R31, R48, 0xffff, RZ, 0xc0, !PT ;  /* 0x0000ffff301f7812 */ /* 0x000fe200078ec0ff */
[----:B------:R-:W-:Y:S01]  /*214e20*/  STL.64 [R1+0xa158], R18 ;  /* 0x00a1581201007387 */ /* 0x000fe20000100a00 */
[----:B------:R-:W-:-:S03]  /*214e30*/  NOP ;  /* 0x0000000000007918 */ /* 0x000fc60000000000 */
[----:B------:R-:W-:Y:S01]  /*214e40*/  STL.64 [R1+0xa150], R16 ;  /* 0x00a1501001007387 */ /* 0x000fe20000100a00 */
[----:B------:R-:W-:-:S03]  /*214e50*/  PRMT R13, R44, 0x4210, R31 ;  /* 0x000042102c0d7816 */ /* 0x000fc6000000001f */
[----:B------:R-:W-:Y:S01]  /*214e60*/  STL.64 [R1+0xa038], R32 ;  /* 0x00a0382001007387 */ /* 0x000fe20000100a00 */
[----:B------:R-:W-:-:S03]  /*214e70*/  PRMT R14, R42, 0x4210, R30 ;  /* 0x000042102a0e7816 */ /* 0x000fc6000000001e */
[----:B------:R-:W4:Y:S04]  /*214e80*/  LDL.LU R51, [R1+0x5384] ;  /* 0x0053840001337983 */ /* 0x000f280000300800 */
[----:B------:R-:W4:Y:S04]  /*214e90*/  LDL.LU R61, [R1+0x5380] ;  /* 0x00538000013d7983 */ /* 0x000f280000300800 */
[----:B------:R-:W4:Y:S04]  /*214ea0*/  LDL.LU R44, [R1+0x1db4] ;  /* 0x001db400012c7983 */ /* 0x000f280000300800 */
[----:B------:R-:W4:Y:S04]  /*214eb0*/  LDL.LU R42, [R1+0x1d90] ;  /* 0x001d9000012a7983 */ /* 0x000f280000300800 */
[----:B------:R-:W4:Y:S04]  /*214ec0*/  LDL.LU R57, [R1+0x1d8c] ;  /* 0x001d8c0001397983 */ /* 0x000f280000300800 */
[----:B------:R-:W4:Y:S04]  /*214ed0*/  LDL.LU R48, [R1+0x1d00] ;  /* 0x001d000001307983 */ /* 0x000f280000300800 */
[----:B------:R0:W-:Y:S01]  /*214ee0*/  STSM.16.M88.4 [R10], R12 ;  /* 0x0000000c0a007844 */ /* 0x0001e20000000200 */
[----:B------:R-:W-:-:S03]  /*214ef0*/  NOP ;  /* 0x0000000000007918 */ /* 0x000fc60000000000 */
[----:B------:R-:W1:Y:S01]  /*214f00*/  LDS.128 R4, [R10] ;  /* 0x000000000a047984 */ /* 0x000e620000000c00 */
[----:B---3--:R-:W-:Y:S01]  /*214f10*/  LOP3.LUT R28, R41, 0xffff, RZ, 0xc0, !PT ;  /* 0x0000ffff291c7812 */ /* 0x008fe200078ec0ff */
[----:B------:R-:W-:Y:S02]  /*214f20*/  IMAD.MOV.U32 R41, RZ, RZ, R40 ;  /* 0x000000ffff297224 */ /* 0x000fe400078e0028 */
[----:B------:R-:W-:Y:S02]  /*214f30*/  IMAD.MOV.U32 R40, RZ, RZ, R36 ;  /* 0x000000ffff287224 */ /* 0x000fe400078e0024 */
[----:B------:R-:W-:Y:S01]  /*214f40*/  IMAD.MOV.U32 R56, RZ, RZ, R49 ;  /* 0x000000ffff387224 */ /* 0x000fe200078e0031 */
[----:B--2---:R-:W-:Y:S02]  /*214f50*/  LOP3.LUT R27, R39, 0xffff, RZ, 0xc0, !PT ;  /* 0x0000ffff271b7812 */ /* 0x004fe400078ec0ff */
[----:B------:R-:W2:Y:S01]  /*214f60*/  LDL.LU R39, [R1+0x1cdc] ;  /* 0x001cdc0001277983 */ /* 0x000ea20000300800 */
[----:B----4-:R-:W-:-:S03]  /*214f70*/  LOP3.LUT R26, R38, 0xffff, RZ, 0xc0, !PT ;  /* 0x0000ffff261a7812 */ /* 0x010fc600078ec0ff */
[----:B------:R-:W3:Y:S04]  /*214f80*/  LDL.LU R38, [R1+0x1cd8] ;  /* 0x001cd80001267983 */ /* 0x000ee80000300800 */
[----:B------:R-:W4:Y:S01]  /*214f90*/  LDL.LU R36, [R1+0x1cbc] ;  /* 0x001cbc0001247983 */ /* 0x000f220000300800 */
[----:B------:R-:W-:Y:S02]  /*214fa0*/  LOP3.LUT R25, R58, 0xffff, RZ, 0xc0, !PT ;  /* 0x0000ffff3a197812 */ /* 0x000fe400078ec0ff */
[----:B0-----:R-:W-:Y:S02]  /*214fb0*/  PRMT R14, R54, 0x4210, R26 ;  /* 0x00004210360e7816 */ /* 0x001fe4000000001a */
[----:B------:R-:W4:Y:S01]  /*214fc0*/  LDL.LU R54, [R1+0x1d0c] ;  /* 0x001d0c0001367983 */ /* 0x000f220000300800 */
[----:B------:R-:W-:-:S03]  /*214fd0*/  PRMT R15, R53, 0x4210, R25 ;  /* 0x00004210350f7816 */ /* 0x000fc60000000019 */
[----:B------:R-:W4:Y:S04]  /*214fe0*/  LDL.LU R53, [R1+0x1cf4] ;  /* 0x001cf40001357983 */ /* 0x000f280000300800 */
[----:B-1----:R-:W-:Y:S04]  /*214ff0*/  STL.64 [R1+0x360], R4 ;  /* 0x0003600401007387 */ /* 0x002fe80000100a00 */
[----:B------:R0:W-:Y:S04]  /*215000*/  STL.64 [R1+0x368], R6 ;  /* 0x0003680601007387 */ /* 0x0001e80000100a00 */
[----:B------:R-:W4:Y:S01]  /*215010*/  LDL.LU R49, [R1+0x1bc8] ;  /* 0x001bc80001317983 */ /* 0x000f220000300800 */
[----:B------:R-:W-:-:S02]  /*215020*/  LOP3.LUT R24, R45, 0xffff, RZ, 0xc0, !PT ;  /* 0x0000ffff2d187812 */ /* 0x000fc400078ec0ff */
[----:B------:R-:W-:Y:S01]  /*215030*/  LOP3.LUT R23, R37, 0xffff, RZ, 0xc0, !PT ;  /* 0x0000ffff25177812 */ /* 0x000fe200078ec0ff */
[----:B------:R-:W4:Y:S04]  /*215040*/  LDL.LU R45, [R1+0x78c] ;  /* 0x00078c00012d7983 */ /* 0x000f280000300800 */
[----:B------:R-:W4:Y:S01]  /*215050*/  LDL.LU R37, [R1+0x7bc] ;  /* 0x0007bc0001257983 */ /* 0x000f220000300800 */
[----:B0-----:R-:W-:Y:S01]  /*215060*/  LOP3.LUT R6, R44, 0xffff, RZ, 0xc0, !PT ;  /* 0x0000ffff2c067812 */ /* 0x001fe200078ec0ff */
[----:B------:R-:W-:Y:S01]  /*215070*/  IMAD.MOV.U32 R44, RZ, RZ, R41 ;  /* 0x000000ffff2c7224 */ /* 0x000fe200078e0029 */
[----:B------:R-:W-:Y:S02]  /*215080*/  LOP3.LUT R5, R42, 0xffff, RZ, 0xc0, !PT ;  /* 0x0000ffff2a057812 */ /* 0x000fe400078ec0ff */
[----:B------:R-:W4:Y:S04]  /*215090*/  LDL.LU R42, [R1+0x79c] ;  /* 0x00079c00012a7983 */ /* 0x000f280000300800 */
[----:B------:R-:W4:Y:S01]  /*2150a0*/  LDL.LU R41, [R1+0x75c] ;  /* 0x00075c0001297983 */ /* 0x000f220000300800 */
[----:B------:R-:W-:-:S02]  /*2150b0*/  PRMT R12, R59, 0x4210, R28 ;  /* 0x000042103b0c7816 */ /* 0x000fc4000000001c */
[----:B------:R-:W-:Y:S01]  /*2150c0*/  PRMT R13, R50, 0x4210, R27 ;  /* 0x00004210320d7816 */ /* 0x000fe2000000001b */
[----:B------:R-:W-:Y:S01]  /*2150d0*/  NOP ;  /* 0x0000000000007918 */ /* 0x000fe20000000000 */
[----:B------:R-:W-:-:S03]  /*2150e0*/  LOP3.LUT R22, R51, 0xffff, RZ, 0xc0, !PT ;  /* 0x0000ffff33167812 */ /* 0x000fc600078ec0ff */
[----:B------:R0:W-:Y:S01]  /*2150f0*/  STSM.16.M88.4 [R10], R12 ;  /* 0x0000000c0a007844 */ /* 0x0001e20000000200 */
[----:B------:R-:W-:Y:S01]  /*215100*/  LOP3.LUT R7, R61, 0xffff, RZ, 0xc0, !PT ;  /* 0x0000ffff3d077812 */ /* 0x000fe200078ec0ff */
[----:B------:R-:W-:Y:S02]  /*215110*/  NOP ;  /* 0x0000000000007918 */ /* 0x000fe40000000000 */
[----:B------:R-:W1:Y:S01]  /*215120*/  LDS.128 R16, [R10] ;  /* 0x000000000a107984 */ /* 0x000e620000000c00 */
[----:B0-----:R-:W-:-:S03]  /*215130*/  PRMT R12, R48, 0x4210, R24 ;  /* 0x00004210300c7816 */ /* 0x001fc60000000018 */
[----:B------:R-:W4:Y:S01]  /*215140*/  LDL.LU R48, [R1+0x7dc] ;  /* 0x0007dc0001307983 */ /* 0x000f220000300800 */
[----:B------:R-:W-:-:S03]  /*215150*/  LOP3.LUT R4, R57, 0xffff, RZ, 0xc0, !PT ;  /* 0x0000ffff39047812 */ /* 0x000fc600078ec0ff */
[----:B-1----:R-:W-:Y:S04]  /*215160*/  STL.64 [R1+0x350], R16 ;  /* 0x0003501001007387 */ /* 0x002fe80000100a00 */
[----:B------:R-:W-:Y:S01]  /*215170*/  STL.64 [R1+0x358], R18 ;  /* 0x0003581201007387 */ /* 0x000fe20000100a00 */
[----:B------:R-:W-:Y:S01]  /*215180*/  NOP ;  /* 0x0000000000007918 */ /* 0x000fe20000000000 */
[----:B--2---:R-:W-:Y:S02]  /*215190*/  PRMT R13, R39, 0x4210, R23 ;  /* 0x00004210270d7816 */ /* 0x004fe40000000017 */
[----:B------:R-:W2:Y:S01]  /*2151a0*/  LDL.LU R39, [R1+0x7cc] ;  /* 0x0007cc0001277983 */ /* 0x000ea20000300800 */
[----:B---3--:R-:W-:-:S03]  /*2151b0*/  PRMT R14, R38, 0x4210, R22 ;  /* 0x00004210260e7816 */ /* 0x008fc60000000016 */
[----:B------:R-:W3:Y:S01]  /*2151c0*/  LDL.LU R38, [R1+0x7ec] ;  /* 0x0007ec0001267983 */ /* 0x000ee20000300800 */
[----:B----4-:R-:W-:-:S05]  /*2151d0*/  PRMT R15, R36, 0x4210, R7 ;  /* 0x00004210240f7816 */ /* 0x010fca0000000007 */
[----:B------:R-:W-:Y:S01]  /*2151e0*/  STSM.16.M88.4 [R10], R12 ;  /* 0x0000000c0a007844 */ /* 0x000fe20000000200 */
[----:B------:R-:W-:-:S03]  /*2151f0*/  NOP ;  /* 0x0000000000007918 */ /* 0x000fc60000000000 */
[----:B------:R-:W0:Y:S01]  /*215200*/  LDS.128 R12, [R10] ;  /* 0x000000000a0c7984 */ /* 0x000e220000000c00 */
[----:B------:R-:W-:Y:S01]  /*215210*/  IMAD.MOV.U32 R36, RZ, RZ, R35 ;  /* 0x000000ffff247224 */ /* 0x000fe200078e0023 */
[----:B------:R-:W-:Y:S02]  /*215220*/  PRMT R58, R54, 0x4210, R5 ;  /* 0x00004210363a7816 */ /* 0x000fe40000000005 */
[----:B------:R-:W4:Y:S01]  /*215230*/  LDL.LU R35, [R1+0x268] ;  /* 0x0002680001237983 */ /* 0x000f220000300800 */
[----:B------:R-:W-:Y:S02]  /*215240*/  PRMT R59, R53, 0x4210, R4 ;  /* 0x00004210353b7816 */ /* 0x000fe40000000004 */
[----:B------:R-:W-:Y:S01]  /*215250*/  PRMT R57, R49, 0x4210, R6 ;  /* 0x0000421031397816 */ /* 0x000fe20000000006 */
[----:B------:R-:W-:-:S04]  /*215260*/  NOP ;  /* 0x0000000000007918 */ /* 0x000fc80000000000 */
[----:B------:R-:W-:Y:S01]  /*215270*/  STSM.16.M88.4 [R10], R56 ;  /* 0x000000380a007844 */ /* 0x000fe20000000200 */
[----:B------:R-:W-:-:S03]  /*215280*/  NOP ;  /* 0x0000000000007918 */ /* 0x000fc60000000000 */
[----:B------:R-:W1:Y:S04]  /*215290*/  LDS.128 R16, [R10] ;  /* 0x000000000a107984 */ /* 0x000e680000000c00 */
[----:B0-----:R0:W-:Y:S04]  /*2152a0*/  STL.64 [R1+0x340], R12 ;  /* 0x0003400c01007387 */ /* 0x0011e80000100a00 */
[----:B------:R-:W-:Y:S04]  /*2152b0*/  STL.64 [R1+0x348], R14 ;  /* 0x0003480e01007387 */ /* 0x000fe80000100a00 */
[----:B------:R-:W4:Y:S01]  /*2152c0*/  LDL.LU R54, [R1+0x81c] ;  /* 0x00081c0001367983 */ /* 0x000f220000300800 */
[----:B0-----:R-:W-:-:S03]  /*2152d0*/  PRMT R12, R45, 0x5210, R46 ;  /* 0x000052102d0c7816 */ /* 0x001fc6000000002e */
[----:B------:R-:W4:Y:S01]  /*2152e0*/  LDL.LU R53, [R1+0x80c] ;  /* 0x00080c0001357983 */ /* 0x000f220000300800 */
[----:B------:R-:W-:-:S03]  /*2152f0*/  PRMT R13, R37, 0x5210, R31 ;  /* 0x00005210250d7816 */ /* 0x000fc6000000001f */
[----:B------:R-:W4:Y:S04]  /*215300*/  LDL.LU R46, [R1+0x7fc] ;  /* 0x0007fc00012e7983 */ /* 0x000f280000300800 */
[----:B------:R-:W4:Y:S01]  /*215310*/  LDL.LU R37, [R1+0x280] ;  /* 0x0002800001257983 */ /* 0x000f220000300800 */
[----:B------:R-:W-:-:S03]  /*215320*/  IMAD.MOV.U32 R56, RZ, RZ, R44 ;  /* 0x000000ffff387224 */ /* 0x000fc600078e002c */
[----:B-1----:R-:W-:Y:S04]  /*215330*/  STL.64 [R1+0x330], R16 ;  /* 0x0003301001007387 */ /* 0x002fe80000100a00 */
[----:B------:R0:W-:Y:S04]  /*215340*/  STL.64 [R1+0x338], R18 ;  /* 0x0003381201007387 */ /* 0x0001e80000100a00 */
[----:B0-----:R-:W4:Y:S04]  /*215350*/  LDL.LU.64 R18, [R1+0xa158] ;  /* 0x00a1580001127983 */ /* 0x001f280000300a00 */
[----:B------:R-:W4:Y:S04]  /*215360*/  LDL.LU.64 R16, [R1+0xa150] ;  /* 0x00a1500001107983 */ /* 0x000f280000300a00 */
[----:B------:R-:W4:Y:S04]  /*215370*/  LDL.LU R45, [R1+0x84c] ;  /* 0x00084c00012d7983 */ /* 0x000f280000300800 */
[----:B------:R-:W4:Y:S01]  /*215380*/  LDL.LU R44, [R1+0x848] ;  /* 0x00084800012c7983 */ /* 0x000f220000300800 */
[----:B------:R-:W-:-:S02]  /*215390*/  PRMT R14, R42, 0x5210, R30 ;  /* 0x000052102a0e7816 */ /* 0x000fc4000000001e */
[----:B------:R-:W-:Y:S01]  /*2153a0*/  PRMT R15, R41, 0x5210, R29 ;  /* 0x00005210290f7816 */ /* 0x000fe2000000001d */
[----:B------:R-:W4:Y:S01]  /*2153b0*/  LDL.LU R42, [R1+0x69c] ;  /* 0x00069c00012a7983 */ /* 0x000f220000300800 */
[----:B------:R-:W-:-:S03]  /*2153c0*/  NOP ;  /* 0x0000000000007918 */ /* 0x000fc60000000000 */
[----:B------:R-:W4:Y:S04]  /*2153d0*/  LDL.LU R41, [R1+0x5554] ;  /* 0x0055540001297983 */ /* 0x000f280000300800 */
[----:B------:R0:W-:Y:S02]  /*2153e0*/  STSM.16.M88.4 [R10], R12 ;  /* 0x0000000c0a007844 */ /* 0x0001e40000000200 */
[----:B0-----:R-:W-:Y:S01]  /*2153f0*/  PRMT R12, R48, 0x5210, R28 ;  /* 0x00005210300c7816 */ /* 0x001fe2000000001c */
[----:B------:R-:W-:Y:S01]  /*215400*/  NOP ;  /* 0x0000000000007918 */ /* 0x000fe20000000000 */
[----:B------:R-:W0:Y:S04]  /*215410*/  LDS.128 R28, [R10] ;  /* 0x000000000a1c7984 */ /* 0x000e280000000c00 */
[----:B------:R-:W4:Y:S04]  /*215420*/  LDL.LU R48, [R1+0xf0] ;  /* 0x0000f00001307983 */ /* 0x000f280000300800 */
[----:B------:R-:W4:Y:S04]  /*215430*/  LDL.LU R49, [R1+0xf4] ;  /* 0x0000f40001317983 */ /* 0x000f280000300800 */
[----:B------:R-:W4:Y:S01]  /*215440*/  LDL.LU R50, [R1+0xf8] ;  /* 0x0000f80001327983 */ /* 0x000f220000300800 */
[----:B--2---:R-:W-:-:S02]  /*215450*/  PRMT R13, R39, 0x5210, R27 ;  /* 0x00005210270d7816 */ /* 0x004fc4000000001b */
[----:B---3--:R-:W-:Y:S02]  /*215460*/  PRMT R14, R38, 0x5210, R26 ;  /* 0x00005210260e7816 */ /* 0x008fe4000000001a */
[----:B------:R-:W2:Y:S01]  /*215470*/  LDL.LU R38, [R1+0x54a4] ;  /* 0x0054a40001267983 */ /* 0x000ea20000300800 */
[----:B----4-:R-:W-:Y:S01]  /*215480*/  PRMT R15, R35, 0x5210, R25 ;  /* 0x00005210230f7816 */ /* 0x010fe20000000019 */
[----:B------:R-:W-:-:S04]  /*215490*/  NOP ;  /* 0x0000000000007918 */ /* 0x000fc80000000000 */
[----:B------:R1:W-:Y:S04]  /*2154a0*/  STSM.16.M88.4 [R10], R12 ;  /* 0x0000000c0a007844 */ /* 0x0003e80000000200 */
[----:B------:R-:W3:Y:S01]  /*2154b0*/  LDL.LU R35, [R1+0x1d4c] ;  /* 0x001d4c0001237983 */ /* 0x000ee20000300800 */
[----:B-1----:R-:W-:Y:S01]  /*2154c0*/  PRMT R12, R54, 0x5210, R24 ;  /* 0x00005210360c7816 */ /* 0x002fe20000000018 */
[----:B------:R-:W-:Y:S02]  /*2154d0*/  NOP ;  /* 0x0000000000007918 */ /* 0x000fe40000000000 */
[----:B------:R-:W1:Y:S04]  /*2154e0*/  LDS.128 R24, [R10] ;  /* 0x000000000a187984 */ /* 0x000e680000000c00 */
[----:B0-----:R0:W-:Y:S01]  /*2154f0*/  STL [R1+0x320], R28 ;  /* 0x0003201c01007387 */ /* 0x0011e20000100800 */
[----:B------:R-:W-:-:S03]  /*215500*/  PRMT R15, R37, 0x5210, R7 ;  /* 0x00005210250f7816 */ /* 0x000fc60000000007 */
[----:B------:R4:W-:Y:S01]  /*215510*/  STL.64 [R1+0x328], R30 ;  /* 0x0003281e01007387 */ /* 0x0009e20000100a00 */
[----:B-1----:R-:W-:-:S03]  /*215520*/  IMAD.MOV.U32 R37, RZ, RZ, R26 ;  /* 0x000000ffff257224 */ /* 0x002fc600078e001a */
[----:B------:R-:W-:Y:S01]  /*215530*/  STL.64 [R1+0x310], R24 ;  /* 0x0003101801007387 */ /* 0x000fe20000100a00 */
[----:B------:R-:W-:-:S03]  /*215540*/  PRMT R58, R44, 0x5210, R5 ;  /* 0x000052102c3a7816 */ /* 0x000fc60000000005 */
[----:B------:R-:W-:Y:S04]  /*215550*/  STL [R1+0x31c], R27 ;  /* 0x00031c1b01007387 */ /* 0x000fe80000100800 */
[----:B------:R-:W-:Y:S04]  /*215560*/  STL [R1+0x9ff4], R37 ;  /* 0x009ff42501007387 */ /* 0x000fe80000100800 */
[----:B------:R-:W2:Y:S01]  /*215570*/  LDL.LU R44, [R1+0x5394] ;  /* 0x00539400012c7983 */ /* 0x000ea20000300800 */
[----:B------:R-:W-:Y:S02]  /*215580*/  PRMT R13, R53, 0x5210, R23 ;  /* 0x00005210350d7816 */ /* 0x000fe40000000017 */
[----:B------:R-:W-:Y:S01]  /*215590*/  PRMT R14, R46, 0x5210, R22 ;  /* 0x000052102e0e7816 */ /* 0x000fe20000000016 */
[----:B------:R-:W-:Y:S01]  /*2155a0*/  IMAD.MOV.U32 R39, RZ, RZ, R36 ;  /* 0x000000ffff277224 */ /* 0x000fe200078e0024 */
[----:B------:R-:W-:Y:S01]  /*2155b0*/  NOP ;  /* 0x0000000000007918 */ /* 0x000fe20000000000 */
[----:B------:R-:W-:-:S02]  /*2155c0*/  IMAD.MOV.U32 R36, RZ, RZ, R29 ;  /* 0x000000ffff247224 */ /* 0x000fc400078e001d */
[----:B------:R1:W-:Y:S04]  /*2155d0*/  STSM.16.M88.4 [R10], R12 ;  /* 0x0000000c0a007844 */ /* 0x0003e80000000200 */
[----:B0-----:R-:W2:Y:S04]  /*2155e0*/  LDL.LU R28, [R1+0x110] ;  /* 0x00011000011c7983 */ /* 0x001ea80000300800 */
[----:B------:R-:W2:Y:S04]  /*2155f0*/  LDL.LU R29, [R1+0x114] ;  /* 0x00011400011d7983 */ /* 0x000ea80000300800 */
[----:B----4-:R-:W4:Y:S01]  /*215600*/  LDL.LU R30, [R1+0x118] ;  /* 0x00011800011e7983 */ /* 0x010f220000300800 */
[----:B-1----:R-:W-:Y:S01]  /*215610*/  LOP3.LUT R12, R41, 0xffff, RZ, 0xc0, !PT ;  /* 0x0000ffff290c7812 */ /* 0x002fe200078ec0ff */
[----:B------:R-:W-:-:S02]  /*215620*/  IMAD.MOV.U32 R41, RZ, RZ, R39 ;  /* 0x000000ffff297224 */ /* 0x000fc400078e0027 */
[----:B------:R-:W4:Y:S01]  /*215630*/  LDL.LU R39, [R1+0x16a8] ;  /* 0x0016a80001277983 */ /* 0x000f220000300800 */
[----:B------:R-:W-:Y:S02]  /*215640*/  PRMT R57, R45, 0x5210, R6 ;  /* 0x000052102d397816 */ /* 0x000fe40000000006 */
[----:B------:R-:W-:Y:S01]  /*215650*/  PRMT R59, R42, 0x5210, R4 ;  /* 0x000052102a3b7816 */ /* 0x000fe20000000004 */
[----:B------:R-:W-:Y:S01]  /*215660*/  NOP ;  /* 0x0000000000007918 */ /* 0x000fe20000000000 */
[----:B------:R-:W0:Y:S01]  /*215670*/  LDS.128 R4, [R10] ;  /* 0x000000000a047984 */ /* 0x000e220000000c00 */
[----:B------:R-:W-:-:S03]  /*215680*/  NOP ;  /* 0x0000000000007918 */ /* 0x000fc60000000000 */
[----:B0-----:R0:W-:Y:S04]  /*215690*/  STL.64 [R1+0x300], R4 ;  /* 0x0003000401007387 */ /* 0x0011e80000100a00 */
[----:B------:R1:W-:Y:S04]  /*2156a0*/  STL.64 [R1+0x308], R6 ;  /* 0x0003080601007387 */ /* 0x0003e80000100a00 */
[----:B------:R-:W4:Y:S04]  /*2156b0*/  LDL.LU R24, [R1+0x120] ;  /* 0x0001200001187983 */ /* 0x000f280000300800 */
[----:B------:R-:W4:Y:S04]  /*2156c0*/  LDL.LU R25, [R1+0x124] ;  /* 0x0001240001197983 */ /* 0x000f280000300800 */
[----:B------:R-:W4:Y:S04]  /*2156d0*/  LDL.LU R26, [R1+0x128] ;  /* 0x00012800011a7983 */ /* 0x000f280000300800 */
[----:B------:R-:W4:Y:S04]  /*2156e0*/  LDL.LU R46, [R1+0x1da8] ;  /* 0x001da800012e7983 */ /* 0x000f280000300800 */
[----:B------:R-:W4:Y:S04]  /*2156f0*/  LDL.LU R45, [R1+0x1d80] ;  /* 0x001d8000012d7983 */ /* 0x000f280000300800 */
[----:B------:R-:W-:Y:S01]  /*215700*/  STSM.16.M88.4 [R10], R56 ;  /* 0x000000380a007844 */ /* 0x000fe20000000200 */
[----:B------:R-:W-:-:S03]  /*215710*/  NOP ;  /* 0x0000000000007918 */ /* 0x000fc60000000000 */
[----:B------:R-:W1:Y:S01]  /*215720*/  LDS.128 R56, [R10] ;  /* 0x000000000a387984 */ /* 0x000e620000000c00 */
[----:B------:R-:W-:-:S03]  /*215730*/  IMAD.MOV.U32 R42, RZ, RZ, R40 ;  /* 0x000000ffff2a7224 */ /* 0x000fc600078e0028 */
[----:B0-----:R-:W4:Y:S04]  /*215740*/  LDL.LU R4, [R1+0x140] ;  /* 0x0001400001047983 */ /* 0x001f280000300800 */
[----:B------:R-:W4:Y:S04]  /*215750*/  LDL.LU R5, [R1+0x144] ;  /* 0x0001440001057983 */ /* 0x000f280000300800 */
[----:B-1----:R-:W4:Y:S04]  /*215760*/  LDL.LU R6, [R1+0x148] ;  /* 0x0001480001067983 */ /* 0x002f280000300800 */
[----:B------:R-:W4:Y:S01]  /*215770*/  LDL.LU R40, [R1+0x1dc4] ;  /* 0x001dc40001287983 */ /* 0x000f220000300800 */
[----:B------:R-:W-:-:S03]  /*215780*/  IMAD.MOV.U32 R37, RZ, RZ, R57 ;  /* 0x000000ffff257224 */ /* 0x000fc600078e0039 */
[----:B------:R0:W-:Y:S01]  /*215790*/  STL [R1+0x2f8], R58 ;  /* 0x0002f83a01007387 */ /* 0x0001e20000100800 */
[----:B---3--:R-:W-:Y:S01]  /*2157a0*/  PRMT R51, R35, 0x4210, R12 ;  /* 0x0000421023337816 */ /* 0x008fe2000000000c */
[----:B------:R-:W-:Y:S01]  /*2157b0*/  IMAD.MOV.U32 R35, RZ, RZ, R56 ;  /* 0x000000ffff237224 */ /* 0x000fe200078e0038 */
[----:B--2---:R-:W-:Y:S01]  /*2157c0*/  LOP3.LUT R13, R38, 0xffff, RZ, 0xc0, !PT ;  /* 0x0000ffff260d7812 */ /* 0x004fe200078ec0ff */
[----:B------:R-:W-:-:S03]  /*2157d0*/  NOP ;  /* 0x0000000000007918 */ /* 0x000fc60000000000 */
[----:B------:R1:W-:Y:S04]  /*2157e0*/  STL.64 [R1+0xa010], R34 ;  /* 0x00a0102201007387 */ /* 0x0003e80000100a00 */
[----:B------:R-:W-:Y:S04]  /*2157f0*/  STL.64 [R1+0xa000], R36 ;  /* 0x00a0002401007387 */ /* 0x000fe80000100a00 */
[----:B------:R-:W2:Y:S04]  /*215800*/  LDL.LU R56, [R1+0x20] ;  /* 0x0000200001387983 */ /* 0x000ea80000300800 */
[----:B------:R-:W2:Y:S04]  /*215810*/  LDL.LU R57, [R1+0x24] ;  /* 0x0000240001397983 */ /* 0x000ea80000300800 */
[----:B0-----:R-:W2:Y:S01]  /*215820*/  LDL.LU R58, [R1+0x28] ;  /* 0x00002800013a7983 */ /* 0x001ea20000300800 */
[----:B------:R-:W-:Y:S01]  /*215830*/  LOP3.LUT R15, R44, 0xffff, RZ, 0xc0, !PT ;  /* 0x0000ffff2c0f7812 */ /* 0x000fe200078ec0ff */
[----:B------:R-:W-:-:S02]  /*215840*/  IMAD.MOV.U32 R44, RZ, RZ, R42 ;  /* 0x000000ffff2c7224 */ /* 0x000fc400078e002a */
[----:B------:R-:W-:Y:S02]  /*215850*/  IMAD.MOV.U32 R42, RZ, RZ, R41 ;  /* 0x000000ffff2a7224 */ /* 0x000fe400078e0029 */
[----:B------:R-:W3:Y:S04]  /*215860*/  LDL.LU R41, [R1+0x13b4] ;  /* 0x0013b40001297983 */ /* 0x000ee80000300800 */
[----:B------:R-:W2:Y:S04]  /*215870*/  LDL.LU R32, [R1+0x30] ;  /* 0x0000300001207983 */ /* 0x000ea80000300800 */
[----:B------:R-:W2:Y:S04]  /*215880*/  LDL.LU R33, [R1+0x34] ;  /* 0x0000340001217983 */ /* 0x000ea80000300800 */
[----:B-1----:R-:W2:Y:S01]  /*215890*/  LDL.LU R34, [R1+0x38] ;  /* 0x0000380001227983 */ /* 0x002ea20000300800 */
[----:B----4-:R-:W-:-:S03]  /*2158a0*/  PRMT R31, R39, 0x4210, R13 ;  /* 0x00004210271f7816 */ /* 0x010fc6000000000d */
[----:B------:R-:W4:Y:S04]  /*2158b0*/  LDL.LU R39, [R1+0x6ac] ;  /* 0x0006ac0001277983 */ /* 0x000f280000300800 */
[----:B------:R-:W-:Y:S01]  /*2158c0*/  STSM.16.M88.4 [R10], R48 ;  /* 0x000000300a007844 */ /* 0x000fe20000000200 */
[----:B------:R-:W-:-:S03]  /*2158d0*/  NOP ;  /* 0x0000000000007918 */ /* 0x000fc60000000000 */
[----:B------:R-:W0:Y:S01]  /*2158e0*/  LDS.128 R48, [R10] ;  /* 0x000000000a307984 */ /* 0x000e220000000c00 */
[----:B------:R-:W-:-:S03]  /*2158f0*/  NOP ;  /* 0x0000000000007918 */ /* 0x000fc60000000000 */
[----:B------:R-:W-:Y:S01]  /*215900*/  STSM.16.M88.4 [R10], R28 ;  /* 0x0000001c0a007844 */ /* 0x000fe20000000200 */
[----:B------:R-:W-:-:S03]  /*215910*/  NOP ;  /* 0x0000000000007918 */ /* 0x000fc60000000000 */
[----:B------:R-:W1:Y:S01]  /*215920*/  LDS.128 R28, [R10] ;  /* 0x000000000a1c7984 */ /* 0x000e620000000c00 */
[----:B------:R-:W-:Y:S01]  /*215930*/  PRMT R27, R45, 0x4210, R15 ;  /* 0x000042102d1b7816 */ /* 0x000fe2000000000f */
[----:B------:R-:W-:-:S04]  /*215940*/  NOP ;  /* 0x0000000000007918 */ /* 0x000fc80000000000 */
[----:B------:R-:W-:Y:S01]  /*215950*/  STSM.16.M88.4 [R10], R24 ;  /* 0x000000180a007844 */ /* 0x000fe20000000200 */
[----:B------:R-:W-:-:S03]  /*215960*/  NOP ;  /* 0x0000000000007918 */ /* 0x000fc60000000000 */
[----:B------:R-:W1:Y:S01]  /*215970*/  LDS.128 R24, [R10] ;  /* 0x000000000a187984 */ /* 0x000e620000000c00 */
[----:B------:R-:W-:-:S03]  /*215980*/  LOP3.LUT R14, R46, 0xffff, RZ, 0xc0, !PT ;  /* 0x0000ffff2e0e7812 */ /* 0x000fc600078ec0ff */
[----:B0-----:R-:W-:Y:S04]  /*215990*/  STL.64 [R1+0x2e0], R48 ;  /* 0x0002e03001007387 */ /* 0x001fe80000100a00 */
[----:B------:R0:W-:Y:S01]  /*2159a0*/  STL.64 [R1+0x2e8], R50 ;  /* 0x0002e83201007387 */ /* 0x0001e20000100a00 */
[----:B------:R-:W-:Y:S01]  /*2159b0*/  PRMT R7, R40, 0x4210, R14 ;  /* 0x0000421028077816 */ /* 0x000fe2000000000e */
[----:B------:R-:W-:Y:S01]  /*2159c0*/  IMAD.MOV.U32 R45, RZ, RZ, R44 ;  /* 0x000000ffff2d7224 */ /* 0x000fe200078e002c */
[----:B------:R-:W-:Y:S01]  /*2159d0*/  NOP ;  /* 0x0000000000007918 */ /* 0x000fe20000000000 */
[----:B0-----:R-:W4:Y:S04]  /*2159e0*/  LDL.LU.64 R50, [R1+0xa148] ;  /* 0x00a1480001327983 */ /* 0x001f280000300a00 */
[----:B-1----:R0:W-:Y:S04]  /*2159f0*/  STL.64 [R1+0x2d0], R28 ;  /* 0x0002d01c01007387 */ /* 0x0021e80000100a00 */
[----:B------:R1:W-:Y:S04]  /*215a00*/  STL.64 [R1+0x2d8], R30 ;  /* 0x0002d81e01007387 */ /* 0x0003e80000100a00 */
[----:B0-----:R-:W4:Y:S04]  /*215a10*/  LDL.LU R28, [R1+0x40] ;  /* 0x00004000011c7983 */ /* 0x001f280000300800 */
[----:B------:R-:W4:Y:S04]  /*215a20*/  LDL.LU R29, [R1+0x44] ;  /* 0x00004400011d7983 */ /* 0x000f280000300800 */
[----:B-1----:R-:W4:Y:S04]  /*215a30*/  LDL.LU R30, [R1+0x48] ;  /* 0x00004800011e7983 */ /* 0x002f280000300800 */
[----:B------:R-:W4:Y:S04]  /*215a40*/  LDL.LU R40, [R1+0x6cc] ;  /* 0x0006cc0001287983 */ /* 0x000f280000300800 */
[----:B------:R0:W-:Y:S04]  /*215a50*/  STL.64 [R1+0x2c0], R24 ;  /* 0x0002c01801007387 */ /* 0x0001e80000100a00 */
[----:B------:R1:W-:Y:S04]  /*215a60*/  STL.64 [R1+0x2c8], R26 ;  /* 0x0002c81a01007387 */ /* 0x0003e80000100a00 */
[----:B0-----:R-:W4:Y:S04]  /*215a70*/  LDL.LU R24, [R1+0x70] ;  /* 0x0000700001187983 */ /* 0x001f280000300800 */
[----:B------:R-:W4:Y:S04]  /*215a80*/  LDL.LU R25, [R1+0x74] ;  /* 0x0000740001197983 */ /* 0x000f280000300800 */
[----:B-1----:R-:W4:Y:S04]  /*215a90*/  LDL.LU R26, [R1+0x78] ;  /* 0x00007800011a7983 */ /* 0x002f280000300800 */
[----:B------:R-:W4:Y:S04]  /*215aa0*/  LDL.LU R44, [R1+0x6ec] ;  /* 0x0006ec00012c7983 */ /* 0x000f280000300800 */
[----:B------:R-:W-:Y:S01]  /*215ab0*/  STSM.16.M88.4 [R10], R4 ;  /* 0x000000040a007844 */ /* 0x000fe20000000200 */
[----:B------:R-:W-:-:S03]  /*215ac0*/  NOP ;  /* 0x0000000000007918 */ /* 0x000fc60000000000 */
[----:B------:R-:W0:Y:S01]  /*215ad0*/  LDS.128 R4, [R10] ;  /* 0x000000000a047984 */ /* 0x000e220000000c00 */
[----:B------:R-:W-:Y:S01]  /*215ae0*/  IMAD.MOV.U32 R38, RZ, RZ, R59 ;  /* 0x000000ffff267224 */ /* 0x000fe200078e003b */
[----:B---3--:R-:W-:Y:S01]  /*215af0*/  PRMT R59, R41, 0x5210, R12 ;  /* 0x00005210293b7816 */ /* 0x008fe2000000000c */
[----:B------:R-:W-:Y:S01]  /*215b00*/  NOP ;  /* 0x0000000000007918 */ /* 0x000fe20000000000 */
[----:B------:R-:W3:Y:S04]  /*215b10*/  LDL.LU R41, [R1+0x54b8] ;  /* 0x0054b80001297983 */ /* 0x000ee80000300800 */
[----:B0-----:R-:W-:Y:S04]  /*215b20*/  STL.64 [R1+0x2b0], R4 ;  /* 0x0002b00401007387 */ /* 0x001fe80000100a00 */
[----:B--2---:R-:W-:Y:S04]  /*215b30*/  STSM.16.M88.4 [R10], R56 ;  /* 0x000000380a007844 */ /* 0x004fe80000000200 */
[----:B------:R-:W-:Y:S01]  /*215b40*/  STL.64 [R1+0x2b8], R6 ;  /* 0x0002b80601007387 */ /* 0x000fe20000100a00 */
[----:B------:R-:W-:-:S03]  /*215b50*/  NOP ;  /* 0x0000000000007918 */ /* 0x000fc60000000000 */
[----:B------:R-:W0:Y:S01]  /*215b60*/  LDS.128 R4, [R10] ;  /* 0x000000000a047984 */ /* 0x000e220000000c00 */
[----:B----4-:R-:W-:Y:S01]  /*215b70*/  PRMT R35, R39, 0x5210, R13 ;  /* 0x0000521027237816 */ /* 0x010fe2000000000d */
[----:B------:R-:W-:Y:S02]  /*215b80*/  NOP ;  /* 0x0000000000007918 */ /* 0x000fe40000000000 */
[----:B0-----:R0:W-:Y:S01]  /*215b90*/  STL [R1+0x2a4], R5 ;  /* 0x0002a40501007387 */ /* 0x0011e20000100800 */
[----:B------:R-:W-:-:S03]  /*215ba0*/  IMAD.MOV.U32 R39, RZ, RZ, R4 ;  /* 0x000000ffff277224 */ /* 0x000fc600078e0004 */
[----:B------:R1:W-:Y:S04]  /*215bb0*/  STL.64 [R1+0x2a8], R6 ;  /* 0x0002a80601007387 */ /* 0x0003e80000100a00 */
[----:B------:R-:W2:Y:S04]  /*215bc0*/  LDL.LU R56, [R1+0x150] ;  /* 0x0001500001387983 */ /* 0x000ea80000300800 */
[----:B------:R-:W2:Y:S04]  /*215bd0*/  LDL.LU R57, [R1+0x154] ;  /* 0x0001540001397983 */ /* 0x000ea80000300800 */
[----:B------:R-:W2:Y:S04]  /*215be0*/  LDL.LU R58, [R1+0x158] ;  /* 0x00015800013a7983 */ /* 0x000ea80000300800 */
[----:B------:R-:W4:Y:S04]  /*215bf0*/  LDL.LU R4, [R1+0x60] ;  /* 0x0000600001047983 */ /* 0x000f280000300800 */
[----:B0-----:R-:W4:Y:S04]  /*215c00*/  LDL.LU R5, [R1+0x64] ;  /* 0x0000640001057983 */ /* 0x001f280000300800 */
[----:B-1----:R-:W4:Y:S04]  /*215c10*/  LDL.LU R6, [R1+0x68] ;  /* 0x0000680001067983 */ /* 0x002f280000300800 */
[----:B------:R-:W4:Y:S04]  /*215c20*/  LDL.LU R7, [R1+0x6c] ;  /* 0x00006c0001077983 */ /* 0x000f280000300800 */
[----:B------:R-:W-:Y:S04]  /*215c30*/  STL.64 [R1+0x9fe8], R38 ;  /* 0x009fe82601007387 */ /* 0x000fe80000100a00 */
[----:B------:R-:W2:Y:S04]  /*215c40*/  LDL.LU R49, [R1+0x53bc] ;  /* 0x0053bc0001317983 */ /* 0x000ea80000300800 */
[----:B------:R-:W2:Y:S04]  /*215c50*/  LDL.LU R48, [R1+0x16ac] ;  /* 0x0016ac0001307983 */ /* 0x000ea80000300800 */
[----:B------:R-:W-:Y:S01]  /*215c60*/  STSM.16.M88.4 [R10], R32 ;  /* 0x000000200a007844 */ /* 0x000fe20000000200 */
[----:B------:R-:W-:-:S03]  /*215c70*/  NOP ;  /* 0x0000000000007918 */ /* 0x000fc60000000000 */
[----:B------:R-:W0:Y:S01]  /*215c80*/  LDS.128 R32, [R10] ;  /* 0x000000000a207984 */ /* 0x000e220000000c00 */
[----:B------:R-:W-:Y:S01]  /*215c90*/  PRMT R31, R40, 0x5210, R15 ;  /* 0x00005210281f7816 */ /* 0x000fe2000000000f */
[----:B------:R-:W-:-:S04]  /*215ca0*/  NOP ;  /* 0x0000000000007918 */ /* 0x000fc80000000000 */
[----:B------:R-:W-:Y:S01]  /*215cb0*/  STSM.16.M88.4 [R10], R28 ;  /* 0x0000001c0a007844 */ /* 0x000fe20000000200 */
[----:B------:R-:W-:Y:S01]  /*215cc0*/  NOP ;  /* 0x0000000000007918 */ /* 0x000fe20000000000 */
[----:B------:R-:W-:Y:S02]  /*215cd0*/  PRMT R27, R44, 0x5210, R14 ;  /* 0x000052102c1b7816 */ /* 0x000fe4000000000e */
[----:B------:R-:W1:Y:S01]  /*215ce0*/  LDS.128 R12, [R10] ;  /* 0x000000000a0c7984 */ /* 0x000e620000000c00 */
[----:B------:R-:W-:-:S03]  /*215cf0*/  NOP ;  /* 0x0000000000007918 */ /* 0x000fc60000000000 */
[----:B------:R-:W-:Y:S01]  /*215d00*/  STSM.16.M88.4 [R10], R24 ;  /* 0x000000180a007844 */ /* 0x000fe20000000200 */
[----:B------:R-:W-:-:S03]  /*215d10*/  NOP ;  /* 0x0000000000007918 */ /* 0x000fc60000000000 */
[----:B------:R-:W1:Y:S04]  /*215d20*/  LDS.128 R24, [R10] ;  /* 0x000000000a187984 */ /* 0x000e680000000c00 */
[----:B0-----:R-:W-:Y:S01]  /*215d30*/  STL [R1+0x290], R32 ;  /* 0x0002902001007387 */ /* 0x001fe20000100800 */
[----:B------:R-:W-:Y:S01]  /*215d40*/  IMAD.MOV.U32 R40, RZ, RZ, R33 ;  /* 0x000000ffff287224 */ /* 0x000fe200078e0021 */
[----:B------:R-:W-:Y:S02]  /*215d50*/  NOP ;  /* 0x0000000000007918 */ /* 0x000fe40000000000 */
[----:B------:R-:W-:Y:S04]  /*215d60*/  STL.64 [R1+0x298], R34 ;  /* 0x0002982201007387 */ /* 0x000fe80000100a00 */
[----:B-1----:R3:W-:Y:S04]  /*215d70*/  STL.64 [R1+0x280], R12 ;  /* 0x0002800c01007387 */ /* 0x0027e80000100a00 */
[----:B------:R2:W-:Y:S04]  /*215d80*/  STL.64 [R1+0x288], R14 ;  /* 0x0002880e01007387 */ /* 0x0005e80000100a00 */
[----:B------:R-:W2:Y:S04]  /*215d90*/  LDL.LU R36, [R1+0x160] ;  /* 0x0001600001247983 */ /* 0x000ea80000300800 */
[----:B------:R-:W2:Y:S04]  /*215da0*/  LDL.LU R37, [R1+0x164] ;  /* 0x0001640001257983 */ /* 0x000ea80000300800 */
[----:B------:R-:W2:Y:S04]  /*215db0*/  LDL.LU R38, [R1+0x168] ;  /* 0x0001680001267983 */ /* 0x000ea80000300800 */
[----:B------:R-:W2:Y:S04]  /*215dc0*/  LDL.LU R54, [R1+0x1dc0] ;  /* 0x001dc00001367983 */ /* 0x000ea80000300800 */
[----:B------:R-:W2:Y:S04]  /*215dd0*/  LDL.LU R53, [R1+0x1fe8] ;  /* 0x001fe80001357983 */ /* 0x000ea80000300800 */
[----:B------:R-:W-:Y:S01]  /*215de0*/  STL.64 [R1+0x270], R24 ;  /* 0x0002701801007387 */ /* 0x000fe20000100a00 */
[----:B---3--:R-:W-:Y:S01]  /*215df0*/  LOP3.LUT R12, R41, 0xffff, RZ, 0xc0, !PT ;  /* 0x0000ffff290c7812 */ /* 0x008fe200078ec0ff */
[----:B------:R-:W-:-:S05]  /*215e00*/  IMAD.MOV.U32 R41, RZ, RZ, R26 ;  /* 0x000000ffff297224 */ /* 0x000fca00078e001a */
[----:B------:R-:W-:Y:S04]  /*215e10*/  STL.64 [R1+0x9fd8], R40 ;  /* 0x009fd82801007387 */ /* 0x000fe80000100a00 */
[----:B------:R-:W3:Y:S04]  /*215e20*/  LDL.LU R32, [R1+0x170] ;  /* 0x0001700001207983 */ /* 0x000ee80000300800 */
[----:B------:R-:W3:Y:S04]  /*215e30*/  LDL.LU R33, [R1+0x174] ;  /* 0x0001740001217983 */ /* 0x000ee80000300800 */
[----:B------:R-:W3:Y:S04]  /*215e40*/  LDL.LU R34, [R1+0x178] ;  /* 0x0001780001227983 */ /* 0x000ee80000300800 */
[----:B------:R-:W3:Y:S01]  /*215e50*/  LDL.LU R44, [R1+0x200c] ;  /* 0x00200c00012c7983 */ /* 0x000ee20000300800 */
[----:B------:R-:W-:-:S02]  /*215e60*/  IMAD.MOV.U32 R46, RZ, RZ, R45 ;  /* 0x000000ffff2e7224 */ /* 0x000fc400078e002d */
[----:B------:R-:W-:Y:S02]  /*215e70*/  IMAD.MOV.U32 R45, RZ, RZ, R42 ;  /* 0x000000ffff2d7224 */ /* 0x000fe400078e002a */
[----:B------:R-:W-:Y:S01]  /*215e80*/  IMAD.MOV.U32 R42, RZ, RZ, R27 ;  /* 0x000000ffff2a7224 */ /* 0x000fe200078e001b */
[----:B----4-:R0:W-:Y:S01]  /*215e90*/  STSM.16.M88.4 [R10], R4 ;  /* 0x000000040a007844 */ /* 0x0101e20000000200 */
[----:B------:R-:W-:-:S03]  /*215ea0*/  NOP ;  /* 0x0000000000007918 */ /* 0x000fc60000000000 */
[----:B------:R-:W1:Y:S01]  /*215eb0*/  LDS.128 R28, [R10] ;  /* 0x000000000a1c7984 */ /* 0x000e620000000c00 */
[----:B--2---:R-:W-:Y:S01]  /*215ec0*/  LOP3.LUT R14, R49, 0xffff, RZ, 0xc0, !PT ;  /* 0x0000ffff310e7812 */ /* 0x004fe200078ec0ff */
[----:B------:R-:W-:Y:S02]  /*215ed0*/  IMAD.MOV.U32 R49, RZ, RZ, R46 ;  /* 0x000000ffff317224 */ /* 0x000fe400078e002e */
[----:B0-----:R-:W2:Y:S04]  /*215ee0*/  LDL.LU R4, [R1+0x80] ;  /* 0x0000800001047983 */ /* 0x001ea80000300800 */
[----:B------:R-:W2:Y:S04]  /*215ef0*/  LDL.LU R5, [R1+0x84] ;  /* 0x0000840001057983 */ /* 0x000ea80000300800 */
[----:B------:R-:W2:Y:S04]  /*215f00*/  LDL.LU R6, [R1+0x88] ;  /* 0x0000880001067983 */ /* 0x000ea80000300800 */
[----:B------:R-:W4:Y:S04]  /*215f10*/  LDL.LU R24, [R1] ;  /* 0x0000000001187983 */ /* 0x000f280000300800 */
[----:B------:R-:W4:Y:S04]  /*215f20*/  LDL.LU R25, [R1+0x4] ;  /* 0x0000040001197983 */ /* 0x000f280000300800 */
[----:B------:R-:W4:Y:S04]  /*215f30*/  LDL.LU R26, [R1+0x8] ;  /* 0x00000800011a7983 */ /* 0x000f280000300800 */
[----:B------:R-:W4:Y:S01]  /*215f40*/  LDL.LU R27, [R1+0xc] ;  /* 0x00000c00011b7983 */ /* 0x000f220000300800 */
[----:B------:R-:W-:Y:S01]  /*215f50*/  PRMT R59, R48, 0x4210, R12 ;  /* 0x00004210303b7816 */ /* 0x000fe2000000000c */
[----:B------:R-:W-:-:S02]  /*215f60*/  NOP ;  /* 0x0000000000007918 */ /* 0x000fc40000000000 */
[----:B------:R-:W2:Y:S01]  /*215f70*/  LDL.LU R46, [R1+0x6fc] ;  /* 0x0006fc00012e7983 */ /* 0x000ea20000300800 */
[----:B------:R-:W-:Y:S02]  /*215f80*/  IMAD.MOV.U32 R48, RZ, RZ, R45 ;  /* 0x000000ffff307224 */ /* 0x000fe400078e002d */
[----:B-1----:R-:W-:Y:S01]  /*215f90*/  IMAD.MOV.U32 R45, RZ, RZ, R31 ;  /* 0x000000ffff2d7224 */ /* 0x002fe200078e001f */
[----:B------:R-:W-:Y:S04]  /*215fa0*/  STL.64 [R1+0x260], R28 ;  /* 0x0002601c01007387 */ /* 0x000fe80000100a00 */
[----:B------:R-:W-:Y:S04]  /*215fb0*/  STL [R1+0x268], R30 ;  /* 0x0002681e01007387 */ /* 0x000fe80000100800 */
[----:B------:R-:W-:Y:S04]  /*215fc0*/  STL [R1+0x9f94], R45 ;  /* 0x009f942d01007387 */ /* 0x000fe80000100800 */
[----:B------:R0:W-:Y:S01]  /*215fd0*/  STSM.16.M88.4 [R10], R56 ;  /* 0x000000380a007844 */ /* 0x0001e20000000200 */
[----:B------:R-:W-:-:S03]  /*215fe0*/  NOP ;  /* 0x0000000000007918 */ /* 0x000fc60000000000 */
[----:B------:R-:W1:Y:S04]  /*215ff0*/  LDS.128 R28, [R10] ;  /* 0x000000000a1c7984 */ /* 0x000e680000000c00 */
[----:B0-----:R-:W2:Y:S04]  /*216000*/  LDL.LU R56, [R1+0xa0] ;  /* 0x0000a00001387983 */ /* 0x001ea80000300800 */
[----:B------:R-:W2:Y:S04]  /*216010*/  LDL.LU R57, [R1+0xa4] ;  /* 0x0000a40001397983 */ /* 0x000ea80000300800 */
[----:B------:R-:W2:Y:S04]  /*216020*/  LDL.LU R58, [R1+0xa8] ;  /* 0x0000a800013a7983 */ /* 0x000ea80000300800 */
[----:B-1----:R0:W-:Y:S01]  /*216030*/  STL.64 [R1+0x250], R28 ;  /* 0x0002501c01007387 */ /* 0x0021e20000100a00 */
[----:B------:R-:W-:-:S02]  /*216040*/  LOP3.LUT R13, R54, 0xffff, RZ, 0xc0, !PT ;  /* 0x0000ffff360d7812 */ /* 0x000fc400078ec0ff */
[----:B------:R-:W-:Y:S01]  /*216050*/  PRMT R39, R53, 0x4210, R14 ;  /* 0x0000421035277816 */ /* 0x000fe2000000000e */
[----:B------:R-:W-:-:S04]  /*216060*/  NOP ;  /* 0x0000000000007918 */ /* 0x000fc80000000000 */
[----:B------:R-:W-:Y:S01]  /*216070*/  STSM.16.M88.4 [R10], R36 ;  /* 0x000000240a007844 */ /* 0x000fe20000000200 */
[----:B------:R-:W-:-:S03]  /*216080*/  NOP ;  /* 0x0000000000007918 */ /* 0x000fc60000000000 */
[----:B------:R-:W1:Y:S04]  /*216090*/  LDS.128 R36, [R10] ;  /* 0x000000000a247984 */ /* 0x000e680000000c00 */
[----:B------:R0:W-:Y:S04]  /*2160a0*/  STL.64 [R1+0x258], R30 ;  /* 0x0002581e01007387 */ /* 0x0001e80000100a00 */
[----:B0-----:R-:W2:Y:S04]  /*2160b0*/  LDL.LU R28, [R1+0xb0] ;  /* 0x0000b000011c7983 */ /* 0x001ea80000300800 */
[----:B------:R-:W2:Y:S04]  /*2160c0*/  LDL.LU R29, [R1+0xb4] ;  /* 0x0000b400011d7983 */ /* 0x000ea80000300800 */
[----:B------:R-:W2:Y:S01]  /*2160d0*/  LDL.LU R30, [R1+0xb8] ;  /* 0x0000b800011e7983 */ /* 0x000ea20000300800 */
[----:B---3--:R-:W-:Y:S01]  /*2160e0*/  PRMT R35, R44, 0x4210, R13 ;  /* 0x000042102c237816 */ /* 0x008fe2000000000d */
[----:B------:R-:W-:-:S04]  /*2160f0*/  NOP ;  /* 0x0000000000007918 */ /* 0x000fc80000000000 */
[----:B------:R-:W-:Y:S01]  /*216100*/  STSM.16.M88.4 [R10], R32 ;  /* 0x000000200a007844 */ /* 0x000fe20000000200 */
[----:B------:R-:W-:-:S03]  /*216110*/  NOP ;  /* 0x0000000000007918 */ /* 0x000fc60000000000 */
[----:B------:R-:W0:Y:S01]  /*216120*/  LDS.128 R32, [R10] ;  /* 0x000000000a207984 */ /* 0x000e220000000c00 */
[----:B------:R-:W-:-:S03]  /*216130*/  NOP ;  /* 0x0000000000007918 */ /* 0x000fc60000000000 */
[----:B------:R-:W3:Y:S04]  /*216140*/  LDL.LU R44, [R1+0x5558] ;  /* 0x00555800012c7983 */ /* 0x000ee80000300800 */
[----:B-1----:R-:W-:Y:S04]  /*216150*/  STL.64 [R1+0x240], R36 ;  /* 0x0002402401007387 */ /* 0x002fe80000100a00 */
[----:B------:R-:W-:Y:S04]  /*216160*/  STL.64 [R1+0x248], R38 ;  /* 0x0002482601007387 */ /* 0x000fe80000100a00 */
[----:B0-----:R-:W-:Y:S04]  /*216170*/  STL.64 [R1+0x230], R32 ;  /* 0x0002302001007387 */ /* 0x001fe80000100a00 */
[----:B------:R-:W-:Y:S01]  /*216180*/  STL.64 [R1+0x238], R34 ;  /* 0x0002382201007387 */ /* 0x000fe20000100a00 */
[----:B------:R-:W-:-:S03]  /*216190*/  PRMT R59, R43, 0x5210, R14 ;  /* 0x000052102b3b7816 */ /* 0x000fc6000000000e */
[----:B----4-:R0:W-:Y:S01]  /*2161a0*/  STSM.16.M88.4 [R10], R24 ;  /* 0x000000180a007844 */ /* 0x0101e20000000200 */
[----:B------:R-:W-:-:S03]  /*2161b0*/  NOP ;  /* 0x0000000000007918 */ /* 0x000fc60000000000 */
[----:B------:R-:W1:Y:S01]  /*2161c0*/  LDS.128 R32, [R10] ;  /* 0x000000000a207984 */ /* 0x000e620000000c00 */
[----:B--2---:R-:W-:Y:S01]  /*2161d0*/  PRMT R7, R46, 0x5210, R12 ;  /* 0x000052102e077816 */ /* 0x004fe2000000000c */
[----:B------:R-:W-:-:S04]  /*2161e0*/  NOP ;  /* 0x0000000000007918 */ /* 0x000fc80000000000 */
[----:B------:R-:W-:Y:S01]  /*2161f0*/  STSM.16.M88.4 [R10], R4 ;  /* 0x000000040a007844 */ /* 0x000fe20000000200 */
[----:B------:R-:W-:-:S03]  /*216200*/  NOP ;  /* 0x0000000000007918 */ /* 0x000fc60000000000 */
[----:B------:R-:W2:Y:S01]  /*216210*/  LDS.128 R4, [R10] ;  /* 0x000000000a047984 */ /* 0x000ea20000000c00 */
[----:B------:R-:W-:-:S03]  /*216220*/  NOP ;  /* 0x0000000000007918 */ /* 0x000fc60000000000 */
[----:B0-----:R-:W4:Y:S04]  /*216230*/  LDL.LU R24, [R1+0x180] ;  /* 0x0001800001187983 */ /* 0x001f280000300800 */
[----:B------:R-:W4:Y:S04]  /*216240*/  LDL.LU R25, [R1+0x184] ;  /* 0x0001840001197983 */ /* 0x000f280000300800 */
[----:B------:R-:W4:Y:S04]  /*216250*/  LDL.LU R26, [R1+0x188] ;  /* 0x00018800011a7983 */ /* 0x000f280000300800 */
[----:B------:R-:W4:Y:S04]  /*216260*/  LDL.LU R54, [R1+0x54c4] ;  /* 0x0054c40001367983 */ /* 0x000f280000300800 */
[----:B------:R-:W4:Y:S04]  /*216270*/  LDL.LU R53, [R1+0x2020] ;  /* 0x0020200001357983 */ /* 0x000f280000300800 */
[----:B-1----:R-:W-:Y:S04]  /*216280*/  STL.64 [R1+0x220], R32 ;  /* 0x0002202001007387 */ /* 0x002fe80000100a00 */
[----:B------:R-:W-:Y:S04]  /*216290*/  STL.64 [R1+0x228], R34 ;  /* 0x0002282201007387 */ /* 0x000fe80000100a00 */
[----:B------:R-:W-:Y:S04]  /*2162a0*/  STSM.16.M88.4 [R10], R56 ;  /* 0x000000380a007844 */ /* 0x000fe80000000200 */
[----:B--2---:R-:W-:Y:S01]  /*2162b0*/  STL [R1+0x214], R5 ;  /* 0x0002140501007387 */ /* 0x004fe20000100800 */
[----:B------:R-:W-:-:S02]  /*2162c0*/  IMAD.MOV.U32 R43, RZ, RZ, R4 ;  /* 0x000000ffff2b7224 */ /* 0x000fc400078e0004 */
[----:B------:R-:W-:Y:S01]  /*2162d0*/  IMAD.MOV.U32 R46, RZ, RZ, R7 ;  /* 0x000000ffff2e7224 */ /* 0x000fe200078e0007 */
[----:B------:R-:W-:Y:S01]  /*2162e0*/  STL [R1+0x218], R6 ;  /* 0x0002180601007387 */ /* 0x000fe20000100800 */
[----:B------:R-:W-:-:S03]  /*2162f0*/  NOP ;  /* 0x0000000000007918 */ /* 0x000fc60000000000 */
[----:B------:R-:W0:Y:S04]  /*216300*/  LDS.128 R4, [R10] ;  /* 0x000000000a047984 */ /* 0x000e280000000c00 */
[----:B------:R-:W-:Y:S04]  /*216310*/  STL.64 [R1+0x9fc0], R42 ;  /* 0x009fc02a01007387 */ /* 0x000fe80000100a00 */
[----:B------:R-:W-:Y:S04]  /*216320*/  STL [R1+0x9f90], R46 ;  /* 0x009f902e01007387 */ /* 0x000fe80000100800 */
[----:B0-----:R0:W-:Y:S04]  /*216330*/  STL [R1+0x200], R4 ;  /* 0x0002000401007387 */ /* 0x0011e80000100800 */
[----:B------:R-:W-:Y:S04]  /*216340*/  STL [R1+0x20c], R7 ;  /* 0x00020c0701007387 */ /* 0x000fe80000100800 */
[----:B------:R-:W2:Y:S01]  /*216350*/  LDL.LU R57, [R1+0x53d0] ;  /* 0x0053d00001397983 */ /* 0x000ea20000300800 */
[----:B------:R-:W-:Y:S01]  /*216360*/  PRMT R31, R52, 0x5210, R13 ;  /* 0x00005210341f7816 */ /* 0x000fe2000000000d */
[----:B------:R-:W-:Y:S01]  /*216370*/  NOP ;  /* 0x0000000000007918 */ /* 0x000fe20000000000 */
[----:B------:R-:W-:Y:S01]  /*216380*/  IMAD.MOV.U32 R45, RZ, RZ, R6 ;  /* 0x000000ffff2d7224 */ /* 0x000fe200078e0006 */
[----:B0-----:R-:W2:Y:S04]  /*216390*/  LDL.LU R4, [R1+0x190] ;  /* 0x0001900001047983 */ /* 0x001ea80000300800 */
[----:B------:R-:W-:Y:S01]  /*2163a0*/  STSM.16.M88.4 [R10], R28 ;  /* 0x0000001c0a007844 */ /* 0x000fe20000000200 */
[----:B------:R-:W-:-:S03]  /*2163b0*/  NOP ;  /* 0x0000000000007918 */ /* 0x000fc60000000000 */
[----:B------:R-:W0:Y:S01]  /*2163c0*/  LDS.128 R28, [R10] ;  /* 0x000000000a1c7984 */ /* 0x000e220000000c00 */
[----:B------:R-:W-:Y:S01]  /*2163d0*/  IMAD.MOV.U32 R52, RZ, RZ, R49 ;  /* 0x000000ffff347224 */ /* 0x000fe200078e0031 */
[----:B---3--:R-:W-:Y:S01]  /*2163e0*/  LOP3.LUT R12, R44, 0xffff, RZ, 0xc0, !PT ;  /* 0x0000ffff2c0c7812 */ /* 0x008fe200078ec0ff */
[----:B------:R-:W-:Y:S02]  /*2163f0*/  IMAD.MOV.U32 R44, RZ, RZ, R5 ;  /* 0x000000ffff2c7224 */ /* 0x000fe400078e0005 */
[----:B------:R-:W3:Y:S04]  /*216400*/  LDL.LU R5, [R1+0x194] ;  /* 0x0001940001057983 */ /* 0x000ee80000300800 */
[----:B------:R-:W3:Y:S04]  /*216410*/  LDL.LU R6, [R1+0x198] ;  /* 0x0001980001067983 */ /* 0x000ee80000300800 */
[----:B------:R-:W3:Y:S04]  /*216420*/  LDL.LU R49, [R1+0x201c] ;  /* 0x00201c0001317983 */ /* 0x000ee80000300800 */
[----:B------:R1:W-:Y:S04]  /*216430*/  STL [R1+0x9f98], R45 ;  /* 0x009f982d01007387 */ /* 0x0003e80000100800 */
[----:B0-----:R0:W-:Y:S04]  /*216440*/  STL [R1+0x1f0], R28 ;  /* 0x0001f01c01007387 */ /* 0x0011e80000100800 */
[----:B------:R-:W-:Y:S04]  /*216450*/  STL [R1+0x1fc], R31 ;  /* 0x0001fc1f01007387 */ /* 0x000fe80000100800 */
[----:B------:R-:W3:Y:S04]  /*216460*/  LDL.LU R40, [R1+0x1a0] ;  /* 0x0001a00001287983 */ /* 0x000ee80000300800 */
[----:B------:R-:W3:Y:S04]  /*216470*/  LDL.LU R41, [R1+0x1a4] ;  /* 0x0001a40001297983 */ /* 0x000ee80000300800 */
[----:B------:R-:W3:Y:S04]  /*216480*/  LDL.LU R42, [R1+0x1a8] ;  /* 0x0001a800012a7983 */ /* 0x000ee80000300800 */
[----:B------:R-:W3:Y:S01]  /*216490*/  LDL.LU R59, [R1+0x1dd4] ;  /* 0x001dd400013b7983 */ /* 0x000ee20000300800 */
[----:B-1----:R-:W-:-:S03]  /*2164a0*/  IMAD.MOV.U32 R45, RZ, RZ, R29 ;  /* 0x000000ffff2d7224 */ /* 0x002fc600078e001d */
[----:B------:R-:W3:Y:S04]  /*2164b0*/  LDL.LU R61, [R1+0x2024] ;  /* 0x00202400013d7983 */ /* 0x000ee80000300800 */
[----:B------:R-:W3:Y:S04]  /*2164c0*/  LDL.LU R36, [R1+0x1b0] ;  /* 0x0001b00001247983 */ /* 0x000ee80000300800 */
[----:B------:R-:W3:Y:S01]  /*2164d0*/  LDL.LU R37, [R1+0x1b4] ;  /* 0x0001b40001257983 */ /* 0x000ee20000300800 */
[----:B------:R-:W-:-:S03]  /*2164e0*/  IMAD.MOV.U32 R46, RZ, RZ, R30 ;  /* 0x000000ffff2e7224 */ /* 0x000fc600078e001e */
[----:B------:R-:W3:Y:S01]  /*2164f0*/  LDL.LU R38, [R1+0x1b8] ;  /* 0x0001b80001267983 */ /* 0x000ee20000300800 */
[----:B----4-:R-:W-:-:S03]  /*216500*/  LOP3.LUT R13, R54, 0xffff, RZ, 0xc0, !PT ;  /* 0x0000ffff360d7812 */ /* 0x010fc600078ec0ff */
[----:B------:R-:W4:Y:S04]  /*216510*/  LDL.LU R54, [R1+0x202c] ;  /* 0x00202c0001367983 */ /* 0x000f280000300800 */
[----:B0-----:R-:W4:Y:S01]  /*216520*/  LDL.LU R28, [R1+0xc0] ;  /* 0x0000c000011c7983 */ /* 0x001f220000300800 */
[----:B------:R-:W-:Y:S01]  /*216530*/  PRMT R27, R53, 0x4210, R12 ;  /* 0x00004210351b7816 */ /* 0x000fe2000000000c */
[----:B------:R-:W-:Y:S02]  /*216540*/  NOP ;  /* 0x0000000000007918 */ /* 0x000fe40000000000 */
[----:B------:R-:W4:Y:S04]  /*216550*/  LDL.LU R29, [R1+0xc4] ;  /* 0x0000c400011d7983 */ /* 0x000f280000300800 */
[----:B------:R-:W4:Y:S04]  /*216560*/  LDL.LU R30, [R1+0xc8] ;  /* 0x0000c800011e7983 */ /* 0x000f280000300800 */
[----:B------:R-:W-:Y:S04]  /*216570*/  STL.64 [R1+0x9fa0], R44 ;  /* 0x009fa02c01007387 */ /* 0x000fe80000100a00 */
[----:B------:R-:W4:Y:S04]  /*216580*/  LDL.LU R53, [R1+0x1408] ;  /* 0x0014080001357983 */ /* 0x000f280000300800 */
[----:B------:R0:W-:Y:S01]  /*216590*/  STSM.16.M88.4 [R10], R24 ;  /* 0x000000180a007844 */ /* 0x0001e20000000200 */
[----:B------:R-:W-:-:S03]  /*2165a0*/  NOP ;  /* 0x0000000000007918 */ /* 0x000fc60000000000 */
[----:B------:R-:W1:Y:S04]  /*2165b0*/  LDS.128 R32, [R10] ;  /* 0x000000000a207984 */ /* 0x000e680000000c00 */
[----:B0-----:R-:W4:Y:S04]  /*2165c0*/  LDL.LU R24, [R1+0xd0] ;  /* 0x0000d00001187983 */ /* 0x001f280000300800 */
[----:B------:R-:W4:Y:S04]  /*2165d0*/  LDL.LU R25, [R1+0xd4] ;  /* 0x0000d40001197983 */ /* 0x000f280000300800 */
[----:B------:R-:W4:Y:S04]  /*2165e0*/  LDL.LU R26, [R1+0xd8] ;  /* 0x0000d800011a7983 */ /* 0x000f280000300800 */
[----:B------:R-:W4:Y:S01]  /*2165f0*/  LDL.LU R56, [R1+0xe0] ;  /* 0x0000e00001387983 */ /* 0x000f220000300800 */
[----:B--2---:R-:W-:-:S03]  /*216600*/  LOP3.LUT R14, R57, 0xffff, RZ, 0xc0, !PT ;  /* 0x0000ffff390e7812 */ /* 0x004fc600078ec0ff */
[----:B------:R-:W2:Y:S04]  /*216610*/  LDL.LU R57, [R1+0xe4] ;  /* 0x0000e40001397983 */ /* 0x000ea80000300800 */
[----:B------:R-:W2:Y:S01]  /*216620*/  LDL.LU R58, [R1+0xe8] ;  /* 0x0000e800013a7983 */ /* 0x000ea20000300800 */
[--C-:B------:R-:W-:Y:S01]  /*216630*/  PRMT R27, R50, 0x5210, R13.reuse ;  /* 0x00005210321b7816 */ /* 0x100fe2000000000d */
[----:B------:R-:W-:Y:S02]  /*216640*/  NOP ;  /* 0x0000000000007918 */ /* 0x000fe40000000000 */
[----:B-1----:R-:W-:Y:S04]  /*216650*/  STL.64 [R1+0x1e0], R32 ;  /* 0x0001e02001007387 */ /* 0x002fe80000100a00 */
[----:B------:R0:W-:Y:S01]  /*216660*/  STL [R1+0x1ec], R35 ;  /* 0x0001ec2301007387 */ /* 0x0001e20000100800 */
[----:B---3--:R-:W-:-:S05]  /*216670*/  PRMT R7, R49, 0x4210, R13 ;  /* 0x0000421031077816 */ /* 0x008fca000000000d */
[----:B------:R-:W-:Y:S01]  /*216680*/  STSM.16.M88.4 [R10], R4 ;  /* 0x000000040a007844 */ /* 0x000fe20000000200 */
[----:B------:R-:W-:-:S03]  /*216690*/  NOP ;  /* 0x0000000000007918 */ /* 0x000fc60000000000 */
[----:B------:R-:W1:Y:S01]  /*2166a0*/  LDS.128 R4, [R10] ;  /* 0x000000000a047984 */ /* 0x000e620000000c00 */
[----:B------:R-:W-:Y:S02]  /*2166b0*/  LOP3.LUT R15, R59, 0xffff, RZ, 0xc0, !PT ;  /* 0x0000ffff3b0f7812 */ /* 0x000fe400078ec0ff */
[----:B------:R-:W-:Y:S01]  /*2166c0*/  PRMT R43, R61, 0x4210, R14 ;  /* 0x000042103d2b7816 */ /* 0x000fe2000000000e */
[----:B------:R-:W-:-:S04]  /*2166d0*/  NOP ;  /* 0x0000000000007918 */ /* 0x000fc80000000000 */
[----:B------:R-:W-:Y:S01]  /*2166e0*/  STSM.16.M88.4 [R10], R40 ;  /* 0x000000280a007844 */ /* 0x000fe20000000200 */
[----:B------:R-:W-:-:S03]  /*2166f0*/  NOP ;  /* 0x0000000000007918 */ /* 0x000fc60000000000 */
[----:B------:R-:W3:Y:S01]  /*216700*/  LDS.128 R40, [R10] ;  /* 0x000000000a287984 */ /* 0x000ee20000000c00 */
[----:B------:R-:W-:Y:S01]  /*216710*/  PRMT R59, R47, 0x5210, R14 ;  /* 0x000052102f3b7816 */ /* 0x000fe2000000000e */
[----:B------:R-:W-:Y:S01]  /*216720*/  NOP ;  /* 0x0000000000007918 */ /* 0x000fe20000000000 */
[----:B0-----:R-:W-:Y:S01]  /*216730*/  PRMT R35, R17, 0x5210, R15 ;  /* 0x0000521011237816 */ /* 0x001fe2000000000f */
[----:B------:R-:W-:Y:S02]  /*216740*/  IMAD.MOV.U32 R49, RZ, RZ, R48 ;  /* 0x000000ffff317224 */ /* 0x000fe400078e0030 */
[----:B------:R-:W-:-:S05]  /*216750*/  IMAD.MOV.U32 R48, RZ, RZ, R34 ;  /* 0x000000ffff307224 */ /* 0x000fca00078e0022 */
[----:B------:R-:W-:Y:S04]  /*216760*/  STL [R1+0x9f7c], R48 ;  /* 0x009f7c3001007387 */ /* 0x000fe80000100800 */
[----:B------:R-:W3:Y:S04]  /*216770*/  LDL.LU R32, [R1+0x100] ;  /* 0x0001000001207983 */ /* 0x000ee80000300800 */
[----:B------:R-:W3:Y:S04]  /*216780*/  LDL.LU R33, [R1+0x104] ;  /* 0x0001040001217983 */ /* 0x000ee80000300800 */
[----:B------:R-:W3:Y:S01]  /*216790*/  LDL.LU R34, [R1+0x108] ;  /* 0x0001080001227983 */ /* 0x000ee20000300800 */
[----:B----4-:R-:W-:-:S05]  /*2167a0*/  PRMT R39, R54, 0x4210, R15 ;  /* 0x0000421036277816 */ /* 0x010fca000000000f */
[----:B------:R-:W-:Y:S01]  /*2167b0*/  STSM.16.M88.4 [R10], R36 ;  /* 0x000000240a007844 */ /* 0x000fe20000000200 */
[----:B------:R-:W-:-:S03]  /*2167c0*/  NOP ;  /* 0x0000000000007918 */ /* 0x000fc60000000000 */
[----:B------:R-:W-:Y:S01]  /*2167d0*/  LDS.128 R36, [R10] ;  /* 0x000000000a247984 */ /* 0x000fe20000000c00 */
[----:B------:R-:W-:Y:S01]  /*2167e0*/  PRMT R31, R53, 0x5210, R12 ;  /* 0x00005210351f7816 */ /* 0x000fe2000000000c */
[----:B------:R-:W-:-:S04]  /*2167f0*/  NOP ;  /* 0x0000000000007918 */ /* 0x000fc80000000000 */
[----:B------:R-:W-:Y:S01]  /*216800*/  STSM.16.M88.4 [R10], R28 ;  /* 0x0000001c0a007844 */ /* 0x000fe20000000200 */
[----:B------:R-:W-:-:S03]  /*216810*/  NOP ;  /* 0x0000000000007918 */ /* 0x000fc60000000000 */
[----:B------:R-:W-:Y:S01]  /*216820*/  LDS.128 R28, [R10] ;  /* 0x000000000a1c7984 */ /* 0x000fe20000000c00 */
[----:B------:R-:W-:-:S03]  /*216830*/  NOP ;  /* 0x0000000000007918 */ /* 0x000fc60000000000 */
[----:B------:R-:W-:Y:S01]  /*216840*/  STSM.16.M88.4 [R10], R24 ;  /* 0x000000180a007844 */ /* 0x000fe20000000200 */
[----:B------:R-:W-:-:S03]  /*216850*/  NOP ;  /* 0x0000000000007918 */ /* 0x000fc60000000000 */
[----:B------:R-:W0:Y:S01]  /*216860*/  LDS.128 R24, [R10] ;  /* 0x000000000a187984 */ /* 0x000e220000000c00 */
[----:B------:R-:W-:-:S03]  /*216870*/  NOP ;  /* 0x0000000000007918 */ /* 0x000fc60000000000 */
[----:B--2---:R-:W-:Y:S01]  /*216880*/  STSM.16.M88.4 [R10], R56 ;  /* 0x000000380a007844 */ /* 0x004fe20000000200 */
[----:B------:R-:W-:-:S03]  /*216890*/  NOP ;  /* 0x0000000000007918 */ /* 0x000fc60000000000 */
[----:B------:R-:W2:Y:S04]  /*2168a0*/  LDS.128 R12, [R10] ;  /* 0x000000000a0c7984 */ /* 0x000ea80000000c00 */
[----:B-1----:R1:W-:Y:S01]  /*2168b0*/  STL.64 [R1+0x1d0], R4 ;  /* 0x0001d00401007387 */ /* 0x0023e20000100a00 */
[----:B------:R-:W-:Y:S01]  /*2168c0*/  IMAD.MOV.U32 R50, RZ, RZ, R49 ;  /* 0x000000ffff327224 */ /* 0x000fe200078e0031 */
[----:B------:R-:W-:Y:S02]  /*2168d0*/  NOP ;  /* 0x0000000000007918 */ /* 0x000fe40000000000 */
[----:B------:R-:W-:Y:S04]  /*2168e0*/  STL.64 [R1+0x1d8], R6 ;  /* 0x0001d80601007387 */ /* 0x000fe80000100a00 */
[----:B-1----:R-:W4:Y:S04]  /*2168f0*/  LDL.LU.64 R4, [R1+0xa140] ;  /* 0x00a1400001047983 */ /* 0x002f280000300a00 */
[----:B---3--:R-:W-:Y:S01]  /*216900*/  STL.64 [R1+0x1c0], R40 ;  /* 0x0001c02801007387 */ /* 0x008fe20000100a00 */
[----:B0-----:R-:W-:-:S03]  /*216910*/  IMAD.MOV.U32 R49, RZ, RZ, R26 ;  /* 0x000000ffff317224 */ /* 0x001fc600078e001a */
[----:B------:R-:W-:Y:S04]  /*216920*/  STL.64 [R1+0x1c8], R42 ;  /* 0x0001c82a01007387 */ /* 0x000fe80000100a00 */
[----:B------:R-:W-:Y:S04]  /*216930*/  STL.64 [R1+0x1b0], R36 ;  /* 0x0001b02401007387 */ /* 0x000fe80000100a00 */
[----:B------:R-:W-:Y:S04]  /*216940*/  STL.64 [R1+0x1b8], R38 ;  /* 0x0001b82601007387 */ /* 0x000fe80000100a00 */
[----:B------:R-:W-:Y:S04]  /*216950*/  STL.64 [R1+0x1a0], R28 ;  /* 0x0001a01c01007387 */ /* 0x000fe80000100a00 */
[----:B------:R-:W-:Y:S04]  /*216960*/  STL.64 [R1+0x1a8], R30 ;  /* 0x0001a81e01007387 */ /* 0x000fe80000100a00 */
[----:B------:R0:W-:Y:S04]  /*216970*/  STL.64 [R1+0x190], R24 ;  /* 0x0001901801007387 */ /* 0x0001e80000100a00 */
[----:B------:R-:W-:Y:S04]  /*216980*/  STL [R1+0x19c], R27 ;  /* 0x00019c1b01007387 */ /* 0x000fe80000100800 */
[----:B------:R-:W3:Y:S04]  /*216990*/  LDL.LU R54, [R1+0x54d0] ;  /* 0x0054d00001367983 */ /* 0x000ee80000300800 */
[----:B------:R-:W-:Y:S04]  /*2169a0*/  STL [R1+0x9f78], R49 ;  /* 0x009f783101007387 */ /* 0x000fe80000100800 */
[----:B0-----:R-:W4:Y:S04]  /*2169b0*/  LDL.LU R24, [R1+0x750] ;  /* 0x0007500001187983 */ /* 0x001f280000300800 */
[----:B------:R-:W4:Y:S01]  /*2169c0*/  LDL.LU R25, [R1+0x754] ;  /* 0x0007540001197983 */ /* 0x000f220000300800 */
[----:B--2---:R-:W-:-:S03]  /*2169d0*/  IMAD.MOV.U32 R47, RZ, RZ, R12 ;  /* 0x000000ffff2f7224 */ /* 0x004fc600078e000c */
[----:B------:R-:W4:Y:S01]  /*2169e0*/  LDL.LU R26, [R1+0x758] ;  /* 0x00075800011a7983 */ /* 0x000f220000300800 */
[----:B------:R-:W-:-:S03]  /*2169f0*/  IMAD.MOV.U32 R48, RZ, RZ, R13 ;  /* 0x000000ffff307224 */ /* 0x000fc600078e000d */
[----:B------:R-:W2:Y:S01]  /*216a00*/  LDL.LU R28, [R1+0x130] ;  /* 0x00013000011c7983 */ /* 0x000ea20000300800 */
[----:B------:R-:W-:-:S03]  /*216a10*/  IMAD.MOV.U32 R17, RZ, RZ, R15 ;  /* 0x000000ffff117224 */ /* 0x000fc600078e000f */
[----:B------:R-:W2:Y:S04]  /*216a20*/  LDL.LU R29, [R1+0x134] ;  /* 0x00013400011d7983 */ /* 0x000ea80000300800 */
[----:B------:R-:W2:Y:S04]  /*216a30*/  LDL.LU R30, [R1+0x138] ;  /* 0x00013800011e7983 */ /* 0x000ea80000300800 */
[----:B------:R-:W2:Y:S04]  /*216a40*/  LDL.LU R31, [R1+0x13c] ;  /* 0x00013c00011f7983 */ /* 0x000ea80000300800 */
[----:B------:R-:W4:Y:S04]  /*216a50*/  LDL.LU R7, [R1+0x53e0] ;  /* 0x0053e00001077983 */ /* 0x000f280000300800 */
[----:B------:R-:W4:Y:S04]  /*216a60*/  LDL.LU R59, [R1+0x1700] ;  /* 0x00170000013b7983 */ /* 0x000f280000300800 */
[----:B------:R-:W-:Y:S04]  /*216a70*/  STL [R1+0x188], R14 ;  /* 0x0001880e01007387 */ /* 0x000fe80000100800 */
[----:B------:R-:W-:Y:S04]  /*216a80*/  STL.64 [R1+0x9fb0], R46 ;  /* 0x009fb02e01007387 */ /* 0x000fe80000100a00 */
[----:B------:R-:W-:Y:S04]  /*216a90*/  STL [R1+0x9f80], R48 ;  /* 0x009f803001007387 */ /* 0x000fe80000100800 */
[----:B------:R-:W-:Y:S01]  /*216aa0*/  STL [R1+0x9f6c], R17 ;  /* 0x009f6c1101007387 */ /* 0x000fe20000100800 */
[----:B------:R-:W-:-:S03]  /*216ab0*/  IMAD.MOV.U32 R53, RZ, RZ, R52 ;  /* 0x000000ffff357224 */ /* 0x000fc600078e0034 */
        /* <DEDUP_REMOVED lines=8> */
[----:B------:R-:W-:-:S03]  /*216b40*/  NOP ;  /* 0x0000000000007918 */ /* 0x000fc60000000000 */
[----:B0-----:R-:W-:Y:S01]  /*216b50*/  STL [R1+0x17c], R35 ;  /* 0x00017c2301007387 */ /* 0x001fe20000100800 */
[----:B------:R-:W-:Y:S02]  /*216b60*/  IMAD.MOV.U32 R17, RZ, RZ, R34 ;  /* 0x000000ffff117224 */ /* 0x000fe400078e0022 */
[----:B------:R-:W-:Y:S01]  /*216b70*/  IMAD.MOV.U32 R48, RZ, RZ, R32 ;  /* 0x000000ffff307224 */ /* 0x000fe200078e0020 */
[----:B------:R-:W4:Y:S01]  /*216b80*/  LDL.LU R44, [R1+0x7b0] ;  /* 0x0007b000012c7983 */ /* 0x000f220000300800 */
[----:B------:R-:W-:-:S03]  /*216b90*/  IMAD.MOV.U32 R49, RZ, RZ, R33 ;  /* 0x000000ffff317224 */ /* 0x000fc600078e0021 */
[----:B------:R-:W4:Y:S04]  /*216ba0*/  LDL.LU R45, [R1+0x7b4] ;  /* 0x0007b400012d7983 */ /* 0x000f280000300800 */
[----:B------:R-:W4:Y:S01]  /*216bb0*/  LDL.LU R46, [R1+0x7b8] ;  /* 0x0007b800012e7983 */ /* 0x000f220000300800 */
[----:B---3--:R-:W-:-:S03]  /*216bc0*/  LOP3.LUT R12, R54, 0xffff, RZ, 0xc0, !PT ;  /* 0x0000ffff360c7812 */ /* 0x008fc600078ec0ff */
[----:B------:R-:W3:Y:S04]  /*216bd0*/  LDL.LU R54, [R1+0x2048] ;  /* 0x0020480001367983 */ /* 0x000ee80000300800 */
[----:B--2---:R-:W-:Y:S01]  /*216be0*/  STSM.16.M88.4 [R10], R28 ;  /* 0x0000001c0a007844 */ /* 0x004fe20000000200 */
[----:B------:R-:W-:-:S03]  /*216bf0*/  NOP ;  /* 0x0000000000007918 */ /* 0x000fc60000000000 */
[----:B------:R-:W0:Y:S01]  /*216c00*/  LDS.128 R28, [R10] ;  /* 0x000000000a1c7984 */ /* 0x000e220000000c00 */
[----:B----4-:R-:W-:Y:S01]  /*216c10*/  PRMT R27, R59, 0x4210, R12 ;  /* 0x000042103b1b7816 */ /* 0x010fe2000000000c */
[----:B------:R-:W-:Y:S01]  /*216c20*/  NOP ;  /* 0x0000000000007918 */ /* 0x000fe20000000000 */
[----:B------:R-:W-:-:S03]  /*216c30*/  LOP3.LUT R14, R7, 0xffff, RZ, 0xc0, !PT ;  /* 0x0000ffff070e7812 */ /* 0x000fc600078ec0ff */
[----:B------:R-:W-:Y:S01]  /*216c40*/  STSM.16.M88.4 [R10], R24 ;  /* 0x000000180a007844 */ /* 0x000fe20000000200 */
[----:B------:R-:W-:-:S03]  /*216c50*/  NOP ;  /* 0x0000000000007918 */ /* 0x000fc60000000000 */
[----:B------:R-:W1:Y:S01]  /*216c60*/  LDS.128 R24, [R10] ;  /* 0x000000000a187984 */ /* 0x000e620000000c00 */
[----:B------:R-:W-:Y:S01]  /*216c70*/  PRMT R59, R52, 0x4210, R14 ;  /* 0x00004210343b7816 */ /* 0x000fe2000000000e */
[----:B------:R-:W-:-:S04]  /*216c80*/  NOP ;  /* 0x0000000000007918 */ /* 0x000fc80000000000 */
[----:B------:R-:W-:Y:S01]  /*216c90*/  STSM.16.M88.4 [R10], R56 ;  /* 0x000000380a007844 */ /* 0x000fe20000000200 */
[----:B------:R-:W-:-:S03]  /*216ca0*/  NOP ;  /* 0x0000000000007918 */ /* 0x000fc60000000000 */
[----:B------:R-:W2:Y:S04]  /*216cb0*/  LDS.128 R56, [R10] ;  /* 0x000000000a387984 */ /* 0x000ea80000000c00 */
[----:B------:R-:W-:Y:S04]  /*216cc0*/  STL.64 [R1+0xa048], R16 ;  /* 0x00a0481001007387 */ /* 0x000fe80000100a00 */
[----:B------:R-:W-:Y:S04]  /*216cd0*/  STL.64 [R1+0x9fc8], R48 ;  /* 0x009fc83001007387 */ /* 0x000fe80000100a00 */
[----:B------:R-:W4:Y:S04]  /*216ce0*/  LDL.LU R36, [R1+0x690] ;  /* 0x0006900001247983 */ /* 0x000f280000300800 */
[----:B------:R-:W4:Y:S04]  /*216cf0*/  LDL.LU R37, [R1+0x694] ;  /* 0x0006940001257983 */ /* 0x000f280000300800 */
[----:B------:R-:W4:Y:S04]  /*216d00*/  LDL.LU R38, [R1+0x698] ;  /* 0x0006980001267983 */ /* 0x000f280000300800 */
[----:B------:R-:W4:Y:S04]  /*216d10*/  LDL.LU R40, [R1+0x50] ;  /* 0x0000500001287983 */ /* 0x000f280000300800 */
[----:B------:R-:W4:Y:S04]  /*216d20*/  LDL.LU R41, [R1+0x54] ;  /* 0x0000540001297983 */ /* 0x000f280000300800 */
[----:B------:R-:W4:Y:S04]  /*216d30*/  LDL.LU R42, [R1+0x58] ;  /* 0x00005800012a7983 */ /* 0x000f280000300800 */
[----:B------:R-:W4:Y:S01]  /*216d40*/  LDL.LU R43, [R1+0x5c] ;  /* 0x00005c00012b7983 */ /* 0x000f220000300800 */
[----:B------:R-:W-:Y:S01]  /*216d50*/  LOP3.LUT R13, R61, 0xffff, RZ, 0xc0, !PT ;  /* 0x0000ffff3d0d7812 */ /* 0x000fe200078ec0ff */
[----:B------:R-:W-:-:S02]  /*216d60*/  NOP ;  /* 0x0000000000007918 */ /* 0x000fc40000000000 */
[----:B0-----:R0:W-:Y:S04]  /*216d70*/  STL.64 [R1+0x160], R28 ;  /* 0x0001601c01007387 */ /* 0x0011e80000100a00 */
        /* <DEDUP_REMOVED lines=13> */
[----:B--2---:R-:W-:Y:S04]  /*216e50*/  STL.64 [R1+0x140], R56 ;  /* 0x0001403801007387 */ /* 0x004fe80000100a00 */
[----:B------:R0:W-:Y:S04]  /*216e60*/  STL.64 [R1+0x148], R58 ;  /* 0x0001483a01007387 */ /* 0x0001e80000100a00 */
[----:B0-----:R-:W2:Y:S04]  /*216e70*/  LDL.LU.64 R58, [R1+0xa138] ;  /* 0x00a13800013a7983 */ /* 0x001ea80000300a00 */
[----:B------:R-:W2:Y:S01]  /*216e80*/  LDL.LU R56, [R1+0xa130] ;  /* 0x00a1300001387983 */ /* 0x000ea20000300800 */
[----:B------:R-:W-:-:S02]  /*216e90*/  PRMT R39, R51, 0x5210, R12 ;  /* 0x0000521033277816 */ /* 0x000fc4000000000c */
[--C-:B------:R-:W-:Y:S02]  /*216ea0*/  PRMT R31, R55, 0x5210, R13.reuse ;  /* 0x00005210371f7816 */ /* 0x100fe4000000000d */
[----:B---3--:R-:W-:Y:S02]  /*216eb0*/  PRMT R47, R54, 0x4210, R13 ;  /* 0x00004210362f7816 */ /* 0x008fe4000000000d */
[----:B------:R-:W3:Y:S04]  /*216ec0*/  LDL.LU R54, [R1+0x204c] ;  /* 0x00204c0001367983 */ /* 0x000ee80000300800 */
[----:B------:R-:W-:Y:S01]  /*216ed0*/  STSM.16.M88.4 [R10], R44 ;  /* 0x0000002c0a007844 */ /* 0x000fe20000000200 */
[----:B------:R-:W-:-:S03]  /*216ee0*/  NOP ;  /* 0x0000000000007918 */ /* 0x000fc60000000000 */
[----:B------:R-:W0:Y:S01]  /*216ef0*/  LDS.128 R44, [R10] ;  /* 0x000000000a2c7984 */ /* 0x000e220000000c00 */
[----:B------:R-:W-:-:S03]  /*216f00*/  NOP ;  /* 0x0000000000007918 */ /* 0x000fc60000000000 */
[----:B0-----:R-:W-:Y:S04]  /*216f10*/  STL.64 [R1+0x130], R44 ;  /* 0x0001302c01007387 */ /* 0x001fe80000100a00 */
[----:B------:R-:W-:Y:S04]  /*216f20*/  STL.64 [R1+0x138], R46 ;  /* 0x0001382e01007387 */ /* 0x000fe80000100a00 */
[----:B----4-:R-:W-:Y:S01]  /*216f30*/  STSM.16.M88.4 [R10], R40 ;  /* 0x000000280a007844 */ /* 0x010fe20000000200 */
[----:B------:R-:W-:-:S03]  /*216f40*/  NOP ;  /* 0x0000000000007918 */ /* 0x000fc60000000000 */
[----:B------:R-:W0:Y:S01]  /*216f50*/  LDS.128 R40, [R10] ;  /* 0x000000000a287984 */ /* 0x000e220000000c00 */
[----:B------:R-:W-:-:S03]  /*216f60*/  NOP ;  /* 0x0000000000007918 */ /* 0x000fc60000000000 */
[----:B------:R-:W-:Y:S01]  /*216f70*/  STSM.16.M88.4 [R10], R36 ;  /* 0x000000240a007844 */ /* 0x000fe20000000200 */
[----:B------:R-:W-:-:S03]  /*216f80*/  NOP ;  /* 0x0000000000007918 */ /* 0x000fc60000000000 */
[----:B------:R-:W1:Y:S01]  /*216f90*/  LDS.128 R36, [R10] ;  /* 0x000000000a247984 */ /* 0x000e620000000c00 */
[----:B0-----:R-:W-:Y:S01]  /*216fa0*/  IMAD.MOV.U32 R51, RZ, RZ, R41 ;  /* 0x000000ffff337224 */ /* 0x001fe200078e0029 */
[----:B--2---:R-:W-:Y:S01]  /*216fb0*/  PRMT R35, R56, 0x5210, R14 ;  /* 0x0000521038237816 */ /* 0x004fe2000000000e */
[----:B------:R-:W-:-:S04]  /*216fc0*/  NOP ;  /* 0x0000000000007918 */ /* 0x000fc80000000000 */
[----:B------:R-:W-:Y:S01]  /*216fd0*/  STSM.16.M88.4 [R10], R32 ;  /* 0x000000200a007844 */ /* 0x000fe20000000200 */
[----:B------:R-:W-:-:S03]  /*216fe0*/  NOP ;  /* 0x0000000000007918 */ /* 0x000fc60000000000 */
[----:B------:R-:W0:Y:S01]  /*216ff0*/  LDS.128 R32, [R10] ;  /* 0x000000000a207984 */ /* 0x000e220000000c00 */
[----:B------:R-:W-:-:S03]  /*217000*/  NOP ;  /* 0x0000000000007918 */ /* 0x000fc60000000000 */
[----:B------:R-:W-:Y:S04]  /*217010*/  STL [R1+0x120], R40 ;  /* 0x0001202801007387 */ /* 0x000fe80000100800 */
[----:B------:R-:W-:Y:S01]  /*217020*/  STL.64 [R1+0x128], R42 ;  /* 0x0001282a01007387 */ /* 0x000fe20000100a00 */
[----:B------:R-:W-:-:S03]  /*217030*/  LOP3.LUT R12, R52, 0xffff, RZ, 0xc0, !PT ;  /* 0x0000ffff340c7812 */ /* 0x000fc600078ec0ff */
[----:B------:R2:W-:Y:S04]  /*217040*/  STL [R1+0x9f64], R51 ;  /* 0x009f643301007387 */ /* 0x0005e80000100800 */
[----:B-1----:R-:W-:Y:S04]  /*217050*/  STL.64 [R1+0x110], R36 ;  /* 0x0001102401007387 */ /* 0x002fe80000100a00 */
[----:B------:R-:W-:Y:S04]  /*217060*/  STL.64 [R1+0x118], R38 ;  /* 0x0001182601007387 */ /* 0x000fe80000100a00 */
[----:B------:R1:W-:Y:S04]  /*217070*/  STSM.16.M88.4 [R10], R28 ;  /* 0x0000001c0a007844 */ /* 0x0003e80000000200 */
[----:B0-----:R-:W-:Y:S01]  /*217080*/  STL [R1+0x104], R33 ;  /* 0x0001042101007387 */ /* 0x001fe20000100800 */
[----:B--2---:R-:W-:-:S02]  /*217090*/  IMAD.MOV.U32 R51, RZ, RZ, R32 ;  /* 0x000000ffff337224 */ /* 0x004fc400078e0020 */
[----:B------:R-:W-:Y:S01]  /*2170a0*/  IMAD.MOV.U32 R52, RZ, RZ, R34 ;  /* 0x000000ffff347224 */ /* 0x000fe200078e0022 */
[----:B------:R-:W-:Y:S01]  /*2170b0*/  STL [R1+0x10c], R35 ;  /* 0x00010c2301007387 */ /* 0x000fe20000100800 */
[----:B------:R-:W-:-:S03]  /*2170c0*/  NOP ;  /* 0x0000000000007918 */ /* 0x000fc60000000000 */
[----:B------:R-:W0:Y:S04]  /*2170d0*/  LDS.128 R32, [R10] ;  /* 0x000000000a207984 */ /* 0x000e280000000c00 */
[----:B------:R-:W2:Y:S04]  /*2170e0*/  LDL.LU R6, [R1+0x5404] ;  /* 0x0054040001067983 */ /* 0x000ea80000300800 */
[----:B------:R4:W-:Y:S04]  /*2170f0*/  STL [R1+0x9f58], R52 ;  /* 0x009f583401007387 */ /* 0x0009e80000100800 */
[----:B------:R-:W2:Y:S04]  /*217100*/  LDL.LU R44, [R1+0x7d0] ;  /* 0x0007d000012c7983 */ /* 0x000ea80000300800 */
[----:B------:R-:W2:Y:S04]  /*217110*/  LDL.LU R45, [R1+0x7d4] ;  /* 0x0007d400012d7983 */ /* 0x000ea80000300800 */
[----:B------:R-:W2:Y:S04]  /*217120*/  LDL.LU R46, [R1+0x7d8] ;  /* 0x0007d800012e7983 */ /* 0x000ea80000300800 */
[----:B-1----:R-:W2:Y:S04]  /*217130*/  LDL.LU R28, [R1+0x6d0] ;  /* 0x0006d000011c7983 */ /* 0x002ea80000300800 */
[----:B------:R-:W2:Y:S04]  /*217140*/  LDL.LU R29, [R1+0x6d4] ;  /* 0x0006d400011d7983 */ /* 0x000ea80000300800 */
[----:B------:R-:W2:Y:S04]  /*217150*/  LDL.LU R30, [R1+0x6d8] ;  /* 0x0006d800011e7983 */ /* 0x000ea80000300800 */
[----:B------:R-:W2:Y:S01]  /*217160*/  LDL.LU R31, [R1+0x6dc] ;  /* 0x0006dc00011f7983 */ /* 0x000ea20000300800 */
[----:B---3--:R-:W-:Y:S01]  /*217170*/  PRMT R27, R54, 0x4210, R12 ;  /* 0x00004210361b7816 */ /* 0x008fe2000000000c */
[----:B------:R-:W-:-:S02]  /*217180*/  NOP ;  /* 0x0000000000007918 */ /* 0x000fc40000000000 */
[----:B------:R-:W3:Y:S04]  /*217190*/  LDL.LU R7, [R1+0x1fb4] ;  /* 0x001fb40001077983 */ /* 0x000ee80000300800 */
[----:B------:R-:W3:Y:S04]  /*2171a0*/  LDL.LU R61, [R1+0x1704] ;  /* 0x00170400013d7983 */ /* 0x000ee80000300800 */
[----:B0-----:R-:W-:Y:S04]  /*2171b0*/  STL [R1+0xf8], R34 ;  /* 0x0000f82201007387 */ /* 0x001fe80000100800 */
[----:B------:R-:W3:Y:S04]  /*2171c0*/  LDL.LU R40, [R1+0x7e0] ;  /* 0x0007e00001287983 */ /* 0x000ee80000300800 */
[----:B------:R-:W3:Y:S04]  /*2171d0*/  LDL.LU R41, [R1+0x7e4] ;  /* 0x0007e40001297983 */ /* 0x000ee80000300800 */
[----:B------:R-:W3:Y:S04]  /*2171e0*/  LDL.LU R42, [R1+0x7e8] ;  /* 0x0007e800012a7983 */ /* 0x000ee80000300800 */
[----:B------:R-:W3:Y:S01]  /*2171f0*/  LDL.LU R57, [R1+0x2060] ;  /* 0x0020600001397983 */ /* 0x000ee20000300800 */
[----:B------:R-:W-:-:S02]  /*217200*/  IMAD.MOV.U32 R55, RZ, RZ, R53 ;  /* 0x000000ffff377224 */ /* 0x000fc400078e0035 */
[----:B------:R-:W-:Y:S01]  /*217210*/  IMAD.MOV.U32 R56, RZ, RZ, R50 ;  /* 0x000000ffff387224 */ /* 0x000fe200078e0032 */
[----:B------:R0:W-:Y:S01]  /*217220*/  STSM.16.M88.4 [R10], R24 ;  /* 0x000000180a007844 */ /* 0x0001e20000000200 */
[----:B------:R-:W-:Y:S02]  /*217230*/  IMAD.MOV.U32 R50, RZ, RZ, R32 ;  /* 0x000000ffff327224 */ /* 0x000fe400078e0020 */
[----:B----4-:R-:W-:Y:S01]  /*217240*/  IMAD.MOV.U32 R52, RZ, RZ, R33 ;  /* 0x000000ffff347224 */ /* 0x010fe200078e0021 */
[----:B------:R-:W4:Y:S01]  /*217250*/  LDL.LU R36, [R1+0x6e0] ;  /* 0x0006e00001247983 */ /* 0x000f220000300800 */
[----:B------:R-:W-:Y:S01]  /*217260*/  IMAD.MOV.U32 R53, RZ, RZ, R35 ;  /* 0x000000ffff357224 */ /* 0x000fe200078e0023 */
[----:B------:R-:W-:Y:S02]  /*217270*/  NOP ;  /* 0x0000000000007918 */ /* 0x000fe40000000000 */
[----:B------:R-:W1:Y:S01]  /*217280*/  LDS.128 R32, [R10] ;  /* 0x000000000a207984 */ /* 0x000e620000000c00 */
[----:B------:R-:W-:-:S03]  /*217290*/  NOP ;  /* 0x0000000000007918 */ /* 0x000fc60000000000 */
[----:B------:R-:W4:Y:S04]  /*2172a0*/  LDL.LU R37, [R1+0x6e4] ;  /* 0x0006e40001257983 */ /* 0x000f280000300800 */
[----:B------:R-:W4:Y:S04]  /*2172b0*/  LDL.LU R38, [R1+0x6e8] ;  /* 0x0006e80001267983 */ /* 0x000f280000300800 */
[----:B------:R-:W4:Y:S04]  /*2172c0*/  LDL.LU R54, [R1+0x1464] ;  /* 0x0014640001367983 */ /* 0x000f280000300800 */
[----:B------:R-:W-:Y:S04]  /*2172d0*/  STL.64 [R1+0xa020], R50 ;  /* 0x00a0203201007387 */ /* 0x000fe80000100a00 */
[----:B0-----:R-:W4:Y:S04]  /*2172e0*/  LDL.LU R24, [R1+0x6f0] ;  /* 0x0006f00001187983 */ /* 0x001f280000300800 */
[----:B-1----:R0:W-:Y:S04]  /*2172f0*/  STL.64 [R1+0xe0], R32 ;  /* 0x0000e02001007387 */ /* 0x0021e80000100a00 */
[----:B------:R1:W-:Y:S04]  /*217300*/  STL.64 [R1+0xe8], R34 ;  /* 0x0000e82201007387 */ /* 0x0003e80000100a00 */
[----:B------:R-:W4:Y:S04]  /*217310*/  LDL.LU R25, [R1+0x6f4] ;  /* 0x0006f40001197983 */ /* 0x000f280000300800 */
[----:B------:R-:W4:Y:S04]  /*217320*/  LDL.LU R26, [R1+0x6f8] ;  /* 0x0006f800011a7983 */ /* 0x000f280000300800 */
[----:B0-----:R-:W4:Y:S04]  /*217330*/  LDL.LU R32, [R1+0x670] ;  /* 0x0006700001207983 */ /* 0x001f280000300800 */
[----:B------:R-:W4:Y:S04]  /*217340*/  LDL.LU R33, [R1+0x674] ;  /* 0x0006740001217983 */ /* 0x000f280000300800 */
[----:B-1----:R-:W4:Y:S04]  /*217350*/  LDL.LU R34, [R1+0x678] ;  /* 0x0006780001227983 */ /* 0x002f280000300800 */
[----:B------:R-:W4:Y:S01]  /*217360*/  LDL.LU R35, [R1+0x67c] ;  /* 0x00067c0001237983 */ /* 0x000f220000300800 */
[----:B--2---:R-:W-:-:S03]  /*217370*/  LOP3.LUT R13, R6, 0xffff, RZ, 0xc0, !PT ;  /* 0x0000ffff060d7812 */ /* 0x004fc600078ec0ff */
[----:B------:R0:W-:Y:S01]  /*217380*/  STSM.16.M88.4 [R10], R28 ;  /* 0x0000001c0a007844 */ /* 0x0001e20000000200 */
[----:B------:R-:W-:-:S03]  /*217390*/  NOP ;  /* 0x0000000000007918 */ /* 0x000fc60000000000 */
[----:B------:R-:W1:Y:S01]  /*2173a0*/  LDS.128 R48, [R10] ;  /* 0x000000000a307984 */ /* 0x000e620000000c00 */
[----:B---3--:R-:W-:Y:S02]  /*2173b0*/  LOP3.LUT R14, R7, 0xffff, RZ, 0xc0, !PT ;  /* 0x0000ffff070e7812 */ /* 0x008fe400078ec0ff */
[----:B------:R-:W-:Y:S01]  /*2173c0*/  PRMT R47, R61, 0x4210, R13 ;  /* 0x000042103d2f7816 */ /* 0x000fe2000000000d */
[----:B------:R-:W-:-:S04]  /*2173d0*/  NOP ;  /* 0x0000000000007918 */ /* 0x000fc80000000000 */
[----:B------:R-:W-:Y:S01]  /*2173e0*/  STSM.16.M88.4 [R10], R44 ;  /* 0x0000002c0a007844 */ /* 0x000fe20000000200 */
[----:B------:R-:W-:-:S03]  /*2173f0*/  NOP ;  /* 0x0000000000007918 */ /* 0x000fc60000000000 */
[----:B0-----:R-:W2:Y:S04]  /*217400*/  LDL.LU R28, [R1+0x700] ;  /* 0x00070000011c7983 */ /* 0x001ea80000300800 */
[----:B------:R-:W0:Y:S01]  /*217410*/  LDS.128 R44, [R10] ;  /* 0x000000000a2c7984 */ /* 0x000e220000000c00 */
[----:B------:R-:W-:Y:S01]  /*217420*/  PRMT R43, R57, 0x4210, R14 ;  /* 0x00004210392b7816 */ /* 0x000fe2000000000e */
[----:B------:R-:W-:Y:S02]  /*217430*/  NOP ;  /* 0x0000000000007918 */ /* 0x000fe40000000000 */
[----:B------:R-:W2:Y:S04]  /*217440*/  LDL.LU R29, [R1+0x704] ;  /* 0x00070400011d7983 */ /* 0x000ea80000300800 */
[----:B------:R-:W2:Y:S04]  /*217450*/  LDL.LU R30, [R1+0x708] ;  /* 0x00070800011e7983 */ /* 0x000ea80000300800 */
[----:B------:R-:W-:Y:S01]  /*217460*/  STSM.16.M88.4 [R10], R40 ;  /* 0x000000280a007844 */ /* 0x000fe20000000200 */
[----:B------:R-:W-:-:S03]  /*217470*/  NOP ;  /* 0x0000000000007918 */ /* 0x000fc60000000000 */
[----:B------:R-:W3:Y:S04]  /*217480*/  LDL.LU R7, [R1+0x798] ;  /* 0x0007980001077983 */ /* 0x000ee80000300800 */
[----:B------:R-:W4:Y:S04]  /*217490*/  LDS.128 R40, [R10] ;  /* 0x000000000a287984 */ /* 0x000f280000000c00 */
[----:B-1----:R-:W-:Y:S04]  /*2174a0*/  STL.64 [R1+0xd0], R48 ;  /* 0x0000d03001007387 */ /* 0x002fe80000100a00 */
[----:B------:R-:W-:Y:S04]  /*2174b0*/  STL.64 [R1+0xd8], R50 ;  /* 0x0000d83201007387 */ /* 0x000fe80000100a00 */
[----:B0-----:R-:W-:Y:S04]  /*2174c0*/  STL.64 [R1+0xc0], R44 ;  /* 0x0000c02c01007387 */ /* 0x001fe80000100a00 */
[----:B------:R-:W-:Y:S04]  /*2174d0*/  STL.64 [R1+0xc8], R46 ;  /* 0x0000c82e01007387 */ /* 0x000fe80000100a00 */
[----:B----4-:R-:W-:Y:S04]  /*2174e0*/  STL.64 [R1+0xb0], R40 ;  /* 0x0000b02801007387 */ /* 0x010fe80000100a00 */
[----:B------:R-:W-:Y:S04]  /*2174f0*/  STL.64 [R1+0xb8], R42 ;  /* 0x0000b82a01007387 */ /* 0x000fe80000100a00 */
[----:B------:R-:W4:Y:S01]  /*217500*/  LDL.LU R61, [R1+0x54e4] ;  /* 0x0054e400013d7983 */ /* 0x000f220000300800 */
[----:B------:R-:W-:Y:S01]  /*217510*/  PRMT R39, R54, 0x5210, R12 ;  /* 0x0000521036277816 */ /* 0x000fe2000000000c */
[----:B------:R-:W-:-:S04]  /*217520*/  NOP ;  /* 0x0000000000007918 */ /* 0x000fc80000000000 */
[----:B------:R-:W-:Y:S01]  /*217530*/  STSM.16.M88.4 [R10], R36 ;  /* 0x000000240a007844 */ /* 0x000fe20000000200 */
[----:B------:R-:W-:-:S03]  /*217540*/  NOP ;  /* 0x0000000000007918 */ /* 0x000fc60000000000 */
[----:B------:R-:W0:Y:S01]  /*217550*/  LDS.128 R36, [R10] ;  /* 0x000000000a247984 */ /* 0x000e220000000c00 */
[----:B------:R-:W-:-:S03]  /*217560*/  NOP ;  /* 0x0000000000007918 */ /* 0x000fc60000000000 */
[----:B------:R-:W-:Y:S01]  /*217570*/  STSM.16.M88.4 [R10], R32 ;  /* 0x000000200a007844 */ /* 0x000fe20000000200 */
[----:B------:R-:W-:Y:S01]  /*217580*/  PRMT R27, R60, 0x5210, R13 ;  /* 0x000052103c1b7816 */ /* 0x000fe2000000000d */
[----:B------:R-:W-:Y:S02]  /*217590*/  NOP ;  /* 0x0000000000007918 */ /* 0x000fe40000000000 */
[----:B------:R-:W1:Y:S01]  /*2175a0*/  LDS.128 R32, [R10] ;  /* 0x000000000a207984 */ /* 0x000e620000000c00 */
[----:B------:R-:W-:-:S03]  /*2175b0*/  NOP ;  /* 0x0000000000007918 */ /* 0x000fc60000000000 */
[----:B------:R-:W-:Y:S01]  /*2175c0*/  STSM.16.M88.4 [R10], R24 ;  /* 0x000000180a007844 */ /* 0x000fe20000000200 */
[----:B------:R-:W-:-:S03]  /*2175d0*/  NOP ;  /* 0x0000000000007918 */ /* 0x000fc60000000000 */
[----:B------:R-:W1:Y:S01]  /*2175e0*/  LDS.128 R24, [R10] ;  /* 0x000000000a187984 */ /* 0x000e620000000c00 */
[----:B------:R-:W-:Y:S02]  /*2175f0*/  IMAD.MOV.U32 R60, RZ, RZ, R55 ;  /* 0x000000ffff3c7224 */ /* 0x000fe400078e0037 */
[----:B0-----:R-:W-:Y:S01]  /*217600*/  IMAD.MOV.U32 R57, RZ, RZ, R39 ;  /* 0x000000ffff397224 */ /* 0x001fe200078e0027 */
[----:B------:R-:W-:Y:S04]  /*217610*/  STL [R1+0xa4], R37 ;  /* 0x0000a42501007387 */ /* 0x000fe80000100800 */
[----:B------:R-:W-:Y:S04]  /*217620*/  STL [R1+0xa8], R38 ;  /* 0x0000a82601007387 */ /* 0x000fe80000100800 */
[----:B------:R0:W-:Y:S01]  /*217630*/  STL [R1+0x9f3c], R57 ;  /* 0x009f3c3901007387 */ /* 0x0001e20000100800 */
[----:B-1----:R-:W-:-:S03]  /*217640*/  IMAD.MOV.U32 R55, RZ, RZ, R33 ;  /* 0x000000ffff377224 */ /* 0x002fc600078e0021 */
[----:B------:R-:W-:Y:S04]  /*217650*/  STL [R1+0x90], R32 ;  /* 0x0000902001007387 */ /* 0x000fe80000100800 */
[----:B------:R-:W-:Y:S04]  /*217660*/  STL.64 [R1+0x98], R34 ;  /* 0x0000982201007387 */ /* 0x000fe80000100a00 */
[----:B------:R-:W-:Y:S04]  /*217670*/  STL [R1+0x9f48], R55 ;  /* 0x009f483701007387 */ /* 0x000fe80000100800 */
[----:B------:R1:W-:Y:S04]  /*217680*/  STL.64 [R1+0x80], R24 ;  /* 0x0000801801007387 */ /* 0x0003e80000100a00 */
[----:B------:R-:W-:Y:S04]  /*217690*/  STL [R1+0x8c], R27 ;  /* 0x00008c1b01007387 */ /* 0x000fe80000100800 */
[----:B------:R-:W4:Y:S01]  /*2176a0*/  LDL.LU R44, [R1+0x7f0] ;  /* 0x0007f000012c7983 */ /* 0x000f220000300800 */
[----:B0-----:R-:W-:-:S03]  /*2176b0*/  IMAD.MOV.U32 R57, RZ, RZ, R26 ;  /* 0x000000ffff397224 */ /* 0x001fc600078e001a */
[----:B------:R-:W4:Y:S04]  /*2176c0*/  LDL.LU R45, [R1+0x7f4] ;  /* 0x0007f400012d7983 */ /* 0x000f280000300800 */
[----:B------:R-:W4:Y:S04]  /*2176d0*/  LDL.LU R46, [R1+0x7f8] ;  /* 0x0007f800012e7983 */ /* 0x000f280000300800 */
[----:B------:R-:W4:Y:S04]  /*2176e0*/  LDL.LU R48, [R1+0x710] ;  /* 0x0007100001307983 */ /* 0x000f280000300800 */
[----:B------:R-:W4:Y:S04]  /*2176f0*/  LDL.LU R49, [R1+0x714] ;  /* 0x0007140001317983 */ /* 0x000f280000300800 */
[----:B------:R-:W4:Y:S04]  /*217700*/  LDL.LU R50, [R1+0x718] ;  /* 0x0007180001327983 */ /* 0x000f280000300800 */
[----:B------:R-:W4:Y:S01]  /*217710*/  LDL.LU R51, [R1+0x71c] ;  /* 0x00071c0001337983 */ /* 0x000f220000300800 */
[----:B------:R-:W-:-:S03]  /*217720*/  NOP ;  /* 0x0000000000007918 */ /* 0x000fc60000000000 */
[----:B-1----:R-:W4:Y:S04]  /*217730*/  LDL.LU R25, [R1+0x5418] ;  /* 0x0054180001197983 */ /* 0x002f280000300800 */
[----:B------:R-:W4:Y:S04]  /*217740*/  LDL.LU R22, [R1+0x1708] ;  /* 0x0017080001167983 */ /* 0x000f280000300800 */
[----:B------:R-:W-:Y:S04]  /*217750*/  STL [R1+0x9f40], R57 ;  /* 0x009f403901007387 */ /* 0x000fe80000100800 */
        /* <DEDUP_REMOVED lines=8> */
[----:B------:R-:W4:Y:S01]  /*2177e0*/  LDL.LU R38, [R1+0x818] ;  /* 0x0008180001267983 */ /* 0x000f220000300800 */
[----:B---3--:R-:W-:-:S05]  /*2177f0*/  PRMT R31, R7, 0x5210, R14 ;  /* 0x00005210071f7816 */ /* 0x008fca000000000e */
[----:B--2---:R-:W-:Y:S01]  /*217800*/  STSM.16.M88.4 [R10], R28 ;  /* 0x0000001c0a007844 */ /* 0x004fe20000000200 */
[----:B------:R-:W-:-:S03]  /*217810*/  NOP ;  /* 0x0000000000007918 */ /* 0x000fc60000000000 */
[----:B------:R-:W0:Y:S01]  /*217820*/  LDS.128 R28, [R10] ;  /* 0x000000000a1c7984 */ /* 0x000e220000000c00 */
[----:B------:R-:W-:Y:S01]  /*217830*/  IMAD.MOV.U32 R7, RZ, RZ, R56 ;  /* 0x000000ffff077224 */ /* 0x000fe200078e0038 */
[----:B------:R-:W-:Y:S01]  /*217840*/  NOP ;  /* 0x0000000000007918 */ /* 0x000fe20000000000 */
[----:B----4-:R-:W-:Y:S01]  /*217850*/  LOP3.LUT R12, R61, 0xffff, RZ, 0xc0, !PT ;  /* 0x0000ffff3d0c7812 */ /* 0x010fe200078ec0ff */
[----:B------:R-:W-:Y:S02]  /*217860*/  IMAD.MOV.U32 R61, RZ, RZ, R60 ;  /* 0x000000ffff3d7224 */ /* 0x000fe400078e003c */
[----:B------:R-:W2:Y:S01]  /*217870*/  LDL.LU R60, [R1+0x2080] ;  /* 0x00208000013c7983 */ /* 0x000ea20000300800 */
[----:B0-----:R-:W-:Y:S02]  /*217880*/  IMAD.MOV.U32 R55, RZ, RZ, R28 ;  /* 0x000000ffff377224 */ /* 0x001fe400078e001c */
[----:B------:R-:W-:Y:S01]  /*217890*/  IMAD.MOV.U32 R57, RZ, RZ, R29 ;  /* 0x000000ffff397224 */ /* 0x000fe200078e001d */
[----:B------:R0:W-:Y:S01]  /*2178a0*/  STL [R1+0x7c], R31 ;  /* 0x00007c1f01007387 */ /* 0x0001e20000100800 */
[----:B------:R-:W-:-:S03]  /*2178b0*/  IMAD.MOV.U32 R56, RZ, RZ, R30 ;  /* 0x000000ffff387224 */ /* 0x000fc600078e001e */
[----:B------:R-:W3:Y:S04]  /*2178c0*/  LDL.LU R28, [R1+0x720] ;  /* 0x00072000011c7983 */ /* 0x000ee80000300800 */
[----:B------:R-:W3:Y:S04]  /*2178d0*/  LDL.LU R29, [R1+0x724] ;  /* 0x00072400011d7983 */ /* 0x000ee80000300800 */
[----:B------:R-:W3:Y:S04]  /*2178e0*/  LDL.LU R30, [R1+0x728] ;  /* 0x00072800011e7983 */ /* 0x000ee80000300800 */
[----:B------:R-:W4:Y:S04]  /*2178f0*/  LDL.LU R32, [R1+0x680] ;  /* 0x0006800001207983 */ /* 0x000f280000300800 */
[----:B------:R-:W4:Y:S04]  /*217900*/  LDL.LU R33, [R1+0x684] ;  /* 0x0006840001217983 */ /* 0x000f280000300800 */
[----:B------:R-:W4:Y:S04]  /*217910*/  LDL.LU R34, [R1+0x688] ;  /* 0x0006880001227983 */ /* 0x000f280000300800 */
[----:B------:R-:W4:Y:S04]  /*217920*/  LDL.LU R35, [R1+0x68c] ;  /* 0x00068c0001237983 */ /* 0x000f280000300800 */
[----:B------:R-:W-:Y:S04]  /*217930*/  STL.64 [R1+0xa108], R54 ;  /* 0x00a1083601007387 */ /* 0x000fe80000100a00 */
[----:B------:R-:W-:Y:S04]  /*217940*/  STL.64 [R1+0xa100], R52 ;  /* 0x00a1003401007387 */ /* 0x000fe80000100a00 */
[----:B------:R-:W3:Y:S01]  /*217950*/  LDL.LU R24, [R1+0x730] ;  /* 0x0007300001187983 */ /* 0x000ee20000300800 */
[----:B0-----:R-:W-:-:S03]  /*217960*/  PRMT R31, R19, 0x5210, R12 ;  /* 0x00005210131f7816 */ /* 0x001fc6000000000c */
[----:B------:R-:W-:Y:S01]  /*217970*/  STSM.16.M88.4 [R10], R48 ;  /* 0x000000300a007844 */ /* 0x000fe20000000200 */
[----:B------:R-:W-:Y:S01]  /*217980*/  NOP ;  /* 0x0000000000007918 */ /* 0x000fe20000000000 */
[----:B------:R-:W-:Y:S02]  /*217990*/  LOP3.LUT R14, R25, 0xffff, RZ, 0xc0, !PT ;  /* 0x0000ffff190e7812 */ /* 0x000fe400078ec0ff */
[----:B------:R-:W0:Y:S01]  /*2179a0*/  LDS.128 R48, [R10] ;  /* 0x000000000a307984 */ /* 0x000e220000000c00 */
[----:B------:R-:W-:Y:S01]  /*2179b0*/  PRMT R47, R22, 0x4210, R12 ;  /* 0x00004210162f7816 */ /* 0x000fe2000000000c */
[----:B------:R-:W-:-:S04]  /*2179c0*/  NOP ;  /* 0x0000000000007918 */ /* 0x000fc80000000000 */
[----:B------:R-:W-:Y:S01]  /*2179d0*/  STSM.16.M88.4 [R10], R44 ;  /* 0x0000002c0a007844 */ /* 0x000fe20000000200 */
[----:B------:R-:W-:-:S03]  /*2179e0*/  NOP ;  /* 0x0000000000007918 */ /* 0x000fc60000000000 */
[----:B------:R-:W1:Y:S04]  /*2179f0*/  LDS.128 R44, [R10] ;  /* 0x000000000a2c7984 */ /* 0x000e680000000c00 */
[----:B------:R-:W3:Y:S01]  /*217a00*/  LDL.LU R25, [R1+0x734] ;  /* 0x0007340001197983 */ /* 0x000ee20000300800 */
[----:B------:R-:W-:-:S03]  /*217a10*/  LOP3.LUT R13, R23, 0xffff, RZ, 0xc0, !PT ;  /* 0x0000ffff170d7812 */ /* 0x000fc600078ec0ff */
[----:B------:R-:W3:Y:S01]  /*217a20*/  LDL.LU R26, [R1+0x738] ;  /* 0x00073800011a7983 */ /* 0x000ee20000300800 */
[----:B------:R-:W-:Y:S01]  /*217a30*/  PRMT R43, R6, 0x4210, R14 ;  /* 0x00004210062b7816 */ /* 0x000fe2000000000e */
[----:B------:R-:W-:-:S04]  /*217a40*/  NOP ;  /* 0x0000000000007918 */ /* 0x000fc80000000000 */
[----:B------:R-:W-:Y:S01]  /*217a50*/  STSM.16.M88.4 [R10], R40 ;  /* 0x000000280a007844 */ /* 0x000fe20000000200 */
[----:B------:R-:W-:-:S03]  /*217a60*/  NOP ;  /* 0x0000000000007918 */ /* 0x000fc60000000000 */
[----:B------:R-:W1:Y:S04]  /*217a70*/  LDS.128 R40, [R10] ;  /* 0x000000000a287984 */ /* 0x000e680000000c00 */
[----:B0-----:R-:W-:Y:S04]  /*217a80*/  STL.64 [R1+0x60], R48 ;  /* 0x0000603001007387 */ /* 0x001fe80000100a00 */
[----:B------:R-:W-:Y:S04]  /*217a90*/  STL.64 [R1+0x68], R50 ;  /* 0x0000683201007387 */ /* 0x000fe80000100a00 */
[----:B-1----:R-:W-:Y:S04]  /*217aa0*/  STL.64 [R1+0x50], R44 ;  /* 0x0000502c01007387 */ /* 0x002fe80000100a00 */
[----:B------:R-:W-:Y:S04]  /*217ab0*/  STL.64 [R1+0x58], R46 ;  /* 0x0000582e01007387 */ /* 0x000fe80000100a00 */
[----:B------:R0:W-:Y:S04]  /*217ac0*/  STL.64 [R1+0x40], R40 ;  /* 0x0000402801007387 */ /* 0x0001e80000100a00 */
[----:B------:R-:W-:Y:S04]  /*217ad0*/  STL.64 [R1+0x48], R42 ;  /* 0x0000482a01007387 */ /* 0x000fe80000100a00 */
[----:B0-----:R-:W3:Y:S01]  /*217ae0*/  LDL.LU R40, [R1+0x740] ;  /* 0x0007400001287983 */ /* 0x001ee20000300800 */
[----:B--2---:R-:W-:Y:S01]  /*217af0*/  PRMT R39, R60, 0x4210, R13 ;  /* 0x000042103c277816 */ /* 0x004fe2000000000d */
[----:B------:R-:W-:-:S04]  /*217b00*/  NOP ;  /* 0x0000000000007918 */ /* 0x000fc80000000000 */
[----:B------:R-:W-:Y:S01]  /*217b10*/  STSM.16.M88.4 [R10], R36 ;  /* 0x000000240a007844 */ /* 0x000fe20000000200 */
[----:B------:R-:W-:-:S03]  /*217b20*/  NOP ;  /* 0x0000000000007918 */ /* 0x000fc60000000000 */
[----:B------:R-:W0:Y:S01]  /*217b30*/  LDS.128 R36, [R10] ;  /* 0x000000000a247984 */ /* 0x000e220000000c00 */
[----:B------:R-:W-:-:S03]  /*217b40*/  NOP ;  /* 0x0000000000007918 */ /* 0x000fc60000000000 */
[----:B----4-:R-:W-:Y:S01]  /*217b50*/  STSM.16.M88.4 [R10], R32 ;  /* 0x000000200a007844 */ /* 0x010fe20000000200 */
[----:B------:R-:W-:-:S03]  /*217b60*/  NOP ;  /* 0x0000000000007918 */ /* 0x000fc60000000000 */
[----:B------:R-:W1:Y:S01]  /*217b70*/  LDS.128 R32, [R10] ;  /* 0x000000000a207984 */ /* 0x000e620000000c00 */
[----:B------:R-:W-:-:S03]  /*217b80*/  NOP ;  /* 0x0000000000007918 */ /* 0x000fc60000000000 */
[----:B---3--:R-:W-:Y:S01]  /*217b90*/  STSM.16.M88.4 [R10], R28 ;  /* 0x0000001c0a007844 */ /* 0x008fe20000000200 */
[----:B------:R-:W-:-:S03]  /*217ba0*/  NOP ;  /* 0x0000000000007918 */ /* 0x000fc60000000000 */
[----:B------:R-:W2:Y:S04]  /*217bb0*/  LDS.128 R28, [R10] ;  /* 0x000000000a1c7984 */ /* 0x000ea80000000c00 */
[----:B0-----:R0:W-:Y:S04]  /*217bc0*/  STL.64 [R1+0x30], R36 ;  /* 0x0000302401007387 */ /* 0x0011e80000100a00 */
[----:B------:R3:W-:Y:S04]  /*217bd0*/  STL.64 [R1+0x38], R38 ;  /* 0x0000382601007387 */ /* 0x0007e80000100a00 */
[----:B------:R-:W4:Y:S04]  /*217be0*/  LDL.LU R41, [R1+0x744] ;  /* 0x0007440001297983 */ /* 0x000f280000300800 */
[----:B------:R-:W4:Y:S01]  /*217bf0*/  LDL.LU R42, [R1+0x748] ;  /* 0x00074800012a7983 */ /* 0x000f220000300800 */
[----:B-1----:R-:W-:-:S02]  /*217c00*/  IMAD.MOV.U32 R60, RZ, RZ, R34 ;  /* 0x000000ffff3c7224 */ /* 0x002fc400078e0022 */
[----:B------:R-:W-:Y:S01]  /*217c10*/  IMAD.MOV.U32 R19, RZ, RZ, R35 ;  /* 0x000000ffff137224 */ /* 0x000fe200078e0023 */
[----:B------:R1:W-:Y:S04]  /*217c20*/  STL.64 [R1+0x20], R32 ;  /* 0x0000202001007387 */ /* 0x0003e80000100a00 */
[----:B------:R1:W-:Y:S04]  /*217c30*/  STL [R1+0x9f28], R60 ;  /* 0x009f283c01007387 */ /* 0x0003e80000100800 */
[----:B------:R-:W-:Y:S04]  /*217c40*/  STL [R1+0x9f1c], R19 ;  /* 0x009f1c1301007387 */ /* 0x000fe80000100800 */
[----:B--2---:R-:W-:Y:S04]  /*217c50*/  STL [R1+0x18], R30 ;  /* 0x0000181e01007387 */ /* 0x004fe80000100800 */
[----:B------:R-:W2:Y:S04]  /*217c60*/  LDL.LU R22, [R1+0x54f0] ;  /* 0x0054f00001167983 */ /* 0x000ea80000300800 */
[----:B0-----:R-:W2:Y:S04]  /*217c70*/  LDL.LU R36, [R1+0x7a0] ;  /* 0x0007a00001247983 */ /* 0x001ea80000300800 */
[----:B------:R-:W2:Y:S04]  /*217c80*/  LDL.LU R37, [R1+0x7a4] ;  /* 0x0007a40001257983 */ /* 0x000ea80000300800 */
[----:B---3--:R-:W2:Y:S04]  /*217c90*/  LDL.LU R38, [R1+0x7a8] ;  /* 0x0007a80001267983 */ /* 0x008ea80000300800 */
[----:B------:R-:W2:Y:S01]  /*217ca0*/  LDL.LU R39, [R1+0x7ac] ;  /* 0x0007ac0001277983 */ /* 0x000ea20000300800 */
[----:B------:R-:W-:Y:S01]  /*217cb0*/  IMAD.MOV.U32 R6, RZ, RZ, R61 ;  /* 0x000000ffff067224 */ /* 0x000fe200078e003d */
[----:B------:R-:W-:Y:S01]  /*217cc0*/  PRMT R27, R58, 0x5210, R14 ;  /* 0x000052103a1b7816 */ /* 0x000fe2000000000e */
[----:B------:R-:W-:Y:S01]  /*217cd0*/  NOP ;  /* 0x0000000000007918 */ /* 0x000fe20000000000 */
[----:B-1----:R-:W3:Y:S01]  /*217ce0*/  LDL.LU R32, [R1+0x820] ;  /* 0x0008200001207983 */ /* 0x002ee20000300800 */
[----:B------:R-:W-:-:S03]  /*217cf0*/  IMAD.MOV.U32 R23, RZ, RZ, R6 ;  /* 0x000000ffff177224 */ /* 0x000fc600078e0006 */
[----:B------:R-:W3:Y:S04]  /*217d00*/  LDL.LU R33, [R1+0x824] ;  /* 0x0008240001217983 */ /* 0x000ee80000300800 */
[----:B------:R-:W3:Y:S04]  /*217d10*/  LDL.LU R34, [R1+0x828] ;  /* 0x0008280001227983 */ /* 0x000ee80000300800 */
[----:B------:R-:W3:Y:S04]  /*217d20*/  LDL.LU R6, [R1+0x170c] ;  /* 0x00170c0001067983 */ /* 0x000ee80000300800 */
[----:B------:R-:W-:Y:S01]  /*217d30*/  STSM.16.M88.4 [R10], R24 ;  /* 0x000000180a007844 */ /* 0x000fe20000000200 */
[----:B------:R-:W-:-:S03]  /*217d40*/  NOP ;  /* 0x0000000000007918 */ /* 0x000fc60000000000 */
[----:B------:R-:W0:Y:S01]  /*217d50*/  LDS.128 R24, [R10] ;  /* 0x000000000a187984 */ /* 0x000e220000000c00 */
[----:B------:R-:W-:Y:S01]  /*217d60*/  IMAD.MOV.U32 R60, RZ, RZ, R29 ;  /* 0x000000ffff3c7224 */ /* 0x000fe200078e001d */
[----:B------:R-:W-:Y:S01]  /*217d70*/  PRMT R43, R59, 0x5210, R13 ;  /* 0x000052103b2b7816 */ /* 0x000fe2000000000d */
[----:B------:R-:W-:Y:S01]  /*217d80*/  IMAD.MOV.U32 R58, RZ, RZ, R28 ;  /* 0x000000ffff3a7224 */ /* 0x000fe200078e001c */
[----:B------:R-:W-:Y:S02]  /*217d90*/  NOP ;  /* 0x0000000000007918 */ /* 0x000fe40000000000 */
[----:B------:R-:W-:Y:S01]  /*217da0*/  STL [R1+0x9f2c], R60 ;  /* 0x009f2c3c01007387 */ /* 0x000fe20000100800 */
[----:B------:R-:W-:Y:S02]  /*217db0*/  IMAD.MOV.U32 R61, RZ, RZ, R31 ;  /* 0x000000ffff3d7224 */ /* 0x000fe400078e001f */
[----:B------:R-:W-:Y:S01]  /*217dc0*/  IMAD.MOV.U32 R52, RZ, RZ, R23 ;  /* 0x000000ffff347224 */ /* 0x000fe200078e0017 */
[----:B0-----:R0:W-:Y:S01]  /*217dd0*/  STL [R1+0xc], R27 ;  /* 0x00000c1b01007387 */ /* 0x0011e20000100800 */
[----:B------:R-:W-:-:S03]  /*217de0*/  IMAD.MOV.U32 R59, RZ, RZ, R25 ;  /* 0x000000ffff3b7224 */ /* 0x000fc600078e0019 */
[----:B------:R-:W3:Y:S01]  /*217df0*/  LDL.LU R29, [R1+0x5430] ;  /* 0x00543000011d7983 */ /* 0x000ee20000300800 */
[----:B------:R-:W-:-:S03]  /*217e00*/  IMAD.MOV.U32 R19, RZ, RZ, R26 ;  /* 0x000000ffff137224 */ /* 0x000fc600078e001a */
[----:B------:R-:W3:Y:S04]  /*217e10*/  LDL.LU R30, [R1+0x1fcc] ;  /* 0x001fcc00011e7983 */ /* 0x000ee80000300800 */
[----:B------:R-:W3:Y:S04]  /*217e20*/  LDL.LU R31, [R1+0x1fc8] ;  /* 0x001fc800011f7983 */ /* 0x000ee80000300800 */
[----:B------:R-:W3:Y:S04]  /*217e30*/  LDL.LU R26, [R1+0x1fc4] ;  /* 0x001fc400011a7983 */ /* 0x000ee80000300800 */
[----:B0-----:R-:W3:Y:S04]  /*217e40*/  LDL.LU R27, [R1+0x2068] ;  /* 0x00206800011b7983 */ /* 0x001ee80000300800 */
[----:B------:R-:W-:Y:S01]  /*217e50*/  STL.64 [R1+0xa128], R58 ;  /* 0x00a1283a01007387 */ /* 0x000fe20000100a00 */
[----:B------:R-:W-:-:S03]  /*217e60*/  IMAD.MOV.U32 R60, RZ, RZ, R24 ;  /* 0x000000ffff3c7224 */ /* 0x000fc600078e0018 */
[----:B------:R0:W-:Y:S01]  /*217e70*/  STL.64 [R1+0xa120], R56 ;  /* 0x00a1203801007387 */ /* 0x0001e20000100a00 */
[----:B------:R-:W-:-:S03]  /*217e80*/  IMAD.MOV.U32 R24, RZ, RZ, R7 ;  /* 0x000000ffff187224 */ /* 0x000fc600078e0007 */
[----:B0-----:R-:W3:Y:S04]  /*217e90*/  LDL.LU R56, [R1+0x830] ;  /* 0x0008300001387983 */ /* 0x001ee80000300800 */
[----:B------:R-:W3:Y:S04]  /*217ea0*/  LDL.LU R57, [R1+0x834] ;  /* 0x0008340001397983 */ /* 0x000ee80000300800 */
[----:B------:R-:W3:Y:S04]  /*217eb0*/  LDL.LU R58, [R1+0x838] ;  /* 0x00083800013a7983 */ /* 0x000ee80000300800 */
[----:B------:R-:W3:Y:S04]  /*217ec0*/  LDL.LU R25, [R1+0x2098] ;  /* 0x0020980001197983 */ /* 0x000ee80000300800 */
[----:B------:R-:W3:Y:S04]  /*217ed0*/  LDL.LU R7, [R1+0x2094] ;  /* 0x0020940001077983 */ /* 0x000ee80000300800 */
[----:B------:R-:W3:Y:S04]  /*217ee0*/  LDL.LU R23, [R1+0x2090] ;  /* 0x0020900001177983 */ /* 0x000ee80000300800 */
[----:B------:R-:W3:Y:S04]  /*217ef0*/  LDL.LU R44, [R1+0x760] ;  /* 0x00076000012c7983 */ /* 0x000ee80000300800 */
[----:B----4-:R-:W-:Y:S01]  /*217f00*/  STSM.16.M88.4 [R10], R40 ;  /* 0x000000280a007844 */ /* 0x010fe20000000200 */
[----:B------:R-:W-:-:S03]  /*217f10*/  NOP ;  /* 0x0000000000007918 */ /* 0x000fc60000000000 */
[----:B------:R-:W-:Y:S01]  /*217f20*/  LDS.128 R12, [R10] ;  /* 0x000000000a0c7984 */ /* 0x000fe20000000c00 */
[----:B------:R-:W-:-:S03]  /*217f30*/  NOP ;  /* 0x0000000000007918 */ /* 0x000fc60000000000 */
[----:B--2---:R-:W-:Y:S01]  /*217f40*/  STSM.16.M88.4 [R10], R36 ;  /* 0x000000240a007844 */ /* 0x004fe20000000200 */
[----:B------:R-:W-:-:S03]  /*217f50*/  NOP ;  /* 0x0000000000007918 */ /* 0x000fc60000000000 */
[----:B------:R-:W0:Y:S01]  /*217f60*/  LDS.128 R36, [R10] ;  /* 0x000000000a247984 */ /* 0x000e220000000c00 */
[----:B------:R-:W-:-:S04]  /*217f70*/  LOP3.LUT R22, R22, 0xffff, RZ, 0xc0, !PT ;  /* 0x0000ffff16167812 */ /* 0x000fc800078ec0ff */
[----:B---3--:R-:W-:Y:S01]  /*217f80*/  PRMT R35, R6, 0x4210, R22 ;  /* 0x0000421006237816 */ /* 0x008fe20000000016 */
[----:B------:R-:W-:Y:S01]  /*217f90*/  NOP ;  /* 0x0000000000007918 */ /* 0x000fe20000000000 */
[----:B0-----:R-:W-:Y:S04]  /*217fa0*/  STL.64 [R1+0x750], R36 ;  /* 0x0007502401007387 */ /* 0x001fe80000100a00 */
[----:B------:R-:W-:Y:S04]  /*217fb0*/  STL.64 [R1+0x758], R38 ;  /* 0x0007582601007387 */ /* 0x000fe80000100a00 */
[----:B------:R-:W2:Y:S04]  /*217fc0*/  LDL.LU R45, [R1+0x764] ;  /* 0x00076400012d7983 */ /* 0x000ea80000300800 */
[----:B------:R-:W2:Y:S04]  /*217fd0*/  LDL.LU R46, [R1+0x768] ;  /* 0x00076800012e7983 */ /* 0x000ea80000300800 */
[----:B------:R-:W3:Y:S04]  /*217fe0*/  LDL.LU R48, [R1+0x6b0] ;  /* 0x0006b00001307983 */ /* 0x000ee80000300800 */
[----:B------:R-:W3:Y:S04]  /*217ff0*/  LDL.LU R49, [R1+0x6b4] ;  /* 0x0006b40001317983 */ /* 0x000ee80000300800 */
[----:B------:R-:W3:Y:S04]  /*218000*/  LDL.LU R50, [R1+0x6b8] ;  /* 0x0006b80001327983 */ /* 0x000ee80000300800 */
[----:B------:R-:W3:Y:S04]  /*218010*/  LDL.LU R51, [R1+0x6bc] ;  /* 0x0006bc0001337983 */ /* 0x000ee80000300800 */
[----:B------:R-:W4:Y:S04]  /*218020*/  LDL.LU R6, [R1+0x1280] ;  /* 0x0012800001067983 */ /* 0x000f280000300800 */
[----:B------:R0:W-:Y:S01]  /*218030*/  STSM.16.M88.4 [R10], R32 ;  /* 0x000000200a007844 */ /* 0x0001e20000000200 */
[----:B------:R-:W-:-:S03]  /*218040*/  NOP ;  /* 0x0000000000007918 */ /* 0x000fc60000000000 */
[----:B------:R-:W1:Y:S04]  /*218050*/  LDS.128 R40, [R10] ;  /* 0x000000000a287984 */ /* 0x000e680000000c00 */
[----:B0-----:R-:W2:Y:S01]  /*218060*/  LDL.LU R32, [R1+0x770] ;  /* 0x0007700001207983 */ /* 0x001ea20000300800 */
[----:B------:R-:W-:-:S03]  /*218070*/  LOP3.LUT R36, R29, 0xffff, RZ, 0xc0, !PT ;  /* 0x0000ffff1d247812 */ /* 0x000fc600078ec0ff */
[----:B-1----:R0:W-:Y:S04]  /*218080*/  STL.64 [R1+0x740], R40 ;  /* 0x0007402801007387 */ /* 0x0021e80000100a00 */
[----:B------:R-:W-:Y:S04]  /*218090*/  STL.64 [R1+0x748], R42 ;  /* 0x0007482a01007387 */ /* 0x000fe80000100a00 */
[----:B------:R-:W2:Y:S04]  /*2180a0*/  LDL.LU R33, [R1+0x774] ;  /* 0x0007740001217983 */ /* 0x000ea80000300800 */
[----:B------:R-:W2:Y:S04]  /*2180b0*/  LDL.LU R34, [R1+0x778] ;  /* 0x0007780001227983 */ /* 0x000ea80000300800 */
[----:B------:R-:W2:Y:S01]  /*2180c0*/  LDL.LU R35, [R1+0x13b0] ;  /* 0x0013b00001237983 */ /* 0x000ea20000300800 */
[----:B------:R-:W-:-:S02]  /*2180d0*/  LOP3.LUT R28, R30, 0xffff, RZ, 0xc0, !PT ;  /* 0x0000ffff1e1c7812 */ /* 0x000fc400078ec0ff */
[----:B------:R-:W-:Y:S02]  /*2180e0*/  LOP3.LUT R17, R31, 0xffff, RZ, 0xc0, !PT ;  /* 0x0000ffff1f117812 */ /* 0x000fe400078ec0ff */
[----:B------:R-:W-:Y:S02]  /*2180f0*/  LOP3.LUT R16, R26, 0xffff, RZ, 0xc0, !PT ;  /* 0x0000ffff1a107812 */ /* 0x000fe400078ec0ff */
[----:B------:R-:W-:Y:S01]  /*218100*/  PRMT R59, R27, 0x4210, R36 ;  /* 0x000042101b3b7816 */ /* 0x000fe20000000024 */
[----:B------:R-:W-:Y:S01]  /*218110*/  NOP ;  /* 0x0000000000007918 */ /* 0x000fe20000000000 */
[----:B------:R-:W-:-:S03]  /*218120*/  PRMT R53, R25, 0x4210, R28 ;  /* 0x0000421019357816 */ /* 0x000fc6000000001c */
[----:B------:R-:W-:Y:S01]  /*218130*/  STSM.16.M88.4 [R10], R56 ;  /* 0x000000380a007844 */ /* 0x000fe20000000200 */
[----:B------:R-:W-:Y:S01]  /*218140*/  PRMT R54, R7, 0x4210, R17 ;  /* 0x0000421007367816 */ /* 0x000fe20000000011 */
[----:B------:R-:W-:Y:S01]  /*218150*/  NOP ;  /* 0x0000000000007918 */ /* 0x000fe20000000000 */
[----:B------:R-:W-:Y:S01]  /*218160*/  PRMT R55, R23, 0x4210, R16 ;  /* 0x0000421017377816 */ /* 0x000fe20000000010 */
[----:B------:R-:W1:Y:S01]  /*218170*/  LDS.128 R56, [R10] ;  /* 0x000000000a387984 */ /* 0x000e620000000c00 */
[----:B------:R-:W-:-:S03]  /*218180*/  NOP ;  /* 0x0000000000007918 */ /* 0x000fc60000000000 */
[----:B------:R-:W-:Y:S01]  /*218190*/  STSM.16.M88.4 [R10], R52 ;  /* 0x000000340a007844 */ /* 0x000fe20000000200 */
[----:B------:R-:W-:-:S03]  /*2181a0*/  NOP ;  /* 0x0000000000007918 */ /* 0x000fc60000000000 */
[----:B------:R-:W1:Y:S01]  /*2181b0*/  LDS.128 R52, [R10] ;  /* 0x000000000a347984 */ /* 0x000e620000000c00 */
[----:B0-----:R-:W-:Y:S01]  /*2181c0*/  IMAD.MOV.U32 R40, RZ, RZ, R24 ;  /* 0x000000ffff287224 */ /* 0x001fe200078e0018 */
[----:B------:R-:W-:Y:S02]  /*2181d0*/  NOP ;  /* 0x0000000000007918 */ /* 0x000fe40000000000 */
[----:B------:R-:W2:Y:S04]  /*2181e0*/  LDL.LU R24, [R1+0x1468] ;  /* 0x0014680001187983 */ /* 0x000ea80000300800 */
[----:B------:R-:W2:Y:S04]  /*2181f0*/  LDL.LU R25, [R1+0x146c] ;  /* 0x00146c0001197983 */ /* 0x000ea80000300800 */
[----:B------:R-:W2:Y:S04]  /*218200*/  LDL.LU R7, [R1+0x13b8] ;  /* 0x0013b80001077983 */ /* 0x000ea80000300800 */
[----:B-1----:R-:W-:Y:S04]  /*218210*/  STL.64 [R1+0x730], R56 ;  /* 0x0007303801007387 */ /* 0x002fe80000100a00 */
[----:B------:R-:W-:Y:S04]  /*218220*/  STL.64 [R1+0x738], R58 ;  /* 0x0007383a01007387 */ /* 0x000fe80000100a00 */
[----:B------:R-:W-:Y:S04]  /*218230*/  STL.64 [R1+0x720], R52 ;  /* 0x0007203401007387 */ /* 0x000fe80000100a00 */
[----:B------:R-:W-:Y:S04]  /*218240*/  STL.64 [R1+0x728], R54 ;  /* 0x0007283601007387 */ /* 0x000fe80000100a00 */
[----:B------:R-:W2:Y:S04]  /*218250*/  LDL.LU R29, [R1+0x556c] ;  /* 0x00556c00011d7983 */ /* 0x000ea80000300800 */
[----:B------:R-:W2:Y:S04]  /*218260*/  LDL.LU R30, [R1+0x5568] ;  /* 0x00556800011e7983 */ /* 0x000ea80000300800 */
[----:B------:R-:W2:Y:S01]  /*218270*/  LDL.LU R31, [R1+0x5564] ;  /* 0x00556400011f7983 */ /* 0x000ea20000300800 */
[----:B----4-:R-:W-:-:S03]  /*218280*/  PRMT R47, R6, 0x5210, R22 ;  /* 0x00005210062f7816 */ /* 0x010fc60000000016 */
[----:B------:R-:W4:Y:S04]  /*218290*/  LDL.LU R22, [R1+0x5560] ;  /* 0x0055600001167983 */ /* 0x000f280000300800 */
[----:B------:R-:W4:Y:S04]  /*2182a0*/  LDL.LU R26, [R1+0x20a8] ;  /* 0x0020a800011a7983 */ /* 0x000f280000300800 */
[----:B------:R-:W4:Y:S04]  /*2182b0*/  LDL.LU R27, [R1+0x20a4] ;  /* 0x0020a400011b7983 */ /* 0x000f280000300800 */
[----:B------:R-:W4:Y:S04]  /*2182c0*/  LDL.LU R23, [R1+0x20a0] ;  /* 0x0020a00001177983 */ /* 0x000f280000300800 */
[----:B------:R-:W4:Y:S04]  /*2182d0*/  LDL.LU R6, [R1+0x206c] ;  /* 0x00206c0001067983 */ /* 0x000f280000300800 */
[----:B---3--:R-:W-:Y:S01]  /*2182e0*/  STSM.16.M88.4 [R10], R48 ;  /* 0x000000300a007844 */ /* 0x008fe20000000200 */
[----:B------:R-:W-:-:S03]  /*2182f0*/  NOP ;  /* 0x0000000000007918 */ /* 0x000fc60000000000 */
[----:B------:R-:W0:Y:S01]  /*218300*/  LDS.128 R48, [R10] ;  /* 0x000000000a307984 */ /* 0x000e220000000c00 */
[----:B------:R-:W-:-:S03]  /*218310*/  NOP ;  /* 0x0000000000007918 */ /* 0x000fc60000000000 */
[----:B--2---:R-:W-:Y:S01]  /*218320*/  STSM.16.M88.4 [R10], R44 ;  /* 0x0000002c0a007844 */ /* 0x004fe20000000200 */
[----:B------:R-:W-:Y:S01]  /*218330*/  NOP ;  /* 0x0000000000007918 */ /* 0x000fe20000000000 */
[----:B------:R-:W-:Y:S02]  /*218340*/  PRMT R35, R35, 0x5210, R36 ;  /* 0x0000521023237816 */ /* 0x000fe40000000024 */
[----:B------:R-:W1:Y:S01]  /*218350*/  LDS.128 R36, [R10] ;  /* 0x000000000a247984 */ /* 0x000e620000000c00 */
[----:B------:R-:W-:-:S03]  /*218360*/  NOP ;  /* 0x0000000000007918 */ /* 0x000fc60000000000 */
[----:B------:R-:W-:Y:S01]  /*218370*/  STSM.16.M88.4 [R10], R32 ;  /* 0x000000200a007844 */ /* 0x000fe20000000200 */
[----:B------:R-:W-:-:S03]  /*218380*/  NOP ;  /* 0x0000000000007918 */ /* 0x000fc60000000000 */
[----:B------:R-:W2:Y:S04]  /*218390*/  LDS.128 R44, [R10] ;  /* 0x000000000a2c7984 */ /* 0x000ea80000000c00 */
[----:B0-----:R-:W-:Y:S04]  /*2183a0*/  STL.64 [R1+0x710], R48 ;  /* 0x0007103001007387 */ /* 0x001fe80000100a00 */
[----:B------:R-:W-:Y:S01]  /*2183b0*/  STL.64 [R1+0x718], R50 ;  /* 0x0007183201007387 */ /* 0x000fe20000100a00 */
[----:B------:R-:W-:-:S03]  /*2183c0*/  NOP ;  /* 0x0000000000007918 */ /* 0x000fc60000000000 */
[----:B-1----:R0:W-:Y:S04]  /*2183d0*/  STL.64 [R1+0x700], R36 ;  /* 0x0007002401007387 */ /* 0x0021e80000100a00 */
[----:B------:R-:W-:Y:S01]  /*2183e0*/  STL.64 [R1+0x708], R38 ;  /* 0x0007082601007387 */ /* 0x000fe20000100a00 */
[----:B------:R-:W-:-:S03]  /*2183f0*/  PRMT R41, R24, 0x5210, R28 ;  /* 0x0000521018297816 */ /* 0x000fc6000000001c */
[----:B------:R-:W3:Y:S01]  /*218400*/  LDL.LU R24, [R1+0x5518] ;  /* 0x0055180001187983 */ /* 0x000ee20000300800 */
[----:B------:R-:W-:-:S03]  /*218410*/  PRMT R42, R25, 0x5210, R17 ;  /* 0x00005210192a7816 */ /* 0x000fc60000000011 */
[----:B0-----:R-:W3:Y:S04]  /*218420*/  LDL.LU R36, [R1+0x5514] ;  /* 0x0055140001247983 */ /* 0x001ee80000300800 */
[----:B------:R-:W3:Y:S04]  /*218430*/  LDL.LU R35, [R1+0x5500] ;  /* 0x0055000001237983 */ /* 0x000ee80000300800 */
[----:B------:R-:W3:Y:S04]  /*218440*/  LDL.LU R34, [R1+0x54fc] ;  /* 0x0054fc0001227983 */ /* 0x000ee80000300800 */
[----:B------:R-:W3:Y:S01]  /*218450*/  LDL.LU R25, [R1+0x20b4] ;  /* 0x0020b40001197983 */ /* 0x000ee20000300800 */
[----:B------:R-:W-:-:S03]  /*218460*/  PRMT R43, R7, 0x5210, R16 ;  /* 0x00005210072b7816 */ /* 0x000fc60000000010 */
[----:B------:R-:W3:Y:S04]  /*218470*/  LDL.LU R32, [R1+0x20b0] ;  /* 0x0020b00001207983 */ /* 0x000ee80000300800 */
[----:B------:R-:W3:Y:S04]  /*218480*/  LDL.LU R28, [R1+0x20ac] ;  /* 0x0020ac00011c7983 */ /* 0x000ee80000300800 */
[----:B--2---:R-:W-:Y:S04]  /*218490*/  STL.64 [R1+0x6d0], R44 ;  /* 0x0006d02c01007387 */ /* 0x004fe80000100a00 */
[----:B------:R-:W-:Y:S04]  /*2184a0*/  STL.64 [R1+0x6d8], R46 ;  /* 0x0006d82e01007387 */ /* 0x000fe80000100a00 */
[----:B------:R-:W2:Y:S04]  /*2184b0*/  LDL.LU R7, [R1+0x1780] ;  /* 0x0017800001077983 */ /* 0x000ea80000300800 */
[----:B------:R0:W-:Y:S01]  /*2184c0*/  STSM.16.M88.4 [R10], R40 ;  /* 0x000000280a007844 */ /* 0x0001e20000000200 */
[----:B------:R-:W-:-:S03]  /*2184d0*/  NOP ;  /* 0x0000000000007918 */ /* 0x000fc60000000000 */
[----:B------:R-:W1:Y:S01]  /*2184e0*/  LDS.128 R48, [R10] ;  /* 0x000000000a307984 */ /* 0x000e620000000c00 */
[----:B------:R-:W-:Y:S02]  /*2184f0*/  LOP3.LUT R37, R29, 0xffff, RZ, 0xc0, !PT ;  /* 0x0000ffff1d257812 */ /* 0x000fe400078ec0ff */
[----:B0-----:R-:W-:Y:S02]  /*218500*/  LOP3.LUT R42, R30, 0xffff, RZ, 0xc0, !PT ;  /* 0x0000ffff1e2a7812 */ /* 0x001fe400078ec0ff */
[----:B------:R-:W-:Y:S02]  /*218510*/  LOP3.LUT R30, R31, 0xffff, RZ, 0xc0, !PT ;  /* 0x0000ffff1f1e7812 */ /* 0x000fe400078ec0ff */
[----:B----4-:R-:W-:-:S04]  /*218520*/  LOP3.LUT R22, R22, 0xffff, RZ, 0xc0, !PT ;  /* 0x0000ffff16167812 */ /* 0x010fc800078ec0ff */
[----:B------:R-:W-:Y:S02]  /*218530*/  PRMT R47, R6, 0x4210, R22 ;  /* 0x00004210062f7816 */ /* 0x000fe40000000016 */
[----:B------:R-:W4:Y:S04]  /*218540*/  LDL.LU R6, [R1+0x5468] ;  /* 0x0054680001067983 */ /* 0x000f280000300800 */
[----:B------:R-:W4:Y:S01]  /*218550*/  LDL.LU R33, [R1+0x5464] ;  /* 0x0054640001217983 */ /* 0x000f220000300800 */
[----:B------:R-:W-:-:S03]  /*218560*/  PRMT R46, R23, 0x4210, R30 ;  /* 0x00004210172e7816 */ /* 0x000fc6000000001e */
[----:B------:R-:W4:Y:S04]  /*218570*/  LDL.LU R29, [R1+0x5444] ;  /* 0x00544400011d7983 */ /* 0x000f280000300800 */
[----:B------:R-:W4:Y:S04]  /*218580*/  LDL.LU R31, [R1+0x5440] ;  /* 0x00544000011f7983 */ /* 0x000f280000300800 */
[----:B-1----:R0:W-:Y:S04]  /*218590*/  STL.64 [R1+0x760], R48 ;  /* 0x0007603001007387 */ /* 0x0021e80000100a00 */
[----:B------:R1:W-:Y:S04]  /*2185a0*/  STL.64 [R1+0x768], R50 ;  /* 0x0007683201007387 */ /* 0x0003e80000100a00 */
[----:B------:R-:W4:Y:S01]  /*2185b0*/  LDL.LU R23, [R1+0x20cc] ;  /* 0x0020cc0001177983 */ /* 0x000f220000300800 */
[----:B------:R-:W-:-:S02]  /*2185c0*/  PRMT R44, R26, 0x4210, R37 ;  /* 0x000042101a2c7816 */ /* 0x000fc40000000025 */
[----:B------:R-:W-:Y:S01]  /*2185d0*/  PRMT R45, R27, 0x4210, R42 ;  /* 0x000042101b2d7816 */ /* 0x000fe2000000002a */
[----:B------:R-:W-:-:S04]  /*2185e0*/  NOP ;  /* 0x0000000000007918 */ /* 0x000fc80000000000 */
[----:B------:R1:W-:Y:S01]  /*2185f0*/  STSM.16.M88.4 [R10], R44 ;  /* 0x0000002c0a007844 */ /* 0x0003e20000000200 */
[----:B------:R-:W-:-:S03]  /*218600*/  NOP ;  /* 0x0000000000007918 */ /* 0x000fc60000000000 */
[----:B------:R-:W4:Y:S04]  /*218610*/  LDL.LU R26, [R1+0x20bc] ;  /* 0x0020bc00011a7983 */ /* 0x000f280000300800 */
[----:B------:R-:W4:Y:S04]  /*218620*/  LDL.LU R27, [R1+0x20b8] ;  /* 0x0020b800011b7983 */ /* 0x000f280000300800 */
[----:B------:R-:W2:Y:S01]  /*218630*/  LDS.128 R52, [R10] ;  /* 0x000000000a347984 */ /* 0x000ea20000000c00 */
[----:B---3--:R-:W-:-:S03]  /*218640*/  LOP3.LUT R41, R24, 0xffff, RZ, 0xc0, !PT ;  /* 0x0000ffff18297812 */ /* 0x008fc600078ec0ff */
[----:B------:R-:W3:Y:S01]  /*218650*/  LDL.LU R24, [R1+0x2070] ;  /* 0x0020700001187983 */ /* 0x000ee20000300800 */
[----:B------:R-:W-:Y:S02]  /*218660*/  LOP3.LUT R35, R35, 0xffff, RZ, 0xc0, !PT ;  /* 0x0000ffff23237812 */ /* 0x000fe400078ec0ff */
[----:B------:R-:W-:Y:S02]  /*218670*/  LOP3.LUT R34, R34, 0xffff, RZ, 0xc0, !PT ;  /* 0x0000ffff22227812 */ /* 0x000fe400078ec0ff */
[----:B0-----:R-:W-:Y:S02]  /*218680*/  PRMT R48, R25, 0x4210, R41 ;  /* 0x0000421019307816 */ /* 0x001fe40000000029 */
[----:B------:R-:W3:Y:S01]  /*218690*/  LDL.LU R25, [R1+0x2000] ;  /* 0x0020000001197983 */ /* 0x000ee20000300800 */
[----:B-1----:R-:W-:-:S03]  /*2186a0*/  PRMT R50, R28, 0x4210, R35 ;  /* 0x000042101c327816 */ /* 0x002fc60000000023 */
[----:B------:R-:W3:Y:S04]  /*2186b0*/  LDL.LU R28, [R1+0x1fec] ;  /* 0x001fec00011c7983 */ /* 0x000ee80000300800 */
[----:B------:R-:W3:Y:S04]  /*2186c0*/  LDL.LU R46, [R1+0x1fe4] ;  /* 0x001fe400012e7983 */ /* 0x000ee80000300800 */
[----:B------:R-:W3:Y:S01]  /*2186d0*/  LDL.LU R44, [R1+0x1fe0] ;  /* 0x001fe000012c7983 */ /* 0x000ee20000300800 */
[----:B--2---:R-:W-:-:S03]  /*2186e0*/  PRMT R51, R7, 0x4210, R34 ;  /* 0x0000421007337816 */ /* 0x004fc60000000022 */
[----:B------:R-:W2:Y:S04]  /*2186f0*/  LDL.LU R7, [R1+0x20d4] ;  /* 0x0020d40001077983 */ /* 0x000ea80000300800 */
[----:B------:R-:W2:Y:S04]  /*218700*/  LDL.LU R45, [R1+0x20d0] ;  /* 0x0020d000012d7983 */ /* 0x000ea80000300800 */
[----:B------:R-:W2:Y:S04]  /*218710*/  LDL.LU R47, [R1+0x20c8] ;  /* 0x0020c800012f7983 */ /* 0x000ea80000300800 */
[----:B------:R-:W-:Y:S04]  /*218720*/  STL.64 [R1+0x7d0], R52 ;  /* 0x0007d03401007387 */ /* 0x000fe80000100a00 */
[----:B------:R-:W-:Y:S01]  /*218730*/  STL.64 [R1+0x7d8], R54 ;  /* 0x0007d83601007387 */ /* 0x000fe20000100a00 */
[----:B------:R-:W-:Y:S01]  /*218740*/  LOP3.LUT R36, R36, 0xffff, RZ, 0xc0, !PT ;  /* 0x0000ffff24247812 */ /* 0x000fe200078ec0ff */
[----:B------:R-:W-:-:S02]  /*218750*/  NOP ;  /* 0x0000000000007918 */ /* 0x000fc40000000000 */
[----:B------:R-:W2:Y:S01]  /*218760*/  LDL.LU R39, [R1+0x20c0] ;  /* 0x0020c00001277983 */ /* 0x000ea20000300800 */
        /* <DEDUP_REMOVED lines=8> */
[----:B------:R-:W-:-:S03]  /*2187f0*/  LOP3.LUT R32, R31, 0xffff, RZ, 0xc0, !PT ;  /* 0x0000ffff1f207812 */ /* 0x000fc600078ec0ff */
[----:B------:R-:W4:Y:S01]  /*218800*/  LDL.LU R31, [R1+0x1488] ;  /* 0x00148800011f7983 */ /* 0x000f220000300800 */
[----:B0-----:R-:W-:-:S03]  /*218810*/  PRMT R48, R23, 0x4210, R6 ;  /* 0x0000421017307816 */ /* 0x001fc60000000006 */
[----:B------:R-:W4:Y:S01]  /*218820*/  LDL.LU R23, [R1+0x1480] ;  /* 0x0014800001177983 */ /* 0x000f220000300800 */
[----:B------:R-:W-:Y:S02]  /*218830*/  LOP3.LUT R38, R29, 0xffff, RZ, 0xc0, !PT ;  /* 0x0000ffff1d267812 */ /* 0x000fe400078ec0ff */
[----:B------:R-:W-:Y:S02]  /*218840*/  PRMT R49, R26, 0x4210, R40 ;  /* 0x000042101a317816 */ /* 0x000fe40000000028 */
[----:B------:R-:W-:Y:S01]  /*218850*/  PRMT R50, R27, 0x4210, R38 ;  /* 0x000042101b327816 */ /* 0x000fe20000000026 */
[----:B-1----:R-:W-:Y:S04]  /*218860*/  STL.64 [R1+0x7c0], R52 ;  /* 0x0007c03401007387 */ /* 0x002fe80000100a00 */
[----:B------:R-:W-:Y:S01]  /*218870*/  STL.64 [R1+0x7c8], R54 ;  /* 0x0007c83601007387 */ /* 0x000fe20000100a00 */
[----:B---3--:R-:W-:Y:S01]  /*218880*/  PRMT R51, R24, 0x4210, R32 ;  /* 0x0000421018337816 */ /* 0x008fe20000000020 */
[----:B------:R-:W-:-:S04]  /*218890*/  NOP ;  /* 0x0000000000007918 */ /* 0x000fc80000000000 */
[----:B------:R-:W-:Y:S01]  /*2188a0*/  STSM.16.M88.4 [R10], R48 ;  /* 0x000000300a007844 */ /* 0x000fe20000000200 */
[----:B------:R-:W-:-:S03]  /*2188b0*/  NOP ;  /* 0x0000000000007918 */ /* 0x000fc60000000000 */
[----:B------:R-:W0:Y:S01]  /*2188c0*/  LDS.128 R48, [R10] ;  /* 0x000000000a307984 */ /* 0x000e220000000c00 */
[----:B------:R-:W-:-:S03]  /*2188d0*/  LOP3.LUT R29, R25, 0xffff, RZ, 0xc0, !PT ;  /* 0x0000ffff191d7812 */ /* 0x000fc600078ec0ff */
[----:B------:R-:W3:Y:S04]  /*2188e0*/  LDL.LU R24, [R1+0x1494] ;  /* 0x0014940001187983 */ /* 0x000ee80000300800 */
[----:B------:R-:W3:Y:S04]  /*2188f0*/  LDL.LU R25, [R1+0x1498] ;  /* 0x0014980001197983 */ /* 0x000ee80000300800 */
[----:B------:R-:W3:Y:S04]  /*218900*/  LDL.LU R26, [R1+0x1490] ;  /* 0x00149000011a7983 */ /* 0x000ee80000300800 */
[----:B------:R-:W3:Y:S01]  /*218910*/  LDL.LU R27, [R1+0x13bc] ;  /* 0x0013bc00011b7983 */ /* 0x000ee20000300800 */
[----:B------:R-:W-:-:S02]  /*218920*/  LOP3.LUT R17, R46, 0xffff, RZ, 0xc0, !PT ;  /* 0x0000ffff2e117812 */ /* 0x000fc400078ec0ff */
[----:B------:R-:W-:Y:S02]  /*218930*/  LOP3.LUT R28, R28, 0xffff, RZ, 0xc0, !PT ;  /* 0x0000ffff1c1c7812 */ /* 0x000fe400078ec0ff */
[----:B------:R-:W-:Y:S02]  /*218940*/  LOP3.LUT R16, R44, 0xffff, RZ, 0xc0, !PT ;  /* 0x0000ffff2c107812 */ /* 0x000fe400078ec0ff */
[----:B--2---:R-:W-:Y:S02]  /*218950*/  PRMT R44, R7, 0x4210, R29 ;  /* 0x00004210072c7816 */ /* 0x004fe4000000001d */
[----:B------:R-:W2:Y:S01]  /*218960*/  LDL.LU R7, [R1+0x14f0] ;  /* 0x0014f00001077983 */ /* 0x000ea20000300800 */
[----:B------:R-:W-:Y:S02]  /*218970*/  PRMT R45, R45, 0x4210, R28 ;  /* 0x000042102d2d7816 */ /* 0x000fe4000000001c */
[----:B------:R-:W-:Y:S01]  /*218980*/  PRMT R46, R47, 0x4210, R17 ;  /* 0x000042102f2e7816 */ /* 0x000fe20000000011 */
[----:B0-----:R-:W-:Y:S01]  /*218990*/  STL.64 [R1+0x6f0], R48 ;  /* 0x0006f03001007387 */ /* 0x001fe20000100a00 */
[----:B------:R-:W-:Y:S01]  /*2189a0*/  PRMT R47, R39, 0x4210, R16 ;  /* 0x00004210272f7816 */ /* 0x000fe20000000010 */
[----:B------:R-:W-:-:S04]  /*2189b0*/  NOP ;  /* 0x0000000000007918 */ /* 0x000fc80000000000 */
[----:B------:R4:W-:Y:S04]  /*2189c0*/  STSM.16.M88.4 [R10], R44 ;  /* 0x0000002c0a007844 */ /* 0x0009e80000000200 */
[----:B------:R-:W-:Y:S01]  /*2189d0*/  STL.64 [R1+0x6f8], R50 ;  /* 0x0006f83201007387 */ /* 0x000fe20000100a00 */
[----:B------:R-:W-:-:S03]  /*2189e0*/  NOP ;  /* 0x0000000000007918 */ /* 0x000fc60000000000 */
[----:B------:R-:W0:Y:S01]  /*2189f0*/  LDS.128 R48, [R10] ;  /* 0x000000000a307984 */ /* 0x000e220000000c00 */
[----:B----4-:R-:W-:-:S03]  /*218a00*/  PRMT R44, R33, 0x5210, R37 ;  /* 0x00005210212c7816 */ /* 0x010fc60000000025 */
[----:B------:R-:W4:Y:S04]  /*218a10*/  LDL.LU R37, [R1+0x149c] ;  /* 0x00149c0001257983 */ /* 0x000f280000300800 */
[----:B------:R-:W4:Y:S04]  /*218a20*/  LDL.LU R39, [R1+0x14f4] ;  /* 0x0014f40001277983 */ /* 0x000f280000300800 */
[----:B------:R-:W4:Y:S01]  /*218a30*/  LDL.LU R33, [R1+0x1400] ;  /* 0x0014000001217983 */ /* 0x000f220000300800 */
[----:B------:R-:W-:-:S03]  /*218a40*/  PRMT R46, R31, 0x5210, R30 ;  /* 0x000052101f2e7816 */ /* 0x000fc6000000001e */
[----:B------:R-:W4:Y:S04]  /*218a50*/  LDL.LU R30, [R1+0x14f8] ;  /* 0x0014f800011e7983 */ /* 0x000f280000300800 */
[----:B------:R-:W4:Y:S01]  /*218a60*/  LDL.LU R31, [R1+0x1550] ;  /* 0x00155000011f7983 */ /* 0x000f220000300800 */
[----:B------:R-:W-:-:S03]  /*218a70*/  PRMT R47, R23, 0x5210, R22 ;  /* 0x00005210172f7816 */ /* 0x000fc60000000016 */
[----:B------:R-:W4:Y:S04]  /*218a80*/  LDL.LU R22, [R1+0x14fc] ;  /* 0x0014fc0001167983 */ /* 0x000f280000300800 */
[----:B------:R-:W4:Y:S01]  /*218a90*/  LDL.LU R23, [R1+0x1404] ;  /* 0x0014040001177983 */ /* 0x000f220000300800 */
        /* <DEDUP_REMOVED lines=8> */
[----:B------:R-:W-:Y:S01]  /*218b20*/  STL.64 [R1+0x7a8], R46 ;  /* 0x0007a82e01007387 */ /* 0x000fe20000100a00 */
[----:B------:R-:W-:Y:S01]  /*218b30*/  NOP ;  /* 0x0000000000007918 */ /* 0x000fe20000000000 */
[----:B---3--:R-:W-:-:S02]  /*218b40*/  PRMT R24, R24, 0x5210, R41 ;  /* 0x0000521018187816 */ /* 0x008fc40000000029 */
[----:B------:R-:W-:Y:S02]  /*218b50*/  PRMT R25, R25, 0x5210, R36 ;  /* 0x0000521019197816 */ /* 0x000fe40000000024 */
[----:B------:R-:W-:Y:S02]  /*218b60*/  PRMT R26, R26, 0x5210, R35 ;  /* 0x000052101a1a7816 */ /* 0x000fe40000000023 */
[----:B------:R-:W-:Y:S02]  /*218b70*/  PRMT R27, R27, 0x5210, R34 ;  /* 0x000052101b1b7816 */ /* 0x000fe40000000022 */
[----:B------:R-:W3:Y:S04]  /*218b80*/  LDL.LU R34, [R1+0x557c] ;  /* 0x00557c0001227983 */ /* 0x000ee80000300800 */
[----:B------:R0:W-:Y:S01]  /*218b90*/  STSM.16.M88.4 [R10], R24 ;  /* 0x000000180a007844 */ /* 0x0001e20000000200 */
[----:B--2---:R-:W-:-:S03]  /*218ba0*/  PRMT R36, R7, 0x5210, R6 ;  /* 0x0000521007247816 */ /* 0x004fc60000000006 */
[----:B0-----:R-:W2:Y:S04]  /*218bb0*/  LDL.LU R27, [R1+0x5578] ;  /* 0x00557800011b7983 */ /* 0x001ea80000300800 */
[----:B------:R-:W2:Y:S04]  /*218bc0*/  LDL.LU R26, [R1+0x5574] ;  /* 0x00557400011a7983 */ /* 0x000ea80000300800 */
[----:B------:R-:W2:Y:S04]  /*218bd0*/  LDL.LU R24, [R1+0x5570] ;  /* 0x0055700001187983 */ /* 0x000ea80000300800 */
[----:B------:R-:W2:Y:S04]  /*218be0*/  LDL.LU R35, [R1+0x20e8] ;  /* 0x0020e80001237983 */ /* 0x000ea80000300800 */
[----:B------:R-:W2:Y:S04]  /*218bf0*/  LDL.LU R25, [R1+0x20e4] ;  /* 0x0020e40001197983 */ /* 0x000ea80000300800 */
[----:B------:R-:W2:Y:S04]  /*218c00*/  LDL.LU R6, [R1+0x20d8] ;  /* 0x0020d80001067983 */ /* 0x000ea80000300800 */
[----:B------:R-:W2:Y:S01]  /*218c10*/  LDL.LU R7, [R1+0x20e0] ;  /* 0x0020e00001077983 */ /* 0x000ea20000300800 */
[----:B----4-:R-:W-:Y:S01]  /*218c20*/  PRMT R37, R37, 0x5210, R40 ;  /* 0x0000521025257816 */ /* 0x010fe20000000028 */
[----:B------:R-:W-:-:S02]  /*218c30*/  NOP ;  /* 0x0000000000007918 */ /* 0x000fc40000000000 */
[----:B------:R-:W0:Y:S01]  /*218c40*/  LDS.128 R40, [R10] ;  /* 0x000000000a287984 */ /* 0x000e220000000c00 */
[----:B------:R-:W-:Y:S02]  /*218c50*/  PRMT R38, R39, 0x5210, R38 ;  /* 0x0000521027267816 */ /* 0x000fe40000000026 */
[----:B------:R-:W-:Y:S01]  /*218c60*/  PRMT R39, R33, 0x5210, R32 ;  /* 0x0000521021277816 */ /* 0x000fe20000000020 */
[----:B------:R-:W-:-:S04]  /*218c70*/  NOP ;  /* 0x0000000000007918 */ /* 0x000fc80000000000 */
[----:B------:R1:W-:Y:S02]  /*218c80*/  STSM.16.M88.4 [R10], R36 ;  /* 0x000000240a007844 */ /* 0x0003e40000000200 */
[----:B-1----:R-:W-:Y:S02]  /*218c90*/  PRMT R38, R22, 0x5210, R17 ;  /* 0x0000521016267816 */ /* 0x002fe40000000011 */
[----:B------:R-:W-:Y:S02]  /*218ca0*/  PRMT R37, R31, 0x5210, R28 ;  /* 0x000052101f257816 */ /* 0x000fe4000000001c */
[----:B------:R-:W-:Y:S01]  /*218cb0*/  PRMT R39, R23, 0x5210, R16 ;  /* 0x0000521017277816 */ /* 0x000fe20000000010 */
[----:B0-----:R-:W-:Y:S04]  /*218cc0*/  STL.64 [R1+0x790], R40 ;  /* 0x0007902801007387 */ /* 0x001fe80000100a00 */
[----:B------:R-:W-:Y:S01]  /*218cd0*/  STL.64 [R1+0x798], R42 ;  /* 0x0007982a01007387 */ /* 0x000fe20000100a00 */
[----:B------:R-:W-:-:S03]  /*218ce0*/  NOP ;  /* 0x0000000000007918 */ /* 0x000fc60000000000 */
[----:B------:R-:W4:Y:S04]  /*218cf0*/  LDL.LU R22, [R1+0x5538] ;  /* 0x0055380001167983 */ /* 0x000f280000300800 */
[----:B------:R-:W4:Y:S04]  /*218d00*/  LDL.LU R32, [R1+0x5534] ;  /* 0x0055340001207983 */ /* 0x000f280000300800 */
[----:B------:R-:W4:Y:S04]  /*218d10*/  LDL.LU R33, [R1+0x5520] ;  /* 0x0055200001217983 */ /* 0x000f280000300800 */
[----:B------:R-:W4:Y:S04]  /*218d20*/  LDL.LU R28, [R1+0x551c] ;  /* 0x00551c00011c7983 */ /* 0x000f280000300800 */
[----:B------:R-:W4:Y:S04]  /*218d30*/  LDL.LU R23, [R1+0x20f4] ;  /* 0x0020f40001177983 */ /* 0x000f280000300800 */
[----:B------:R-:W0:Y:S01]  /*218d40*/  LDS.128 R40, [R10] ;  /* 0x000000000a287984 */ /* 0x000e220000000c00 */
[----:B------:R-:W-:Y:S01]  /*218d50*/  PRMT R36, R30, 0x5210, R29 ;  /* 0x000052101e247816 */ /* 0x000fe2000000001d */
[----:B------:R-:W-:-:S02]  /*218d60*/  NOP ;  /* 0x0000000000007918 */ /* 0x000fc40000000000 */
[----:B------:R-:W4:Y:S04]  /*218d70*/  LDL.LU R29, [R1+0x20f0] ;  /* 0x0020f000011d7983 */ /* 0x000f280000300800 */
[----:B------:R1:W-:Y:S01]  /*218d80*/  STSM.16.M88.4 [R10], R36 ;  /* 0x000000240a007844 */ /* 0x0003e20000000200 */
[----:B------:R-:W-:-:S03]  /*218d90*/  NOP ;  /* 0x0000000000007918 */ /* 0x000fc60000000000 */
[----:B------:R-:W2:Y:S04]  /*218da0*/  LDS.128 R44, [R10] ;  /* 0x000000000a2c7984 */ /* 0x000ea80000000c00 */
[----:B0-----:R0:W-:Y:S04]  /*218db0*/  STL.64 [R1+0x780], R40 ;  /* 0x0007802801007387 */ /* 0x0011e80000100a00 */
[----:B------:R0:W-:Y:S04]  /*218dc0*/  STL.64 [R1+0x788], R42 ;  /* 0x0007882a01007387 */ /* 0x0001e80000100a00 */
[----:B------:R-:W4:Y:S04]  /*218dd0*/  LDL.LU R30, [R1+0x20ec] ;  /* 0x0020ec00011e7983 */ /* 0x000f280000300800 */
[----:B------:R-:W4:Y:S01]  /*218de0*/  LDL.LU R31, [R1+0x1784] ;  /* 0x00178400011f7983 */ /* 0x000f220000300800 */
[----:B---3--:R-:W-:-:S03]  /*218df0*/  LOP3.LUT R49, R34, 0xffff, RZ, 0xc0, !PT ;  /* 0x0000ffff22317812 */ /* 0x008fc600078ec0ff */
[----:B-1----:R-:W3:Y:S04]  /*218e00*/  LDL.LU R38, [R1+0x5490] ;  /* 0x0054900001267983 */ /* 0x002ee80000300800 */
[----:B------:R-:W3:Y:S04]  /*218e10*/  LDL.LU R39, [R1+0x548c] ;  /* 0x00548c0001277983 */ /* 0x000ee80000300800 */
[----:B------:R-:W3:Y:S01]  /*218e20*/  LDL.LU R36, [R1+0x5470] ;  /* 0x0054700001247983 */ /* 0x000ee20000300800 */
[----:B--2---:R-:W-:Y:S02]  /*218e30*/  LOP3.LUT R27, R27, 0xffff, RZ, 0xc0, !PT ;  /* 0x0000ffff1b1b7812 */ /* 0x004fe400078ec0ff */
[----:B------:R-:W-:-:S02]  /*218e40*/  LOP3.LUT R26, R26, 0xffff, RZ, 0xc0, !PT ;  /* 0x0000ffff1a1a7812 */ /* 0x000fc400078ec0ff */
[----:B------:R-:W-:Y:S02]  /*218e50*/  LOP3.LUT R24, R24, 0xffff, RZ, 0xc0, !PT ;  /* 0x0000ffff18187812 */ /* 0x000fe400078ec0ff */
[----:B0-----:R-:W-:Y:S02]  /*218e60*/  PRMT R40, R35, 0x4210, R49 ;  /* 0x0000421023287816 */ /* 0x001fe40000000031 */
[----:B------:R-:W2:Y:S01]  /*218e70*/  LDL.LU R35, [R1+0x546c] ;  /* 0x00546c0001237983 */ /* 0x000ea20000300800 */
[----:B------:R-:W-:-:S03]  /*218e80*/  PRMT R41, R25, 0x4210, R27 ;  /* 0x0000421019297816 */ /* 0x000fc6000000001b */
[----:B------:R-:W2:Y:S01]  /*218e90*/  LDL.LU R34, [R1+0x2100] ;  /* 0x0021000001227983 */ /* 0x000ea20000300800 */
[----:B------:R-:W-:-:S03]  /*218ea0*/  PRMT R42, R6, 0x4210, R26 ;  /* 0x00004210062a7816 */ /* 0x000fc6000000001a */
[----:B------:R-:W2:Y:S01]  /*218eb0*/  LDL.LU R25, [R1+0x20fc] ;  /* 0x0020fc0001197983 */ /* 0x000ea20000300800 */
[----:B------:R-:W-:Y:S01]  /*218ec0*/  PRMT R43, R7, 0x4210, R24 ;  /* 0x00004210072b7816 */ /* 0x000fe20000000018 */
[----:B------:R-:W-:Y:S02]  /*218ed0*/  NOP ;  /* 0x0000000000007918 */ /* 0x000fe40000000000 */
[----:B------:R-:W2:Y:S04]  /*218ee0*/  LDL.LU R7, [R1+0x20f8] ;  /* 0x0020f80001077983 */ /* 0x000ea80000300800 */
[----:B------:R-:W2:Y:S04]  /*218ef0*/  LDL.LU R6, [R1+0x1cb8] ;  /* 0x001cb80001067983 */ /* 0x000ea80000300800 */
[----:B------:R-:W-:Y:S04]  /*218f00*/  STL.64 [R1+0x770], R44 ;  /* 0x0007702c01007387 */ /* 0x000fe80000100a00 */
[----:B------:R0:W-:Y:S01]  /*218f10*/  STL.64 [R1+0x778], R46 ;  /* 0x0007782e01007387 */ /* 0x0001e20000100a00 */
[----:B----4-:R-:W-:-:S02]  /*218f20*/  LOP3.LUT R22, R22, 0xffff, RZ, 0xc0, !PT ;  /* 0x0000ffff16167812 */ /* 0x010fc400078ec0ff */
[----:B0-----:R-:W-:Y:S02]  /*218f30*/  LOP3.LUT R46, R33, 0xffff, RZ, 0xc0, !PT ;  /* 0x0000ffff212e7812 */ /* 0x001fe400078ec0ff */
[----:B------:R-:W4:Y:S01]  /*218f40*/  LDL.LU R33, [R1+0x2014] ;  /* 0x0020140001217983 */ /* 0x000f220000300800 */
[----:B------:R-:W-:-:S03]  /*218f50*/  PRMT R52, R23, 0x4210, R22 ;  /* 0x0000421017347816 */ /* 0x000fc60000000016 */
[----:B------:R-:W4:Y:S04]  /*218f60*/  LDL.LU R23, [R1+0x2010] ;  /* 0x0020100001177983 */ /* 0x000f280000300800 */
[----:B------:R0:W-:Y:S01]  /*218f70*/  STSM.16.M88.4 [R10], R40 ;  /* 0x000000280a007844 */ /* 0x0001e20000000200 */
[----:B------:R-:W-:-:S03]  /*218f80*/  NOP ;  /* 0x0000000000007918 */ /* 0x000fc60000000000 */
[----:B------:R-:W1:Y:S01]  /*218f90*/  LDS.128 R56, [R10] ;  /* 0x000000000a387984 */ /* 0x000e620000000c00 */
[----:B------:R-:W-:-:S03]  /*218fa0*/  LOP3.LUT R48, R32, 0xffff, RZ, 0xc0, !PT ;  /* 0x0000ffff20307812 */ /* 0x000fc600078ec0ff */
[----:B------:R-:W4:Y:S01]  /*218fb0*/  LDL.LU R37, [R1+0x2008] ;  /* 0x0020080001257983 */ /* 0x000f220000300800 */
[----:B------:R-:W-:-:S03]  /*218fc0*/  PRMT R53, R29, 0x4210, R48 ;  /* 0x000042101d357816 */ /* 0x000fc60000000030 */
[----:B------:R-:W4:Y:S01]  /*218fd0*/  LDL.LU R32, [R1+0x2004] ;  /* 0x0020040001207983 */ /* 0x000f220000300800 */
[----:B0-----:R-:W-:-:S03]  /*218fe0*/  LOP3.LUT R42, R28, 0xffff, RZ, 0xc0, !PT ;  /* 0x0000ffff1c2a7812 */ /* 0x001fc600078ec0ff */
[----:B------:R-:W4:Y:S04]  /*218ff0*/  LDL.LU R28, [R1+0x2110] ;  /* 0x00211000011c7983 */ /* 0x000f280000300800 */
[----:B------:R-:W4:Y:S01]  /*219000*/  LDL.LU R29, [R1+0x210c] ;  /* 0x00210c00011d7983 */ /* 0x000f220000300800 */
[----:B------:R-:W-:-:S03]  /*219010*/  PRMT R54, R30, 0x4210, R46 ;  /* 0x000042101e367816 */ /* 0x000fc6000000002e */
[----:B------:R-:W4:Y:S01]  /*219020*/  LDL.LU R30, [R1+0x2108] ;  /* 0x00210800011e7983 */ /* 0x000f220000300800 */
[----:B------:R-:W-:Y:S01]  /*219030*/  PRMT R55, R31, 0x4210, R42 ;  /* 0x000042101f377816 */ /* 0x000fe2000000002a */
[----:B------:R-:W-:Y:S02]  /*219040*/  NOP ;  /* 0x0000000000007918 */ /* 0x000fe40000000000 */
[----:B-1----:R-:W-:Y:S04]  /*219050*/  STL.64 [R1+0x6e0], R56 ;  /* 0x0006e03801007387 */ /* 0x002fe80000100a00 */
[----:B------:R-:W-:Y:S04]  /*219060*/  STL.64 [R1+0x6e8], R58 ;  /* 0x0006e83a01007387 */ /* 0x000fe80000100a00 */
[----:B------:R-:W4:Y:S01]  /*219070*/  LDL.LU R31, [R1+0x2104] ;  /* 0x00210400011f7983 */ /* 0x000f220000300800 */
[----:B---3--:R-:W-:-:S02]  /*219080*/  LOP3.LUT R41, R38, 0xffff, RZ, 0xc0, !PT ;  /* 0x0000ffff26297812 */ /* 0x008fc400078ec0ff */
[----:B------:R-:W-:Y:S02]  /*219090*/  LOP3.LUT R38, R36, 0xffff, RZ, 0xc0, !PT ;  /* 0x0000ffff24267812 */ /* 0x000fe400078ec0ff */
[----:B------:R-:W-:Y:S01]  /*2190a0*/  LOP3.LUT R40, R39, 0xffff, RZ, 0xc0, !PT ;  /* 0x0000ffff27287812 */ /* 0x000fe200078ec0ff */
[----:B------:R0:W-:Y:S01]  /*2190b0*/  STSM.16.M88.4 [R10], R52 ;  /* 0x000000340a007844 */ /* 0x0001e20000000200 */
[----:B------:R-:W-:Y:S01]  /*2190c0*/  NOP ;  /* 0x0000000000007918 */ /* 0x000fe20000000000 */
[----:B--2---:R-:W-:Y:S02]  /*2190d0*/  LOP3.LUT R35, R35, 0xffff, RZ, 0xc0, !PT ;  /* 0x0000ffff23237812 */ /* 0x004fe400078ec0ff */
[----:B------:R-:W2:Y:S04]  /*2190e0*/  LDL.LU R44, [R1+0x15a0] ;  /* 0x0015a000012c7983 */ /* 0x000ea80000300800 */
[----:B------:R-:W1:Y:S01]  /*2190f0*/  LDS.128 R56, [R10] ;  /* 0x000000000a387984 */ /* 0x000e620000000c00 */
[----:B0-----:R-:W-:-:S02]  /*219100*/  PRMT R53, R25, 0x4210, R40 ;  /* 0x0000421019357816 */ /* 0x001fc40000000028 */
[----:B------:R-:W-:Y:S02]  /*219110*/  PRMT R54, R7, 0x4210, R38 ;  /* 0x0000421007367816 */ /* 0x000fe40000000026 */
[----:B------:R-:W3:Y:S01]  /*219120*/  LDL.LU R7, [R1+0x155c] ;  /* 0x00155c0001077983 */ /* 0x000ee20000300800 */
[----:B------:R-:W-:-:S03]  /*219130*/  PRMT R55, R6, 0x4210, R35 ;  /* 0x0000421006377816 */ /* 0x000fc60000000023 */
[----:B------:R-:W2:Y:S04]  /*219140*/  LDL.LU R25, [R1+0x1558] ;  /* 0x0015580001197983 */ /* 0x000ea80000300800 */
[----:B------:R-:W2:Y:S01]  /*219150*/  LDL.LU R6, [R1+0x1554] ;  /* 0x0015540001067983 */ /* 0x000ea20000300800 */
[----:B------:R-:W-:Y:S01]  /*219160*/  PRMT R52, R34, 0x4210, R41 ;  /* 0x0000421022347816 */ /* 0x000fe20000000029 */
[----:B------:R-:W-:Y:S02]  /*219170*/  NOP ;  /* 0x0000000000007918 */ /* 0x000fe40000000000 */
[----:B-1----:R-:W-:Y:S04]  /*219180*/  STL.64 [R1+0x6c0], R56 ;  /* 0x0006c03801007387 */ /* 0x002fe80000100a00 */
[----:B------:R0:W-:Y:S04]  /*219190*/  STL.64 [R1+0x6c8], R58 ;  /* 0x0006c83a01007387 */ /* 0x0001e80000100a00 */
[----:B0-----:R-:W2:Y:S04]  /*2191a0*/  LDL.LU.64 R58, [R1+0xa128] ;  /* 0x00a12800013a7983 */ /* 0x001ea80000300a00 */
[----:B------:R-:W2:Y:S01]  /*2191b0*/  LDL.LU.64 R56, [R1+0xa120] ;  /* 0x00a1200001387983 */ /* 0x000ea20000300a00 */
[----:B----4-:R-:W-:-:S02]  /*2191c0*/  LOP3.LUT R34, R33, 0xffff, RZ, 0xc0, !PT ;  /* 0x0000ffff21227812 */ /* 0x010fc400078ec0ff */
[----:B------:R-:W-:Y:S02]  /*2191d0*/  LOP3.LUT R33, R23, 0xffff, RZ, 0xc0, !PT ;  /* 0x0000ffff17217812 */ /* 0x000fe400078ec0ff */
[----:B------:R-:W4:Y:S04]  /*2191e0*/  LDL.LU R23, [R1+0x15a8] ;  /* 0x0015a80001177983 */ /* 0x000f280000300800 */
[----:B------:R0:W-:Y:S04]  /*2191f0*/  STSM.16.M88.4 [R10], R52 ;  /* 0x000000340a007844 */ /* 0x0001e80000000200 */
[----:B------:R-:W4:Y:S04]  /*219200*/  LDL.LU R45, [R1+0x15ac] ;  /* 0x0015ac00012d7983 */ /* 0x000f280000300800 */
[----:B------:R-:W4:Y:S01]  /*219210*/  LDL.LU R47, [R1+0x15a4] ;  /* 0x0015a400012f7983 */ /* 0x000f220000300800 */
[----:B------:R-:W-:-:S03]  /*219220*/  LOP3.LUT R17, R37, 0xffff, RZ, 0xc0, !PT ;  /* 0x0000ffff25117812 */ /* 0x000fc600078ec0ff */
[----:B------:R-:W4:Y:S01]  /*219230*/  LDL.LU R43, [R1+0x1284] ;  /* 0x00128400012b7983 */ /* 0x000f220000300800 */
[----:B------:R-:W-:-:S03]  /*219240*/  LOP3.LUT R16, R32, 0xffff, RZ, 0xc0, !PT ;  /* 0x0000ffff20107812 */ /* 0x000fc600078ec0ff */
[----:B------:R-:W4:Y:S01]  /*219250*/  LDL.LU R36, [R1+0x15c8] ;  /* 0x0015c80001247983 */ /* 0x000f220000300800 */
[----:B0-----:R-:W-:-:S03]  /*219260*/  PRMT R52, R28, 0x4210, R34 ;  /* 0x000042101c347816 */ /* 0x001fc60000000022 */
[----:B------:R-:W4:Y:S01]  /*219270*/  LDL.LU R37, [R1+0x15c4] ;  /* 0x0015c40001257983 */ /* 0x000f220000300800 */
[----:B------:R-:W-:-:S03]  /*219280*/  PRMT R53, R29, 0x4210, R33 ;  /* 0x000042101d357816 */ /* 0x000fc60000000021 */
[----:B------:R-:W4:Y:S01]  /*219290*/  LDL.LU R39, [R1+0x15c0] ;  /* 0x0015c00001277983 */ /* 0x000f220000300800 */
[----:B------:R-:W-:Y:S02]  /*2192a0*/  PRMT R54, R30, 0x4210, R17 ;  /* 0x000042101e367816 */ /* 0x000fe40000000011 */
[----:B------:R-:W-:Y:S01]  /*2192b0*/  PRMT R55, R31, 0x4210, R16 ;  /* 0x000042101f377816 */ /* 0x000fe20000000010 */
[----:B------:R-:W-:Y:S01]  /*2192c0*/  NOP ;  /* 0x0000000000007918 */ /* 0x000fe20000000000 */
[----:B------:R-:W0:Y:S01]  /*2192d0*/  LDS.128 R28, [R10] ;  /* 0x000000000a1c7984 */ /* 0x000e220000000c00 */
[----:B------:R-:W-:-:S03]  /*2192e0*/  NOP ;  /* 0x0000000000007918 */ /* 0x000fc60000000000 */
[----:B------:R3:W-:Y:S02]  /*2192f0*/  STSM.16.M88.4 [R10], R52 ;  /* 0x000000340a007844 */ /* 0x0007e40000000200 */
[----:B---3--:R-:W-:Y:S02]  /*219300*/  PRMT R53, R7, 0x5210, R27 ;  /* 0x0000521007357816 */ /* 0x008fe4000000001b */
[----:B--2---:R-:W-:Y:S02]  /*219310*/  PRMT R54, R25, 0x5210, R26 ;  /* 0x0000521019367816 */ /* 0x004fe4000000001a */
[----:B------:R-:W-:Y:S01]  /*219320*/  PRMT R55, R6, 0x5210, R24 ;  /* 0x0000521006377816 */ /* 0x000fe20000000018 */
[----:B------:R-:W-:Y:S01]  /*219330*/  NOP ;  /* 0x0000000000007918 */ /* 0x000fe20000000000 */
[----:B------:R-:W1:Y:S04]  /*219340*/  LDS.128 R24, [R10] ;  /* 0x000000000a187984 */ /* 0x000e680000000c00 */
[----:B0-----:R0:W-:Y:S04]  /*219350*/  STL.64 [R1+0x6b0], R28 ;  /* 0x0006b01c01007387 */ /* 0x0011e80000100a00 */
[----:B------:R2:W-:Y:S04]  /*219360*/  STL.64 [R1+0x6b8], R30 ;  /* 0x0006b81e01007387 */ /* 0x0005e80000100a00 */
[----:B0-----:R-:W3:Y:S04]  /*219370*/  LDL.LU.64 R28, [R1+0xa118] ;  /* 0x00a11800011c7983 */ /* 0x001ee80000300a00 */
[----:B------:R-:W3:Y:S04]  /*219380*/  LDL.LU R32, [R1+0x1600] ;  /* 0x0016000001207983 */ /* 0x000ee80000300800 */
[----:B--2---:R-:W2:Y:S04]  /*219390*/  LDL.LU R30, [R1+0x15cc] ;  /* 0x0015cc00011e7983 */ /* 0x004ea80000300800 */
[----:B------:R-:W2:Y:S04]  /*2193a0*/  LDL.LU R31, [R1+0x1604] ;  /* 0x00160400011f7983 */ /* 0x000ea80000300800 */
[----:B------:R-:W2:Y:S01]  /*2193b0*/  LDL R7, [R1+0x33f8] ;  /* 0x0033f80001077983 */ /* 0x000ea20000100800 */
[----:B------:R-:W-:Y:S01]  /*2193c0*/  PRMT R52, R44, 0x5210, R49 ;  /* 0x000052102c347816 */ /* 0x000fe20000000031 */
[----:B------:R-:W-:-:S02]  /*2193d0*/  NOP ;  /* 0x0000000000007918 */ /* 0x000fc40000000000 */
[----:B------:R-:W2:Y:S04]  /*2193e0*/  LDL.LU R6, [R1+0x660] ;  /* 0x0006600001067983 */ /* 0x000ea80000300800 */
[----:B-1----:R-:W-:Y:S04]  /*2193f0*/  STL.64 [R1+0x690], R24 ;  /* 0x0006901801007387 */ /* 0x002fe80000100a00 */
[----:B------:R0:W-:Y:S04]  /*219400*/  STL.64 [R1+0x698], R26 ;  /* 0x0006981a01007387 */ /* 0x0001e80000100a00 */
[----:B------:R1:W-:Y:S04]  /*219410*/  STSM.16.M88.4 [R10], R52 ;  /* 0x000000340a007844 */ /* 0x0003e80000000200 */
[----:B0-----:R-:W2:Y:S04]  /*219420*/  LDL.LU.64 R26, [R1+0xa110] ;  /* 0x00a11000011a7983 */ /* 0x001ea80000300a00 */
[----:B------:R-:W2:Y:S04]  /*219430*/  LDL.LU.64 R24, [R1+0x850] ;  /* 0x0008500001187983 */ /* 0x000ea80000300a00 */
[----:B-1----:R-:W2:Y:S04]  /*219440*/  LDL.LU.64 R54, [R1+0xa108] ;  /* 0x00a1080001367983 */ /* 0x002ea80000300a00 */
[----:B------:R-:W2:Y:S01]  /*219450*/  LDL.LU.64 R52, [R1+0xa100] ;  /* 0x00a1000001347983 */ /* 0x000ea20000300a00 */
[----:B----4-:R-:W-:-:S03]  /*219460*/  PRMT R44, R23, 0x5210, R22 ;  /* 0x00005210172c7816 */ /* 0x010fc60000000016 */
[----:B------:R-:W4:Y:S01]  /*219470*/  LDL.LU.64 R22, [R1+0x858] ;  /* 0x0008580001167983 */ /* 0x000f220000300a00 */
[----:B------:R-:W-:Y:S01]  /*219480*/  PRMT R45, R45, 0x5210, R48 ;  /* 0x000052102d2d7816 */ /* 0x000fe20000000030 */
[----:B------:R-:W-:Y:S01]  /*219490*/  NOP ;  /* 0x0000000000007918 */ /* 0x000fe20000000000 */
[----:B------:R-:W-:Y:S01]  /*2194a0*/  PRMT R46, R47, 0x5210, R46 ;  /* 0x000052102f2e7816 */ /* 0x000fe2000000002e */
[----:B------:R-:W0:Y:S01]  /*2194b0*/  LDS.128 R48, [R10] ;  /* 0x000000000a307984 */ /* 0x000e220000000c00 */
        /* <DEDUP_REMOVED lines=8> */
[----:B------:R-:W-:Y:S01]  /*219540*/  PRMT R39, R2, 0x5210, R35 ;  /* 0x0000521002277816 */ /* 0x000fe20000000023 */
[----:B------:R-:W-:-:S04]  /*219550*/  NOP ;  /* 0x0000000000007918 */ /* 0x000fc80000000000 */
[----:B------:R-:W-:Y:S01]  /*219560*/  STSM.16.M88.4 [R10], R36 ;  /* 0x000000240a007844 */ /* 0x000fe20000000200 */
[----:B------:R-:W-:-:S03]  /*219570*/  NOP ;  /* 0x0000000000007918 */ /* 0x000fc60000000000 */
[----:B------:R-:W1:Y:S01]  /*219580*/  LDS.128 R36, [R10] ;  /* 0x000000000a247984 */ /* 0x000e620000000c00 */
[----:B------:R-:W-:-:S03]  /*219590*/  PRMT R35, R11, 0x5210, R16 ;  /* 0x000052100b237816 */ /* 0x000fc60000000010 */
[----:B0-----:R-:W-:Y:S04]  /*2195a0*/  STL.64 [R1+0x680], R48 ;  /* 0x0006803001007387 */ /* 0x001fe80000100a00 */
[----:B------:R-:W-:Y:S04]  /*2195b0*/  STL.64 [R1+0x688], R50 ;  /* 0x0006883201007387 */ /* 0x000fe80000100a00 */
[----:B------:R-:W4:Y:S04]  /*2195c0*/  LDL.LU R2, [R1+0xa0f8] ;  /* 0x00a0f80001027983 */ /* 0x000f280000300800 */
[----:B-1----:R-:W-:Y:S04]  /*2195d0*/  STL.64 [R1+0x670], R40 ;  /* 0x0006702801007387 */ /* 0x002fe80000100a00 */
[----:B------:R-:W-:Y:S04]  /*2195e0*/  STL.64 [R1+0x678], R42 ;  /* 0x0006782a01007387 */ /* 0x000fe80000100a00 */
[----:B------:R-:W4:Y:S04]  /*2195f0*/  LDL.LU R11, [R1+0xa0f4] ;  /* 0x00a0f400010b7983 */ /* 0x000f280000300800 */
[----:B------:R-:W-:Y:S04]  /*219600*/  STL.64 [R1+0x6a0], R36 ;  /* 0x0006a02401007387 */ /* 0x000fe80000100a00 */
[----:B------:R-:W-:Y:S01]  /*219610*/  STL.64 [R1+0x6a8], R38 ;  /* 0x0006a82601007387 */ /* 0x000fe20000100a00 */
[----:B---3--:R-:W-:-:S02]  /*219620*/  PRMT R32, R32, 0x5210, R34 ;  /* 0x0000521020207816 */ /* 0x008fc40000000022 */
[----:B--2---:R-:W-:Y:S02]  /*219630*/  PRMT R33, R30, 0x5210, R33 ;  /* 0x000052101e217816 */ /* 0x004fe40000000021 */
[----:B------:R-:W-:Y:S02]  /*219640*/  ISETP.LT.AND P2, PT, R7, UR27, !P2 ;  /* 0x0000001b07007c0c */ /* 0x000fe4000d741270 */
[----:B------:R-:W-:Y:S01]  /*219650*/  PRMT R34, R31, 0x5210, R17 ;  /* 0x000052101f227816 */ /* 0x000fe20000000011 */
[----:B------:R-:W-:Y:S01]  /*219660*/  NOP ;  /* 0x0000000000007918 */ /* 0x000fe20000000000 */
[----:B------:R-:W-:-:S03]  /*219670*/  PRMT R7, R6, 0x7770, RZ ;  /* 0x0000777006077816 */ /* 0x000fc600000000ff */
[----:B------:R-:W-:Y:S01]  /*219680*/  STSM.16.M88.4 [R10], R32 ;  /* 0x000000200a007844 */ /* 0x000fe20000000200 */
[----:B------:R-:W-:-:S05]  /*219690*/  NOP ;  /* 0x0000000000007918 */ /* 0x000fca0000000000 */
[----:B------:R0:W-:Y:S02]  /*2196a0*/  @P2 STG.E.U8 desc[UR28][R24.64], R7 ;  /* 0x0000000718002986 */ /* 0x0001e4000c10111c */
[C---:B0-----:R-:W-:Y:S02]  /*2196b0*/  PRMT R7, R6.reuse, 0x7771, RZ ;  /* 0x0000777106077816 */ /* 0x041fe400000000ff */
[----:B------:R-:W2:Y:S04]  /*2196c0*/  LDL.LU.64 R24, [R1+0x8c0] ;  /* 0x0008c00001187983 */ /* 0x000ea80000300a00 */
[----:B------:R-:W3:Y:S04]  /*2196d0*/  LDL.LU.64 R38, [R1+0x8b8] ;  /* 0x0008b80001267983 */ /* 0x000ee80000300a00 */
[----:B----4-:R0:W-:Y:S04]  /*2196e0*/  @P5 STG.E.U8 desc[UR28][R22.64], R7 ;  /* 0x0000000716005986 */ /* 0x0101e8000c10111c */
[----:B0-----:R-:W4:Y:S04]  /*2196f0*/  LDL.LU.64 R22, [R1+0x8b0] ;  /* 0x0008b00001167983 */ /* 0x001f280000300a00 */
[----:B------:R-:W4:Y:S04]  /*219700*/  LDL.LU.64 R36, [R1+0x8a8] ;  /* 0x0008a80001247983 */ /* 0x000f280000300a00 */
[----:B------:R-:W4:Y:S04]  /*219710*/  LDL.LU.64 R34, [R1+0x8a0] ;  /* 0x0008a00001227983 */ /* 0x000f280000300a00 */
[----:B------:R-:W4:Y:S04]  /*219720*/  LDL.LU R7, [R1+0x650] ;  /* 0x0006500001077983 */ /* 0x000f280000300800 */
[----:B------:R-:W4:Y:S04]  /*219730*/  LDL.LU.64 R32, [R1+0x898] ;  /* 0x0008980001207983 */ /* 0x000f280000300a00 */
[----:B------:R-:W4:Y:S04]  /*219740*/  LDL.LU.64 R30, [R1+0x890] ;  /* 0x00089000011e7983 */ /* 0x000f280000300a00 */
[----:B------:R-:W4:Y:S01]  /*219750*/  LDL.LU R17, [R1+0x640] ;  /* 0x0006400001117983 */ /* 0x000f220000300800 */
[----:B------:R-:W-:-:S02]  /*219760*/  PRMT R16, R6, 0x7772, RZ ;  /* 0x0000777206107816 */ /* 0x000fc400000000ff */
[----:B------:R-:W-:-:S03]  /*219770*/  PRMT R6, R6, 0x7773, RZ ;  /* 0x0000777306067816 */ /* 0x000fc600000000ff */
[----:B--2---:R0:W-:Y:S04]  /*219780*/  @P4 STG.E.U8 desc[UR28][R24.64], R16 ;  /* 0x0000001018004986 */ /* 0x0041e8000c10111c */
[----:B---3--:R4:W-:Y:S04]  /*219790*/  @P3 STG.E.U8 desc[UR28][R38.64], R6 ;  /* 0x0000000626003986 */ /* 0x0089e8000c10111c */
[----:B0-----:R-:W2:Y:S01]  /*2197a0*/  LDL.LU.64 R24, [R1+0x888] ;  /* 0x0008880001187983 */ /* 0x001ea20000300a00 */
[----:B----4-:R-:W-:-:S05]  /*2197b0*/  PRMT R6, R7, 0x7770, RZ ;  /* 0x0000777007067816 */ /* 0x010fca00000000ff */
[----:B------:R0:W-:Y:S04]  /*2197c0*/  @P6 STG.E.U8 desc[UR28][R22.64], R6 ;  /* 0x0000000616006986 */ /* 0x0001e8000c10111c */
[----:B0-----:R-:W3:Y:S01]  /*2197d0*/  LDL.LU.64 R22, [R1+0x880] ;  /* 0x0008800001167983 */ /* 0x001ee20000300a00 */
[----:B------:R-:W-:Y:S02]  /*2197e0*/  LOP3.LUT P5, RZ, R2, 0x4000, RZ, 0xc0, !PT ;  /* 0x0000400002ff7812 */ /* 0x000fe400078ac0ff */
[----:B------:R-:W-:Y:S01]  /*2197f0*/  LOP3.LUT R11, R11, 0xfffbffff, RZ, 0xc0, !PT ;  /* 0xfffbffff0b0b7812 */ /* 0x000fe200078ec0ff */
[----:B------:R-:W4:Y:S04]  /*219800*/  LDL.LU.64 R48, [R1+0x878] ;  /* 0x0008780001307983 */ /* 0x000f280000300a00 */
[----:B------:R-:W4:Y:S04]  /*219810*/  LDL.LU R6, [R1+0x630] ;  /* 0x0006300001067983 */ /* 0x000f280000300800 */
[----:B------:R-:W4:Y:S02]  /*219820*/  LDL.LU.64 R46, [R1+0x870] ;  /* 0x00087000012e7983 */ /* 0x000f240000300a00 */
[----:B------:R-:W-:-:S02]  /*219830*/  @P5 LOP3.LUT R11, R11, 0x40000, RZ, 0xfc, !PT ;  /* 0x000400000b0b5812 */ /* 0x000fc400078efcff */
[C---:B------:R-:W-:Y:S01]  /*219840*/  LOP3.LUT P5, RZ, R2.reuse, 0x200, RZ, 0xc0, !PT ;  /* 0x0000020002ff7812 */ /* 0x040fe200078ac0ff */
[----:B------:R-:W4:Y:S01]  /*219850*/  LDL.LU.64 R44, [R1+0x868] ;  /* 0x00086800012c7983 */ /* 0x000f220000300a00 */
[----:B------:R-:W-:Y:S02]  /*219860*/  LOP3.LUT R11, R11, 0xfff7ffff, RZ, 0xc0, !PT ;  /* 0xfff7ffff0b0b7812 */ /* 0x000fe400078ec0ff */
[----:B------:R-:W-:Y:S01]  /*219870*/  LOP3.LUT P2, RZ, R2, 0x1, RZ, 0xc0, !PT ;  /* 0x0000000102ff7812 */ /* 0x000fe2000784c0ff */
[----:B------:R-:W4:Y:S08]  /*219880*/  LDL.LU.64 R42, [R1+0x860] ;  /* 0x00086000012a7983 */ /* 0x000f300000300a00 */
[----:B------:R-:W-:-:S02]  /*219890*/  @P5 LOP3.LUT R11, R11, 0x80000, RZ, 0xfc, !PT ;  /* 0x000800000b0b5812 */ /* 0x000fc400078efcff */
[----:B------:R-:W-:Y:S02]  /*2198a0*/  LOP3.LUT P5, RZ, R2, 0x100, RZ, 0xc0, !PT ;  /* 0x0000010002ff7812 */ /* 0x000fe400078ac0ff */
[----:B------:R-:W-:-:S11]  /*2198b0*/  LOP3.LUT R11, R11, 0xffefffff, RZ, 0xc0, !PT ;  /* 0xffefffff0b0b7812 */ /* 0x000fd600078ec0ff */
[----:B------:R-:W-:Y:S02]  /*2198c0*/  @P5 LOP3.LUT R11, R11, 0x100000, RZ, 0xfc, !PT ;  /* 0x001000000b0b5812 */ /* 0x000fe400078efcff */
        /* <DEDUP_REMOVED lines=10> */
[----:B------:R-:W-:Y:S02]  /*219970*/  LOP3.LUT R11, R11, 0xfeffffff, RZ, 0xc0, !PT ;  /* 0xfeffffff0b0b7812 */ /* 0x000fe400078ec0ff */
[----:B------:R-:W-:-:S09]  /*219980*/  PRMT R16, R7, 0x7771, RZ ;  /* 0x0000777107107816 */ /* 0x000fd200000000ff */
[----:B------:R-:W-:Y:S02]  /*219990*/  @P5 LOP3.LUT R11, R11, 0x1000000, RZ, 0xfc, !PT ;  /* 0x010000000b0b5812 */ /* 0x000fe400078efcff */
[----:B------:R-:W-:Y:S01]  /*2199a0*/  LOP3.LUT P5, RZ, R2, 0x8, RZ, 0xc0, !PT ;  /* 0x0000000802ff7812 */ /* 0x000fe200078ac0ff */
[----:B------:R0:W-:Y:S01]  /*2199b0*/  @P0 STG.E.U8 desc[UR28][R36.64], R16 ;  /* 0x0000001024000986 */ /* 0x0001e2000c10111c */
[----:B------:R-:W-:Y:S02]  /*2199c0*/  LOP3.LUT R11, R11, 0xfdffffff, RZ, 0xc0, !PT ;  /* 0xfdffffff0b0b7812 */ /* 0x000fe400078ec0ff */
[----:B0-----:R-:W-:-:S09]  /*2199d0*/  PRMT R16, R7, 0x7772, RZ ;  /* 0x0000777207107816 */ /* 0x001fd200000000ff */
[----:B------:R-:W-:Y:S01]  /*2199e0*/  @P5 LOP3.LUT R11, R11, 0x2000000, RZ, 0xfc, !PT ;  /* 0x020000000b0b5812 */ /* 0x000fe200078efcff */
[----:B------:R0:W-:Y:S01]  /*2199f0*/  @P2 STG.E.U8 desc[UR28][R34.64], R16 ;  /* 0x0000001022002986 */ /* 0x0001e2000c10111c */
[----:B------:R-:W-:Y:S02]  /*219a00*/  LOP3.LUT P5, RZ, R2, 0x4, RZ, 0xc0, !PT ;  /* 0x0000000402ff7812 */ /* 0x000fe400078ac0ff */
[----:B0-----:R-:W-:Y:S02]  /*219a10*/  PRMT R16, R7, 0x7773, RZ ;  /* 0x0000777307107816 */ /* 0x001fe400000000ff */
[----:B------:R-:W4:Y:S04]  /*219a20*/  LDL.LU R7, [R1+0x620] ;  /* 0x0006200001077983 */ /* 0x000f280000300800 */
[----:B------:R-:W4:Y:S04]  /*219a30*/  LDL.LU.64 R40, [R1+0x8d0] ;  /* 0x0008d00001287983 */ /* 0x000f280000300a00 */
[----:B------:R-:W4:Y:S04]  /*219a40*/  LDL.LU.64 R38, [R1+0x8c8] ;  /* 0x0008c80001267983 */ /* 0x000f280000300a00 */
[----:B------:R0:W-:Y:S04]  /*219a50*/  @P1 STG.E.U8 desc[UR28][R32.64], R16 ;  /* 0x0000001020001986 */ /* 0x0001e8000c10111c */
[----:B------:R-:W4:Y:S04]  /*219a60*/  LDL.LU.64 R36, [R1+0x948] ;  /* 0x0009480001247983 */ /* 0x000f280000300a00 */
[----:B------:R-:W4:Y:S01]  /*219a70*/  LDL.LU.64 R34, [R1+0x940] ;  /* 0x0009400001227983 */ /* 0x000f220000300a00 */
[----:B0-----:R-:W-:-:S03]  /*219a80*/  PRMT R16, R17, 0x7770, RZ ;  /* 0x0000777011107816 */ /* 0x001fc600000000ff */
[----:B------:R-:W4:Y:S04]  /*219a90*/  LDL.LU.64 R32, [R1+0x938] ;  /* 0x0009380001207983 */ /* 0x000f280000300a00 */
[----:B------:R0:W-:Y:S01]  /*219aa0*/  @P5 STG.E.U8 desc[UR28][R30.64], R16 ;  /* 0x000000101e005986 */ /* 0x0001e2000c10111c */
[----:B------:R-:W-:Y:S02]  /*219ab0*/  LOP3.LUT P5, RZ, R11, 0x2000000, RZ, 0xc0, !PT ;  /* 0x020000000bff7812 */ /* 0x000fe400078ac0ff */
[----:B0-----:R-:W-:Y:S01]  /*219ac0*/  PRMT R16, R17, 0x7771, RZ ;  /* 0x0000777111107816 */ /* 0x001fe200000000ff */
[----:B------:R-:W4:Y:S10]  /*219ad0*/  LDL.LU.64 R30, [R1+0x930] ;  /* 0x00093000011e7983 */ /* 0x000f340000300a00 */
[----:B--2---:R0:W-:Y:S01]  /*219ae0*/  @P5 STG.E.U8 desc[UR28][R24.64], R16 ;  /* 0x0000001018005986 */ /* 0x0041e2000c10111c */
[----:B------:R-:W-:-:S03]  /*219af0*/  LOP3.LUT P5, RZ, R11, 0x1000000, RZ, 0xc0, !PT ;  /* 0x010000000bff7812 */ /* 0x000fc600078ac0ff */
[----:B0-----:R-:W2:Y:S01]  /*219b00*/  LDL.LU.64 R24, [R1+0x928] ;  /* 0x0009280001187983 */ /* 0x001ea20000300a00 */
[----:B------:R-:W-:-:S09]  /*219b10*/  PRMT R16, R17, 0x7772, RZ ;  /* 0x0000777211107816 */ /* 0x000fd200000000ff */
[----:B---3--:R0:W-:Y:S04]  /*219b20*/  @P5 STG.E.U8 desc[UR28][R22.64], R16 ;  /* 0x0000001016005986 */ /* 0x0081e8000c10111c */
[----:B0-----:R-:W3:Y:S01]  /*219b30*/  LDL.LU.64 R22, [R1+0x920] ;  /* 0x0009200001167983 */ /* 0x001ee20000300a00 */
[----:B------:R-:W-:Y:S02]  /*219b40*/  LOP3.LUT P5, RZ, R11, 0x800000, RZ, 0xc0, !PT ;  /* 0x008000000bff7812 */ /* 0x000fe400078ac0ff */
[----:B------:R-:W-:-:S11]  /*219b50*/  PRMT R16, R17, 0x7773, RZ ;  /* 0x0000777311107816 */ /* 0x000fd600000000ff */
[----:B----4-:R0:W-:Y:S01]  /*219b60*/  @P5 STG.E.U8 desc[UR28][R48.64], R16 ;  /* 0x0000001030005986 */ /* 0x0101e2000c10111c */
[----:B------:R-:W-:Y:S02]  /*219b70*/  LOP3.LUT P5, RZ, R11, 0x400000, RZ, 0xc0, !PT ;  /* 0x004000000bff7812 */ /* 0x000fe400078ac0ff */
[----:B0-----:R-:W-:-:S11]  /*219b80*/  PRMT R16, R6, 0x7770, RZ ;  /* 0x0000777006107816 */ /* 0x001fd600000000ff */
[----:B------:R0:W-:Y:S01]  /*219b90*/  @P5 STG.E.U8 desc[UR28][R46.64], R16 ;  /* 0x000000102e005986 */ /* 0x0001e2000c10111c */
[----:B------:R-:W-:Y:S02]  /*219ba0*/  LOP3.LUT P5, RZ, R11, 0x200000, RZ, 0xc0, !PT ;  /* 0x002000000bff7812 */ /* 0x000fe400078ac0ff */
[----:B0-----:R-:W-:-:S11]  /*219bb0*/  PRMT R16, R6, 0x7771, RZ ;  /* 0x0000777106107816 */ /* 0x001fd600000000ff */
[----:B------:R0:W-:Y:S01]  /*219bc0*/  @P5 STG.E.U8 desc[UR28][R44.64], R16 ;  /* 0x000000102c005986 */ /* 0x0001e2000c10111c */
[----:B------:R-:W-:Y:S02]  /*219bd0*/  LOP3.LUT P5, RZ, R11, 0x100000, RZ, 0xc0, !PT ;  /* 0x001000000bff7812 */ /* 0x000fe400078ac0ff */
[----:B0-----:R-:W-:-:S11]  /*219be0*/  PRMT R16, R6, 0x7772, RZ ;  /* 0x0000777206107816 */ /* 0x001fd600000000ff */
[----:B------:R-:W-:Y:S01]  /*219bf0*/  @P5 STG.E.U8 desc[UR28][R42.64], R16 ;  /* 0x000000102a005986 */ /* 0x000fe2000c10111c */
[----:B------:R-:W-:Y:S02]  /*219c00*/  LOP3.LUT P5, RZ, R11, 0x80000, RZ, 0xc0, !PT ;  /* 0x000800000bff7812 */ /* 0x000fe400078ac0ff */
[----:B------:R-:W-:Y:S02]  /*219c10*/  LOP3.LUT P0, RZ, R2, 0x400, RZ, 0xc0, !PT ;  /* 0x0000040002ff7812 */ /* 0x000fe4000780c0ff */
[----:B------:R-:W-:Y:S02]  /*219c20*/  PRMT R6, R6, 0x7773, RZ ;  /* 0x0000777306067816 */ /* 0x000fe400000000ff */
[C---:B------:R-:W-:Y:S02]  /*219c30*/  LOP3.LUT P6, RZ, R2.reuse, 0x800, RZ, 0xc0, !PT ;  /* 0x0000080002ff7812 */ /* 0x040fe400078cc0ff */
[C---:B------:R-:W-:Y:S02]  /*219c40*/  LOP3.LUT P3, RZ, R2.reuse, 0x1000, RZ, 0xc0, !PT ;  /* 0x0000100002ff7812 */ /* 0x040fe4000786c0ff */
[----:B------:R-:W-:-:S02]  /*219c50*/  LOP3.LUT P4, RZ, R2, 0x2000, RZ, 0xc0, !PT ;  /* 0x0000200002ff7812 */ /* 0x000fc4000788c0ff */
[C---:B------:R-:W-:Y:S02]  /*219c60*/  LOP3.LUT P2, RZ, R2.reuse, 0x8000, RZ, 0xc0, !PT ;  /* 0x0000800002ff7812 */ /* 0x040fe4000784c0ff */
[----:B------:R-:W-:Y:S01]  /*219c70*/  LOP3.LUT P1, RZ, R2, 0x10000, RZ, 0xc0, !PT ;  /* 0x0001000002ff7812 */ /* 0x000fe2000782c0ff */
[----:B------:R0:W-:Y:S02]  /*219c80*/  @P5 STG.E.U8 desc[UR28][R40.64], R6 ;  /* 0x0000000628005986 */ /* 0x0001e4000c10111c */
[----:B0-----:R-:W-:-:S05]  /*219c90*/  PRMT R6, R7, 0x7770, RZ ;  /* 0x0000777007067816 */ /* 0x001fca00000000ff */
[----:B------:R0:W-:Y:S01]  /*219ca0*/  @P0 STG.E.U8 desc[UR28][R38.64], R6 ;  /* 0x0000000626000986 */ /* 0x0001e2000c10111c */
[----:B------:R-:W-:Y:S02]  /*219cb0*/  LOP3.LUT P5, RZ, R11, 0x40000, RZ, 0xc0, !PT ;  /* 0x000400000bff7812 */ /* 0x000fe400078ac0ff */
[----:B0-----:R-:W-:-:S05]  /*219cc0*/  PRMT R6, R7, 0x7771, RZ ;  /* 0x0000777107067816 */ /* 0x001fca00000000ff */
[----:B------:R0:W-:Y:S02]  /*219cd0*/  @P6 STG.E.U8 desc[UR28][R36.64], R6 ;  /* 0x0000000624006986 */ /* 0x0001e4000c10111c */
[----:B0-----:R-:W-:-:S05]  /*219ce0*/  PRMT R6, R7, 0x7772, RZ ;  /* 0x0000777207067816 */ /* 0x001fca00000000ff */
[----:B------:R0:W-:Y:S02]  /*219cf0*/  @P3 STG.E.U8 desc[UR28][R34.64], R6 ;  /* 0x0000000622003986 */ /* 0x0001e4000c10111c */
[----:B0-----:R-:W-:-:S05]  /*219d00*/  PRMT R6, R7, 0x7773, RZ ;  /* 0x0000777307067816 */ /* 0x001fca00000000ff */
[----:B------:R0:W-:Y:S02]  /*219d10*/  @P4 STG.E.U8 desc[UR28][R32.64], R6 ;  /* 0x0000000620004986 */ /* 0x0001e4000c10111c */
[----:B0-----:R-:W-:-:S05]  /*219d20*/  PRMT R6, R3, 0x7770, RZ ;  /* 0x0000777003067816 */ /* 0x001fca00000000ff */
[----:B------:R0:W-:Y:S02]  /*219d30*/  @P5 STG.E.U8 desc[UR28][R30.64], R6 ;  /* 0x000000061e005986 */ /* 0x0001e4000c10111c */
[----:B0-----:R-:W-:-:S05]  /*219d40*/  PRMT R6, R3, 0x7771, RZ ;  /* 0x0000777103067816 */ /* 0x001fca00000000ff */
[----:B--2---:R0:W-:Y:S02]  /*219d50*/  @P2 STG.E.U8 desc[UR28][R24.64], R6 ;  /* 0x0000000618002986 */ /* 0x0041e4000c10111c */
[----:B0-----:R-:W-:-:S05]  /*219d60*/  PRMT R6, R3, 0x7772, RZ ;  /* 0x0000777203067816 */ /* 0x001fca00000000ff */
[----:B---3--:R0:W-:Y:S04]  /*219d70*/  @P1 STG.E.U8 desc[UR28][R22.64], R6 ;  /* 0x0000000616001986 */ /* 0x0081e8000c10111c */
[----:B0-----:R-:W2:Y:S04]  /*219d80*/  LDL.LU.64 R22, [R1+0x918] ;  /* 0x0009180001167983 */ /* 0x001ea80000300a00 */
[----:B------:R-:W3:Y:S04]  /*219d90*/  LDL.LU.64 R38, [R1+0x910] ;  /* 0x0009100001267983 */ /* 0x000ee80000300a00 */
[----:B------:R-:W4:Y:S04]  /*219da0*/  LDL.LU.64 R36, [R1+0x908] ;  /* 0x0009080001247983 */ /* 0x000f280000300a00 */
[----:B------:R-:W4:Y:S04]  /*219db0*/  LDL.LU.64 R34, [R1+0x900] ;  /* 0x0009000001227983 */ /* 0x000f280000300a00 */
[----:B------:R-:W3:Y:S04]  /*219dc0*/  LDL.LU R30, [R1+0x600] ;  /* 0x00060000011e7983 */ /* 0x000ee80000300800 */
[----:B------:R-:W4:Y:S01]  /*219dd0*/  LDL.LU.64 R32, [R1+0x8f8] ;  /* 0x0008f80001207983 */ /* 0x000f220000300a00 */
[----:B------:R-:W-:-:S02]  /*219de0*/  PRMT R6, R3, 0x7773, RZ ;  /* 0x0000777303067816 */ /* 0x000fc400000000ff */
[C---:B------:R-:W-:Y:S01]  /*219df0*/  LOP3.LUT P4, RZ, R2.reuse, 0x20000, RZ, 0xc0, !PT ;  /* 0x0002000002ff7812 */ /* 0x040fe2000788c0ff */
[----:B------:R-:W4:Y:S04]  /*219e00*/  LDL.LU R3, [R1+0xa0f0] ;  /* 0x00a0f00001037983 */ /* 0x000f280000300800 */
[----:B------:R-:W4:Y:S01]  /*219e10*/  LDL.LU.64 R24, [R1+0x8f0] ;  /* 0x0008f00001187983 */ /* 0x000f220000300a00 */
[----:B------:R-:W-:Y:S02]  /*219e20*/  LOP3.LUT P0, RZ, R2, 0x20000000, RZ, 0xc0, !PT ;  /* 0x2000000002ff7812 */ /* 0x000fe4000780c0ff */
[----:B------:R-:W-:-:S11]  /*219e30*/  LOP3.LUT R11, R11, 0xfffffbff, RZ, 0xc0, !PT ;  /* 0xfffffbff0b0b7812 */ /* 0x000fd600078ec0ff */
[----:B------:R-:W-:Y:S02]  /*219e40*/  @P0 LOP3.LUT R11, R11, 0x400, RZ, 0xfc, !PT ;  /* 0x000004000b0b0812 */ /* 0x000fe400078efcff */
[C---:B------:R-:W-:Y:S02]  /*219e50*/  LOP3.LUT P0, RZ, R2.reuse, 0x10000000, RZ, 0xc0, !PT ;  /* 0x1000000002ff7812 */ /* 0x040fe4000780c0ff */
[----:B------:R-:W-:Y:S02]  /*219e60*/  LOP3.LUT R11, R11, 0xfffff7ff, RZ, 0xc0, !PT ;  /* 0xfffff7ff0b0b7812 */ /* 0x000fe400078ec0ff */
[----:B------:R-:W-:-:S09]  /*219e70*/  LOP3.LUT P5, RZ, R2, 0x40000, RZ, 0xc0, !PT ;  /* 0x0004000002ff7812 */ /* 0x000fd200078ac0ff */
[----:B------:R-:W-:Y:S02]  /*219e80*/  @P0 LOP3.LUT R11, R11, 0x800, RZ, 0xfc, !PT ;  /* 0x000008000b0b0812 */ /* 0x000fe400078efcff */
[----:B------:R-:W-:Y:S02]  /*219e90*/  LOP3.LUT P0, RZ, R2, 0x8000000, RZ, 0xc0, !PT ;  /* 0x0800000002ff7812 */ /* 0x000fe4000780c0ff */
[----:B------:R-:W-:-:S11]  /*219ea0*/  LOP3.LUT R11, R11, 0xffffefff, RZ, 0xc0, !PT ;  /* 0xffffefff0b0b7812 */ /* 0x000fd600078ec0ff */
[----:B------:R-:W-:Y:S02]  /*219eb0*/  @P0 LOP3.LUT R11, R11, 0x1000, RZ, 0xfc, !PT ;  /* 0x000010000b0b0812 */ /* 0x000fe400078efcff */
[----:B------:R-:W-:Y:S02]  /*219ec0*/  LOP3.LUT P0, RZ, R2, 0x4000000, RZ, 0xc0, !PT ;  /* 0x0400000002ff7812 */ /* 0x000fe4000780c0ff */
[----:B------:R-:W-:-:S11]  /*219ed0*/  LOP3.LUT R11, R11, 0xffffdfff, RZ, 0xc0, !PT ;  /* 0xffffdfff0b0b7812 */ /* 0x000fd600078ec0ff */
[----:B------:R-:W-:Y:S02]  /*219ee0*/  @P0 LOP3.LUT R11, R11, 0x2000, RZ, 0xfc, !PT ;  /* 0x000020000b0b0812 */ /* 0x000fe400078efcff */
[----:B------:R-:W-:Y:S01]  /*219ef0*/  LOP3.LUT P0, RZ, R2, 0x2000000, RZ, 0xc0, !PT ;  /* 0x0200000002ff7812 */ /* 0x000fe2000780c0ff */
[----:B--2---:R0:W-:Y:S04]  /*219f00*/  @P4 STG.E.U8 desc[UR28][R22.64], R6 ;  /* 0x0000000616004986 */ /* 0x0041e8000c10111c */
[----:B0-----:R-:W2:Y:S01]  /*219f10*/  LDL.LU.64 R22, [R1+0x8e8] ;  /* 0x0008e80001167983 */ /* 0x001ea20000300a00 */
[----:B---3--:R-:W-:-:S05]  /*219f20*/  PRMT R6, R30, 0x7770, RZ ;  /* 0x000077701e067816 */ /* 0x008fca00000000ff */
[----:B------:R0:W-:Y:S04]  /*219f30*/  @P5 STG.E.U8 desc[UR28][R38.64], R6 ;  /* 0x0000000626005986 */ /* 0x0001e8000c10111c */
[----:B0-----:R-:W3:Y:S01]  /*219f40*/  LDL.LU.64 R6, [R1+0x8e0] ;  /* 0x0008e00001067983 */ /* 0x001ee20000300a00 */
[----:B------:R-:W-:-:S03]  /*219f50*/  LOP3.LUT R11, R11, 0xffffbfff, RZ, 0xc0, !PT ;  /* 0xffffbfff0b0b7812 */ /* 0x000fc600078ec0ff */
[----:B------:R-:W3:Y:S01]  /*219f60*/  LDL.LU.64 R50, [R1+0x8d8] ;  /* 0x0008d80001327983 */ /* 0x000ee20000300a00 */
[----:B------:R-:W-:Y:S02]  /*219f70*/  @P0 LOP3.LUT R11, R11, 0x4000, RZ, 0xfc, !PT ;  /* 0x000040000b0b0812 */ /* 0x000fe400078efcff */
[----:B------:R-:W-:Y:S01]  /*219f80*/  LOP3.LUT P0, RZ, R2, 0x1000000, RZ, 0xc0, !PT ;  /* 0x0100000002ff7812 */ /* 0x000fe2000780c0ff */
[----:B------:R-:W3:Y:S01]  /*219f90*/  LDL.LU R43, [R1+0x664] ;  /* 0x00066400012b7983 */ /* 0x000ee20000300800 */
[----:B------:R-:W-:-:S03]  /*219fa0*/  LOP3.LUT R11, R11, 0xffff7fff, RZ, 0xc0, !PT ;  /* 0xffff7fff0b0b7812 */ /* 0x000fc600078ec0ff */
[----:B------:R-:W3:Y:S04]  /*219fb0*/  LDL.LU.64 R48, [R1+0x950] ;  /* 0x0009500001307983 */ /* 0x000ee80000300a00 */
[----:B------:R-:W3:Y:S04]  /*219fc0*/  LDL.LU.64 R46, [R1+0x9c0] ;  /* 0x0009c000012e7983 */ /* 0x000ee80000300a00 */
[----:B------:R-:W-:Y:S01]  /*219fd0*/  @P0 LOP3.LUT R11, R11, 0x8000, RZ, 0xfc, !PT ;  /* 0x000080000b0b0812 */ /* 0x000fe200078efcff */
[----:B------:R-:W3:Y:S01]  /*219fe0*/  LDL.LU.64 R44, [R1+0x9b8] ;  /* 0x0009b800012c7983 */ /* 0x000ee20000300a00 */
[----:B------:R-:W-:-:S02]  /*219ff0*/  LOP3.LUT P0, RZ, R2, 0x800000, RZ, 0xc0, !PT ;  /* 0x0080000002ff7812 */ /* 0x000fc4000780c0ff */
[----:B------:R-:W-:Y:S01]  /*21a000*/  LOP3.LUT R11, R11, 0xfffeffff, RZ, 0xc0, !PT ;  /* 0xfffeffff0b0b7812 */ /* 0x000fe200078ec0ff */
[----:B------:R-:W3:Y:S01]  /*21a010*/  LDL.LU R31, [R1+0x654] ;  /* 0x00065400011f7983 */ /* 0x000ee20000300800 */
[C---:B------:R-:W-:Y:S02]  /*21a020*/  LOP3.LUT P2, RZ, R2.reuse, 0x80000, RZ, 0xc0, !PT ;  /* 0x0008000002ff7812 */ /* 0x040fe4000784c0ff */
[----:B------:R-:W-:Y:S01]  /*21a030*/  LOP3.LUT P1, RZ, R2, 0x100000, RZ, 0xc0, !PT ;  /* 0x0010000002ff7812 */ /* 0x000fe2000782c0ff */
[----:B------:R-:W3:Y:S01]  /*21a040*/  LDL.LU.64 R40, [R1+0x9b0] ;  /* 0x0009b00001287983 */ /* 0x000ee20000300a00 */
[----:B------:R-:W-:-:S03]  /*21a050*/  PRMT R16, R30, 0x7771, RZ ;  /* 0x000077711e107816 */ /* 0x000fc600000000ff */
[----:B------:R-:W3:Y:S02]  /*21a060*/  LDL.LU.64 R38, [R1+0x9a8] ;  /* 0x0009a80001267983 */ /* 0x000ee40000300a00 */
[----:B------:R-:W-:Y:S02]  /*21a070*/  @P0 LOP3.LUT R11, R11, 0x10000, RZ, 0xfc, !PT ;  /* 0x000100000b0b0812 */ /* 0x000fe400078efcff */
[----:B------:R-:W-:Y:S02]  /*21a080*/  LOP3.LUT P0, RZ, R2, 0x400000, RZ, 0xc0, !PT ;  /* 0x0040000002ff7812 */ /* 0x000fe4000780c0ff */
[----:B------:R-:W-:Y:S01]  /*21a090*/  LOP3.LUT R11, R11, 0xfffdffff, RZ, 0xc0, !PT ;  /* 0xfffdffff0b0b7812 */ /* 0x000fe200078ec0ff */
[----:B----4-:R0:W-:Y:S10]  /*21a0a0*/  @P2 STG.E.U8 desc[UR28][R36.64], R16 ;  /* 0x0000001024002986 */ /* 0x0101f4000c10111c */
[----:B------:R-:W-:-:S02]  /*21a0b0*/  @P0 LOP3.LUT R11, R11, 0x20000, RZ, 0xfc, !PT ;  /* 0x000200000b0b0812 */ /* 0x000fc400078efcff */
[----:B------:R-:W-:Y:S01]  /*21a0c0*/  LOP3.LUT P0, RZ, R2, 0x200000, RZ, 0xc0, !PT ;  /* 0x0020000002ff7812 */ /* 0x000fe2000780c0ff */
[----:B0-----:R-:W4:Y:S01]  /*21a0d0*/  LDL.LU.64 R36, [R1+0x9a0] ;  /* 0x0009a00001247983 */ /* 0x001f220000300a00 */
[----:B------:R-:W-:-:S05]  /*21a0e0*/  PRMT R16, R30, 0x7772, RZ ;  /* 0x000077721e107816 */ /* 0x000fca00000000ff */
[----:B------:R0:W-:Y:S02]  /*21a0f0*/  @P1 STG.E.U8 desc[UR28][R34.64], R16 ;  /* 0x0000001022001986 */ /* 0x0001e4000c10111c */
[----:B0-----:R-:W-:Y:S02]  /*21a100*/  PRMT R16, R30, 0x7773, RZ ;  /* 0x000077731e107816 */ /* 0x001fe400000000ff */
[----:B------:R-:W4:Y:S04]  /*21a110*/  LDL.LU.64 R34, [R1+0x998] ;  /* 0x0009980001227983 */ /* 0x000f280000300a00 */
[----:B------:R0:W-:Y:S01]  /*21a120*/  @P0 STG.E.U8 desc[UR28][R32.64], R16 ;  /* 0x0000001020000986 */ /* 0x0001e2000c10111c */
[----:B------:R-:W-:-:S03]  /*21a130*/  LOP3.LUT P0, RZ, R11, 0x20000, RZ, 0xc0, !PT ;  /* 0x000200000bff7812 */ /* 0x000fc6000780c0ff */
[----:B------:R-:W4:Y:S01]  /*21a140*/  LDL.LU R30, [R1+0x644] ;  /* 0x00064400011e7983 */ /* 0x000f220000300800 */
[----:B0-----:R-:W-:-:S03]  /*21a150*/  PRMT R16, R4, 0x7770, RZ ;  /* 0x0000777004107816 */ /* 0x001fc600000000ff */
[----:B------:R-:W4:Y:S06]  /*21a160*/  LDL.LU.64 R32, [R1+0x990] ;  /* 0x0009900001207983 */ /* 0x000f2c0000300a00 */
[----:B------:R0:W-:Y:S01]  /*21a170*/  @P0 STG.E.U8 desc[UR28][R24.64], R16 ;  /* 0x0000001018000986 */ /* 0x0001e2000c10111c */
[----:B------:R-:W-:-:S03]  /*21a180*/  LOP3.LUT P0, RZ, R11, 0x10000, RZ, 0xc0, !PT ;  /* 0x000100000bff7812 */ /* 0x000fc6000780c0ff */
[----:B0-----:R-:W4:Y:S01]  /*21a190*/  LDL.LU.64 R24, [R1+0x988] ;  /* 0x0009880001187983 */ /* 0x001f220000300a00 */
[----:B------:R-:W-:-:S09]  /*21a1a0*/  PRMT R16, R4, 0x7771, RZ ;  /* 0x0000777104107816 */ /* 0x000fd200000000ff */
[----:B--2---:R0:W-:Y:S04]  /*21a1b0*/  @P0 STG.E.U8 desc[UR28][R22.64], R16 ;  /* 0x0000001016000986 */ /* 0x0041e8000c10111c */
[----:B0-----:R-:W2:Y:S01]  /*21a1c0*/  LDL.LU.64 R22, [R1+0x980] ;  /* 0x0009800001167983 */ /* 0x001ea20000300a00 */
[----:B------:R-:W-:Y:S02]  /*21a1d0*/  LOP3.LUT P0, RZ, R11, 0x8000, RZ, 0xc0, !PT ;  /* 0x000080000bff7812 */ /* 0x000fe4000780c0ff */
[----:B------:R-:W-:-:S11]  /*21a1e0*/  PRMT R16, R4, 0x7772, RZ ;  /* 0x0000777204107816 */ /* 0x000fd600000000ff */
[----:B---3--:R0:W-:Y:S01]  /*21a1f0*/  @P0 STG.E.U8 desc[UR28][R6.64], R16 ;  /* 0x0000001006000986 */ /* 0x0081e2000c10111c */
[C---:B------:R-:W-:Y:S02]  /*21a200*/  LOP3.LUT P0, RZ, R11.reuse, 0x4000, RZ, 0xc0, !PT ;  /* 0x000040000bff7812 */ /* 0x040fe4000780c0ff */
[----:B0-----:R-:W-:Y:S01]  /*21a210*/  PRMT R16, R4, 0x7773, RZ ;  /* 0x0000777304107816 */ /* 0x001fe200000000ff */
[----:B------:R-:W3:Y:S10]  /*21a220*/  LDL.LU.64 R6, [R1+0xa0e8] ;  /* 0x00a0e80001067983 */ /* 0x000ef40000300a00 */
[----:B------:R0:W-:Y:S01]  /*21a230*/  @P0 STG.E.U8 desc[UR28][R50.64], R16 ;  /* 0x0000001032000986 */ /* 0x0001e2000c10111c */
[----:B------:R-:W-:-:S02]  /*21a240*/  LOP3.LUT P0, RZ, R11, 0x2000, RZ, 0xc0, !PT ;  /* 0x000020000bff7812 */ /* 0x000fc4000780c0ff */
[----:B------:R-:W-:Y:S01]  /*21a250*/  LOP3.LUT P6, RZ, R2, 0x40000000, RZ, 0xc0, !PT ;  /* 0x4000000002ff7812 */ /* 0x000fe200078cc0ff */
[----:B------:R-:W3:Y:S01]  /*21a260*/  LDL.LU R4, [R1+0xa0e4] ;  /* 0x00a0e40001047983 */ /* 0x000ee20000300800 */
[----:B0-----:R-:W-:-:S09]  /*21a270*/  PRMT R16, R43, 0x7770, RZ ;  /* 0x000077702b107816 */ /* 0x001fd200000000ff */
[----:B------:R0:W-:Y:S01]  /*21a280*/  @P0 STG.E.U8 desc[UR28][R48.64], R16 ;  /* 0x0000001030000986 */ /* 0x0001e2000c10111c */
[----:B------:R-:W-:Y:S02]  /*21a290*/  LOP3.LUT P0, RZ, R11, 0x1000, RZ, 0xc0, !PT ;  /* 0x000010000bff7812 */ /* 0x000fe4000780c0ff */
[----:B0-----:R-:W-:-:S11]  /*21a2a0*/  PRMT R16, R43, 0x7771, RZ ;  /* 0x000077712b107816 */ /* 0x001fd600000000ff */
[----:B------:R0:W-:Y:S01]  /*21a2b0*/  @P0 STG.E.U8 desc[UR28][R46.64], R16 ;  /* 0x000000102e000986 */ /* 0x0001e2000c10111c */
[----:B------:R-:W-:Y:S02]  /*21a2c0*/  LOP3.LUT P0, RZ, R11, 0x800, RZ, 0xc0, !PT ;  /* 0x000008000bff7812 */ /* 0x000fe4000780c0ff */
[----:B0-----:R-:W-:-:S11]  /*21a2d0*/  PRMT R16, R43, 0x7772, RZ ;  /* 0x000077722b107816 */ /* 0x001fd600000000ff */
[----:B------:R0:W-:Y:S01]  /*21a2e0*/  @P0 STG.E.U8 desc[UR28][R44.64], R16 ;  /* 0x000000102c000986 */ /* 0x0001e2000c10111c */
[----:B------:R-:W-:Y:S02]  /*21a2f0*/  LOP3.LUT P0, RZ, R11, 0x400, RZ, 0xc0, !PT ;  /* 0x000004000bff7812 */ /* 0x000fe4000780c0ff */
[----:B------:R-:W-:Y:S02]  /*21a300*/  LOP3.LUT P3, RZ, R2, 0x80000000, RZ, 0xc0, !PT ;  /* 0x8000000002ff7812 */ /* 0x000fe4000786c0ff */
[----:B0-----:R-:W-:-:S09]  /*21a310*/  PRMT R16, R43, 0x7773, RZ ;  /* 0x000077732b107816 */ /* 0x001fd200000000ff */
[----:B------:R0:W-:Y:S01]  /*21a320*/  @P0 STG.E.U8 desc[UR28][R40.64], R16 ;  /* 0x0000001028000986 */ /* 0x0001e2000c10111c */
[----:B------:R-:W-:Y:S02]  /*21a330*/  LOP3.LUT P4, RZ, R3, 0x1, RZ, 0xc0, !PT ;  /* 0x0000000103ff7812 */ /* 0x000fe4000788c0ff */
[----:B0-----:R-:W-:-:S05]  /*21a340*/  PRMT R16, R31, 0x7770, RZ ;  /* 0x000077701f107816 */ /* 0x001fca00000000ff */
[----:B------:R0:W-:Y:S01]  /*21a350*/  @P6 STG.E.U8 desc[UR28][R38.64], R16 ;  /* 0x0000001026006986 */ /* 0x0001e2000c10111c */
[----:B------:R-:W-:Y:S02]  /*21a360*/  LOP3.LUT P5, RZ, R3, 0x2, RZ, 0xc0, !PT ;  /* 0x0000000203ff7812 */ /* 0x000fe400078ac0ff */
[----:B0-----:R-:W-:-:S05]  /*21a370*/  PRMT R16, R31, 0x7771, RZ ;  /* 0x000077711f107816 */ /* 0x001fca00000000ff */
[----:B----4-:R0:W-:Y:S01]  /*21a380*/  @P3 STG.E.U8 desc[UR28][R36.64], R16 ;  /* 0x0000001024003986 */ /* 0x0101e2000c10111c */
[----:B------:R-:W-:Y:S02]  /*21a390*/  LOP3.LUT P2, RZ, R3, 0x4, RZ, 0xc0, !PT ;  /* 0x0000000403ff7812 */ /* 0x000fe4000784c0ff */
        /* <DEDUP_REMOVED lines=8> */
[----:B--2---:R0:W-:Y:S04]  /*21a420*/  @P1 STG.E.U8 desc[UR28][R22.64], R16 ;  /* 0x0000001016001986 */ /* 0x0041e8000c10111c */
[----:B0-----:R-:W2:Y:S04]  /*21a430*/  LDL.LU.64 R22, [R1+0x978] ;  /* 0x0009780001167983 */ /* 0x001ea80000300a00 */
[----:B------:R-:W4:Y:S04]  /*21a440*/  LDL.LU.64 R40, [R1+0x970] ;  /* 0x0009700001287983 */ /* 0x000f280000300a00 */
[----:B------:R-:W3:Y:S04]  /*21a450*/  LDL.LU.64 R36, [R1+0x968] ;  /* 0x0009680001247983 */ /* 0x000ee80000300a00 */
[----:B------:R-:W3:Y:S04]  /*21a460*/  LDL.LU.64 R34, [R1+0x960] ;  /* 0x0009600001227983 */ /* 0x000ee80000300a00 */
[----:B------:R-:W3:Y:S04]  /*21a470*/  LDL.LU.64 R32, [R1+0x958] ;  /* 0x0009580001207983 */ /* 0x000ee80000300a00 */
[----:B------:R-:W3:Y:S01]  /*21a480*/  LDL.LU R31, [R1+0x634] ;  /* 0x00063400011f7983 */ /* 0x000ee20000300800 */
[----:B------:R-:W-:-:S03]  /*21a490*/  LOP3.LUT P4, RZ, R3, 0x10, RZ, 0xc0, !PT ;  /* 0x0000001003ff7812 */ /* 0x000fc6000788c0ff */
[----:B------:R-:W3:Y:S01]  /*21a4a0*/  LDL.LU.64 R24, [R1+0x9d0] ;  /* 0x0009d00001187983 */ /* 0x000ee20000300a00 */
[----:B------:R-:W-:-:S03]  /*21a4b0*/  PRMT R16, R30, 0x7772, RZ ;  /* 0x000077721e107816 */ /* 0x000fc600000000ff */
[----:B------:R-:W3:Y:S01]  /*21a4c0*/  LDL.LU R38, [R1+0x624] ;  /* 0x0006240001267983 */ /* 0x000ee20000300800 */
        /* <DEDUP_REMOVED lines=14> */
[----:B0-----:R-:W2:Y:S04]  /*21a5b0*/  LDL.LU.64 R22, [R1+0x9c8] ;  /* 0x0009c80001167983 */ /* 0x001ea80000300a00 */
[----:B------:R-:W2:Y:S01]  /*21a5c0*/  LDL.LU.64 R50, [R1+0xa50] ;  /* 0x000a500001327983 */ /* 0x000ea20000300a00 */
[----:B------:R-:W-:-:S03]  /*21a5d0*/  LOP3.LUT R11, R11, 0xffffffbf, RZ, 0xc0, !PT ;  /* 0xffffffbf0b0b7812 */ /* 0x000fc600078ec0ff */
[----:B------:R-:W2:Y:S01]  /*21a5e0*/  LDL.LU.64 R48, [R1+0xa38] ;  /* 0x000a380001307983 */ /* 0x000ea20000300a00 */
[----:B------:R-:W-:Y:S02]  /*21a5f0*/  @P0 LOP3.LUT R11, R11, 0x40, RZ, 0xfc, !PT ;  /* 0x000000400b0b0812 */ /* 0x000fe400078efcff */
[----:B------:R-:W-:Y:S01]  /*21a600*/  LOP3.LUT P0, RZ, R3, 0x800, RZ, 0xc0, !PT ;  /* 0x0000080003ff7812 */ /* 0x000fe2000780c0ff */
[----:B------:R-:W2:Y:S01]  /*21a610*/  LDL.LU.64 R46, [R1+0xa30] ;  /* 0x000a3000012e7983 */ /* 0x000ea20000300a00 */
[----:B------:R-:W-:-:S03]  /*21a620*/  LOP3.LUT R11, R11, 0xffffff7f, RZ, 0xc0, !PT ;  /* 0xffffff7f0b0b7812 */ /* 0x000fc600078ec0ff */
[----:B------:R-:W2:Y:S04]  /*21a630*/  LDL.LU R39, [R1+0x614] ;  /* 0x0006140001277983 */ /* 0x000ea80000300800 */
[----:B------:R-:W2:Y:S04]  /*21a640*/  LDL.LU.64 R44, [R1+0xa28] ;  /* 0x000a2800012c7983 */ /* 0x000ea80000300a00 */
[----:B------:R-:W-:Y:S01]  /*21a650*/  @P0 LOP3.LUT R11, R11, 0x80, RZ, 0xfc, !PT ;  /* 0x000000800b0b0812 */ /* 0x000fe200078efcff */
[----:B------:R-:W2:Y:S01]  /*21a660*/  LDL.LU.64 R42, [R1+0xa20] ;  /* 0x000a2000012a7983 */ /* 0x000ea20000300a00 */
[----:B------:R-:W-:-:S02]  /*21a670*/  LOP3.LUT P0, RZ, R3, 0x400, RZ, 0xc0, !PT ;  /* 0x0000040003ff7812 */ /* 0x000fc4000780c0ff */
[----:B------:R-:W-:Y:S02]  /*21a680*/  LOP3.LUT R11, R11, 0xfffffeff, RZ, 0xc0, !PT ;  /* 0xfffffeff0b0b7812 */ /* 0x000fe400078ec0ff */
[C---:B------:R-:W-:Y:S02]  /*21a690*/  LOP3.LUT P5, RZ, R3.reuse, 0x20, RZ, 0xc0, !PT ;  /* 0x0000002003ff7812 */ /* 0x040fe400078ac0ff */
[----:B------:R-:W-:Y:S02]  /*21a6a0*/  LOP3.LUT P2, RZ, R3, 0x40, RZ, 0xc0, !PT ;  /* 0x0000004003ff7812 */ /* 0x000fe4000784c0ff */
[----:B------:R-:W-:-:S05]  /*21a6b0*/  PRMT R16, R30, 0x7773, RZ ;  /* 0x000077731e107816 */ /* 0x000fca00000000ff */
[----:B------:R-:W-:Y:S02]  /*21a6c0*/  @P0 LOP3.LUT R11, R11, 0x100, RZ, 0xfc, !PT ;  /* 0x000001000b0b0812 */ /* 0x000fe400078efcff */
[C---:B------:R-:W-:Y:S02]  /*21a6d0*/  LOP3.LUT P0, RZ, R3.reuse, 0x200, RZ, 0xc0, !PT ;  /* 0x0000020003ff7812 */ /* 0x040fe4000780c0ff */
[----:B------:R-:W-:Y:S01]  /*21a6e0*/  LOP3.LUT P1, RZ, R3, 0x80, RZ, 0xc0, !PT ;  /* 0x0000008003ff7812 */ /* 0x000fe2000782c0ff */
[----:B----4-:R3:W-:Y:S01]  /*21a6f0*/  @P5 STG.E.U8 desc[UR28][R40.64], R16 ;  /* 0x0000001028005986 */ /* 0x0107e2000c10111c */
[----:B------:R-:W-:Y:S02]  /*21a700*/  LOP3.LUT R11, R11, 0xfffffdff, RZ, 0xc0, !PT ;  /* 0xfffffdff0b0b7812 */ /* 0x000fe400078ec0ff */
[----:B---3--:R-:W-:Y:S01]  /*21a710*/  PRMT R16, R31, 0x7770, RZ ;  /* 0x000077701f107816 */ /* 0x008fe200000000ff */
[----:B------:R-:W3:Y:S06]  /*21a720*/  LDL.LU.64 R40, [R1+0xa18] ;  /* 0x000a180001287983 */ /* 0x000eec0000300a00 */
[----:B------:R-:W-:-:S02]  /*21a730*/  @P0 LOP3.LUT R11, R11, 0x200, RZ, 0xfc, !PT ;  /* 0x000002000b0b0812 */ /* 0x000fc400078efcff */
[----:B------:R-:W-:Y:S01]  /*21a740*/  LOP3.LUT P0, RZ, R3, 0x100, RZ, 0xc0, !PT ;  /* 0x0000010003ff7812 */ /* 0x000fe2000780c0ff */
[----:B------:R0:W-:Y:S02]  /*21a750*/  @P2 STG.E.U8 desc[UR28][R36.64], R16 ;  /* 0x0000001024002986 */ /* 0x0001e4000c10111c */
[C---:B0-----:R-:W-:Y:S02]  /*21a760*/  PRMT R16, R31.reuse, 0x7771, RZ ;  /* 0x000077711f107816 */ /* 0x041fe400000000ff */
[----:B------:R-:W4:Y:S04]  /*21a770*/  LDL.LU.64 R36, [R1+0xa10] ;  /* 0x000a100001247983 */ /* 0x000f280000300a00 */
[----:B------:R0:W-:Y:S02]  /*21a780*/  @P1 STG.E.U8 desc[UR28][R34.64], R16 ;  /* 0x0000001022001986 */ /* 0x0001e4000c10111c */
[----:B0-----:R-:W-:-:S02]  /*21a790*/  PRMT R16, R31, 0x7772, RZ ;  /* 0x000077721f107816 */ /* 0x001fc400000000ff */
[----:B------:R-:W4:Y:S04]  /*21a7a0*/  LDL.LU.64 R34, [R1+0xa08] ;  /* 0x000a080001227983 */ /* 0x000f280000300a00 */
[----:B------:R0:W-:Y:S01]  /*21a7b0*/  @P0 STG.E.U8 desc[UR28][R32.64], R16 ;  /* 0x0000001020000986 */ /* 0x0001e2000c10111c */
[----:B------:R-:W-:Y:S02]  /*21a7c0*/  LOP3.LUT P0, RZ, R11, 0x200, RZ, 0xc0, !PT ;  /* 0x000002000bff7812 */ /* 0x000fe4000780c0ff */
[----:B0-----:R-:W-:Y:S01]  /*21a7d0*/  PRMT R16, R31, 0x7773, RZ ;  /* 0x000077731f107816 */ /* 0x001fe200000000ff */
[----:B------:R-:W4:Y:S10]  /*21a7e0*/  LDL.LU.64 R32, [R1+0xa00] ;  /* 0x000a000001207983 */ /* 0x000f340000300a00 */
[----:B------:R0:W-:Y:S01]  /*21a7f0*/  @P0 STG.E.U8 desc[UR28][R24.64], R16 ;  /* 0x0000001018000986 */ /* 0x0001e2000c10111c */
[----:B------:R-:W-:-:S03]  /*21a800*/  LOP3.LUT P0, RZ, R11, 0x100, RZ, 0xc0, !PT ;  /* 0x000001000bff7812 */ /* 0x000fc6000780c0ff */
[----:B------:R-:W4:Y:S04]  /*21a810*/  LDL.LU.64 R30, [R1+0x9f8] ;  /* 0x0009f800011e7983 */ /* 0x000f280000300a00 */
[----:B0-----:R-:W4:Y:S01]  /*21a820*/  LDL.LU.64 R24, [R1+0x9f0] ;  /* 0x0009f00001187983 */ /* 0x001f220000300a00 */
[----:B------:R-:W-:-:S05]  /*21a830*/  PRMT R16, R38, 0x7770, RZ ;  /* 0x0000777026107816 */ /* 0x000fca00000000ff */
[----:B--2---:R0:W-:Y:S04]  /*21a840*/  @P0 STG.E.U8 desc[UR28][R22.64], R16 ;  /* 0x0000001016000986 */ /* 0x0041e8000c10111c */
[----:B0-----:R-:W2:Y:S01]  /*21a850*/  LDL.LU.64 R22, [R1+0x9d8] ;  /* 0x0009d80001167983 */ /* 0x001ea20000300a00 */
[----:B------:R-:W-:Y:S02]  /*21a860*/  LOP3.LUT P0, RZ, R11, 0x80, RZ, 0xc0, !PT ;  /* 0x000000800bff7812 */ /* 0x000fe4000780c0ff */
[----:B------:R-:W-:-:S11]  /*21a870*/  PRMT R16, R38, 0x7771, RZ ;  /* 0x0000777126107816 */ /* 0x000fd600000000ff */
        /* <DEDUP_REMOVED lines=14> */
[C---:B------:R-:W-:Y:S02]  /*21a960*/  LOP3.LUT P6, RZ, R3.reuse, 0x20000, RZ, 0xc0, !PT ;  /* 0x0002000003ff7812 */ /* 0x040fe400078cc0ff */
[----:B------:R-:W-:Y:S02]  /*21a970*/  LOP3.LUT P3, RZ, R3, 0x40000, RZ, 0xc0, !PT ;  /* 0x0004000003ff7812 */ /* 0x000fe4000786c0ff */
[----:B0-----:R-:W-:-:S07]  /*21a980*/  PRMT R16, R39, 0x7772, RZ ;  /* 0x0000777227107816 */ /* 0x001fce00000000ff */
[----:B---3--:R0:W-:Y:S01]  /*21a990*/  @P0 STG.E.U8 desc[UR28][R40.64], R16 ;  /* 0x0000001028000986 */ /* 0x0081e2000c10111c */
        /* <DEDUP_REMOVED lines=8> */
[----:B------:R0:W-:Y:S01]  /*21aa20*/  @P4 STG.E.U8 desc[UR28][R32.64], R16 ;  /* 0x0000001020004986 */ /* 0x0001e2000c10111c */
[----:B------:R-:W-:Y:S02]  /*21aa30*/  LOP3.LUT P1, RZ, R3, 0x400000, RZ, 0xc0, !PT ;  /* 0x0040000003ff7812 */ /* 0x000fe4000782c0ff */
[----:B0-----:R-:W-:-:S05]  /*21aa40*/  PRMT R16, R4, 0x7772, RZ ;  /* 0x0000777204107816 */ /* 0x001fca00000000ff */
[----:B------:R0:W-:Y:S02]  /*21aa50*/  @P5 STG.E.U8 desc[UR28][R30.64], R16 ;  /* 0x000000101e005986 */ /* 0x0001e4000c10111c */
[----:B0-----:R-:W-:Y:S02]  /*21aa60*/  PRMT R16, R4, 0x7773, RZ ;  /* 0x0000777304107816 */ /* 0x001fe400000000ff */
[----:B------:R-:W3:Y:S04]  /*21aa70*/  LDL.LU R4, [R1+0xa0e0] ;  /* 0x00a0e00001047983 */ /* 0x000ee80000300800 */
[----:B------:R0:W-:Y:S02]  /*21aa80*/  @P2 STG.E.U8 desc[UR28][R24.64], R16 ;  /* 0x0000001018002986 */ /* 0x0001e4000c10111c */
[----:B0-----:R-:W-:-:S05]  /*21aa90*/  PRMT R16, R6, 0x7770, RZ ;  /* 0x0000777006107816 */ /* 0x001fca00000000ff */
[----:B--2---:R0:W-:Y:S04]  /*21aaa0*/  @P1 STG.E.U8 desc[UR28][R22.64], R16 ;  /* 0x0000001016001986 */ /* 0x0041e8000c10111c */
[----:B0-----:R-:W2:Y:S04]  /*21aab0*/  LDL.LU.64 R22, [R1+0xa68] ;  /* 0x000a680001167983 */ /* 0x001ea80000300a00 */
[----:B------:R-:W4:Y:S04]  /*21aac0*/  LDL.LU.64 R36, [R1+0xa60] ;  /* 0x000a600001247983 */ /* 0x000f280000300a00 */
[----:B------:R-:W4:Y:S04]  /*21aad0*/  LDL.LU.64 R24, [R1+0xa58] ;  /* 0x000a580001187983 */ /* 0x000f280000300a00 */
[----:B------:R-:W4:Y:S04]  /*21aae0*/  LDL.LU.64 R30, [R1+0xa70] ;  /* 0x000a7000011e7983 */ /* 0x000f280000300a00 */
[----:B------:R-:W4:Y:S04]  /*21aaf0*/  LDL.LU.64 R34, [R1+0xb10] ;  /* 0x000b100001227983 */ /* 0x000f280000300a00 */
[----:B------:R-:W4:Y:S04]  /*21ab00*/  LDL.LU.64 R32, [R1+0xb08] ;  /* 0x000b080001207983 */ /* 0x000f280000300a00 */
[----:B------:R-:W4:Y:S01]  /*21ab10*/  LDL.LU R46, [R1+0x668] ;  /* 0x00066800012e7983 */ /* 0x000f220000300800 */
[----:B------:R-:W-:-:S02]  /*21ab20*/  LOP3.LUT P4, RZ, R3, 0x800000, RZ, 0xc0, !PT ;  /* 0x0080000003ff7812 */ /* 0x000fc4000788c0ff */
[----:B------:R-:W-:Y:S02]  /*21ab30*/  PRMT R16, R6, 0x7771, RZ ;  /* 0x0000777106107816 */ /* 0x000fe400000000ff */
[----:B------:R-:W-:Y:S02]  /*21ab40*/  LOP3.LUT R2, R2, 0xfbffffff, RZ, 0xc0, !PT ;  /* 0xfbffffff02027812 */ /* 0x000fe400078ec0ff */
[C---:B------:R-:W-:Y:S02]  /*21ab50*/  LOP3.LUT P5, RZ, R3.reuse, 0x1000000, RZ, 0xc0, !PT ;  /* 0x0100000003ff7812 */ /* 0x040fe400078ac0ff */
[----:B------:R-:W-:Y:S02]  /*21ab60*/  LOP3.LUT P2, RZ, R3, 0x2000000, RZ, 0xc0, !PT ;  /* 0x0200000003ff7812 */ /* 0x000fe4000784c0ff */
[----:B------:R-:W-:Y:S02]  /*21ab70*/  LOP3.LUT R11, R11, 0xfffffffe, RZ, 0xc0, !PT ;  /* 0xfffffffe0b0b7812 */ /* 0x000fe400078ec0ff */
[----:B------:R-:W-:Y:S01]  /*21ab80*/  LOP3.LUT P1, RZ, R3, 0x4000000, RZ, 0xc0, !PT ;  /* 0x0400000003ff7812 */ /* 0x000fe2000782c0ff */
[----:B--2---:R0:W-:Y:S04]  /*21ab90*/  @P4 STG.E.U8 desc[UR28][R22.64], R16 ;  /* 0x0000001016004986 */ /* 0x0041e8000c10111c */
[----:B0-----:R-:W2:Y:S01]  /*21aba0*/  LDL.LU.64 R22, [R1+0xb00] ;  /* 0x000b000001167983 */ /* 0x001ea20000300a00 */
[----:B---3--:R-:W-:-:S03]  /*21abb0*/  LOP3.LUT P0, RZ, R4, 0x8, RZ, 0xc0, !PT ;  /* 0x0000000804ff7812 */ /* 0x008fc6000780c0ff */
[----:B------:R-:W3:Y:S04]  /*21abc0*/  LDL.LU R47, [R1+0x658] ;  /* 0x00065800012f7983 */ /* 0x000ee80000300800 */
[----:B------:R-:W3:Y:S06]  /*21abd0*/  LDL.LU.64 R50, [R1+0xaf8] ;  /* 0x000af80001327983 */ /* 0x000eec0000300a00 */
        /* <DEDUP_REMOVED lines=9> */
[----:B------:R-:W-:-:S05]  /*21ac70*/  PRMT R16, R6, 0x7772, RZ ;  /* 0x0000777206107816 */ /* 0x000fca00000000ff */
[----:B----4-:R0:W-:Y:S04]  /*21ac80*/  @P5 STG.E.U8 desc[UR28][R36.64], R16 ;  /* 0x0000001024005986 */ /* 0x0101e8000c10111c */
[----:B------:R-:W-:Y:S02]  /*21ac90*/  @P0 LOP3.LUT R2, R2, 0x20000000, RZ, 0xfc, !PT ;  /* 0x2000000002020812 */ /* 0x000fe400078efcff */
[----:B------:R-:W-:Y:S02]  /*21aca0*/  LOP3.LUT P0, RZ, R3, 0x80000000, RZ, 0xc0, !PT ;  /* 0x8000000003ff7812 */ /* 0x000fe4000780c0ff */
[----:B0-----:R-:W-:Y:S02]  /*21acb0*/  PRMT R16, R6, 0x7773, RZ ;  /* 0x0000777306107816 */ /* 0x001fe400000000ff */
[----:B------:R-:W4:Y:S01]  /*21acc0*/  LDL.LU R6, [R1+0xa0dc] ;  /* 0x00a0dc0001067983 */ /* 0x000f220000300800 */
[----:B------:R-:W-:-:S03]  /*21acd0*/  LOP3.LUT R2, R2, 0xbfffffff, RZ, 0xc0, !PT ;  /* 0xbfffffff02027812 */ /* 0x000fc600078ec0ff */
[----:B------:R-:W4:Y:S05]  /*21ace0*/  LDL.LU.64 R48, [R1+0xaf0] ;  /* 0x000af00001307983 */ /* 0x000f2a0000300a00 */
[----:B------:R-:W-:Y:S02]  /*21acf0*/  @P0 LOP3.LUT R2, R2, 0x40000000, RZ, 0xfc, !PT ;  /* 0x4000000002020812 */ /* 0x000fe400078efcff */
[----:B------:R-:W-:Y:S01]  /*21ad00*/  LOP3.LUT P0, RZ, R3, 0x40000000, RZ, 0xc0, !PT ;  /* 0x4000000003ff7812 */ /* 0x000fe2000780c0ff */
[----:B------:R0:W-:Y:S01]  /*21ad10*/  @P2 STG.E.U8 desc[UR28][R24.64], R16 ;  /* 0x0000001018002986 */ /* 0x0001e2000c10111c */
[----:B------:R-:W-:-:S03]  /*21ad20*/  LOP3.LUT R2, R2, 0x7fffffff, RZ, 0xc0, !PT ;  /* 0x7fffffff02027812 */ /* 0x000fc600078ec0ff */
[----:B0-----:R-:W4:Y:S08]  /*21ad30*/  LDL.LU.64 R16, [R1+0xae8] ;  /* 0x000ae80001107983 */ /* 0x001f300000300a00 */
[----:B------:R-:W-:Y:S02]  /*21ad40*/  @P0 LOP3.LUT R2, R2, 0x80000000, RZ, 0xfc, !PT ;  /* 0x8000000002020812 */ /* 0x000fe400078efcff */
[----:B------:R-:W-:Y:S01]  /*21ad50*/  LOP3.LUT P0, RZ, R3, 0x20000000, RZ, 0xc0, !PT ;  /* 0x2000000003ff7812 */ /* 0x000fe2000780c0ff */
[----:B------:R-:W4:Y:S04]  /*21ad60*/  LDL.LU.64 R44, [R1+0xae0] ;  /* 0x000ae000012c7983 */ /* 0x000f280000300a00 */
[----:B------:R-:W4:Y:S04]  /*21ad70*/  LDL.LU R24, [R1+0x648] ;  /* 0x0006480001187983 */ /* 0x000f280000300800 */
[----:B------:R-:W4:Y:S04]  /*21ad80*/  LDL.LU.64 R42, [R1+0xad8] ;  /* 0x000ad800012a7983 */ /* 0x000f280000300a00 */
[----:B------:R-:W-:Y:S01]  /*21ad90*/  @P0 LOP3.LUT R11, R11, 0x1, RZ, 0xfc, !PT ;  /* 0x000000010b0b0812 */ /* 0x000fe200078efcff */
[----:B------:R-:W4:Y:S01]  /*21ada0*/  LDL.LU.64 R40, [R1+0xad0] ;  /* 0x000ad00001287983 */ /* 0x000f220000300a00 */
[----:B------:R-:W-:-:S02]  /*21adb0*/  LOP3.LUT P0, RZ, R3, 0x10000000, RZ, 0xc0, !PT ;  /* 0x1000000003ff7812 */ /* 0x000fc4000780c0ff */
[----:B------:R-:W-:Y:S02]  /*21adc0*/  LOP3.LUT R11, R11, 0xfffffffd, RZ, 0xc0, !PT ;  /* 0xfffffffd0b0b7812 */ /* 0x000fe400078ec0ff */
[----:B------:R-:W-:-:S09]  /*21add0*/  PRMT R25, R46, 0x7770, RZ ;  /* 0x000077702e197816 */ /* 0x000fd200000000ff */
[----:B------:R-:W-:Y:S02]  /*21ade0*/  @P0 LOP3.LUT R11, R11, 0x2, RZ, 0xfc, !PT ;  /* 0x000000020b0b0812 */ /* 0x000fe400078efcff */
[----:B------:R-:W-:Y:S01]  /*21adf0*/  LOP3.LUT P0, RZ, R3, 0x8000000, RZ, 0xc0, !PT ;  /* 0x0800000003ff7812 */ /* 0x000fe2000780c0ff */
[----:B------:R0:W-:Y:S02]  /*21ae00*/  @P1 STG.E.U8 desc[UR28][R30.64], R25 ;  /* 0x000000191e001986 */ /* 0x0001e4000c10111c */
[----:B0-----:R-:W-:Y:S02]  /*21ae10*/  PRMT R30, R46, 0x7771, RZ ;  /* 0x000077712e1e7816 */ /* 0x001fe400000000ff */
[----:B------:R-:W4:Y:S04]  /*21ae20*/  LDL.LU R25, [R1+0x638] ;  /* 0x0006380001197983 */ /* 0x000f280000300800 */
[----:B------:R-:W4:Y:S04]  /*21ae30*/  LDL.LU.64 R38, [R1+0xab8] ;  /* 0x000ab80001267983 */ /* 0x000f280000300a00 */
[----:B------:R0:W-:Y:S01]  /*21ae40*/  @P0 STG.E.U8 desc[UR28][R34.64], R30 ;  /* 0x0000001e22000986 */ /* 0x0001e2000c10111c */
[----:B------:R-:W-:-:S03]  /*21ae50*/  LOP3.LUT P0, RZ, R11, 0x2, RZ, 0xc0, !PT ;  /* 0x000000020bff7812 */ /* 0x000fc6000780c0ff */
[----:B------:R-:W4:Y:S01]  /*21ae60*/  LDL.LU.64 R36, [R1+0xab0] ;  /* 0x000ab00001247983 */ /* 0x000f220000300a00 */
[----:B0-----:R-:W-:-:S03]  /*21ae70*/  PRMT R30, R46, 0x7772, RZ ;  /* 0x000077722e1e7816 */ /* 0x001fc600000000ff */
[----:B------:R-:W4:Y:S06]  /*21ae80*/  LDL.LU.64 R34, [R1+0xaa8] ;  /* 0x000aa80001227983 */ /* 0x000f2c0000300a00 */
[----:B------:R0:W-:Y:S01]  /*21ae90*/  @P0 STG.E.U8 desc[UR28][R32.64], R30 ;  /* 0x0000001e20000986 */ /* 0x0001e2000c10111c */
[----:B------:R-:W-:Y:S02]  /*21aea0*/  LOP3.LUT P0, RZ, R11, 0x1, RZ, 0xc0, !PT ;  /* 0x000000010bff7812 */ /* 0x000fe4000780c0ff */
[----:B------:R-:W-:Y:S01]  /*21aeb0*/  PRMT R11, R46, 0x7773, RZ ;  /* 0x000077732e0b7816 */ /* 0x000fe200000000ff */
[----:B0-----:R-:W4:Y:S04]  /*21aec0*/  LDL.LU.64 R32, [R1+0xaa0] ;  /* 0x000aa00001207983 */ /* 0x001f280000300a00 */
[----:B------:R-:W4:Y:S06]  /*21aed0*/  LDL.LU.64 R30, [R1+0xa78] ;  /* 0x000a7800011e7983 */ /* 0x000f2c0000300a00 */
[----:B--2---:R0:W-:Y:S04]  /*21aee0*/  @P0 STG.E.U8 desc[UR28][R22.64], R11 ;  /* 0x0000000b16000986 */ /* 0x0041e8000c10111c */
[----:B0-----:R-:W2:Y:S01]  /*21aef0*/  LDL.LU.64 R22, [R1+0xb20] ;  /* 0x000b200001167983 */ /* 0x001ea20000300a00 */
[----:B------:R-:W-:-:S02]  /*21af00*/  LOP3.LUT P0, RZ, R2, 0x80000000, RZ, 0xc0, !PT ;  /* 0x8000000002ff7812 */ /* 0x000fc4000780c0ff */
[----:B---3--:R-:W-:-:S11]  /*21af10*/  PRMT R11, R47, 0x7770, RZ ;  /* 0x000077702f0b7816 */ /* 0x008fd600000000ff */
[----:B------:R0:W-:Y:S01]  /*21af20*/  @P0 STG.E.U8 desc[UR28][R50.64], R11 ;  /* 0x0000000b32000986 */ /* 0x0001e2000c10111c */
[----:B------:R-:W-:Y:S02]  /*21af30*/  LOP3.LUT P0, RZ, R2, 0x40000000, RZ, 0xc0, !PT ;  /* 0x4000000002ff7812 */ /* 0x000fe4000780c0ff */
[----:B0-----:R-:W-:-:S11]  /*21af40*/  PRMT R11, R47, 0x7771, RZ ;  /* 0x000077712f0b7816 */ /* 0x001fd600000000ff */
        /* <DEDUP_REMOVED lines=14> */
[----:B------:R0:W-:Y:S01]  /*21b030*/  @P0 STG.E.U8 desc[UR28][R40.64], R11 ;  /* 0x0000000b28000986 */ /* 0x0001e2000c10111c */
        /* <DEDUP_REMOVED lines=14> */
[----:B0-----:R-:W-:Y:S02]  /*21b120*/  PRMT R11, R25, 0x7773, RZ ;  /* 0x00007773190b7816 */ /* 0x001fe400000000ff */
[----:B------:R-:W3:Y:S04]  /*21b130*/  LDL.LU.64 R24, [R1+0xb18] ;  /* 0x000b180001187983 */ /* 0x000ee80000300a00 */
[----:B------:R-:W4:Y:S04]  /*21b140*/  LDL.LU.64 R38, [R1+0xba8] ;  /* 0x000ba80001267983 */ /* 0x000f280000300a00 */
[----:B------:R-:W4:Y:S04]  /*21b150*/  LDL.LU.64 R36, [R1+0xba0] ;  /* 0x000ba00001247983 */ /* 0x000f280000300a00 */
[----:B--2---:R0:W-:Y:S04]  /*21b160*/  @P1 STG.E.U8 desc[UR28][R22.64], R11 ;  /* 0x0000000b16001986 */ /* 0x0041e8000c10111c */
[----:B0-----:R-:W2:Y:S04]  /*21b170*/  LDL.LU R22, [R1+0x628] ;  /* 0x0006280001167983 */ /* 0x001ea80000300800 */
[----:B------:R-:W4:Y:S04]  /*21b180*/  LDL.LU.64 R34, [R1+0xb98] ;  /* 0x000b980001227983 */ /* 0x000f280000300a00 */
[----:B------:R-:W4:Y:S04]  /*21b190*/  LDL.LU.64 R32, [R1+0xb90] ;  /* 0x000b900001207983 */ /* 0x000f280000300a00 */
[----:B------:R-:W4:Y:S04]  /*21b1a0*/  LDL.LU.64 R30, [R1+0xb88] ;  /* 0x000b8800011e7983 */ /* 0x000f280000300a00 */
[----:B------:R-:W4:Y:S01]  /*21b1b0*/  LDL.LU R23, [R1+0x618] ;  /* 0x0006180001177983 */ /* 0x000f220000300800 */
[----:B------:R-:W-:-:S02]  /*21b1c0*/  LOP3.LUT P4, RZ, R4, 0x400, RZ, 0xc0, !PT ;  /* 0x0000040004ff7812 */ /* 0x000fc4000788c0ff */
        /* <DEDUP_REMOVED lines=14> */
[----:B--2---:R-:W-:-:S05]  /*21b2b0*/  PRMT R11, R22, 0x7770, RZ ;  /* 0x00007770160b7816 */ /* 0x004fca00000000ff */
[----:B---3--:R0:W-:Y:S04]  /*21b2c0*/  @P4 STG.E.U8 desc[UR28][R24.64], R11 ;  /* 0x0000000b18004986 */ /* 0x0081e8000c10111c */
[----:B0-----:R-:W2:Y:S04]  /*21b2d0*/  LDL.LU.64 R24, [R1+0xb80] ;  /* 0x000b800001187983 */ /* 0x001ea80000300a00 */
[----:B------:R-:W3:Y:S04]  /*21b2e0*/  LDL.LU.64 R48, [R1+0xb68] ;  /* 0x000b680001307983 */ /* 0x000ee80000300a00 */
[----:B------:R-:W3:Y:S01]  /*21b2f0*/  LDL.LU.64 R16, [R1+0xb60] ;  /* 0x000b600001107983 */ /* 0x000ee20000300a00 */
[----:B------:R-:W-:-:S02]  /*21b300*/  @P0 LOP3.LUT R2, R2, 0x400000, RZ, 0xfc, !PT ;  /* 0x0040000002020812 */ /* 0x000fc400078efcff */
[----:B------:R-:W-:Y:S01]  /*21b310*/  LOP3.LUT P0, RZ, R4, 0x20000, RZ, 0xc0, !PT ;  /* 0x0002000004ff7812 */ /* 0x000fe2000780c0ff */
[----:B------:R-:W3:Y:S01]  /*21b320*/  LDL.LU.64 R46, [R1+0xb58] ;  /* 0x000b5800012e7983 */ /* 0x000ee20000300a00 */
[----:B------:R-:W-:-:S03]  /*21b330*/  LOP3.LUT R2, R2, 0xff7fffff, RZ, 0xc0, !PT ;  /* 0xff7fffff02027812 */ /* 0x000fc600078ec0ff */
[----:B------:R-:W3:Y:S01]  /*21b340*/  LDL.LU.64 R44, [R1+0xb50] ;  /* 0x000b5000012c7983 */ /* 0x000ee20000300a00 */
[C---:B------:R-:W-:Y:S02]  /*21b350*/  LOP3.LUT P5, RZ, R4.reuse, 0x800, RZ, 0xc0, !PT ;  /* 0x0000080004ff7812 */ /* 0x040fe400078ac0ff */
[----:B------:R-:W-:Y:S01]  /*21b360*/  LOP3.LUT P2, RZ, R4, 0x1000, RZ, 0xc0, !PT ;  /* 0x0000100004ff7812 */ /* 0x000fe2000784c0ff */
[----:B------:R-:W3:Y:S04]  /*21b370*/  LDL.LU.64 R42, [R1+0xb48] ;  /* 0x000b4800012a7983 */ /* 0x000ee80000300a00 */
[----:B------:R-:W-:Y:S01]  /*21b380*/  @P0 LOP3.LUT R2, R2, 0x800000, RZ, 0xfc, !PT ;  /* 0x0080000002020812 */ /* 0x000fe200078efcff */
[----:B------:R-:W3:Y:S01]  /*21b390*/  LDL.LU.64 R40, [R1+0xb40] ;  /* 0x000b400001287983 */ /* 0x000ee20000300a00 */
[----:B------:R-:W-:-:S02]  /*21b3a0*/  LOP3.LUT P0, RZ, R4, 0x10000, RZ, 0xc0, !PT ;  /* 0x0001000004ff7812 */ /* 0x000fc4000780c0ff */
[----:B------:R-:W-:Y:S02]  /*21b3b0*/  LOP3.LUT R2, R2, 0xfeffffff, RZ, 0xc0, !PT ;  /* 0xfeffffff02027812 */ /* 0x000fe400078ec0ff */
[----:B------:R-:W-:-:S09]  /*21b3c0*/  PRMT R11, R22, 0x7771, RZ ;  /* 0x00007771160b7816 */ /* 0x000fd200000000ff */
[----:B------:R-:W-:Y:S02]  /*21b3d0*/  @P0 LOP3.LUT R2, R2, 0x1000000, RZ, 0xfc, !PT ;  /* 0x0100000002020812 */ /* 0x000fe400078efcff */
[C---:B------:R-:W-:Y:S01]  /*21b3e0*/  LOP3.LUT P0, RZ, R4.reuse, 0x8000, RZ, 0xc0, !PT ;  /* 0x0000800004ff7812 */ /* 0x040fe2000780c0ff */
[----:B----4-:R0:W-:Y:S01]  /*21b3f0*/  @P5 STG.E.U8 desc[UR28][R38.64], R11 ;  /* 0x0000000b26005986 */ /* 0x0101e2000c10111c */
[----:B------:R-:W-:Y:S02]  /*21b400*/  LOP3.LUT P1, RZ, R4, 0x2000, RZ, 0xc0, !PT ;  /* 0x0000200004ff7812 */ /* 0x000fe4000782c0ff */
[----:B------:R-:W-:Y:S02]  /*21b410*/  LOP3.LUT R2, R2, 0xfdffffff, RZ, 0xc0, !PT ;  /* 0xfdffffff02027812 */ /* 0x000fe400078ec0ff */
[----:B0-----:R-:W-:Y:S01]  /*21b420*/  PRMT R11, R22, 0x7772, RZ ;  /* 0x00007772160b7816 */ /* 0x001fe200000000ff */
[----:B------:R-:W4:Y:S06]  /*21b430*/  LDL.LU.64 R38, [R1+0xb38] ;  /* 0x000b380001267983 */ /* 0x000f2c0000300a00 */
[----:B------:R-:W-:-:S02]  /*21b440*/  @P0 LOP3.LUT R2, R2, 0x2000000, RZ, 0xfc, !PT ;  /* 0x0200000002020812 */ /* 0x000fc400078efcff */
[----:B------:R-:W-:Y:S01]  /*21b450*/  LOP3.LUT P0, RZ, R4, 0x4000, RZ, 0xc0, !PT ;  /* 0x0000400004ff7812 */ /* 0x000fe2000780c0ff */
[----:B------:R0:W-:Y:S02]  /*21b460*/  @P2 STG.E.U8 desc[UR28][R36.64], R11 ;  /* 0x0000000b24002986 */ /* 0x0001e4000c10111c */
[----:B0-----:R-:W-:Y:S02]  /*21b470*/  PRMT R11, R22, 0x7773, RZ ;  /* 0x00007773160b7816 */ /* 0x001fe400000000ff */
[----:B------:R-:W4:Y:S04]  /*21b480*/  LDL.LU.64 R36, [R1+0xb30] ;  /* 0x000b300001247983 */ /* 0x000f280000300a00 */
[----:B------:R0:W-:Y:S02]  /*21b490*/  @P1 STG.E.U8 desc[UR28][R34.64], R11 ;  /* 0x0000000b22001986 */ /* 0x0001e4000c10111c */
[----:B0-----:R-:W-:-:S02]  /*21b4a0*/  PRMT R11, R23, 0x7770, RZ ;  /* 0x00007770170b7816 */ /* 0x001fc400000000ff */
        /* <DEDUP_REMOVED lines=25> */
[----:B0-----:R-:W-:Y:S02]  /*21b640*/  PRMT R11, R6, 0x7773, RZ ;  /* 0x00007773060b7816 */ /* 0x001fe400000000ff */
[----:B------:R-:W-:Y:S01]  /*21b650*/  LOP3.LUT P6, RZ, R4, 0x800000, RZ, 0xc0, !PT ;  /* 0x0080000004ff7812 */ /* 0x000fe200078cc0ff */
[----:B------:R-:W3:Y:S08]  /*21b660*/  LDL.LU R6, [R1+0xa0d8] ;  /* 0x00a0d80001067983 */ /* 0x000ef00000300800 */
[----:B------:R0:W-:Y:S01]  /*21b670*/  @P0 STG.E.U8 desc[UR28][R42.64], R11 ;  /* 0x0000000b2a000986 */ /* 0x0001e2000c10111c */
[----:B------:R-:W-:-:S02]  /*21b680*/  LOP3.LUT P0, RZ, R2, 0x40000, RZ, 0xc0, !PT ;  /* 0x0004000002ff7812 */ /* 0x000fc4000780c0ff */
[----:B------:R-:W-:Y:S02]  /*21b690*/  LOP3.LUT P3, RZ, R4, 0x1000000, RZ, 0xc0, !PT ;  /* 0x0100000004ff7812 */ /* 0x000fe4000786c0ff */
[----:B0-----:R-:W-:-:S09]  /*21b6a0*/  PRMT R11, R5, 0x7770, RZ ;  /* 0x00007770050b7816 */ /* 0x001fd200000000ff */
[----:B------:R0:W-:Y:S01]  /*21b6b0*/  @P0 STG.E.U8 desc[UR28][R40.64], R11 ;  /* 0x0000000b28000986 */ /* 0x0001e2000c10111c */
[----:B------:R-:W-:Y:S02]  /*21b6c0*/  LOP3.LUT P4, RZ, R4, 0x2000000, RZ, 0xc0, !PT ;  /* 0x0200000004ff7812 */ /* 0x000fe4000788c0ff */
[----:B0-----:R-:W-:-:S05]  /*21b6d0*/  PRMT R11, R5, 0x7771, RZ ;  /* 0x00007771050b7816 */ /* 0x001fca00000000ff */
[----:B----4-:R0:W-:Y:S01]  /*21b6e0*/  @P6 STG.E.U8 desc[UR28][R38.64], R11 ;  /* 0x0000000b26006986 */ /* 0x0101e2000c10111c */
[----:B------:R-:W-:Y:S02]  /*21b6f0*/  LOP3.LUT P5, RZ, R4, 0x4000000, RZ, 0xc0, !PT ;  /* 0x0400000004ff7812 */ /* 0x000fe400078ac0ff */
[----:B0-----:R-:W-:-:S05]  /*21b700*/  PRMT R11, R5, 0x7772, RZ ;  /* 0x00007772050b7816 */ /* 0x001fca00000000ff */
[----:B------:R0:W-:Y:S01]  /*21b710*/  @P3 STG.E.U8 desc[UR28][R36.64], R11 ;  /* 0x0000000b24003986 */ /* 0x0001e2000c10111c */
[C---:B------:R-:W-:Y:S02]  /*21b720*/  LOP3.LUT P2, RZ, R4.reuse, 0x8000000, RZ, 0xc0, !PT ;  /* 0x0800000004ff7812 */ /* 0x040fe4000784c0ff */
[----:B0-----:R-:W-:Y:S02]  /*21b730*/  PRMT R11, R5, 0x7773, RZ ;  /* 0x00007773050b7816 */ /* 0x001fe400000000ff */
[----:B------:R-:W-:Y:S01]  /*21b740*/  LOP3.LUT P1, RZ, R4, 0x10000000, RZ, 0xc0, !PT ;  /* 0x1000000004ff7812 */ /* 0x000fe2000782c0ff */
[----:B------:R-:W4:Y:S04]  /*21b750*/  LDL.LU R5, [R1+0xa0d4] ;  /* 0x00a0d40001057983 */ /* 0x000f280000300800 */
[----:B------:R0:W-:Y:S02]  /*21b760*/  @P4 STG.E.U8 desc[UR28][R34.64], R11 ;  /* 0x0000000b22004986 */ /* 0x0001e4000c10111c */
[----:B0-----:R-:W-:-:S05]  /*21b770*/  PRMT R11, R22, 0x7770, RZ ;  /* 0x00007770160b7816 */ /* 0x001fca00000000ff */
[----:B------:R0:W-:Y:S02]  /*21b780*/  @P5 STG.E.U8 desc[UR28][R32.64], R11 ;  /* 0x0000000b20005986 */ /* 0x0001e4000c10111c */
[----:B0-----:R-:W-:-:S05]  /*21b790*/  PRMT R11, R22, 0x7771, RZ ;  /* 0x00007771160b7816 */ /* 0x001fca00000000ff */
[----:B------:R0:W-:Y:S02]  /*21b7a0*/  @P2 STG.E.U8 desc[UR28][R30.64], R11 ;  /* 0x0000000b1e002986 */ /* 0x0001e4000c10111c */
[----:B0-----:R-:W-:-:S05]  /*21b7b0*/  PRMT R11, R22, 0x7772, RZ ;  /* 0x00007772160b7816 */ /* 0x001fca00000000ff */
[----:B--2---:R0:W-:Y:S04]  /*21b7c0*/  @P1 STG.E.U8 desc[UR28][R24.64], R11 ;  /* 0x0000000b18001986 */ /* 0x0041e8000c10111c */
[----:B0-----:R-:W2:Y:S04]  /*21b7d0*/  LDL.LU.64 R24, [R1+0xc50] ;  /* 0x000c500001187983 */ /* 0x001ea80000300a00 */
[----:B------:R-:W3:Y:S04]  /*21b7e0*/  LDL.LU.64 R38, [R1+0xc38] ;  /* 0x000c380001267983 */ /* 0x000ee80000300a00 */
[----:B------:R-:W3:Y:S04]  /*21b7f0*/  LDL.LU.64 R36, [R1+0xc30] ;  /* 0x000c300001247983 */ /* 0x000ee80000300a00 */
[----:B------:R-:W3:Y:S04]  /*21b800*/  LDL.LU.64 R34, [R1+0xc28] ;  /* 0x000c280001227983 */ /* 0x000ee80000300a00 */
[----:B------:R-:W3:Y:S04]  /*21b810*/  LDL.LU R23, [R1+0x65c] ;  /* 0x00065c0001177983 */ /* 0x000ee80000300800 */
[----:B------:R-:W3:Y:S04]  /*21b820*/  LDL.LU.64 R32, [R1+0xc20] ;  /* 0x000c200001207983 */ /* 0x000ee80000300a00 */
[----:B------:R-:W3:Y:S04]  /*21b830*/  LDL.LU.64 R30, [R1+0xbf8] ;  /* 0x000bf800011e7983 */ /* 0x000ee80000300a00 */
[----:B------:R-:W3:Y:S01]  /*21b840*/  LDL.LU R49, [R1+0x64c] ;  /* 0x00064c0001317983 */ /* 0x000ee20000300800 */
[----:B------:R-:W-:-:S02]  /*21b850*/  LOP3.LUT P4, RZ, R4, 0x20000000, RZ, 0xc0, !PT ;  /* 0x2000000004ff7812 */ /* 0x000fc4000788c0ff */
[----:B------:R-:W-:Y:S02]  /*21b860*/  PRMT R11, R22, 0x7773, RZ ;  /* 0x00007773160b7816 */ /* 0x000fe400000000ff */
[C---:B------:R-:W-:Y:S02]  /*21b870*/  LOP3.LUT P5, RZ, R4.reuse, 0x40000000, RZ, 0xc0, !PT ;  /* 0x4000000004ff7812 */ /* 0x040fe400078ac0ff */
[----:B------:R-:W-:Y:S02]  /*21b880*/  LOP3.LUT P2, RZ, R4, 0x80000000, RZ, 0xc0, !PT ;  /* 0x8000000004ff7812 */ /* 0x000fe4000784c0ff */
[----:B------:R-:W-:Y:S02]  /*21b890*/  LOP3.LUT R2, R2, 0xfffffbff, RZ, 0xc0, !PT ;  /* 0xfffffbff02027812 */ /* 0x000fe400078ec0ff */
[C---:B----4-:R-:W-:Y:S02]  /*21b8a0*/  LOP3.LUT P1, RZ, R5.reuse, 0x1, RZ, 0xc0, !PT ;  /* 0x0000000105ff7812 */ /* 0x050fe4000782c0ff */
[----:B------:R-:W-:Y:S01]  /*21b8b0*/  LOP3.LUT P0, RZ, R5, 0x200, RZ, 0xc0, !PT ;  /* 0x0000020005ff7812 */ /* 0x000fe2000780c0ff */
[----:B--2---:R0:W-:Y:S04]  /*21b8c0*/  @P4 STG.E.U8 desc[UR28][R24.64], R11 ;  /* 0x0000000b18004986 */ /* 0x0041e8000c10111c */
[----:B0-----:R-:W2:Y:S04]  /*21b8d0*/  LDL.LU.64 R24, [R1+0xbf0] ;  /* 0x000bf00001187983 */ /* 0x001ea80000300a00 */
[----:B------:R-:W4:Y:S04]  /*21b8e0*/  LDL.LU.64 R50, [R1+0xbe8] ;  /* 0x000be80001327983 */ /* 0x000f280000300a00 */
[----:B------:R-:W4:Y:S04]  /*21b8f0*/  LDL.LU.64 R16, [R1+0xbe0] ;  /* 0x000be00001107983 */ /* 0x000f280000300a00 */
[----:B------:R-:W4:Y:S04]  /*21b900*/  LDL.LU R22, [R1+0x63c] ;  /* 0x00063c0001167983 */ /* 0x000f280000300800 */
[----:B------:R-:W4:Y:S04]  /*21b910*/  LDL.LU.64 R46, [R1+0xbc8] ;  /* 0x000bc800012e7983 */ /* 0x000f280000300a00 */
[----:B------:R-:W4:Y:S04]  /*21b920*/  LDL.LU.64 R44, [R1+0xbc0] ;  /* 0x000bc000012c7983 */ /* 0x000f280000300a00 */
[----:B------:R-:W4:Y:S01]  /*21b930*/  LDL.LU.64 R42, [R1+0xbb8] ;  /* 0x000bb800012a7983 */ /* 0x000f220000300a00 */
[----:B---3--:R-:W-:-:S03]  /*21b940*/  PRMT R11, R23, 0x7770, RZ ;  /* 0x00007770170b7816 */ /* 0x008fc600000000ff */
[----:B------:R-:W3:Y:S04]  /*21b950*/  LDL.LU.64 R40, [R1+0xc70] ;  /* 0x000c700001287983 */ /* 0x000ee80000300a00 */
[----:B------:R0:W-:Y:S02]  /*21b960*/  @P5 STG.E.U8 desc[UR28][R38.64], R11 ;  /* 0x0000000b26005986 */ /* 0x0001e4000c10111c */
[C---:B0-----:R-:W-:Y:S02]  /*21b970*/  PRMT R11, R23.reuse, 0x7771, RZ ;  /* 0x00007771170b7816 */ /* 0x041fe400000000ff */
[----:B------:R-:W3:Y:S04]  /*21b980*/  LDL.LU.64 R38, [R1+0xc68] ;  /* 0x000c680001267983 */ /* 0x000ee80000300a00 */
[----:B------:R0:W-:Y:S02]  /*21b990*/  @P2 STG.E.U8 desc[UR28][R36.64], R11 ;  /* 0x0000000b24002986 */ /* 0x0001e4000c10111c */
[----:B0-----:R-:W-:-:S02]  /*21b9a0*/  PRMT R11, R23, 0x7772, RZ ;  /* 0x00007772170b7816 */ /* 0x001fc400000000ff */
[----:B------:R-:W3:Y:S04]  /*21b9b0*/  LDL.LU.64 R36, [R1+0xd08] ;  /* 0x000d080001247983 */ /* 0x000ee80000300a00 */
[----:B------:R0:W-:Y:S04]  /*21b9c0*/  @P1 STG.E.U8 desc[UR28][R34.64], R11 ;  /* 0x0000000b22001986 */ /* 0x0001e8000c10111c */
[----:B0-----:R-:W3:Y:S01]  /*21b9d0*/  LDL.LU.64 R34, [R1+0xd00] ;  /* 0x000d000001227983 */ /* 0x001ee20000300a00 */
[----:B------:R-:W-:Y:S02]  /*21b9e0*/  @P0 LOP3.LUT R2, R2, 0x400, RZ, 0xfc, !PT ;  /* 0x0000040002020812 */ /* 0x000fe400078efcff */
[----:B------:R-:W-:-:S02]  /*21b9f0*/  LOP3.LUT P0, RZ, R5, 0x100, RZ, 0xc0, !PT ;  /* 0x0000010005ff7812 */ /* 0x000fc4000780c0ff */
        /* <DEDUP_REMOVED lines=19> */
[----:B------:R-:W-:Y:S02]  /*21bb30*/  PRMT R11, R23, 0x7773, RZ ;  /* 0x00007773170b7816 */ /* 0x000fe400000000ff */
[----:B------:R-:W3:Y:S07]  /*21bb40*/  LDL.LU R23, [R1+0x61c] ;  /* 0x00061c0001177983 */ /* 0x000eee0000300800 */
[----:B------:R-:W-:-:S02]  /*21bb50*/  @P0 LOP3.LUT R2, R2, 0x20000, RZ, 0xfc, !PT ;  /* 0x0002000002020812 */ /* 0x000fc400078efcff */
[----:B------:R-:W-:-:S13]  /*21bb60*/  LOP3.LUT P0, RZ, R5, 0x2, RZ, 0xc0, !PT ;  /* 0x0000000205ff7812 */ /* 0x000fda000780c0ff */
[----:B------:R0:W-:Y:S01]  /*21bb70*/  @P0 STG.E.U8 desc[UR28][R32.64], R11 ;  /* 0x0000000b20000986 */ /* 0x0001e2000c10111c */
[C---:B------:R-:W-:Y:S02]  /*21bb80*/  LOP3.LUT P0, RZ, R2.reuse, 0x20000, RZ, 0xc0, !PT ;  /* 0x0002000002ff7812 */ /* 0x040fe4000780c0ff */
[----:B0-----:R-:W-:Y:S01]  /*21bb90*/  PRMT R11, R49, 0x7770, RZ ;  /* 0x00007770310b7816 */ /* 0x001fe200000000ff */
[----:B------:R-:W3:Y:S10]  /*21bba0*/  LDL.LU.64 R32, [R1+0xcf8] ;  /* 0x000cf80001207983 */ /* 0x000ef40000300a00 */
[----:B------:R0:W-:Y:S01]  /*21bbb0*/  @P0 STG.E.U8 desc[UR28][R30.64], R11 ;  /* 0x0000000b1e000986 */ /* 0x0001e2000c10111c */
[----:B------:R-:W-:-:S02]  /*21bbc0*/  LOP3.LUT P0, RZ, R2, 0x10000, RZ, 0xc0, !PT ;  /* 0x0001000002ff7812 */ /* 0x000fc4000780c0ff */
[----:B0-----:R-:W-:Y:S01]  /*21bbd0*/  PRMT R11, R49, 0x7771, RZ ;  /* 0x00007771310b7816 */ /* 0x001fe200000000ff */
[----:B------:R-:W3:Y:S10]  /*21bbe0*/  LDL.LU.64 R30, [R1+0xcf0] ;  /* 0x000cf000011e7983 */ /* 0x000ef40000300a00 */
[----:B--2---:R0:W-:Y:S01]  /*21bbf0*/  @P0 STG.E.U8 desc[UR28][R24.64], R11 ;  /* 0x0000000b18000986 */ /* 0x0041e2000c10111c */
[----:B------:R-:W-:-:S02]  /*21bc00*/  LOP3.LUT P0, RZ, R2, 0x8000, RZ, 0xc0, !PT ;  /* 0x0000800002ff7812 */ /* 0x000fc4000780c0ff */
[----:B0-----:R-:W-:Y:S01]  /*21bc10*/  PRMT R11, R49, 0x7772, RZ ;  /* 0x00007772310b7816 */ /* 0x001fe200000000ff */
[----:B------:R-:W2:Y:S10]  /*21bc20*/  LDL.LU.64 R24, [R1+0xce8] ;  /* 0x000ce80001187983 */ /* 0x000eb40000300a00 */
[----:B----4-:R0:W-:Y:S01]  /*21bc30*/  @P0 STG.E.U8 desc[UR28][R50.64], R11 ;  /* 0x0000000b32000986 */ /* 0x0101e2000c10111c */
[----:B------:R-:W-:-:S02]  /*21bc40*/  LOP3.LUT P0, RZ, R2, 0x4000, RZ, 0xc0, !PT ;  /* 0x0000400002ff7812 */ /* 0x000fc4000780c0ff */
        /* <DEDUP_REMOVED lines=18> */
[----:B------:R0:W-:Y:S02]  /*21bd70*/  @P6 STG.E.U8 desc[UR28][R38.64], R11 ;  /* 0x0000000b26006986 */ /* 0x0001e4000c10111c */
[----:B0-----:R-:W-:-:S05]  /*21bd80*/  PRMT R11, R6, 0x7771, RZ ;  /* 0x00007771060b7816 */ /* 0x001fca00000000ff */
[----:B------:R0:W-:Y:S02]  /*21bd90*/  @P3 STG.E.U8 desc[UR28][R36.64], R11 ;  /* 0x0000000b24003986 */ /* 0x0001e4000c10111c */
[----:B0-----:R-:W-:-:S05]  /*21bda0*/  PRMT R11, R6, 0x7772, RZ ;  /* 0x00007772060b7816 */ /* 0x001fca00000000ff */
[----:B------:R0:W-:Y:S02]  /*21bdb0*/  @P4 STG.E.U8 desc[UR28][R34.64], R11 ;  /* 0x0000000b22004986 */ /* 0x0001e4000c10111c */
[----:B0-----:R-:W-:Y:S02]  /*21bdc0*/  PRMT R11, R6, 0x7773, RZ ;  /* 0x00007773060b7816 */ /* 0x001fe400000000ff */
[----:B------:R-:W3:Y:S04]  /*21bdd0*/  LDL.LU R6, [R1+0xa0d0] ;  /* 0x00a0d00001067983 */ /* 0x000ee80000300800 */
[----:B------:R-:W4:Y:S01]  /*21bde0*/  LDL.LU.64 R36, [R1+0xce0] ;  /* 0x000ce00001247983 */ /* 0x000f220000300a00 */
[C---:B------:R-:W-:Y:S02]  /*21bdf0*/  LOP3.LUT P5, RZ, R5.reuse, 0x2000, RZ, 0xc0, !PT ;  /* 0x0000200005ff7812 */ /* 0x040fe400078ac0ff */
[----:B------:R-:W-:Y:S01]  /*21be00*/  LOP3.LUT P2, RZ, R5, 0x4000, RZ, 0xc0, !PT ;  /* 0x0000400005ff7812 */ /* 0x000fe2000784c0ff */
[----:B------:R-:W3:Y:S10]  /*21be10*/  LDL.LU.64 R40, [R1+0xcc8] ;  /* 0x000cc80001287983 */ /* 0x000ef40000300a00 */
[----:B------:R0:W-:Y:S02]  /*21be20*/  @P5 STG.E.U8 desc[UR28][R32.64], R11 ;  /* 0x0000000b20005986 */ /* 0x0001e4000c10111c */
[----:B0-----:R-:W-:-:S05]  /*21be30*/  PRMT R11, R23, 0x7770, RZ ;  /* 0x00007770170b7816 */ /* 0x001fca00000000ff */
[----:B------:R0:W-:Y:S04]  /*21be40*/  @P2 STG.E.U8 desc[UR28][R30.64], R11 ;  /* 0x0000000b1e002986 */ /* 0x0001e8000c10111c */
[----:B0-----:R-:W3:Y:S04]  /*21be50*/  LDL.LU.64 R30, [R1+0xcc0] ;  /* 0x000cc000011e7983 */ /* 0x001ee80000300a00 */
[----:B------:R-:W3:Y:S04]  /*21be60*/  LDL.LU.64 R38, [R1+0xcb8] ;  /* 0x000cb80001267983 */ /* 0x000ee80000300a00 */
[----:B------:R-:W3:Y:S04]  /*21be70*/  LDL.LU.64 R34, [R1+0xcb0] ;  /* 0x000cb00001227983 */ /* 0x000ee80000300a00 */
[----:B------:R-:W3:Y:S01]  /*21be80*/  LDL.LU R33, [R1+0x60c] ;  /* 0x00060c0001217983 */ /* 0x000ee20000300800 */
[----:B------:R-:W-:-:S02]  /*21be90*/  LOP3.LUT P1, RZ, R5, 0x8000, RZ, 0xc0, !PT ;  /* 0x0000800005ff7812 */ /* 0x000fc4000782c0ff */
[----:B------:R-:W-:Y:S02]  /*21bea0*/  PRMT R11, R23, 0x7771, RZ ;  /* 0x00007771170b7816 */ /* 0x000fe400000000ff */
[----:B------:R-:W-:-:S09]  /*21beb0*/  LOP3.LUT P4, RZ, R5, 0x10000, RZ, 0xc0, !PT ;  /* 0x0001000005ff7812 */ /* 0x000fd2000788c0ff */
[----:B--2---:R0:W-:Y:S04]  /*21bec0*/  @P1 STG.E.U8 desc[UR28][R24.64], R11 ;  /* 0x0000000b18001986 */ /* 0x0041e8000c10111c */
[----:B0-----:R-:W2:Y:S01]  /*21bed0*/  LDL.LU.64 R24, [R1+0xca8] ;  /* 0x000ca80001187983 */ /* 0x001ea20000300a00 */
[----:B------:R-:W-:-:S05]  /*21bee0*/  PRMT R11, R23, 0x7772, RZ ;  /* 0x00007772170b7816 */ /* 0x000fca00000000ff */
[----:B----4-:R0:W-:Y:S04]  /*21bef0*/  @P4 STG.E.U8 desc[UR28][R36.64], R11 ;  /* 0x0000000b24004986 */ /* 0x0101e8000c10111c */
[----:B0-----:R-:W4:Y:S01]  /*21bf00*/  LDL.LU R36, [R1+0x5fc] ;  /* 0x0005fc0001247983 */ /* 0x001f220000300800 */
[----:B------:R-:W-:-:S03]  /*21bf10*/  PRMT R11, R23, 0x7773, RZ ;  /* 0x00007773170b7816 */ /* 0x000fc600000000ff */
[----:B------:R-:W4:Y:S01]  /*21bf20*/  LDL.LU.64 R22, [R1+0xca0] ;  /* 0x000ca00001167983 */ /* 0x000f220000300a00 */
[C---:B------:R-:W-:Y:S02]  /*21bf30*/  LOP3.LUT P0, RZ, R5.reuse, 0x10000000, RZ, 0xc0, !PT ;  /* 0x1000000005ff7812 */ /* 0x040fe4000780c0ff */
[----:B------:R-:W-:Y:S01]  /*21bf40*/  LOP3.LUT R2, R2, 0xfffffffb, RZ, 0xc0, !PT ;  /* 0xfffffffb02027812 */ /* 0x000fe200078ec0ff */
[----:B------:R-:W4:Y:S01]  /*21bf50*/  LDL.LU.64 R50, [R1+0xc88] ;  /* 0x000c880001327983 */ /* 0x000f220000300a00 */
[----:B------:R-:W-:-:S03]  /*21bf60*/  LOP3.LUT P5, RZ, R5, 0x20000, RZ, 0xc0, !PT ;  /* 0x0002000005ff7812 */ /* 0x000fc600078ac0ff */
[----:B------:R-:W4:Y:S01]  /*21bf70*/  LDL.LU.64 R48, [R1+0xc80] ;  /* 0x000c800001307983 */ /* 0x000f220000300a00 */
[----:B------:R-:W-:-:S03]  /*21bf80*/  LOP3.LUT P2, RZ, R5, 0x40000, RZ, 0xc0, !PT ;  /* 0x0004000005ff7812 */ /* 0x000fc6000784c0ff */
[----:B------:R-:W4:Y:S02]  /*21bf90*/  LDL.LU.64 R16, [R1+0xc78] ;  /* 0x000c780001107983 */ /* 0x000f240000300a00 */
        /* <DEDUP_REMOVED lines=11> */
[----:B------:R-:W-:Y:S01]  /*21c050*/  LOP3.LUT R2, R2, 0xffffffbf, RZ, 0xc0, !PT ;  /* 0xffffffbf02027812 */ /* 0x000fe200078ec0ff */
[----:B---3--:R0:W-:Y:S10]  /*21c060*/  @P5 STG.E.U8 desc[UR28][R40.64], R11 ;  /* 0x0000000b28005986 */ /* 0x0081f4000c10111c */
[----:B------:R-:W-:-:S02]  /*21c070*/  @P0 LOP3.LUT R2, R2, 0x40, RZ, 0xfc, !PT ;  /* 0x0000004002020812 */ /* 0x000fc400078efcff */
[----:B------:R-:W-:Y:S02]  /*21c080*/  LOP3.LUT P0, RZ, R5, 0x800000, RZ, 0xc0, !PT ;  /* 0x0080000005ff7812 */ /* 0x000fe4000780c0ff */
[----:B------:R-:W-:Y:S02]  /*21c090*/  LOP3.LUT R2, R2, 0xffffff7f, RZ, 0xc0, !PT ;  /* 0xffffff7f02027812 */ /* 0x000fe400078ec0ff */
[----:B0-----:R-:W-:-:S05]  /*21c0a0*/  PRMT R11, R33, 0x7770, RZ ;  /* 0x00007770210b7816 */ /* 0x001fca00000000ff */
[----:B------:R0:W-:Y:S04]  /*21c0b0*/  @P2 STG.E.U8 desc[UR28][R30.64], R11 ;  /* 0x0000000b1e002986 */ /* 0x0001e8000c10111c */
[----:B------:R-:W-:Y:S02]  /*21c0c0*/  @P0 LOP3.LUT R2, R2, 0x80, RZ, 0xfc, !PT ;  /* 0x0000008002020812 */ /* 0x000fe400078efcff */
[----:B------:R-:W-:Y:S01]  /*21c0d0*/  LOP3.LUT P0, RZ, R5, 0x400000, RZ, 0xc0, !PT ;  /* 0x0040000005ff7812 */ /* 0x000fe2000780c0ff */
[----:B0-----:R-:W3:Y:S01]  /*21c0e0*/  LDL.LU R30, [R1+0x5e0] ;  /* 0x0005e000011e7983 */ /* 0x001ee20000300800 */
[----:B------:R-:W-:-:S03]  /*21c0f0*/  LOP3.LUT R2, R2, 0xfffffeff, RZ, 0xc0, !PT ;  /* 0xfffffeff02027812 */ /* 0x000fc600078ec0ff */
[----:B------:R-:W3:Y:S08]  /*21c100*/  LDL.LU.64 R46, [R1+0xd20] ;  /* 0x000d2000012e7983 */ /* 0x000ef00000300a00 */
[----:B------:R-:W-:Y:S01]  /*21c110*/  @P0 LOP3.LUT R2, R2, 0x100, RZ, 0xfc, !PT ;  /* 0x0000010002020812 */ /* 0x000fe200078efcff */
[----:B------:R-:W3:Y:S01]  /*21c120*/  LDL.LU.64 R44, [R1+0xd60] ;  /* 0x000d6000012c7983 */ /* 0x000ee20000300a00 */
[----:B------:R-:W-:-:S02]  /*21c130*/  LOP3.LUT P0, RZ, R5, 0x200000, RZ, 0xc0, !PT ;  /* 0x0020000005ff7812 */ /* 0x000fc4000780c0ff */
[----:B------:R-:W-:Y:S01]  /*21c140*/  LOP3.LUT P1, RZ, R5, 0x80000, RZ, 0xc0, !PT ;  /* 0x0008000005ff7812 */ /* 0x000fe2000782c0ff */
[----:B------:R-:W3:Y:S01]  /*21c150*/  LDL.LU R31, [R1+0x5d0] ;  /* 0x0005d000011f7983 */ /* 0x000ee20000300800 */
[----:B------:R-:W-:Y:S02]  /*21c160*/  LOP3.LUT R2, R2, 0xfffffdff, RZ, 0xc0, !PT ;  /* 0xfffffdff02027812 */ /* 0x000fe400078ec0ff */
[----:B------:R-:W-:Y:S01]  /*21c170*/  PRMT R11, R33, 0x7771, RZ ;  /* 0x00007771210b7816 */ /* 0x000fe200000000ff */
[----:B------:R-:W3:Y:S04]  /*21c180*/  LDL.LU.64 R42, [R1+0xd58] ;  /* 0x000d5800012a7983 */ /* 0x000ee80000300a00 */
[----:B------:R-:W3:Y:S02]  /*21c190*/  LDL.LU.64 R40, [R1+0xd50] ;  /* 0x000d500001287983 */ /* 0x000ee40000300a00 */
[----:B------:R-:W-:-:S02]  /*21c1a0*/  @P0 LOP3.LUT R2, R2, 0x200, RZ, 0xfc, !PT ;  /* 0x0000020002020812 */ /* 0x000fc400078efcff */
[----:B------:R-:W-:Y:S01]  /*21c1b0*/  LOP3.LUT P0, RZ, R5, 0x100000, RZ, 0xc0, !PT ;  /* 0x0010000005ff7812 */ /* 0x000fe2000780c0ff */
[----:B------:R0:W-:Y:S02]  /*21c1c0*/  @P1 STG.E.U8 desc[UR28][R38.64], R11 ;  /* 0x0000000b26001986 */ /* 0x0001e4000c10111c */
[----:B0-----:R-:W-:Y:S02]  /*21c1d0*/  PRMT R11, R33, 0x7772, RZ ;  /* 0x00007772210b7816 */ /* 0x001fe400000000ff */
[----:B------:R-:W3:Y:S08]  /*21c1e0*/  LDL.LU.64 R38, [R1+0xd48] ;  /* 0x000d480001267983 */ /* 0x000ef00000300a00 */
[----:B------:R0:W-:Y:S01]  /*21c1f0*/  @P0 STG.E.U8 desc[UR28][R34.64], R11 ;  /* 0x0000000b22000986 */ /* 0x0001e2000c10111c */
[----:B------:R-:W-:-:S02]  /*21c200*/  LOP3.LUT P0, RZ, R2, 0x200, RZ, 0xc0, !PT ;  /* 0x0000020002ff7812 */ /* 0x000fc4000780c0ff */
[----:B0-----:R-:W-:Y:S01]  /*21c210*/  PRMT R11, R33, 0x7773, RZ ;  /* 0x00007773210b7816 */ /* 0x001fe200000000ff */
[----:B------:R-:W3:Y:S10]  /*21c220*/  LDL.LU.64 R34, [R1+0xd40] ;  /* 0x000d400001227983 */ /* 0x000ef40000300a00 */
[----:B--2---:R0:W-:Y:S01]  /*21c230*/  @P0 STG.E.U8 desc[UR28][R24.64], R11 ;  /* 0x0000000b18000986 */ /* 0x0041e2000c10111c */
[----:B------:R-:W-:-:S03]  /*21c240*/  LOP3.LUT P0, RZ, R2, 0x100, RZ, 0xc0, !PT ;  /* 0x0000010002ff7812 */ /* 0x000fc6000780c0ff */
[----:B------:R-:W2:Y:S04]  /*21c250*/  LDL.LU.64 R32, [R1+0xd38] ;  /* 0x000d380001207983 */ /* 0x000ea80000300a00 */
[----:B0-----:R-:W2:Y:S04]  /*21c260*/  LDL.LU.64 R24, [R1+0xd30] ;  /* 0x000d300001187983 */ /* 0x001ea80000300a00 */
[----:B------:R-:W2:Y:S01]  /*21c270*/  LDL.LU R37, [R1+0x5c0] ;  /* 0x0005c00001257983 */ /* 0x000ea20000300800 */
[----:B----4-:R-:W-:-:S05]  /*21c280*/  PRMT R11, R36, 0x7770, RZ ;  /* 0x00007770240b7816 */ /* 0x010fca00000000ff */
[----:B------:R0:W-:Y:S04]  /*21c290*/  @P0 STG.E.U8 desc[UR28][R22.64], R11 ;  /* 0x0000000b16000986 */ /* 0x0001e8000c10111c */
[----:B0-----:R-:W4:Y:S01]  /*21c2a0*/  LDL.LU.64 R22, [R1+0xd28] ;  /* 0x000d280001167983 */ /* 0x001f220000300a00 */
        /* <DEDUP_REMOVED lines=11> */
[----:B---3--:R-:W-:-:S09]  /*21c360*/  PRMT R11, R30, 0x7770, RZ ;  /* 0x000077701e0b7816 */ /* 0x008fd200000000ff */
        /* <DEDUP_REMOVED lines=19> */
[----:B--2---:R0:W-:Y:S02]  /*21c4a0*/  @P5 STG.E.U8 desc[UR28][R32.64], R11 ;  /* 0x0000000b20005986 */ /* 0x0041e4000c10111c */
[----:B0-----:R-:W-:-:S05]  /*21c4b0*/  PRMT R11, R31, 0x7773, RZ ;  /* 0x000077731f0b7816 */ /* 0x001fca00000000ff */
[----:B------:R0:W-:Y:S02]  /*21c4c0*/  @P2 STG.E.U8 desc[UR28][R24.64], R11 ;  /* 0x0000000b18002986 */ /* 0x0001e4000c10111c */
[----:B0-----:R-:W-:-:S05]  /*21c4d0*/  PRMT R11, R37, 0x7770, RZ ;  /* 0x00007770250b7816 */ /* 0x001fca00000000ff */
[----:B----4-:R0:W-:Y:S04]  /*21c4e0*/  @P1 STG.E.U8 desc[UR28][R22.64], R11 ;  /* 0x0000000b16001986 */ /* 0x0101e8000c10111c */
[----:B0-----:R-:W2:Y:S04]  /*21c4f0*/  LDL.LU.64 R22, [R1+0xd90] ;  /* 0x000d900001167983 */ /* 0x001ea80000300a00 */
[----:B------:R-:W3:Y:S04]  /*21c500*/  LDL.LU.64 R38, [R1+0xd88] ;  /* 0x000d880001267983 */ /* 0x000ee80000300a00 */
[----:B------:R-:W4:Y:S04]  /*21c510*/  LDL.LU.64 R34, [R1+0xd80] ;  /* 0x000d800001227983 */ /* 0x000f280000300a00 */
[----:B------:R-:W4:Y:S04]  /*21c520*/  LDL.LU.64 R32, [R1+0xd78] ;  /* 0x000d780001207983 */ /* 0x000f280000300a00 */
[----:B------:R-:W4:Y:S04]  /*21c530*/  LDL.LU.64 R30, [R1+0xd70] ;  /* 0x000d7000011e7983 */ /* 0x000f280000300a00 */
[----:B------:R-:W4:Y:S04]  /*21c540*/  LDL.LU.64 R24, [R1+0xd68] ;  /* 0x000d680001187983 */ /* 0x000f280000300a00 */
[----:B------:R-:W4:Y:S01]  /*21c550*/  LDL.LU R51, [R1+0x5b0] ;  /* 0x0005b00001337983 */ /* 0x000f220000300800 */
[----:B------:R-:W-:-:S02]  /*21c560*/  LOP3.LUT P4, RZ, R6, 0x8, RZ, 0xc0, !PT ;  /* 0x0000000806ff7812 */ /* 0x000fc4000788c0ff */
[----:B------:R-:W-:Y:S02]  /*21c570*/  PRMT R11, R37, 0x7771, RZ ;  /* 0x00007771250b7816 */ /* 0x000fe400000000ff */
        /* <DEDUP_REMOVED lines=15> */
[----:B------:R-:W2:Y:S04]  /*21c670*/  LDL.LU R36, [R1+0x5a0] ;  /* 0x0005a00001247983 */ /* 0x000ea80000300800 */
[----:B------:R-:W2:Y:S01]  /*21c680*/  LDL.LU.64 R48, [R1+0xd98] ;  /* 0x000d980001307983 */ /* 0x000ea20000300a00 */
[----:B------:R-:W-:-:S03]  /*21c690*/  LOP3.LUT R3, R3, 0xbfffffff, RZ, 0xc0, !PT ;  /* 0xbfffffff03037812 */ /* 0x000fc600078ec0ff */
[----:B------:R-:W2:Y:S01]  /*21c6a0*/  LDL.LU.64 R16, [R1+0x14b8] ;  /* 0x0014b80001107983 */ /* 0x000ea20000300a00 */
[----:B------:R-:W-:Y:S02]  /*21c6b0*/  @P0 LOP3.LUT R3, R3, 0x40000000, RZ, 0xfc, !PT ;  /* 0x4000000003030812 */ /* 0x000fe400078efcff */
[C---:B------:R-:W-:Y:S01]  /*21c6c0*/  LOP3.LUT P0, RZ, R6.reuse, 0x400, RZ, 0xc0, !PT ;  /* 0x0000040006ff7812 */ /* 0x040fe2000780c0ff */
[----:B------:R-:W2:Y:S01]  /*21c6d0*/  LDL.LU.64 R46, [R1+0x14b0] ;  /* 0x0014b000012e7983 */ /* 0x000ea20000300a00 */
[----:B------:R-:W-:Y:S02]  /*21c6e0*/  LOP3.LUT R3, R3, 0x7fffffff, RZ, 0xc0, !PT ;  /* 0x7fffffff03037812 */ /* 0x000fe400078ec0ff */
[----:B------:R-:W-:Y:S01]  /*21c6f0*/  LOP3.LUT P5, RZ, R6, 0x10, RZ, 0xc0, !PT ;  /* 0x0000001006ff7812 */ /* 0x000fe200078ac0ff */
[----:B------:R-:W2:Y:S08]  /*21c700*/  LDL.LU.64 R44, [R1+0x14a8] ;  /* 0x0014a800012c7983 */ /* 0x000eb00000300a00 */
[----:B------:R-:W-:-:S02]  /*21c710*/  @P0 LOP3.LUT R3, R3, 0x80000000, RZ, 0xfc, !PT ;  /* 0x8000000003030812 */ /* 0x000fc400078efcff */
[----:B------:R-:W-:Y:S02]  /*21c720*/  LOP3.LUT P0, RZ, R6, 0x200, RZ, 0xc0, !PT ;  /* 0x0000020006ff7812 */ /* 0x000fe4000780c0ff */
[----:B------:R-:W-:Y:S02]  /*21c730*/  PRMT R11, R37, 0x7772, RZ ;  /* 0x00007772250b7816 */ /* 0x000fe400000000ff */
[----:B------:R-:W-:-:S03]  /*21c740*/  LOP3.LUT R2, R2, 0xfffffffe, RZ, 0xc0, !PT ;  /* 0xfffffffe02027812 */ /* 0x000fc600078ec0ff */
[----:B---3--:R0:W-:Y:S01]  /*21c750*/  @P5 STG.E.U8 desc[UR28][R38.64], R11 ;  /* 0x0000000b26005986 */ /* 0x0081e2000c10111c */
[----:B------:R-:W-:-:S05]  /*21c760*/  LOP3.LUT P2, RZ, R6, 0x20, RZ, 0xc0, !PT ;  /* 0x0000002006ff7812 */ /* 0x000fca000784c0ff */
[----:B------:R-:W-:Y:S02]  /*21c770*/  @P0 LOP3.LUT R2, R2, 0x1, RZ, 0xfc, !PT ;  /* 0x0000000102020812 */ /* 0x000fe400078efcff */
[C---:B------:R-:W-:Y:S02]  /*21c780*/  LOP3.LUT P0, RZ, R6.reuse, 0x100, RZ, 0xc0, !PT ;  /* 0x0000010006ff7812 */ /* 0x040fe4000780c0ff */
[----:B0-----:R-:W-:Y:S02]  /*21c790*/  PRMT R11, R37, 0x7773, RZ ;  /* 0x00007773250b7816 */ /* 0x001fe400000000ff */
[----:B------:R-:W3:Y:S01]  /*21c7a0*/  LDL.LU R37, [R1+0x590] ;  /* 0x0005900001257983 */ /* 0x000ee20000300800 */
[----:B------:R-:W-:-:S03]  /*21c7b0*/  LOP3.LUT P1, RZ, R6, 0x40, RZ, 0xc0, !PT ;  /* 0x0000004006ff7812 */ /* 0x000fc6000782c0ff */
[----:B------:R-:W3:Y:S01]  /*21c7c0*/  LDL.LU.64 R42, [R1+0x14a0] ;  /* 0x0014a000012a7983 */ /* 0x000ee20000300a00 */
[----:B------:R-:W-:-:S03]  /*21c7d0*/  LOP3.LUT R2, R2, 0xfffffffd, RZ, 0xc0, !PT ;  /* 0xfffffffd02027812 */ /* 0x000fc600078ec0ff */
[----:B----4-:R0:W-:Y:S01]  /*21c7e0*/  @P2 STG.E.U8 desc[UR28][R34.64], R11 ;  /* 0x0000000b22002986 */ /* 0x0101e2000c10111c */
[----:B------:R-:W-:Y:S02]  /*21c7f0*/  @P0 LOP3.LUT R2, R2, 0x2, RZ, 0xfc, !PT ;  /* 0x0000000202020812 */ /* 0x000fe400078efcff */
[----:B------:R-:W-:Y:S01]  /*21c800*/  LOP3.LUT P0, RZ, R6, 0x80, RZ, 0xc0, !PT ;  /* 0x0000008006ff7812 */ /* 0x000fe2000780c0ff */
[----:B------:R-:W4:Y:S04]  /*21c810*/  LDL.LU.64 R40, [R1+0x1478] ;  /* 0x0014780001287983 */ /* 0x000f280000300a00 */
[----:B------:R-:W4:Y:S01]  /*21c820*/  LDL.LU.64 R38, [R1+0x1470] ;  /* 0x0014700001267983 */ /* 0x000f220000300a00 */
[----:B0-----:R-:W-:-:S03]  /*21c830*/  PRMT R11, R51, 0x7770, RZ ;  /* 0x00007770330b7816 */ /* 0x001fc600000000ff */
[----:B------:R-:W4:Y:S04]  /*21c840*/  LDL.LU.64 R34, [R1+0x1458] ;  /* 0x0014580001227983 */ /* 0x000f280000300a00 */
[----:B------:R0:W-:Y:S02]  /*21c850*/  @P1 STG.E.U8 desc[UR28][R32.64], R11 ;  /* 0x0000000b20001986 */ /* 0x0001e4000c10111c */
[----:B0-----:R-:W-:Y:S02]  /*21c860*/  PRMT R11, R51, 0x7771, RZ ;  /* 0x00007771330b7816 */ /* 0x001fe400000000ff */
[----:B------:R-:W4:Y:S04]  /*21c870*/  LDL.LU.64 R32, [R1+0x1450] ;  /* 0x0014500001207983 */ /* 0x000f280000300a00 */
[----:B------:R0:W-:Y:S01]  /*21c880*/  @P0 STG.E.U8 desc[UR28][R30.64], R11 ;  /* 0x0000000b1e000986 */ /* 0x0001e2000c10111c */
[----:B------:R-:W-:-:S02]  /*21c890*/  LOP3.LUT P0, RZ, R2, 0x2, RZ, 0xc0, !PT ;  /* 0x0000000202ff7812 */ /* 0x000fc4000780c0ff */
[----:B0-----:R-:W-:Y:S01]  /*21c8a0*/  PRMT R11, R51, 0x7772, RZ ;  /* 0x00007772330b7816 */ /* 0x001fe200000000ff */
[----:B------:R-:W4:Y:S10]  /*21c8b0*/  LDL.LU.64 R30, [R1+0x1448] ;  /* 0x00144800011e7983 */ /* 0x000f340000300a00 */
[----:B------:R0:W-:Y:S01]  /*21c8c0*/  @P0 STG.E.U8 desc[UR28][R24.64], R11 ;  /* 0x0000000b18000986 */ /* 0x0001e2000c10111c */
[----:B------:R-:W-:-:S02]  /*21c8d0*/  LOP3.LUT P0, RZ, R2, 0x1, RZ, 0xc0, !PT ;  /* 0x0000000102ff7812 */ /* 0x000fc4000780c0ff */
[----:B------:R-:W-:Y:S01]  /*21c8e0*/  PRMT R2, R51, 0x7773, RZ ;  /* 0x0000777333027816 */ /* 0x000fe200000000ff */
[----:B0-----:R-:W4:Y:S10]  /*21c8f0*/  LDL.LU.64 R24, [R1+0x1440] ;  /* 0x0014400001187983 */ /* 0x001f340000300a00 */
[----:B--2---:R0:W-:Y:S04]  /*21c900*/  @P0 STG.E.U8 desc[UR28][R22.64], R2 ;  /* 0x0000000216000986 */ /* 0x0041e8000c10111c */
[----:B0-----:R-:W2:Y:S01]  /*21c910*/  LDL.LU.64 R22, [R1+0x1288] ;  /* 0x0012880001167983 */ /* 0x001ea20000300a00 */
[----:B------:R-:W-:-:S02]  /*21c920*/  LOP3.LUT P0, RZ, R3, 0x80000000, RZ, 0xc0, !PT ;  /* 0x8000000003ff7812 */ /* 0x000fc4000780c0ff */
        /* <DEDUP_REMOVED lines=12> */
[----:B---3--:R-:W-:-:S11]  /*21c9f0*/  PRMT R2, R37, 0x7770, RZ ;  /* 0x0000777025027816 */ /* 0x008fd600000000ff */
[----:B------:R0:W-:Y:S01]  /*21ca00*/  @P0 STG.E.U8 desc[UR28][R42.64], R2 ;  /* 0x000000022a000986 */ /* 0x0001e2000c10111c */
[----:B------:R-:W-:Y:S02]  /*21ca10*/  LOP3.LUT P0, RZ, R3, 0x4000000, RZ, 0xc0, !PT ;  /* 0x0400000003ff7812 */ /* 0x000fe4000780c0ff */
[C---:B------:R-:W-:Y:S02]  /*21ca20*/  LOP3.LUT P6, RZ, R6.reuse, 0x10000, RZ, 0xc0, !PT ;  /* 0x0001000006ff7812 */ /* 0x040fe400078cc0ff */
[----:B------:R-:W-:Y:S02]  /*21ca30*/  LOP3.LUT P3, RZ, R6, 0x20000, RZ, 0xc0, !PT ;  /* 0x0002000006ff7812 */ /* 0x000fe4000786c0ff */
[----:B0-----:R-:W-:-:S07]  /*21ca40*/  PRMT R2, R37, 0x7771, RZ ;  /* 0x0000777125027816 */ /* 0x001fce00000000ff */
        /* <DEDUP_REMOVED lines=16> */
[----:B------:R-:W3:Y:S04]  /*21cb50*/  LDL.LU R7, [R1+0xa0cc] ;  /* 0x00a0cc0001077983 */ /* 0x000ee80000300800 */
        /* <DEDUP_REMOVED lines=12> */
[C---:B------:R-:W-:Y:S02]  /*21cc20*/  LOP3.LUT P2, RZ, R6.reuse, 0x1000000, RZ, 0xc0, !PT ;  /* 0x0100000006ff7812 */ /* 0x040fe4000784c0ff */
[----:B------:R-:W-:-:S03]  /*21cc30*/  LOP3.LUT P1, RZ, R6, 0x2000000, RZ, 0xc0, !PT ;  /* 0x0200000006ff7812 */ /* 0x000fc6000782c0ff */
[----:B--2---:R0:W-:Y:S04]  /*21cc40*/  @P4 STG.E.U8 desc[UR28][R22.64], R2 ;  /* 0x0000000216004986 */ /* 0x0041e8000c10111c */
[----:B0-----:R-:W2:Y:S01]  /*21cc50*/  LDL.LU.64 R22, [R1+0x1548] ;  /* 0x0015480001167983 */ /* 0x001ea20000300a00 */
[----:B---3--:R-:W-:-:S03]  /*21cc60*/  LOP3.LUT P0, RZ, R7, 0x4, RZ, 0xc0, !PT ;  /* 0x0000000407ff7812 */ /* 0x008fc6000780c0ff */
[----:B------:R-:W3:Y:S01]  /*21cc70*/  LDL.LU.64 R50, [R1+0x1540] ;  /* 0x0015400001327983 */ /* 0x000ee20000300a00 */
[----:B------:R-:W-:-:S03]  /*21cc80*/  PRMT R2, R9, 0x7771, RZ ;  /* 0x0000777109027816 */ /* 0x000fc600000000ff */
[----:B------:R-:W3:Y:S06]  /*21cc90*/  LDL.LU.64 R48, [R1+0x1538] ;  /* 0x0015380001307983 */ /* 0x000eec0000300a00 */
        /* <DEDUP_REMOVED lines=9> */
[----:B----4-:R0:W-:Y:S10]  /*21cd30*/  @P5 STG.E.U8 desc[UR28][R34.64], R2 ;  /* 0x0000000222005986 */ /* 0x0101f4000c10111c */
[----:B------:R-:W-:-:S02]  /*21cd40*/  @P0 LOP3.LUT R3, R3, 0x200000, RZ, 0xfc, !PT ;  /* 0x0020000003030812 */ /* 0x000fc400078efcff */
[----:B------:R-:W-:Y:S01]  /*21cd50*/  LOP3.LUT P0, RZ, R6, 0x40000000, RZ, 0xc0, !PT ;  /* 0x4000000006ff7812 */ /* 0x000fe2000780c0ff */
[----:B0-----:R-:W4:Y:S01]  /*21cd60*/  LDL.LU R34, [R1+0x5d4] ;  /* 0x0005d40001227983 */ /* 0x001f220000300800 */
[----:B------:R-:W-:-:S03]  /*21cd70*/  LOP3.LUT R3, R3, 0xffbfffff, RZ, 0xc0, !PT ;  /* 0xffbfffff03037812 */ /* 0x000fc600078ec0ff */
[----:B------:R-:W4:Y:S08]  /*21cd80*/  LDL.LU.64 R16, [R1+0x1530] ;  /* 0x0015300001107983 */ /* 0x000f300000300a00 */
[----:B------:R-:W-:Y:S02]  /*21cd90*/  @P0 LOP3.LUT R3, R3, 0x400000, RZ, 0xfc, !PT ;  /* 0x0040000003030812 */ /* 0x000fe400078efcff */
[----:B------:R-:W-:-:S02]  /*21cda0*/  LOP3.LUT P0, RZ, R6, 0x20000000, RZ, 0xc0, !PT ;  /* 0x2000000006ff7812 */ /* 0x000fc4000780c0ff */
[----:B------:R-:W-:Y:S02]  /*21cdb0*/  LOP3.LUT R3, R3, 0xff7fffff, RZ, 0xc0, !PT ;  /* 0xff7fffff03037812 */ /* 0x000fe400078ec0ff */
[----:B------:R-:W-:-:S05]  /*21cdc0*/  PRMT R2, R9, 0x7772, RZ ;  /* 0x0000777209027816 */ /* 0x000fca00000000ff */
[----:B------:R0:W-:Y:S04]  /*21cdd0*/  @P2 STG.E.U8 desc[UR28][R36.64], R2 ;  /* 0x0000000224002986 */ /* 0x0001e8000c10111c */
        /* <DEDUP_REMOVED lines=8> */
[----:B------:R-:W4:Y:S01]  /*21ce60*/  LDL.LU.64 R44, [R1+0x1520] ;  /* 0x00152000012c7983 */ /* 0x000f220000300a00 */
[----:B------:R-:W-:-:S03]  /*21ce70*/  LOP3.LUT R3, R3, 0xfdffffff, RZ, 0xc0, !PT ;  /* 0xfdffffff03037812 */ /* 0x000fc600078ec0ff */
[----:B------:R-:W4:Y:S04]  /*21ce80*/  LDL.LU R35, [R1+0x5c4] ;  /* 0x0005c40001237983 */ /* 0x000f280000300800 */
[----:B------:R-:W4:Y:S04]  /*21ce90*/  LDL.LU.64 R42, [R1+0x1518] ;  /* 0x00151800012a7983 */ /* 0x000f280000300a00 */
[----:B------:R-:W-:Y:S01]  /*21cea0*/  @P0 LOP3.LUT R3, R3, 0x2000000, RZ, 0xfc, !PT ;  /* 0x0200000003030812 */ /* 0x000fe200078efcff */
[----:B------:R0:W-:Y:S01]  /*21ceb0*/  @P1 STG.E.U8 desc[UR28][R32.64], R2 ;  /* 0x0000000220001986 */ /* 0x0001e2000c10111c */
[----:B------:R-:W-:-:S03]  /*21cec0*/  LOP3.LUT P0, RZ, R6, 0x4000000, RZ, 0xc0, !PT ;  /* 0x0400000006ff7812 */ /* 0x000fc6000780c0ff */
[----:B------:R-:W4:Y:S04]  /*21ced0*/  LDL.LU.64 R38, [R1+0x1510] ;  /* 0x0015100001267983 */ /* 0x000f280000300a00 */
[----:B------:R-:W4:Y:S01]  /*21cee0*/  LDL.LU.64 R36, [R1+0x1508] ;  /* 0x0015080001247983 */ /* 0x000f220000300a00 */
[----:B0-----:R-:W-:-:S03]  /*21cef0*/  PRMT R2, R40, 0x7770, RZ ;  /* 0x0000777028027816 */ /* 0x001fc600000000ff */
        /* <DEDUP_REMOVED lines=16> */
[----:B----4-:R-:W-:-:S11]  /*21d000*/  PRMT R2, R34, 0x7770, RZ ;  /* 0x0000777022027816 */ /* 0x010fd600000000ff */
        /* <DEDUP_REMOVED lines=33> */
[----:B------:R-:W4:Y:S04]  /*21d220*/  LDL.LU.64 R36, [R1+0x17c0] ;  /* 0x0017c00001247983 */ /* 0x000f280000300a00 */
[----:B------:R-:W4:Y:S04]  /*21d230*/  LDL.LU.64 R34, [R1+0x17b8] ;  /* 0x0017b80001227983 */ /* 0x000f280000300a00 */
[----:B------:R-:W3:Y:S04]  /*21d240*/  LDL.LU R30, [R1+0x5a4] ;  /* 0x0005a400011e7983 */ /* 0x000ee80000300800 */
        /* <DEDUP_REMOVED lines=27> */
[----:B------:R-:W2:Y:S01]  /*21d400*/  LDL.LU.64 R44, [R1+0x1770] ;  /* 0x00177000012c7983 */ /* 0x000ea20000300a00 */
[C---:B------:R-:W-:Y:S02]  /*21d410*/  LOP3.LUT P5, RZ, R7.reuse, 0x400, RZ, 0xc0, !PT ;  /* 0x0000040007ff7812 */ /* 0x040fe400078ac0ff */
[----:B------:R-:W-:Y:S01]  /*21d420*/  LOP3.LUT P2, RZ, R7, 0x800, RZ, 0xc0, !PT ;  /* 0x0000080007ff7812 */ /* 0x000fe2000784c0ff */
[----:B------:R-:W2:Y:S04]  /*21d430*/  LDL.LU.64 R42, [R1+0x1758] ;  /* 0x00175800012a7983 */ /* 0x000ea80000300a00 */
[----:B------:R-:W-:Y:S01]  /*21d440*/  @P0 LOP3.LUT R3, R3, 0x8000, RZ, 0xfc, !PT ;  /* 0x0000800003030812 */ /* 0x000fe200078efcff */
[----:B------:R-:W2:Y:S01]  /*21d450*/  LDL.LU.64 R40, [R1+0x1750] ;  /* 0x0017500001287983 */ /* 0x000ea20000300a00 */
[----:B------:R-:W-:-:S02]  /*21d460*/  LOP3.LUT P0, RZ, R7, 0x8000, RZ, 0xc0, !PT ;  /* 0x0000800007ff7812 */ /* 0x000fc4000780c0ff */
[----:B------:R-:W-:Y:S02]  /*21d470*/  LOP3.LUT R3, R3, 0xfffeffff, RZ, 0xc0, !PT ;  /* 0xfffeffff03037812 */ /* 0x000fe400078ec0ff */
[----:B---3--:R-:W-:-:S09]  /*21d480*/  PRMT R2, R30, 0x7770, RZ ;  /* 0x000077701e027816 */ /* 0x008fd200000000ff */
[----:B------:R-:W-:Y:S02]  /*21d490*/  @P0 LOP3.LUT R3, R3, 0x10000, RZ, 0xfc, !PT ;  /* 0x0001000003030812 */ /* 0x000fe400078efcff */
[C---:B------:R-:W-:Y:S01]  /*21d4a0*/  LOP3.LUT P0, RZ, R7.reuse, 0x4000, RZ, 0xc0, !PT ;  /* 0x0000400007ff7812 */ /* 0x040fe2000780c0ff */
[----:B------:R0:W-:Y:S01]  /*21d4b0*/  @P5 STG.E.U8 desc[UR28][R38.64], R2 ;  /* 0x0000000226005986 */ /* 0x0001e2000c10111c */
[----:B------:R-:W-:Y:S02]  /*21d4c0*/  LOP3.LUT P1, RZ, R7, 0x1000, RZ, 0xc0, !PT ;  /* 0x0000100007ff7812 */ /* 0x000fe4000782c0ff */
[----:B------:R-:W-:Y:S02]  /*21d4d0*/  LOP3.LUT R3, R3, 0xfffdffff, RZ, 0xc0, !PT ;  /* 0xfffdffff03037812 */ /* 0x000fe400078ec0ff */
[----:B0-----:R-:W-:Y:S01]  /*21d4e0*/  PRMT R2, R30, 0x7771, RZ ;  /* 0x000077711e027816 */ /* 0x001fe200000000ff */
[----:B------:R-:W3:Y:S06]  /*21d4f0*/  LDL.LU.64 R38, [R1+0x1748] ;  /* 0x0017480001267983 */ /* 0x000eec0000300a00 */
[----:B------:R-:W-:-:S02]  /*21d500*/  @P0 LOP3.LUT R3, R3, 0x20000, RZ, 0xfc, !PT ;  /* 0x0002000003030812 */ /* 0x000fc400078efcff */
[----:B------:R-:W-:Y:S01]  /*21d510*/  LOP3.LUT P0, RZ, R7, 0x2000, RZ, 0xc0, !PT ;  /* 0x0000200007ff7812 */ /* 0x000fe2000780c0ff */
[----:B----4-:R0:W-:Y:S02]  /*21d520*/  @P2 STG.E.U8 desc[UR28][R36.64], R2 ;  /* 0x0000000224002986 */ /* 0x0101e4000c10111c */
[C---:B0-----:R-:W-:Y:S02]  /*21d530*/  PRMT R2, R30.reuse, 0x7772, RZ ;  /* 0x000077721e027816 */ /* 0x041fe400000000ff */
        /* <DEDUP_REMOVED lines=33> */
[----:B0-----:R-:W-:Y:S02]  /*21d750*/  PRMT R2, R9, 0x7773, RZ ;  /* 0x0000777309027816 */ /* 0x001fe400000000ff */
[C---:B------:R-:W-:Y:S01]  /*21d760*/  LOP3.LUT P4, RZ, R7.reuse, 0x1000000, RZ, 0xc0, !PT ;  /* 0x0100000007ff7812 */ /* 0x040fe2000788c0ff */
[----:B------:R-:W2:Y:S04]  /*21d770*/  LDL.LU R9, [R1+0xa0c4] ;  /* 0x00a0c40001097983 */ /* 0x000ea80000300800 */
[----:B------:R0:W-:Y:S01]  /*21d780*/  @P0 STG.E.U8 desc[UR28][R40.64], R2 ;  /* 0x0000000228000986 */ /* 0x0001e2000c10111c */
[----:B------:R-:W-:-:S02]  /*21d790*/  LOP3.LUT P5, RZ, R7, 0x2000000, RZ, 0xc0, !PT ;  /* 0x0200000007ff7812 */ /* 0x000fc400078ac0ff */
[----:B0-----:R-:W-:-:S05]  /*21d7a0*/  PRMT R2, R8, 0x7770, RZ ;  /* 0x0000777008027816 */ /* 0x001fca00000000ff */
[----:B---3--:R0:W-:Y:S01]  /*21d7b0*/  @P6 STG.E.U8 desc[UR28][R38.64], R2 ;  /* 0x0000000226006986 */ /* 0x0081e2000c10111c */
[----:B------:R-:W-:Y:S02]  /*21d7c0*/  LOP3.LUT P2, RZ, R7, 0x4000000, RZ, 0xc0, !PT ;  /* 0x0400000007ff7812 */ /* 0x000fe4000784c0ff */
[----:B0-----:R-:W-:-:S05]  /*21d7d0*/  PRMT R2, R8, 0x7771, RZ ;  /* 0x0000777108027816 */ /* 0x001fca00000000ff */
[----:B----4-:R0:W-:Y:S01]  /*21d7e0*/  @P3 STG.E.U8 desc[UR28][R36.64], R2 ;  /* 0x0000000224003986 */ /* 0x0101e2000c10111c */
[----:B------:R-:W-:Y:S02]  /*21d7f0*/  LOP3.LUT P1, RZ, R7, 0x8000000, RZ, 0xc0, !PT ;  /* 0x0800000007ff7812 */ /* 0x000fe4000782c0ff */
[----:B0-----:R-:W-:-:S05]  /*21d800*/  PRMT R2, R8, 0x7772, RZ ;  /* 0x0000777208027816 */ /* 0x001fca00000000ff */
[----:B------:R0:W-:Y:S02]  /*21d810*/  @P4 STG.E.U8 desc[UR28][R34.64], R2 ;  /* 0x0000000222004986 */ /* 0x0001e4000c10111c */
[----:B0-----:R-:W-:Y:S02]  /*21d820*/  PRMT R2, R8, 0x7773, RZ ;  /* 0x0000777308027816 */ /* 0x001fe400000000ff */
[----:B------:R-:W3:Y:S04]  /*21d830*/  LDL.LU R8, [R1+0xa0c0] ;  /* 0x00a0c00001087983 */ /* 0x000ee80000300800 */
[----:B------:R0:W-:Y:S02]  /*21d840*/  @P5 STG.E.U8 desc[UR28][R32.64], R2 ;  /* 0x0000000220005986 */ /* 0x0001e4000c10111c */
[----:B0-----:R-:W-:-:S05]  /*21d850*/  PRMT R2, R30, 0x7770, RZ ;  /* 0x000077701e027816 */ /* 0x001fca00000000ff */
        /* <DEDUP_REMOVED lines=8> */
[----:B------:R-:W4:Y:S01]  /*21d8e0*/  LDL.LU R31, [R1+0x5d8] ;  /* 0x0005d800011f7983 */ /* 0x000f220000300800 */
[----:B------:R-:W-:-:S03]  /*21d8f0*/  LOP3.LUT P4, RZ, R7, 0x10000000, RZ, 0xc0, !PT ;  /* 0x1000000007ff7812 */ /* 0x000fc6000788c0ff */
[----:B------:R-:W4:Y:S01]  /*21d900*/  LDL.LU.64 R24, [R1+0x1810] ;  /* 0x0018100001187983 */ /* 0x000f220000300a00 */
[----:B------:R-:W-:-:S03]  /*21d910*/  PRMT R2, R30, 0x7772, RZ ;  /* 0x000077721e027816 */ /* 0x000fc600000000ff */
[----:B------:R-:W4:Y:S01]  /*21d920*/  LDL.LU R17, [R1+0x5c8] ;  /* 0x0005c80001117983 */ /* 0x000f220000300800 */
[----:B------:R-:W-:Y:S02]  /*21d930*/  LOP3.LUT R3, R3, 0xfffffffb, RZ, 0xc0, !PT ;  /* 0xfffffffb03037812 */ /* 0x000fe400078ec0ff */
[C---:B------:R-:W-:Y:S02]  /*21d940*/  LOP3.LUT P5, RZ, R7.reuse, 0x20000000, RZ, 0xc0, !PT ;  /* 0x2000000007ff7812 */ /* 0x040fe400078ac0ff */
[C---:B------:R-:W-:Y:S02]  /*21d950*/  LOP3.LUT P2, RZ, R7.reuse, 0x40000000, RZ, 0xc0, !PT ;  /* 0x4000000007ff7812 */ /* 0x040fe4000784c0ff */
[----:B------:R-:W-:Y:S01]  /*21d960*/  LOP3.LUT P1, RZ, R7, 0x80000000, RZ, 0xc0, !PT ;  /* 0x8000000007ff7812 */ /* 0x000fe2000782c0ff */
[----:B--2---:R0:W-:Y:S04]  /*21d970*/  @P4 STG.E.U8 desc[UR28][R22.64], R2 ;  /* 0x0000000216004986 */ /* 0x0041e8000c10111c */
[----:B0-----:R-:W2:Y:S01]  /*21d980*/  LDL.LU.64 R22, [R1+0x1808] ;  /* 0x0018080001167983 */ /* 0x001ea20000300a00 */
[----:B---3--:R-:W-:-:S03]  /*21d990*/  LOP3.LUT P0, RZ, R8, 0x100, RZ, 0xc0, !PT ;  /* 0x0000010008ff7812 */ /* 0x008fc6000780c0ff */
[----:B------:R-:W3:Y:S04]  /*21d9a0*/  LDL.LU.64 R50, [R1+0x1800] ;  /* 0x0018000001327983 */ /* 0x000ee80000300a00 */
        /* <DEDUP_REMOVED lines=16> */
[----:B----4-:R0:W-:Y:S01]  /*21dab0*/  @P5 STG.E.U8 desc[UR28][R36.64], R2 ;  /* 0x0000000224005986 */ /* 0x0101e2000c10111c */
[----:B------:R-:W-:-:S03]  /*21dac0*/  LOP3.LUT R3, R3, 0xffffff7f, RZ, 0xc0, !PT ;  /* 0xffffff7f03037812 */ /* 0x000fc600078ec0ff */
[----:B0-----:R-:W4:Y:S04]  /*21dad0*/  LDL.LU R36, [R1+0x5b8] ;  /* 0x0005b80001247983 */ /* 0x001f280000300800 */
[----:B------:R-:W4:Y:S04]  /*21dae0*/  LDL.LU.64 R46, [R1+0x17f0] ;  /* 0x0017f000012e7983 */ /* 0x000f280000300a00 */
[----:B------:R-:W-:Y:S02]  /*21daf0*/  @P0 LOP3.LUT R3, R3, 0x80, RZ, 0xfc, !PT ;  /* 0x0000008003030812 */ /* 0x000fe400078efcff */
[----:B------:R-:W-:Y:S01]  /*21db00*/  LOP3.LUT P0, RZ, R8, 0x4, RZ, 0xc0, !PT ;  /* 0x0000000408ff7812 */ /* 0x000fe2000780c0ff */
[----:B------:R-:W4:Y:S01]  /*21db10*/  LDL.LU.64 R44, [R1+0x17e8] ;  /* 0x0017e800012c7983 */ /* 0x000f220000300a00 */
[----:B------:R-:W-:-:S03]  /*21db20*/  LOP3.LUT R3, R3, 0xfffffeff, RZ, 0xc0, !PT ;  /* 0xfffffeff03037812 */ /* 0x000fc600078ec0ff */
[----:B------:R-:W4:Y:S01]  /*21db30*/  LDL.LU.64 R42, [R1+0x17e0] ;  /* 0x0017e000012a7983 */ /* 0x000f220000300a00 */
[----:B------:R-:W-:-:S03]  /*21db40*/  PRMT R2, R31, 0x7770, RZ ;  /* 0x000077701f027816 */ /* 0x000fc600000000ff */
[----:B------:R-:W4:Y:S04]  /*21db50*/  LDL.LU.64 R40, [R1+0x1858] ;  /* 0x0018580001287983 */ /* 0x000f280000300a00 */
[----:B------:R-:W-:Y:S02]  /*21db60*/  @P0 LOP3.LUT R3, R3, 0x100, RZ, 0xfc, !PT ;  /* 0x0000010003030812 */ /* 0x000fe400078efcff */
[----:B------:R-:W-:Y:S02]  /*21db70*/  LOP3.LUT P0, RZ, R8, 0x2, RZ, 0xc0, !PT ;  /* 0x0000000208ff7812 */ /* 0x000fe4000780c0ff */
[----:B------:R-:W-:Y:S01]  /*21db80*/  LOP3.LUT R3, R3, 0xfffffdff, RZ, 0xc0, !PT ;  /* 0xfffffdff03037812 */ /* 0x000fe200078ec0ff */
[----:B------:R0:W-:Y:S10]  /*21db90*/  @P2 STG.E.U8 desc[UR28][R38.64], R2 ;  /* 0x0000000226002986 */ /* 0x0001f4000c10111c */
        /* <DEDUP_REMOVED lines=15> */
[----:B------:R-:W-:-:S03]  /*21dc90*/  PRMT R2, R17, 0x7770, RZ ;  /* 0x0000777011027816 */ /* 0x000fc600000000ff */
[----:B------:R-:W4:Y:S04]  /*21dca0*/  LDL.LU R37, [R1+0x598] ;  /* 0x0005980001257983 */ /* 0x000f280000300800 */
        /* <DEDUP_REMOVED lines=9> */
[----:B0-----:R-:W-:Y:S02]  /*21dd40*/  PRMT R2, R17, 0x7773, RZ ;  /* 0x0000777311027816 */ /* 0x001fe400000000ff */
[----:B------:R-:W-:-:S09]  /*21dd50*/  LOP3.LUT P6, RZ, R8, 0x200, RZ, 0xc0, !PT ;  /* 0x0000020008ff7812 */ /* 0x000fd200078cc0ff */
        /* <DEDUP_REMOVED lines=33> */
[----:B------:R-:W3:Y:S04]  /*21df70*/  LDL.LU.64 R30, [R1+0x18a8] ;  /* 0x0018a800011e7983 */ /* 0x000ee80000300a00 */
[----:B------:R-:W3:Y:S01]  /*21df80*/  LDL.LU R51, [R1+0x588] ;  /* 0x0005880001337983 */ /* 0x000ee20000300800 */
        /* <DEDUP_REMOVED lines=21> */
[C---:B------:R-:W-:Y:S01]  /*21e0e0*/  LOP3.LUT P0, RZ, R8.reuse, 0x400000, RZ, 0xc0, !PT ;  /* 0x0040000008ff7812 */ /* 0x040fe2000780c0ff */
[----:B------:R-:W2:Y:S01]  /*21e0f0*/  LDL.LU.64 R46, [R1+0x1918] ;  /* 0x00191800012e7983 */ /* 0x000ea20000300a00 */
[----:B------:R-:W-:Y:S02]  /*21e100*/  LOP3.LUT P5, RZ, R8, 0x10000, RZ, 0xc0, !PT ;  /* 0x0001000008ff7812 */ /* 0x000fe400078ac0ff */
[----:B------:R-:W-:Y:S01]  /*21e110*/  LOP3.LUT R4, R4, 0x7fffffff, RZ, 0xc0, !PT ;  /* 0x7fffffff04047812 */ /* 0x000fe200078ec0ff */
[----:B------:R-:W2:Y:S01]  /*21e120*/  LDL.LU.64 R44, [R1+0x1910] ;  /* 0x00191000012c7983 */ /* 0x000ea20000300a00 */
[----:B------:R-:W-:Y:S02]  /*21e130*/  LOP3.LUT P2, RZ, R8, 0x20000, RZ, 0xc0, !PT ;  /* 0x0002000008ff7812 */ /* 0x000fe4000784c0ff */
[----:B------:R-:W-:-:S05]  /*21e140*/  PRMT R2, R37, 0x7772, RZ ;  /* 0x0000777225027816 */ /* 0x000fca00000000ff */
[----:B------:R-:W-:Y:S02]  /*21e150*/  @P0 LOP3.LUT R4, R4, 0x80000000, RZ, 0xfc, !PT ;  /* 0x8000000004040812 */ /* 0x000fe400078efcff */
[----:B------:R-:W-:Y:S01]  /*21e160*/  LOP3.LUT P0, RZ, R8, 0x200000, RZ, 0xc0, !PT ;  /* 0x0020000008ff7812 */ /* 0x000fe2000780c0ff */
[----:B----4-:R0:W-:Y:S01]  /*21e170*/  @P5 STG.E.U8 desc[UR28][R38.64], R2 ;  /* 0x0000000226005986 */ /* 0x0101e2000c10111c */
[----:B------:R-:W-:Y:S02]  /*21e180*/  LOP3.LUT R3, R3, 0xfffffffe, RZ, 0xc0, !PT ;  /* 0xfffffffe03037812 */ /* 0x000fe400078ec0ff */
[----:B0-----:R-:W-:-:S09]  /*21e190*/  PRMT R2, R37, 0x7773, RZ ;  /* 0x0000777325027816 */ /* 0x001fd200000000ff */
[----:B------:R-:W-:Y:S02]  /*21e1a0*/  @P0 LOP3.LUT R3, R3, 0x1, RZ, 0xfc, !PT ;  /* 0x0000000103030812 */ /* 0x000fe400078efcff */
[C---:B------:R-:W-:Y:S01]  /*21e1b0*/  LOP3.LUT P0, RZ, R8.reuse, 0x100000, RZ, 0xc0, !PT ;  /* 0x0010000008ff7812 */ /* 0x040fe2000780c0ff */
[----:B---3--:R0:W-:Y:S01]  /*21e1c0*/  @P2 STG.E.U8 desc[UR28][R24.64], R2 ;  /* 0x0000000218002986 */ /* 0x0081e2000c10111c */
[----:B------:R-:W-:Y:S02]  /*21e1d0*/  LOP3.LUT P1, RZ, R8, 0x40000, RZ, 0xc0, !PT ;  /* 0x0004000008ff7812 */ /* 0x000fe4000782c0ff */
[----:B------:R-:W-:Y:S01]  /*21e1e0*/  LOP3.LUT R3, R3, 0xfffffffd, RZ, 0xc0, !PT ;  /* 0xfffffffd03037812 */ /* 0x000fe200078ec0ff */
[----:B0-----:R-:W3:Y:S04]  /*21e1f0*/  LDL.LU R24, [R1+0x5ec] ;  /* 0x0005ec0001187983 */ /* 0x001ee80000300800 */
[----:B------:R-:W4:Y:S04]  /*21e200*/  LDL.LU.64 R42, [R1+0x18f8] ;  /* 0x0018f800012a7983 */ /* 0x000f280000300a00 */
[----:B------:R-:W-:-:S02]  /*21e210*/  @P0 LOP3.LUT R3, R3, 0x2, RZ, 0xfc, !PT ;  /* 0x0000000203030812 */ /* 0x000fc400078efcff */
[----:B------:R-:W-:Y:S01]  /*21e220*/  LOP3.LUT P0, RZ, R8, 0x80000, RZ, 0xc0, !PT ;  /* 0x0008000008ff7812 */ /* 0x000fe2000780c0ff */
[----:B------:R-:W4:Y:S01]  /*21e230*/  LDL.LU.64 R40, [R1+0x1980] ;  /* 0x0019800001287983 */ /* 0x000f220000300a00 */
[----:B------:R-:W-:-:S03]  /*21e240*/  PRMT R2, R51, 0x7770, RZ ;  /* 0x0000777033027816 */ /* 0x000fc600000000ff */
[----:B------:R-:W4:Y:S04]  /*21e250*/  LDL.LU R25, [R1+0x5dc] ;  /* 0x0005dc0001197983 */ /* 0x000f280000300800 */
        /* <DEDUP_REMOVED lines=27> */
[----:B------:R-:W2:Y:S08]  /*21e410*/  LDL.LU R0, [R1+0xa0b8] ;  /* 0x00a0b80001007983 */ /* 0x000eb00000300800 */
[----:B------:R3:W-:Y:S01]  /*21e420*/  @P0 STG.E.U8 desc[UR28][R44.64], R2 ;  /* 0x000000022c000986 */ /* 0x0007e2000c10111c */
[----:B------:R-:W-:-:S02]  /*21e430*/  LOP3.LUT P0, RZ, R4, 0x8000000, RZ, 0xc0, !PT ;  /* 0x0800000004ff7812 */ /* 0x000fc4000780c0ff */
[----:B---3--:R-:W-:-:S11]  /*21e440*/  PRMT R2, R24, 0x7770, RZ ;  /* 0x0000777018027816 */ /* 0x008fd600000000ff */
[----:B----4-:R0:W-:Y:S01]  /*21e450*/  @P0 STG.E.U8 desc[UR28][R42.64], R2 ;  /* 0x000000022a000986 */ /* 0x0101e2000c10111c */
        /* <DEDUP_REMOVED lines=23> */
[----:B------:R-:W2:Y:S04]  /*21e5d0*/  LDL.LU R25, [R1+0x5cc] ;  /* 0x0005cc0001197983 */ /* 0x000ea80000300800 */
        /* <DEDUP_REMOVED lines=20> */
[----:B------:R0:W-:Y:S04]  /*21e720*/  @P4 STG.E.U8 desc[UR28][R22.64], R2 ;  /* 0x0000000216004986 */ /* 0x0001e8000c10111c */
[----:B0-----:R-:W2:Y:S04]  /*21e730*/  LDL.LU.64 R22, [R1+0x1998] ;  /* 0x0019980001167983 */ /* 0x001ea80000300a00 */
[----:B------:R-:W2:Y:S04]  /*21e740*/  LDL.LU R24, [R1+0x5ac] ;  /* 0x0005ac0001187983 */ /* 0x000ea80000300800 */
[----:B------:R-:W2:Y:S04]  /*21e750*/  LDL.LU.64 R48, [R1+0x1990] ;  /* 0x0019900001307983 */ /* 0x000ea80000300a00 */
[----:B------:R-:W2:Y:S01]  /*21e760*/  LDL.LU.64 R16, [R1+0x1988] ;  /* 0x0019880001107983 */ /* 0x000ea20000300a00 */
[----:B------:R-:W-:-:S02]  /*21e770*/  @P0 LOP3.LUT R4, R4, 0x400000, RZ, 0xfc, !PT ;  /* 0x0040000004040812 */ /* 0x000fc400078efcff */
[----:B------:R-:W-:Y:S01]  /*21e780*/  LOP3.LUT P0, RZ, R9, 0x200, RZ, 0xc0, !PT ;  /* 0x0000020009ff7812 */ /* 0x000fe2000780c0ff */
[----:B------:R-:W2:Y:S01]  /*21e790*/  LDL.LU.64 R46, [R1+0x1a10] ;  /* 0x001a1000012e7983 */ /* 0x000ea20000300a00 */
[----:B------:R-:W-:-:S03]  /*21e7a0*/  LOP3.LUT R4, R4, 0xff7fffff, RZ, 0xc0, !PT ;  /* 0xff7fffff04047812 */ /* 0x000fc600078ec0ff */
[----:B------:R-:W2:Y:S01]  /*21e7b0*/  LDL.LU.64 R44, [R1+0x1a08] ;  /* 0x001a0800012c7983 */ /* 0x000ea20000300a00 */
[C---:B------:R-:W-:Y:S02]  /*21e7c0*/  LOP3.LUT P5, RZ, R9.reuse, 0x8, RZ, 0xc0, !PT ;  /* 0x0000000809ff7812 */ /* 0x040fe400078ac0ff */
[C---:B------:R-:W-:Y:S01]  /*21e7d0*/  LOP3.LUT P2, RZ, R9.reuse, 0x10, RZ, 0xc0, !PT ;  /* 0x0000001009ff7812 */ /* 0x040fe2000784c0ff */
[----:B------:R-:W2:Y:S04]  /*21e7e0*/  LDL.LU.64 R42, [R1+0x1a00] ;  /* 0x001a0000012a7983 */ /* 0x000ea80000300a00 */
[----:B------:R-:W-:Y:S01]  /*21e7f0*/  @P0 LOP3.LUT R4, R4, 0x800000, RZ, 0xfc, !PT ;  /* 0x0080000004040812 */ /* 0x000fe200078efcff */
[----:B------:R-:W2:Y:S01]  /*21e800*/  LDL.LU.64 R40, [R1+0x19e8] ;  /* 0x0019e80001287983 */ /* 0x000ea20000300a00 */
[----:B------:R-:W-:-:S02]  /*21e810*/  LOP3.LUT P0, RZ, R9, 0x100, RZ, 0xc0, !PT ;  /* 0x0000010009ff7812 */ /* 0x000fc4000780c0ff */
[----:B------:R-:W-:Y:S02]  /*21e820*/  LOP3.LUT R4, R4, 0xfeffffff, RZ, 0xc0, !PT ;  /* 0xfeffffff04047812 */ /* 0x000fe400078ec0ff */
[----:B------:R-:W-:-:S09]  /*21e830*/  PRMT R2, R25, 0x7771, RZ ;  /* 0x0000777119027816 */ /* 0x000fd200000000ff */
[----:B------:R-:W-:Y:S02]  /*21e840*/  @P0 LOP3.LUT R4, R4, 0x1000000, RZ, 0xfc, !PT ;  /* 0x0100000004040812 */ /* 0x000fe400078efcff */
[C---:B------:R-:W-:Y:S01]  /*21e850*/  LOP3.LUT P0, RZ, R9.reuse, 0x80, RZ, 0xc0, !PT ;  /* 0x0000008009ff7812 */ /* 0x040fe2000780c0ff */
[----:B---3--:R0:W-:Y:S01]  /*21e860*/  @P5 STG.E.U8 desc[UR28][R38.64], R2 ;  /* 0x0000000226005986 */ /* 0x0081e2000c10111c */
[----:B------:R-:W-:Y:S02]  /*21e870*/  LOP3.LUT P1, RZ, R9, 0x20, RZ, 0xc0, !PT ;  /* 0x0000002009ff7812 */ /* 0x000fe4000782c0ff */
[----:B------:R-:W-:Y:S02]  /*21e880*/  LOP3.LUT R4, R4, 0xfdffffff, RZ, 0xc0, !PT ;  /* 0xfdffffff04047812 */ /* 0x000fe400078ec0ff */
[----:B0-----:R-:W-:Y:S01]  /*21e890*/  PRMT R2, R25, 0x7772, RZ ;  /* 0x0000777219027816 */ /* 0x001fe200000000ff */
[----:B------:R-:W3:Y:S06]  /*21e8a0*/  LDL.LU.64 R38, [R1+0x19e0] ;  /* 0x0019e00001267983 */ /* 0x000eec0000300a00 */
[----:B------:R-:W-:-:S02]  /*21e8b0*/  @P0 LOP3.LUT R4, R4, 0x2000000, RZ, 0xfc, !PT ;  /* 0x0200000004040812 */ /* 0x000fc400078efcff */
[----:B------:R-:W-:Y:S01]  /*21e8c0*/  LOP3.LUT P0, RZ, R9, 0x40, RZ, 0xc0, !PT ;  /* 0x0000004009ff7812 */ /* 0x000fe2000780c0ff */
[----:B----4-:R0:W-:Y:S02]  /*21e8d0*/  @P2 STG.E.U8 desc[UR28][R36.64], R2 ;  /* 0x0000000224002986 */ /* 0x0101e4000c10111c */
        /* <DEDUP_REMOVED lines=38> */
[----:B---3--:R0:W-:Y:S01]  /*21eb40*/  @P6 STG.E.U8 desc[UR28][R38.64], R2 ;  /* 0x0000000226006986 */ /* 0x0081e2000c10111c */
[----:B------:R-:W-:Y:S02]  /*21eb50*/  LOP3.LUT P5, RZ, R9, 0x40000, RZ, 0xc0, !PT ;  /* 0x0004000009ff7812 */ /* 0x000fe400078ac0ff */
[----:B0-----:R-:W-:-:S05]  /*21eb60*/  PRMT R2, R0, 0x7772, RZ ;  /* 0x0000777200027816 */ /* 0x001fca00000000ff */
[----:B----4-:R0:W-:Y:S01]  /*21eb70*/  @P3 STG.E.U8 desc[UR28][R36.64], R2 ;  /* 0x0000000224003986 */ /* 0x0101e2000c10111c */
[C---:B------:R-:W-:Y:S02]  /*21eb80*/  LOP3.LUT P2, RZ, R9.reuse, 0x80000, RZ, 0xc0, !PT ;  /* 0x0008000009ff7812 */ /* 0x040fe4000784c0ff */
[----:B0-----:R-:W-:Y:S02]  /*21eb90*/  PRMT R2, R0, 0x7773, RZ ;  /* 0x0000777300027816 */ /* 0x001fe400000000ff */
[----:B------:R-:W-:Y:S01]  /*21eba0*/  LOP3.LUT P1, RZ, R9, 0x100000, RZ, 0xc0, !PT ;  /* 0x0010000009ff7812 */ /* 0x000fe2000782c0ff */
[----:B------:R-:W3:Y:S04]  /*21ebb0*/  LDL.LU R0, [R1+0xa0b4] ;  /* 0x00a0b40001007983 */ /* 0x000ee80000300800 */
        /* <DEDUP_REMOVED lines=11> */
[----:B------:R-:W4:Y:S04]  /*21ec70*/  LDL.LU R30, [R1+0x57c] ;  /* 0x00057c00011e7983 */ /* 0x000f280000300800 */
[----:B------:R-:W4:Y:S04]  /*21ec80*/  LDL.LU.64 R32, [R1+0x1a20] ;  /* 0x001a200001207983 */ /* 0x000f280000300a00 */
[----:B------:R-:W4:Y:S01]  /*21ec90*/  LDL.LU R42, [R1+0x560] ;  /* 0x00056000012a7983 */ /* 0x000f220000300800 */
[----:B------:R-:W-:-:S02]  /*21eca0*/  PRMT R2, R25, 0x7773, RZ ;  /* 0x0000777319027816 */ /* 0x000fc400000000ff */
[C---:B------:R-:W-:Y:S01]  /*21ecb0*/  LOP3.LUT P4, RZ, R9.reuse, 0x200000, RZ, 0xc0, !PT ;  /* 0x0020000009ff7812 */ /* 0x040fe2000788c0ff */
[----:B------:R-:W4:Y:S01]  /*21ecc0*/  LDL.LU.64 R24, [R1+0x1a18] ;  /* 0x001a180001187983 */ /* 0x000f220000300a00 */
[----:B------:R-:W-:Y:S02]  /*21ecd0*/  LOP3.LUT R4, R4, 0xfffffbff, RZ, 0xc0, !PT ;  /* 0xfffffbff04047812 */ /* 0x000fe400078ec0ff */
[C---:B------:R-:W-:Y:S02]  /*21ece0*/  LOP3.LUT P5, RZ, R9.reuse, 0x400000, RZ, 0xc0, !PT ;  /* 0x0040000009ff7812 */ /* 0x040fe400078ac0ff */
[----:B------:R-:W-:Y:S02]  /*21ecf0*/  LOP3.LUT P2, RZ, R9, 0x800000, RZ, 0xc0, !PT ;  /* 0x0080000009ff7812 */ /* 0x000fe4000784c0ff */
[----:B---3--:R-:W-:-:S05]  /*21ed00*/  LOP3.LUT P0, RZ, R0, 0x2, RZ, 0xc0, !PT ;  /* 0x0000000200ff7812 */ /* 0x008fca000780c0ff */
[----:B--2---:R0:W-:Y:S04]  /*21ed10*/  @P4 STG.E.U8 desc[UR28][R22.64], R2 ;  /* 0x0000000216004986 */ /* 0x0041e8000c10111c */
[----:B0-----:R-:W2:Y:S04]  /*21ed20*/  LDL.LU.64 R22, [R1+0x1de0] ;  /* 0x001de00001167983 */ /* 0x001ea80000300a00 */
[----:B------:R-:W-:Y:S02]  /*21ed30*/  @P0 LOP3.LUT R4, R4, 0x400, RZ, 0xfc, !PT ;  /* 0x0000040004040812 */ /* 0x000fe400078efcff */
[----:B------:R-:W-:Y:S01]  /*21ed40*/  LOP3.LUT P0, RZ, R0, 0x1, RZ, 0xc0, !PT ;  /* 0x0000000100ff7812 */ /* 0x000fe2000780c0ff */
[----:B------:R-:W3:Y:S01]  /*21ed50*/  LDL.LU.64 R50, [R1+0x1ac8] ;  /* 0x001ac80001327983 */ /* 0x000ee20000300a00 */
[----:B------:R-:W-:-:S03]  /*21ed60*/  LOP3.LUT R4, R4, 0xfffff7ff, RZ, 0xc0, !PT ;  /* 0xfffff7ff04047812 */ /* 0x000fc600078ec0ff */
[----:B------:R-:W3:Y:S04]  /*21ed70*/  LDL.LU.64 R48, [R1+0x1ac0] ;  /* 0x001ac00001307983 */ /* 0x000ee80000300a00 */
[----:B------:R-:W3:Y:S04]  /*21ed80*/  LDL.LU R43, [R1+0x550] ;  /* 0x00055000012b7983 */ /* 0x000ee80000300800 */
[----:B------:R-:W-:Y:S01]  /*21ed90*/  @P0 LOP3.LUT R4, R4, 0x800, RZ, 0xfc, !PT ;  /* 0x0000080004040812 */ /* 0x000fe200078efcff */
[----:B------:R-:W3:Y:S01]  /*21eda0*/  LDL.LU.64 R16, [R1+0x1ab8] ;  /* 0x001ab80001107983 */ /* 0x000ee20000300a00 */
[----:B------:R-:W-:-:S02]  /*21edb0*/  LOP3.LUT P0, RZ, R9, 0x80000000, RZ, 0xc0, !PT ;  /* 0x8000000009ff7812 */ /* 0x000fc4000780c0ff */
[----:B------:R-:W-:Y:S01]  /*21edc0*/  LOP3.LUT R4, R4, 0xffffefff, RZ, 0xc0, !PT ;  /* 0xffffefff04047812 */ /* 0x000fe200078ec0ff */
[----:B------:R-:W3:Y:S01]  /*21edd0*/  LDL.LU.64 R46, [R1+0x1ab0] ;  /* 0x001ab000012e7983 */ /* 0x000ee20000300a00 */
[----:B----4-:R-:W-:-:S03]  /*21ede0*/  PRMT R2, R30, 0x7770, RZ ;  /* 0x000077701e027816 */ /* 0x010fc600000000ff */
[----:B------:R-:W4:Y:S06]  /*21edf0*/  LDL.LU.64 R44, [R1+0x1a98] ;  /* 0x001a9800012c7983 */ /* 0x000f2c0000300a00 */
[----:B------:R-:W-:Y:S01]  /*21ee00*/  @P0 LOP3.LUT R4, R4, 0x1000, RZ, 0xfc, !PT ;  /* 0x0000100004040812 */ /* 0x000fe200078efcff */
[----:B------:R0:W-:Y:S01]  /*21ee10*/  @P5 STG.E.U8 desc[UR28][R38.64], R2 ;  /* 0x0000000226005986 */ /* 0x0001e2000c10111c */
[C---:B------:R-:W-:Y:S02]  /*21ee20*/  LOP3.LUT P0, RZ, R9.reuse, 0x40000000, RZ, 0xc0, !PT ;  /* 0x4000000009ff7812 */ /* 0x040fe4000780c0ff */
[----:B------:R-:W-:Y:S01]  /*21ee30*/  LOP3.LUT R4, R4, 0xffffdfff, RZ, 0xc0, !PT ;  /* 0xffffdfff04047812 */ /* 0x000fe200078ec0ff */
[----:B------:R-:W4:Y:S01]  /*21ee40*/  LDL.LU R31, [R1+0x540] ;  /* 0x00054000011f7983 */ /* 0x000f220000300800 */
[----:B------:R-:W-:-:S03]  /*21ee50*/  LOP3.LUT P1, RZ, R9, 0x1000000, RZ, 0xc0, !PT ;  /* 0x0100000009ff7812 */ /* 0x000fc6000782c0ff */
[----:B------:R-:W4:Y:S01]  /*21ee60*/  LDL.LU.64 R40, [R1+0x1a90] ;  /* 0x001a900001287983 */ /* 0x000f220000300a00 */
[----:B0-----:R-:W-:-:S03]  /*21ee70*/  PRMT R2, R30, 0x7771, RZ ;  /* 0x000077711e027816 */ /* 0x001fc600000000ff */
        /* <DEDUP_REMOVED lines=46> */
[----:B----4-:R0:W-:Y:S01]  /*21f160*/  @P0 STG.E.U8 desc[UR28][R44.64], R2 ;  /* 0x000000022c000986 */ /* 0x0101e2000c10111c */
        /* <DEDUP_REMOVED lines=57> */
[----:B------:R-:W-:Y:S02]  /*21f500*/  @P0 LOP3.LUT R4, R4, 0x80, RZ, 0xfc, !PT ;  /* 0x0000008004040812 */ /* 0x000fe400078efcff */
        /* <DEDUP_REMOVED lines=8> */
[----:B----4-:R-:W-:Y:S01]  /*21f590*/  PRMT R2, R31, 0x7770, RZ ;  /* 0x000077701f027816 */ /* 0x010fe200000000ff */
        /* <DEDUP_REMOVED lines=10> */
[C---:B------:R-:W-:Y:S02]  /*21f640*/  LOP3.LUT P0, RZ, R4.reuse, 0x200, RZ, 0xc0, !PT ;  /* 0x0000020004ff7812 */ /* 0x040fe4000780c0ff */
        /* <DEDUP_REMOVED lines=31> */
[----:B0-----:R-:W-:Y:S02]  /*21f840*/  PRMT R2, R20, 0x7773, RZ ;  /* 0x0000777314027816 */ /* 0x001fe400000000ff */
[C---:B------:R-:W-:Y:S01]  /*21f850*/  LOP3.LUT P5, RZ, R0.reuse, 0x1000000, RZ, 0xc0, !PT ;  /* 0x0100000000ff7812 */ /* 0x040fe200078ac0ff */
[----:B------:R-:W3:Y:S04]  /*21f860*/  LDL.LU R20, [R1+0xa0b0] ;  /* 0x00a0b00001147983 */ /* 0x000ee80000300800 */
[----:B----4-:R0:W-:Y:S01]  /*21f870*/  @P6 STG.E.U8 desc[UR28][R38.64], R2 ;  /* 0x0000000226006986 */ /* 0x0101e2000c10111c */
[----:B------:R-:W-:-:S02]  /*21f880*/  LOP3.LUT P2, RZ, R0, 0x2000000, RZ, 0xc0, !PT ;  /* 0x0200000000ff7812 */ /* 0x000fc4000784c0ff */
        /* <DEDUP_REMOVED lines=8> */
[----:B------:R-:W4:Y:S04]  /*21f910*/  LDL.LU R18, [R1+0xa0ac] ;  /* 0x00a0ac0001127983 */ /* 0x000f280000300800 */
[----:B------:R0:W-:Y:S02]  /*21f920*/  @P2 STG.E.U8 desc[UR28][R24.64], R2 ;  /* 0x0000000218002986 */ /* 0x0001e4000c10111c */
[----:B0-----:R-:W-:-:S05]  /*21f930*/  PRMT R2, R37, 0x7770, RZ ;  /* 0x0000777025027816 */ /* 0x001fca00000000ff */
[----:B--2---:R0:W-:Y:S04]  /*21f940*/  @P1 STG.E.U8 desc[UR28][R22.64], R2 ;  /* 0x0000000216001986 */ /* 0x0041e8000c10111c */
[----:B0-----:R-:W2:Y:S04]  /*21f950*/  LDL.LU.64 R22, [R1+0x1ee0] ;  /* 0x001ee00001167983 */ /* 0x001ea80000300a00 */
[----:B------:R-:W3:Y:S04]  /*21f960*/  LDL.LU.64 R38, [R1+0x1ed8] ;  /* 0x001ed80001267983 */ /* 0x000ee80000300a00 */
[----:B------:R-:W3:Y:S04]  /*21f970*/  LDL.LU.64 R34, [R1+0x1ed0] ;  /* 0x001ed00001227983 */ /* 0x000ee80000300a00 */
[----:B------:R-:W3:Y:S04]  /*21f980*/  LDL.LU.64 R32, [R1+0x1ec8] ;  /* 0x001ec80001207983 */ /* 0x000ee80000300a00 */
[----:B------:R-:W3:Y:S04]  /*21f990*/  LDL.LU.64 R30, [R1+0x1ec0] ;  /* 0x001ec000011e7983 */ /* 0x000ee80000300a00 */
[----:B------:R-:W3:Y:S04]  /*21f9a0*/  LDL.LU.64 R24, [R1+0x1eb8] ;  /* 0x001eb80001187983 */ /* 0x000ee80000300a00 */
[----:B------:R-:W3:Y:S01]  /*21f9b0*/  LDL.LU R51, [R1+0x554] ;  /* 0x0005540001337983 */ /* 0x000ee20000300800 */
[----:B------:R-:W-:-:S02]  /*21f9c0*/  LOP3.LUT P4, RZ, R0, 0x8000000, RZ, 0xc0, !PT ;  /* 0x0800000000ff7812 */ /* 0x000fc4000788c0ff */
[----:B------:R-:W-:Y:S02]  /*21f9d0*/  PRMT R2, R37, 0x7771, RZ ;  /* 0x0000777125027816 */ /* 0x000fe400000000ff */
[----:B------:R-:W-:Y:S02]  /*21f9e0*/  LOP3.LUT R5, R5, 0xfbffffff, RZ, 0xc0, !PT ;  /* 0xfbffffff05057812 */ /* 0x000fe400078ec0ff */
[----:B------:R-:W-:Y:S02]  /*21f9f0*/  LOP3.LUT P5, RZ, R0, 0x10000000, RZ, 0xc0, !PT ;  /* 0x1000000000ff7812 */ /* 0x000fe400078ac0ff */
[----:B------:R-:W-:Y:S02]  /*21fa00*/  LOP3.LUT R4, R4, 0xfffffffe, RZ, 0xc0, !PT ;  /* 0xfffffffe04047812 */ /* 0x000fe400078ec0ff */
[C---:B------:R-:W-:Y:S02]  /*21fa10*/  LOP3.LUT P2, RZ, R0.reuse, 0x20000000, RZ, 0xc0, !PT ;  /* 0x2000000000ff7812 */ /* 0x040fe4000784c0ff */
[----:B------:R-:W-:Y:S01]  /*21fa20*/  LOP3.LUT P1, RZ, R0, 0x40000000, RZ, 0xc0, !PT ;  /* 0x4000000000ff7812 */ /* 0x000fe2000782c0ff */
[----:B--2---:R0:W-:Y:S04]  /*21fa30*/  @P4 STG.E.U8 desc[UR28][R22.64], R2 ;  /* 0x0000000216004986 */ /* 0x0041e8000c10111c */
[----:B0-----:R-:W2:Y:S01]  /*21fa40*/  LDL.LU.64 R22, [R1+0x1eb0] ;  /* 0x001eb00001167983 */ /* 0x001ea20000300a00 */
[----:B----4-:R-:W-:-:S03]  /*21fa50*/  LOP3.LUT P0, RZ, R18, 0x80, RZ, 0xc0, !PT ;  /* 0x0000008012ff7812 */ /* 0x010fc6000780c0ff */
[----:B------:R-:W4:Y:S04]  /*21fa60*/  LDL.LU R36, [R1+0x544] ;  /* 0x0005440001247983 */ /* 0x000f280000300800 */
[----:B------:R-:W4:Y:S04]  /*21fa70*/  LDL.LU.64 R48, [R1+0x1ea8] ;  /* 0x001ea80001307983 */ /* 0x000f280000300a00 */
[----:B------:R-:W4:Y:S02]  /*21fa80*/  LDL.LU.64 R16, [R1+0x1ea0] ;  /* 0x001ea00001107983 */ /* 0x000f240000300a00 */
[----:B------:R-:W-:-:S02]  /*21fa90*/  @P0 LOP3.LUT R5, R5, 0x4000000, RZ, 0xfc, !PT ;  /* 0x0400000005050812 */ /* 0x000fc400078efcff */
[----:B------:R-:W-:Y:S01]  /*21faa0*/  LOP3.LUT P0, RZ, R18, 0x40, RZ, 0xc0, !PT ;  /* 0x0000004012ff7812 */ /* 0x000fe2000780c0ff */
[----:B------:R-:W4:Y:S01]  /*21fab0*/  LDL.LU.64 R46, [R1+0x1e98] ;  /* 0x001e9800012e7983 */ /* 0x000f220000300a00 */
[----:B------:R-:W-:-:S03]  /*21fac0*/  LOP3.LUT R5, R5, 0xf7ffffff, RZ, 0xc0, !PT ;  /* 0xf7ffffff05057812 */ /* 0x000fc600078ec0ff */
[----:B------:R-:W4:Y:S08]  /*21fad0*/  LDL.LU.64 R44, [R1+0x1e90] ;  /* 0x001e9000012c7983 */ /* 0x000f300000300a00 */
        /* <DEDUP_REMOVED lines=15> */
[----:B---3--:R0:W-:-:S12]  /*21fbd0*/  @P5 STG.E.U8 desc[UR28][R38.64], R2 ;  /* 0x0000000226005986 */ /* 0x0081d8000c10111c */
[----:B------:R-:W-:Y:S02]  /*21fbe0*/  @P0 LOP3.LUT R4, R4, 0x1, RZ, 0xfc, !PT ;  /* 0x0000000104040812 */ /* 0x000fe400078efcff */
[----:B------:R-:W-:Y:S02]  /*21fbf0*/  LOP3.LUT P0, RZ, R18, 0x1, RZ, 0xc0, !PT ;  /* 0x0000000112ff7812 */ /* 0x000fe4000780c0ff */
[----:B0-----:R-:W-:Y:S02]  /*21fc00*/  PRMT R2, R37, 0x7773, RZ ;  /* 0x0000777325027816 */ /* 0x001fe400000000ff */
[----:B------:R-:W3:Y:S01]  /*21fc10*/  LDL.LU R37, [R1+0x534] ;  /* 0x0005340001257983 */ /* 0x000ee20000300800 */
[----:B------:R-:W-:-:S03]  /*21fc20*/  LOP3.LUT R4, R4, 0xfffffffd, RZ, 0xc0, !PT ;  /* 0xfffffffd04047812 */ /* 0x000fc600078ec0ff */
[----:B------:R-:W3:Y:S04]  /*21fc30*/  LDL.LU.64 R42, [R1+0x1e88] ;  /* 0x001e8800012a7983 */ /* 0x000ee80000300a00 */
[----:B------:R0:W-:Y:S01]  /*21fc40*/  @P2 STG.E.U8 desc[UR28][R34.64], R2 ;  /* 0x0000000222002986 */ /* 0x0001e2000c10111c */
[----:B------:R-:W-:Y:S02]  /*21fc50*/  @P0 LOP3.LUT R4, R4, 0x2, RZ, 0xfc, !PT ;  /* 0x0000000204040812 */ /* 0x000fe400078efcff */
[----:B------:R-:W-:Y:S01]  /*21fc60*/  LOP3.LUT P0, RZ, R0, 0x80000000, RZ, 0xc0, !PT ;  /* 0x8000000000ff7812 */ /* 0x000fe2000780c0ff */
[----:B------:R-:W3:Y:S04]  /*21fc70*/  LDL.LU.64 R40, [R1+0x1e80] ;  /* 0x001e800001287983 */ /* 0x000ee80000300a00 */
[----:B------:R-:W3:Y:S01]  /*21fc80*/  LDL.LU.64 R38, [R1+0x1ef8] ;  /* 0x001ef80001267983 */ /* 0x000ee20000300a00 */
[----:B0-----:R-:W-:-:S03]  /*21fc90*/  PRMT R2, R51, 0x7770, RZ ;  /* 0x0000777033027816 */ /* 0x001fc600000000ff */
[----:B------:R-:W3:Y:S04]  /*21fca0*/  LDL.LU.64 R34, [R1+0x1ef0] ;  /* 0x001ef00001227983 */ /* 0x000ee80000300a00 */
[----:B------:R0:W-:Y:S02]  /*21fcb0*/  @P1 STG.E.U8 desc[UR28][R32.64], R2 ;  /* 0x0000000220001986 */ /* 0x0001e4000c10111c */
[----:B0-----:R-:W-:Y:S02]  /*21fcc0*/  PRMT R2, R51, 0x7771, RZ ;  /* 0x0000777133027816 */ /* 0x001fe400000000ff */
[----:B------:R-:W3:Y:S04]  /*21fcd0*/  LDL.LU.64 R32, [R1+0x1ee8] ;  /* 0x001ee80001207983 */ /* 0x000ee80000300a00 */
[----:B------:R0:W-:Y:S01]  /*21fce0*/  @P0 STG.E.U8 desc[UR28][R30.64], R2 ;  /* 0x000000021e000986 */ /* 0x0001e2000c10111c */
[----:B------:R-:W-:-:S02]  /*21fcf0*/  LOP3.LUT P0, RZ, R4, 0x2, RZ, 0xc0, !PT ;  /* 0x0000000204ff7812 */ /* 0x000fc4000780c0ff */
[----:B0-----:R-:W-:Y:S01]  /*21fd00*/  PRMT R2, R51, 0x7772, RZ ;  /* 0x0000777233027816 */ /* 0x001fe200000000ff */
[----:B------:R-:W3:Y:S10]  /*21fd10*/  LDL.LU.64 R30, [R1+0x1f60] ;  /* 0x001f6000011e7983 */ /* 0x000ef40000300a00 */
[----:B------:R0:W-:Y:S01]  /*21fd20*/  @P0 STG.E.U8 desc[UR28][R24.64], R2 ;  /* 0x0000000218000986 */ /* 0x0001e2000c10111c */
[----:B------:R-:W-:-:S03]  /*21fd30*/  LOP3.LUT P0, RZ, R4, 0x1, RZ, 0xc0, !PT ;  /* 0x0000000104ff7812 */ /* 0x000fc6000780c0ff */
[----:B0-----:R-:W3:Y:S01]  /*21fd40*/  LDL.LU.64 R24, [R1+0x1f58] ;  /* 0x001f580001187983 */ /* 0x001ee20000300a00 */
[----:B------:R-:W-:-:S09]  /*21fd50*/  PRMT R2, R51, 0x7773, RZ ;  /* 0x0000777333027816 */ /* 0x000fd200000000ff */
[----:B--2---:R0:W-:Y:S04]  /*21fd60*/  @P0 STG.E.U8 desc[UR28][R22.64], R2 ;  /* 0x0000000216000986 */ /* 0x0041e8000c10111c */
[----:B0-----:R-:W2:Y:S01]  /*21fd70*/  LDL.LU.64 R22, [R1+0x1f50] ;  /* 0x001f500001167983 */ /* 0x001ea20000300a00 */
        /* <DEDUP_REMOVED lines=14> */
[C---:B------:R-:W-:Y:S02]  /*21fe60*/  LOP3.LUT P3, RZ, R18.reuse, 0x200, RZ, 0xc0, !PT ;  /* 0x0000020012ff7812 */ /* 0x040fe4000786c0ff */
[----:B------:R-:W-:Y:S02]  /*21fe70*/  LOP3.LUT P4, RZ, R18, 0x400, RZ, 0xc0, !PT ;  /* 0x0000040012ff7812 */ /* 0x000fe4000788c0ff */
[----:B---3--:R-:W-:-:S05]  /*21fe80*/  PRMT R2, R37, 0x7770, RZ ;  /* 0x0000777025027816 */ /* 0x008fca00000000ff */
[----:B------:R0:W-:Y:S01]  /*21fe90*/  @P0 STG.E.U8 desc[UR28][R42.64], R2 ;  /* 0x000000022a000986 */ /* 0x0001e2000c10111c */
[----:B------:R-:W-:Y:S02]  /*21fea0*/  LOP3.LUT P0, RZ, R5, 0x4000000, RZ, 0xc0, !PT ;  /* 0x0400000005ff7812 */ /* 0x000fe4000780c0ff */
[----:B0-----:R-:W-:-:S11]  /*21feb0*/  PRMT R2, R37, 0x7771, RZ ;  /* 0x0000777125027816 */ /* 0x001fd600000000ff */
        /* <DEDUP_REMOVED lines=19> */
[----:B------:R-:W3:Y:S04]  /*21fff0*/  LDL.LU.64 R36, [R1+0x1f38] ;  /* 0x001f380001247983 */ /* 0x000ee80000300a00 */
[----:B------:R-:W2:Y:S04]  /*220000*/  LDL.LU R35, [R1+0x514] ;  /* 0x0005140001237983 */ /* 0x000ea80000300800 */
[----:B------:R-:W3:Y:S04]  /*220010*/  LDL.LU.64 R24, [R1+0x1f30] ;  /* 0x001f300001187983 */ /* 0x000ee80000300a00 */
[----:B------:R-:W3:Y:S04]  /*220020*/  LDL.LU.64 R32, [R1+0x1f28] ;  /* 0x001f280001207983 */ /* 0x000ee80000300a00 */
[----:B------:R-:W3:Y:S04]  /*220030*/  LDL.LU.64 R30, [R1+0x1f20] ;  /* 0x001f2000011e7983 */ /* 0x000ee80000300a00 */
[----:B------:R-:W3:Y:S01]  /*220040*/  LDL.LU R51, [R1+0x504] ;  /* 0x0005040001337983 */ /* 0x000ee20000300800 */
        /* <DEDUP_REMOVED lines=18> */
[----:B------:R-:W2:Y:S04]  /*220170*/  LDL.LU.64 R48, [R1+0x1f10] ;  /* 0x001f100001307983 */ /* 0x000ea80000300a00 */
[----:B------:R-:W2:Y:S01]  /*220180*/  LDL.LU.64 R16, [R1+0x1f08] ;  /* 0x001f080001107983 */ /* 0x000ea20000300a00 */
[----:B------:R-:W-:-:S02]  /*220190*/  @P0 LOP3.LUT R5, R5, 0x400000, RZ, 0xfc, !PT ;  /* 0x0040000005050812 */ /* 0x000fc400078efcff */
[C---:B------:R-:W-:Y:S01]  /*2201a0*/  LOP3.LUT P0, RZ, R18.reuse, 0x200000, RZ, 0xc0, !PT ;  /* 0x0020000012ff7812 */ /* 0x040fe2000780c0ff */
[----:B------:R-:W2:Y:S01]  /*2201b0*/  LDL.LU.64 R46, [R1+0x1f00] ;  /* 0x001f0000012e7983 */ /* 0x000ea20000300a00 */
[----:B------:R-:W-:Y:S02]  /*2201c0*/  LOP3.LUT R5, R5, 0xff7fffff, RZ, 0xc0, !PT ;  /* 0xff7fffff05057812 */ /* 0x000fe400078ec0ff */
[C---:B------:R-:W-:Y:S01]  /*2201d0*/  LOP3.LUT P5, RZ, R18.reuse, 0x8000, RZ, 0xc0, !PT ;  /* 0x0000800012ff7812 */ /* 0x040fe200078ac0ff */
[----:B------:R-:W2:Y:S01]  /*2201e0*/  LDL.LU.64 R44, [R1+0x1f78] ;  /* 0x001f7800012c7983 */ /* 0x000ea20000300a00 */
[----:B------:R-:W-:Y:S02]  /*2201f0*/  LOP3.LUT P2, RZ, R18, 0x10000, RZ, 0xc0, !PT ;  /* 0x0001000012ff7812 */ /* 0x000fe4000784c0ff */
[----:B------:R-:W-:Y:S01]  /*220200*/  PRMT R2, R35, 0x7771, RZ ;  /* 0x0000777123027816 */ /* 0x000fe200000000ff */
[----:B------:R-:W2:Y:S04]  /*220210*/  LDL.LU.64 R42, [R1+0x1f70] ;  /* 0x001f7000012a7983 */ /* 0x000ea80000300a00 */
[----:B------:R-:W-:-:S02]  /*220220*/  @P0 LOP3.LUT R5, R5, 0x800000, RZ, 0xfc, !PT ;  /* 0x0080000005050812 */ /* 0x000fc400078efcff */
[C---:B------:R-:W-:Y:S02]  /*220230*/  LOP3.LUT P0, RZ, R18.reuse, 0x100000, RZ, 0xc0, !PT ;  /* 0x0010000012ff7812 */ /* 0x040fe4000780c0ff */
[----:B------:R-:W-:Y:S01]  /*220240*/  LOP3.LUT R5, R5, 0xfeffffff, RZ, 0xc0, !PT ;  /* 0xfeffffff05057812 */ /* 0x000fe200078ec0ff */
[----:B----4-:R0:W-:Y:S01]  /*220250*/  @P5 STG.E.U8 desc[UR28][R38.64], R2 ;  /* 0x0000000226005986 */ /* 0x0101e2000c10111c */
[----:B------:R-:W-:-:S09]  /*220260*/  LOP3.LUT P1, RZ, R18, 0x20000, RZ, 0xc0, !PT ;  /* 0x0002000012ff7812 */ /* 0x000fd2000782c0ff */
[----:B------:R-:W-:Y:S02]  /*220270*/  @P0 LOP3.LUT R5, R5, 0x1000000, RZ, 0xfc, !PT ;  /* 0x0100000005050812 */ /* 0x000fe400078efcff */
[----:B------:R-:W-:Y:S02]  /*220280*/  LOP3.LUT P0, RZ, R18, 0x80000, RZ, 0xc0, !PT ;  /* 0x0008000012ff7812 */ /* 0x000fe4000780c0ff */
[----:B0-----:R-:W-:Y:S02]  /*220290*/  PRMT R2, R35, 0x7772, RZ ;  /* 0x0000777223027816 */ /* 0x001fe400000000ff */
[----:B------:R-:W-:-:S03]  /*2202a0*/  LOP3.LUT R5, R5, 0xfdffffff, RZ, 0xc0, !PT ;  /* 0xfdffffff05057812 */ /* 0x000fc600078ec0ff */
[----:B---3--:R0:W-:Y:S06]  /*2202b0*/  @P2 STG.E.U8 desc[UR28][R36.64], R2 ;  /* 0x0000000224002986 */ /* 0x0081ec000c10111c */
[----:B------:R-:W-:Y:S02]  /*2202c0*/  @P0 LOP3.LUT R5, R5, 0x2000000, RZ, 0xfc, !PT ;  /* 0x0200000005050812 */ /* 0x000fe400078efcff */
[----:B0-----:R-:W-:Y:S02]  /*2202d0*/  PRMT R2, R35, 0x7773, RZ ;  /* 0x0000777323027816 */ /* 0x001fe400000000ff */
[----:B------:R-:W-:-:S03]  /*2202e0*/  LOP3.LUT P0, RZ, R18, 0x40000, RZ, 0xc0, !PT ;  /* 0x0004000012ff7812 */ /* 0x000fc6000780c0ff */
[----:B------:R0:W-:Y:S04]  /*2202f0*/  @P1 STG.E.U8 desc[UR28][R24.64], R2 ;  /* 0x0000000218001986 */ /* 0x0001e8000c10111c */
[----:B0-----:R-:W3:Y:S01]  /*220300*/  LDL.LU R25, [R1+0x568] ;  /* 0x0005680001197983 */ /* 0x001ee20000300800 */
[----:B------:R-:W-:-:S03]  /*220310*/  PRMT R2, R51, 0x7770, RZ ;  /* 0x0000777033027816 */ /* 0x000fc600000000ff */
[----:B------:R-:W4:Y:S04]  /*220320*/  LDL.LU.64 R40, [R1+0x1f68] ;  /* 0x001f680001287983 */ /* 0x000f280000300a00 */
[----:B------:R-:W4:Y:S04]  /*220330*/  LDL.LU.64 R38, [R1+0x2820] ;  /* 0x0028200001267983 */ /* 0x000f280000300a00 */
[----:B------:R0:W-:Y:S01]  /*220340*/  @P0 STG.E.U8 desc[UR28][R32.64], R2 ;  /* 0x0000000220000986 */ /* 0x0001e2000c10111c */
[----:B------:R-:W-:-:S03]  /*220350*/  LOP3.LUT P0, RZ, R5, 0x2000000, RZ, 0xc0, !PT ;  /* 0x0200000005ff7812 */ /* 0x000fc6000780c0ff */
[----:B------:R-:W4:Y:S04]  /*220360*/  LDL.LU.64 R36, [R1+0x2818] ;  /* 0x0028180001247983 */ /* 0x000f280000300a00 */
[----:B------:R-:W4:Y:S01]  /*220370*/  LDL.LU.64 R34, [R1+0x2810] ;  /* 0x0028100001227983 */ /* 0x000f220000300a00 */
[----:B0-----:R-:W-:-:S03]  /*220380*/  PRMT R2, R51, 0x7771, RZ ;  /* 0x0000777133027816 */ /* 0x001fc600000000ff */
[----:B------:R-:W4:Y:S04]  /*220390*/  LDL.LU R24, [R1+0x558] ;  /* 0x0005580001187983 */ /* 0x000f280000300800 */
        /* <DEDUP_REMOVED lines=25> */
[----:B------:R-:W-:Y:S02]  /*220530*/  LOP3.LUT P3, RZ, R18, 0x10000000, RZ, 0xc0, !PT ;  /* 0x1000000012ff7812 */ /* 0x000fe4000786c0ff */
[----:B---3--:R-:W-:-:S09]  /*220540*/  PRMT R2, R25, 0x7770, RZ ;  /* 0x0000777019027816 */ /* 0x008fd200000000ff */
        /* <DEDUP_REMOVED lines=27> */
[C---:B------:R-:W-:Y:S02]  /*220700*/  LOP3.LUT P5, RZ, R20.reuse, 0x4, RZ, 0xc0, !PT ;  /* 0x0000000414ff7812 */ /* 0x040fe400078ac0ff */
[C---:B------:R-:W-:Y:S02]  /*220710*/  LOP3.LUT P2, RZ, R20.reuse, 0x8, RZ, 0xc0, !PT ;  /* 0x0000000814ff7812 */ /* 0x040fe4000784c0ff */
[C---:B------:R-:W-:Y:S02]  /*220720*/  LOP3.LUT P1, RZ, R20.reuse, 0x10, RZ, 0xc0, !PT ;  /* 0x0000001014ff7812 */ /* 0x040fe4000782c0ff */
        /* <DEDUP_REMOVED lines=11> */
[----:B------:R-:W-:Y:S01]  /*2207e0*/  @P0 LOP3.LUT R5, R5, 0x2000, RZ, 0xfc, !PT ;  /* 0x0000200005050812 */ /* 0x000fe200078efcff */
[----:B--2---:R0:W-:Y:S04]  /*2207f0*/  @P4 STG.E.U8 desc[UR28][R22.64], R2 ;  /* 0x0000000216004986 */ /* 0x0041e8000c10111c */
[----:B0-----:R-:W2:Y:S04]  /*220800*/  LDL.LU.64 R22, [R1+0x1f80] ;  /* 0x001f800001167983 */ /* 0x001ea80000300a00 */
[----:B------:R-:W2:Y:S04]  /*220810*/  LDL.LU.64 R50, [R1+0x2838] ;  /* 0x0028380001327983 */ /* 0x000ea80000300a00 */
[----:B------:R-:W2:Y:S04]  /*220820*/  LDL.LU.64 R16, [R1+0x2830] ;  /* 0x0028300001107983 */ /* 0x000ea80000300a00 */
[----:B------:R-:W2:Y:S04]  /*220830*/  LDL.LU R24, [R1+0x528] ;  /* 0x0005280001187983 */ /* 0x000ea80000300800 */
[----:B------:R-:W2:Y:S04]  /*220840*/  LDL.LU.64 R46, [R1+0x2828] ;  /* 0x00282800012e7983 */ /* 0x000ea80000300a00 */
[----:B------:R-:W2:Y:S04]  /*220850*/  LDL.LU.64 R44, [R1+0x28a0] ;  /* 0x0028a000012c7983 */ /* 0x000ea80000300a00 */
[----:B------:R-:W2:Y:S01]  /*220860*/  LDL.LU.64 R42, [R1+0x2898] ;  /* 0x00289800012a7983 */ /* 0x000ea20000300a00 */
[----:B---3--:R-:W-:-:S03]  /*220870*/  PRMT R2, R25, 0x7770, RZ ;  /* 0x0000777019027816 */ /* 0x008fc600000000ff */
[----:B------:R-:W3:Y:S04]  /*220880*/  LDL.LU.64 R40, [R1+0x2890] ;  /* 0x0028900001287983 */ /* 0x000ee80000300a00 */
[----:B------:R0:W-:Y:S02]  /*220890*/  @P5 STG.E.U8 desc[UR28][R38.64], R2 ;  /* 0x0000000226005986 */ /* 0x0001e4000c10111c */
[C---:B0-----:R-:W-:Y:S02]  /*2208a0*/  PRMT R2, R25.reuse, 0x7771, RZ ;  /* 0x0000777119027816 */ /* 0x041fe400000000ff */
[----:B------:R-:W3:Y:S04]  /*2208b0*/  LDL.LU.64 R38, [R1+0x2888] ;  /* 0x0028880001267983 */ /* 0x000ee80000300a00 */
[----:B----4-:R0:W-:Y:S02]  /*2208c0*/  @P2 STG.E.U8 desc[UR28][R36.64], R2 ;  /* 0x0000000224002986 */ /* 0x0101e4000c10111c */
[----:B0-----:R-:W-:-:S02]  /*2208d0*/  PRMT R2, R25, 0x7772, RZ ;  /* 0x0000777219027816 */ /* 0x001fc400000000ff */
[----:B------:R-:W4:Y:S04]  /*2208e0*/  LDL.LU.64 R36, [R1+0x2880] ;  /* 0x0028800001247983 */ /* 0x000f280000300a00 */
[----:B------:R0:W-:Y:S04]  /*2208f0*/  @P1 STG.E.U8 desc[UR28][R34.64], R2 ;  /* 0x0000000222001986 */ /* 0x0001e8000c10111c */
[----:B0-----:R-:W4:Y:S01]  /*220900*/  LDL.LU.64 R34, [R1+0x2878] ;  /* 0x0028780001227983 */ /* 0x001f220000300a00 */
        /* <DEDUP_REMOVED lines=12> */
[----:B------:R-:W4:Y:S07]  /*2209d0*/  LDL.LU R25, [R1+0x508] ;  /* 0x0005080001197983 */ /* 0x000f2e0000300800 */
[----:B------:R-:W-:-:S02]  /*2209e0*/  @P0 LOP3.LUT R5, R5, 0x20000, RZ, 0xfc, !PT ;  /* 0x0002000005050812 */ /* 0x000fc400078efcff */
[----:B------:R-:W-:-:S13]  /*2209f0*/  LOP3.LUT P0, RZ, R20, 0x20, RZ, 0xc0, !PT ;  /* 0x0000002014ff7812 */ /* 0x000fda000780c0ff */
[----:B------:R0:W-:Y:S01]  /*220a00*/  @P0 STG.E.U8 desc[UR28][R32.64], R2 ;  /* 0x0000000220000986 */ /* 0x0001e2000c10111c */
[----:B------:R-:W-:Y:S02]  /*220a10*/  LOP3.LUT P0, RZ, R5, 0x20000, RZ, 0xc0, !PT ;  /* 0x0002000005ff7812 */ /* 0x000fe4000780c0ff */
[----:B0-----:R-:W-:Y:S01]  /*220a20*/  PRMT R2, R49, 0x7770, RZ ;  /* 0x0000777031027816 */ /* 0x001fe200000000ff */
[----:B------:R-:W4:Y:S10]  /*220a30*/  LDL.LU.64 R32, [R1+0x2870] ;  /* 0x0028700001207983 */ /* 0x000f340000300a00 */
[----:B------:R0:W-:Y:S01]  /*220a40*/  @P0 STG.E.U8 desc[UR28][R30.64], R2 ;  /* 0x000000021e000986 */ /* 0x0001e2000c10111c */
[----:B------:R-:W-:-:S02]  /*220a50*/  LOP3.LUT P0, RZ, R5, 0x10000, RZ, 0xc0, !PT ;  /* 0x0001000005ff7812 */ /* 0x000fc4000780c0ff */
[----:B0-----:R-:W-:Y:S01]  /*220a60*/  PRMT R2, R49, 0x7771, RZ ;  /* 0x0000777131027816 */ /* 0x001fe200000000ff */
[----:B------:R-:W4:Y:S01]  /*220a70*/  LDL.LU.64 R30, [R1+0x2868] ;  /* 0x00286800011e7983 */ /* 0x000f220000300a00 */
[C---:B------:R-:W-:Y:S02]  /*220a80*/  LOP3.LUT P6, RZ, R20.reuse, 0x4000, RZ, 0xc0, !PT ;  /* 0x0000400014ff7812 */ /* 0x040fe400078cc0ff */
[C---:B------:R-:W-:Y:S02]  /*220a90*/  LOP3.LUT P3, RZ, R20.reuse, 0x8000, RZ, 0xc0, !PT ;  /* 0x0000800014ff7812 */ /* 0x040fe4000786c0ff */
[----:B------:R-:W-:-:S05]  /*220aa0*/  LOP3.LUT P4, RZ, R20, 0x10000, RZ, 0xc0, !PT ;  /* 0x0001000014ff7812 */ /* 0x000fca000788c0ff */
[----:B--2---:R0:W-:Y:S01]  /*220ab0*/  @P0 STG.E.U8 desc[UR28][R22.64], R2 ;  /* 0x0000000216000986 */ /* 0x0041e2000c10111c */
[----:B------:R-:W-:-:S03]  /*220ac0*/  LOP3.LUT P0, RZ, R5, 0x8000, RZ, 0xc0, !PT ;  /* 0x0000800005ff7812 */ /* 0x000fc6000780c0ff */
[----:B0-----:R-:W2:Y:S01]  /*220ad0*/  LDL.LU.64 R22, [R1+0x2860] ;  /* 0x0028600001167983 */ /* 0x001ea20000300a00 */
[----:B------:R-:W-:-:S09]  /*220ae0*/  PRMT R2, R49, 0x7772, RZ ;  /* 0x0000777231027816 */ /* 0x000fd200000000ff */
        /* <DEDUP_REMOVED lines=15> */
[----:B---3--:R0:W-:Y:S02]  /*220be0*/  @P0 STG.E.U8 desc[UR28][R40.64], R2 ;  /* 0x0000000228000986 */ /* 0x0081e4000c10111c */
[----:B0-----:R-:W-:-:S05]  /*220bf0*/  PRMT R2, R21, 0x7770, RZ ;  /* 0x0000777015027816 */ /* 0x001fca00000000ff */
[----:B------:R0:W-:Y:S02]  /*220c00*/  @P6 STG.E.U8 desc[UR28][R38.64], R2 ;  /* 0x0000000226006986 */ /* 0x0001e4000c10111c */
[----:B0-----:R-:W-:-:S05]  /*220c10*/  PRMT R2, R21, 0x7771, RZ ;  /* 0x0000777115027816 */ /* 0x001fca00000000ff */
[----:B----4-:R0:W-:Y:S02]  /*220c20*/  @P3 STG.E.U8 desc[UR28][R36.64], R2 ;  /* 0x0000000224003986 */ /* 0x0101e4000c10111c */
[----:B0-----:R-:W-:-:S05]  /*220c30*/  PRMT R2, R21, 0x7772, RZ ;  /* 0x0000777215027816 */ /* 0x001fca00000000ff */
[----:B------:R0:W-:Y:S02]  /*220c40*/  @P4 STG.E.U8 desc[UR28][R34.64], R2 ;  /* 0x0000000222004986 */ /* 0x0001e4000c10111c */
[----:B0-----:R-:W-:Y:S02]  /*220c50*/  PRMT R2, R21, 0x7773, RZ ;  /* 0x0000777315027816 */ /* 0x001fe400000000ff */
[----:B------:R-:W3:Y:S04]  /*220c60*/  LDL.LU R21, [R1+0xa0a0] ;  /* 0x00a0a00001157983 */ /* 0x000ee80000300800 */
[----:B------:R-:W4:Y:S01]  /*220c70*/  LDL.LU.64 R38, [R1+0x2858] ;  /* 0x0028580001267983 */ /* 0x000f220000300a00 */
[C---:B------:R-:W-:Y:S02]  /*220c80*/  LOP3.LUT P5, RZ, R20.reuse, 0x20000, RZ, 0xc0, !PT ;  /* 0x0002000014ff7812 */ /* 0x040fe400078ac0ff */
[----:B------:R-:W-:-:S02]  /*220c90*/  LOP3.LUT P2, RZ, R20, 0x40000, RZ, 0xc0, !PT ;  /* 0x0004000014ff7812 */ /* 0x000fc4000784c0ff */
[----:B------:R-:W-:-:S09]  /*220ca0*/  LOP3.LUT P1, RZ, R20, 0x80000, RZ, 0xc0, !PT ;  /* 0x0008000014ff7812 */ /* 0x000fd2000782c0ff */
[----:B------:R0:W-:Y:S02]  /*220cb0*/  @P5 STG.E.U8 desc[UR28][R32.64], R2 ;  /* 0x0000000220005986 */ /* 0x0001e4000c10111c */
[----:B0-----:R-:W-:-:S05]  /*220cc0*/  PRMT R2, R25, 0x7770, RZ ;  /* 0x0000777019027816 */ /* 0x001fca00000000ff */
[----:B------:R0:W-:Y:S02]  /*220cd0*/  @P2 STG.E.U8 desc[UR28][R30.64], R2 ;  /* 0x000000021e002986 */ /* 0x0001e4000c10111c */
[----:B0-----:R-:W-:Y:S02]  /*220ce0*/  PRMT R2, R25, 0x7771, RZ ;  /* 0x0000777119027816 */ /* 0x001fe400000000ff */
[----:B------:R-:W-:-:S03]  /*220cf0*/  LOP3.LUT P4, RZ, R20, 0x100000, RZ, 0xc0, !PT ;  /* 0x0010000014ff7812 */ /* 0x000fc6000788c0ff */
[----:B--2---:R0:W-:Y:S04]  /*220d00*/  @P1 STG.E.U8 desc[UR28][R22.64], R2 ;  /* 0x0000000216001986 */ /* 0x0041e8000c10111c */
[----:B0-----:R-:W2:Y:S04]  /*220d10*/  LDL.LU.64 R22, [R1+0x2850] ;  /* 0x0028500001167983 */ /* 0x001ea80000300a00 */
[----:B------:R-:W2:Y:S04]  /*220d20*/  LDL.LU.64 R32, [R1+0x2848] ;  /* 0x0028480001207983 */ /* 0x000ea80000300a00 */
[----:B------:R-:W2:Y:S04]  /*220d30*/  LDL.LU.64 R40, [R1+0x2840] ;  /* 0x0028400001287983 */ /* 0x000ea80000300a00 */
[----:B------:R-:W2:Y:S04]  /*220d40*/  LDL.LU.64 R36, [R1+0x28b8] ;  /* 0x0028b80001247983 */ /* 0x000ea80000300a00 */
[----:B------:R-:W2:Y:S01]  /*220d50*/  LDL.LU R35, [R1+0x4f8] ;  /* 0x0004f80001237983 */ /* 0x000ea20000300800 */
[----:B------:R-:W-:-:S03]  /*220d60*/  PRMT R2, R25, 0x7772, RZ ;  /* 0x0000777219027816 */ /* 0x000fc600000000ff */
[----:B------:R-:W2:Y:S04]  /*220d70*/  LDL.LU.64 R30, [R1+0x28b0] ;  /* 0x0028b000011e7983 */ /* 0x000ea80000300a00 */
[----:B----4-:R0:W-:Y:S04]  /*220d80*/  @P4 STG.E.U8 desc[UR28][R38.64], R2 ;  /* 0x0000000226004986 */ /* 0x0101e8000c10111c */
[----:B0-----:R-:W4:Y:S01]  /*220d90*/  LDL.LU R38, [R1+0x56c] ;  /* 0x00056c0001267983 */ /* 0x001f220000300800 */
[----:B------:R-:W-:-:S03]  /*220da0*/  PRMT R2, R25, 0x7773, RZ ;  /* 0x0000777319027816 */ /* 0x000fc600000000ff */
[----:B------:R-:W4:Y:S01]  /*220db0*/  LDL.LU.64 R24, [R1+0x28a8] ;  /* 0x0028a80001187983 */ /* 0x000f220000300a00 */
[----:B---3--:R-:W-:Y:S02]  /*220dc0*/  LOP3.LUT P0, RZ, R21, 0x1, RZ, 0xc0, !PT ;  /* 0x0000000115ff7812 */ /* 0x008fe4000780c0ff */
        /* <DEDUP_REMOVED lines=19> */
[----:B------:R-:W-:Y:S01]  /*220f00*/  LOP3.LUT P0, RZ, R20, 0x4000000, RZ, 0xc0, !PT ;  /* 0x0400000014ff7812 */ /* 0x000fe2000780c0ff */
[----:B--2---:R0:W-:Y:S04]  /*220f10*/  @P5 STG.E.U8 desc[UR28][R22.64], R2 ;  /* 0x0000000216005986 */ /* 0x0041e8000c10111c */
[----:B0-----:R-:W2:Y:S04]  /*220f20*/  LDL.LU.64 R22, [R1+0x31b0] ;  /* 0x0031b00001167983 */ /* 0x001ea80000300a00 */
[----:B------:R-:W3:Y:S01]  /*220f30*/  LDL.LU.64 R50, [R1+0x30d0] ;  /* 0x0030d00001327983 */ /* 0x000ee20000300a00 */
[----:B------:R-:W-:-:S03]  /*220f40*/  PRMT R2, R35, 0x7770, RZ ;  /* 0x0000777023027816 */ /* 0x000fc600000000ff */
[----:B------:R-:W3:Y:S04]  /*220f50*/  LDL.LU.64 R48, [R1+0x2908] ;  /* 0x0029080001307983 */ /* 0x000ee80000300a00 */
[----:B------:R0:W-:Y:S01]  /*220f60*/  @P2 STG.E.U8 desc[UR28][R32.64], R2 ;  /* 0x0000000220002986 */ /* 0x0001e2000c10111c */
[----:B------:R-:W-:-:S03]  /*220f70*/  LOP3.LUT R5, R5, 0xfffffeff, RZ, 0xc0, !PT ;  /* 0xfffffeff05057812 */ /* 0x000fc600078ec0ff */
[----:B0-----:R-:W3:Y:S04]  /*220f80*/  LDL.LU R32, [R1+0x55c] ;  /* 0x00055c0001207983 */ /* 0x001ee80000300800 */
[----:B------:R-:W3:Y:S01]  /*220f90*/  LDL.LU.64 R16, [R1+0x2900] ;  /* 0x0029000001107983 */ /* 0x000ee20000300a00 */
[----:B------:R-:W-:Y:S02]  /*220fa0*/  @P0 LOP3.LUT R5, R5, 0x100, RZ, 0xfc, !PT ;  /* 0x0000010005050812 */ /* 0x000fe400078efcff */
[C---:B------:R-:W-:Y:S01]  /*220fb0*/  LOP3.LUT P0, RZ, R20.reuse, 0x2000000, RZ, 0xc0, !PT ;  /* 0x0200000014ff7812 */ /* 0x040fe2000780c0ff */
[----:B------:R-:W3:Y:S01]  /*220fc0*/  LDL.LU.64 R46, [R1+0x28f8] ;  /* 0x0028f800012e7983 */ /* 0x000ee20000300a00 */
[----:B------:R-:W-:Y:S02]  /*220fd0*/  LOP3.LUT P1, RZ, R20, 0x800000, RZ, 0xc0, !PT ;  /* 0x0080000014ff7812 */ /* 0x000fe4000782c0ff */
[----:B------:R-:W-:Y:S01]  /*220fe0*/  LOP3.LUT R5, R5, 0xfffffdff, RZ, 0xc0, !PT ;  /* 0xfffffdff05057812 */ /* 0x000fe200078ec0ff */
[----:B------:R-:W3:Y:S01]  /*220ff0*/  LDL.LU R33, [R1+0x54c] ;  /* 0x00054c0001217983 */ /* 0x000ee20000300800 */
[----:B------:R-:W-:-:S03]  /*221000*/  PRMT R2, R35, 0x7771, RZ ;  /* 0x0000777123027816 */ /* 0x000fc600000000ff */
[----:B------:R-:W3:Y:S04]  /*221010*/  LDL.LU.64 R44, [R1+0x28f0] ;  /* 0x0028f000012c7983 */ /* 0x000ee80000300a00 */
[----:B------:R-:W-:Y:S01]  /*221020*/  @P0 LOP3.LUT R5, R5, 0x200, RZ, 0xfc, !PT ;  /* 0x0000020005050812 */ /* 0x000fe200078efcff */
[----:B------:R-:W3:Y:S01]  /*221030*/  LDL.LU.64 R42, [R1+0x28e8] ;  /* 0x0028e800012a7983 */ /* 0x000ee20000300a00 */
[----:B------:R-:W-:-:S03]  /*221040*/  LOP3.LUT P0, RZ, R20, 0x1000000, RZ, 0xc0, !PT ;  /* 0x0100000014ff7812 */ /* 0x000fc6000780c0ff */
[----:B------:R0:W-:Y:S02]  /*221050*/  @P1 STG.E.U8 desc[UR28][R40.64], R2 ;  /* 0x0000000228001986 */ /* 0x0001e4000c10111c */
[----:B0-----:R-:W-:Y:S02]  /*221060*/  PRMT R2, R35, 0x7772, RZ ;  /* 0x0000777223027816 */ /* 0x001fe400000000ff */
[----:B------:R-:W3:Y:S06]  /*221070*/  LDL.LU.64 R40, [R1+0x28e0] ;  /* 0x0028e00001287983 */ /* 0x000eec0000300a00 */
[----:B------:R0:W-:Y:S01]  /*221080*/  @P0 STG.E.U8 desc[UR28][R36.64], R2 ;  /* 0x0000000224000986 */ /* 0x0001e2000c10111c */
[----:B------:R-:W-:-:S02]  /*221090*/  LOP3.LUT P0, RZ, R5, 0x200, RZ, 0xc0, !PT ;  /* 0x0000020005ff7812 */ /* 0x000fc4000780c0ff */
[----:B0-----:R-:W-:Y:S01]  /*2210a0*/  PRMT R2, R35, 0x7773, RZ ;  /* 0x0000777323027816 */ /* 0x001fe200000000ff */
[----:B------:R-:W3:Y:S10]  /*2210b0*/  LDL.LU.64 R36, [R1+0x28d8] ;  /* 0x0028d80001247983 */ /* 0x000ef40000300a00 */
[----:B------:R0:W-:Y:S01]  /*2210c0*/  @P0 STG.E.U8 desc[UR28][R30.64], R2 ;  /* 0x000000021e000986 */ /* 0x0001e2000c10111c */
[----:B------:R-:W-:-:S03]  /*2210d0*/  LOP3.LUT P0, RZ, R5, 0x100, RZ, 0xc0, !PT ;  /* 0x0000010005ff7812 */ /* 0x000fc6000780c0ff */
[----:B------:R-:W3:Y:S04]  /*2210e0*/  LDL.LU.64 R34, [R1+0x28d0] ;  /* 0x0028d00001227983 */ /* 0x000ee80000300a00 */
[----:B0-----:R-:W3:Y:S04]  /*2210f0*/  LDL.LU.64 R30, [R1+0x28c8] ;  /* 0x0028c800011e7983 */ /* 0x001ee80000300a00 */
[----:B------:R-:W3:Y:S01]  /*221100*/  LDL.LU R39, [R1+0x53c] ;  /* 0x00053c0001277983 */ /* 0x000ee20000300800 */
[----:B----4-:R-:W-:-:S05]  /*221110*/  PRMT R2, R38, 0x7770, RZ ;  /* 0x0000777026027816 */ /* 0x010fca00000000ff */
[----:B------:R0:W-:Y:S04]  /*221120*/  @P0 STG.E.U8 desc[UR28][R24.64], R2 ;  /* 0x0000000218000986 */ /* 0x0001e8000c10111c */
[----:B0-----:R-:W4:Y:S01]  /*221130*/  LDL.LU.64 R24, [R1+0x28c0] ;  /* 0x0028c00001187983 */ /* 0x001f220000300a00 */
[----:B------:R-:W-:Y:S02]  /*221140*/  LOP3.LUT P0, RZ, R5, 0x80, RZ, 0xc0, !PT ;  /* 0x0000008005ff7812 */ /* 0x000fe4000780c0ff */
[----:B------:R-:W-:Y:S02]  /*221150*/  PRMT R2, R38, 0x7771, RZ ;  /* 0x0000777126027816 */ /* 0x000fe400000000ff */
[C---:B------:R-:W-:Y:S02]  /*221160*/  LOP3.LUT P6, RZ, R21.reuse, 0x2, RZ, 0xc0, !PT ;  /* 0x0000000215ff7812 */ /* 0x040fe400078cc0ff */
[----:B------:R-:W-:-:S02]  /*221170*/  LOP3.LUT P3, RZ, R21, 0x4, RZ, 0xc0, !PT ;  /* 0x0000000415ff7812 */ /* 0x000fc4000786c0ff */
[C---:B------:R-:W-:Y:S02]  /*221180*/  LOP3.LUT P4, RZ, R21.reuse, 0x8, RZ, 0xc0, !PT ;  /* 0x0000000815ff7812 */ /* 0x040fe4000788c0ff */
[C---:B------:R-:W-:Y:S02]  /*221190*/  LOP3.LUT P5, RZ, R21.reuse, 0x10, RZ, 0xc0, !PT ;  /* 0x0000001015ff7812 */ /* 0x040fe400078ac0ff */
[C---:B------:R-:W-:Y:S02]  /*2211a0*/  LOP3.LUT P2, RZ, R21.reuse, 0x20, RZ, 0xc0, !PT ;  /* 0x0000002015ff7812 */ /* 0x040fe4000784c0ff */
[----:B------:R-:W-:Y:S01]  /*2211b0*/  LOP3.LUT P1, RZ, R21, 0x40, RZ, 0xc0, !PT ;  /* 0x0000004015ff7812 */ /* 0x000fe2000782c0ff */
[----:B--2---:R0:W-:Y:S01]  /*2211c0*/  @P0 STG.E.U8 desc[UR28][R22.64], R2 ;  /* 0x0000000216000986 */ /* 0x0041e2000c10111c */
[C---:B------:R-:W-:Y:S02]  /*2211d0*/  LOP3.LUT P0, RZ, R5.reuse, 0x40, RZ, 0xc0, !PT ;  /* 0x0000004005ff7812 */ /* 0x040fe4000780c0ff */
[----:B0-----:R-:W-:Y:S01]  /*2211e0*/  PRMT R2, R38, 0x7772, RZ ;  /* 0x0000777226027816 */ /* 0x001fe200000000ff */
[----:B------:R-:W2:Y:S10]  /*2211f0*/  LDL.LU.64 R22, [R1+0xa098] ;  /* 0x00a0980001167983 */ /* 0x000eb40000300a00 */
[----:B---3--:R0:W-:Y:S01]  /*221200*/  @P0 STG.E.U8 desc[UR28][R50.64], R2 ;  /* 0x0000000232000986 */ /* 0x0081e2000c10111c */
        /* <DEDUP_REMOVED lines=23> */
[----:B----4-:R0:W-:Y:S04]  /*221380*/  @P1 STG.E.U8 desc[UR28][R24.64], R2 ;  /* 0x0000000218001986 */ /* 0x0101e8000c10111c */
[----:B0-----:R-:W3:Y:S04]  /*221390*/  LDL.LU.64 R24, [R1+0x31b8] ;  /* 0x0031b80001187983 */ /* 0x001ee80000300a00 */
[----:B------:R-:W4:Y:S04]  /*2213a0*/  LDL.LU.64 R40, [R1+0x31d0] ;  /* 0x0031d00001287983 */ /* 0x000f280000300a00 */
[----:B------:R-:W2:Y:S04]  /*2213b0*/  LDL.LU.64 R36, [R1+0x31c8] ;  /* 0x0031c80001247983 */ /* 0x000ea80000300a00 */
[----:B------:R-:W2:Y:S04]  /*2213c0*/  LDL.LU.64 R34, [R1+0x31c0] ;  /* 0x0031c00001227983 */ /* 0x000ea80000300a00 */
[----:B------:R-:W2:Y:S04]  /*2213d0*/  LDL.LU.64 R32, [R1+0x3238] ;  /* 0x0032380001207983 */ /* 0x000ea80000300a00 */
[----:B------:R-:W2:Y:S04]  /*2213e0*/  LDL.LU.64 R30, [R1+0x3230] ;  /* 0x00323000011e7983 */ /* 0x000ea80000300a00 */
[----:B------:R-:W2:Y:S01]  /*2213f0*/  LDL.LU R11, [R1+0x52c] ;  /* 0x00052c00010b7983 */ /* 0x000ea20000300800 */
        /* <DEDUP_REMOVED lines=15> */
[----:B---3--:R0:W-:Y:S04]  /*2214f0*/  @P4 STG.E.U8 desc[UR28][R24.64], R2 ;  /* 0x0000000218004986 */ /* 0x0081e8000c10111c */
[----:B0-----:R-:W3:Y:S04]  /*221500*/  LDL.LU.64 R24, [R1+0x3228] ;  /* 0x0032280001187983 */ /* 0x001ee80000300a00 */
[----:B------:R-:W3:Y:S04]  /*221510*/  LDL.LU R38, [R1+0x51c] ;  /* 0x00051c0001267983 */ /* 0x000ee80000300800 */
[----:B------:R-:W3:Y:S01]  /*221520*/  LDL.LU.64 R50, [R1+0x3220] ;  /* 0x0032200001327983 */ /* 0x000ee20000300a00 */
[----:B------:R-:W-:-:S03]  /*221530*/  LOP3.LUT R0, R0, 0xbfffffff, RZ, 0xc0, !PT ;  /* 0xbfffffff00007812 */ /* 0x000fc600078ec0ff */
[----:B------:R-:W3:Y:S01]  /*221540*/  LDL.LU.64 R48, [R1+0x3218] ;  /* 0x0032180001307983 */ /* 0x000ee20000300a00 */
[----:B------:R-:W-:Y:S02]  /*221550*/  @P0 LOP3.LUT R0, R0, 0x40000000, RZ, 0xfc, !PT ;  /* 0x4000000000000812 */ /* 0x000fe400078efcff */
[C---:B------:R-:W-:Y:S01]  /*221560*/  LOP3.LUT P0, RZ, R21.reuse, 0x4000, RZ, 0xc0, !PT ;  /* 0x0000400015ff7812 */ /* 0x040fe2000780c0ff */
[----:B------:R-:W3:Y:S01]  /*221570*/  LDL.LU.64 R16, [R1+0x3210] ;  /* 0x0032100001107983 */ /* 0x000ee20000300a00 */
[----:B------:R-:W-:Y:S02]  /*221580*/  LOP3.LUT R0, R0, 0x7fffffff, RZ, 0xc0, !PT ;  /* 0x7fffffff00007812 */ /* 0x000fe400078ec0ff */
[----:B------:R-:W-:Y:S01]  /*221590*/  LOP3.LUT P5, RZ, R21, 0x100, RZ, 0xc0, !PT ;  /* 0x0000010015ff7812 */ /* 0x000fe200078ac0ff */
[----:B------:R-:W3:Y:S08]  /*2215a0*/  LDL.LU.64 R46, [R1+0x3208] ;  /* 0x00320800012e7983 */ /* 0x000ef00000300a00 */
[----:B------:R-:W-:-:S02]  /*2215b0*/  @P0 LOP3.LUT R0, R0, 0x80000000, RZ, 0xfc, !PT ;  /* 0x8000000000000812 */ /* 0x000fc400078efcff */
[----:B------:R-:W-:Y:S02]  /*2215c0*/  LOP3.LUT P0, RZ, R21, 0x2000, RZ, 0xc0, !PT ;  /* 0x0000200015ff7812 */ /* 0x000fe4000780c0ff */
[----:B------:R-:W-:Y:S02]  /*2215d0*/  PRMT R2, R39, 0x7772, RZ ;  /* 0x0000777227027816 */ /* 0x000fe400000000ff */
[----:B------:R-:W-:-:S03]  /*2215e0*/  LOP3.LUT R5, R5, 0xfffffffe, RZ, 0xc0, !PT ;  /* 0xfffffffe05057812 */ /* 0x000fc600078ec0ff */
[----:B----4-:R0:W-:Y:S01]  /*2215f0*/  @P5 STG.E.U8 desc[UR28][R40.64], R2 ;  /* 0x0000000228005986 */ /* 0x0101e2000c10111c */
[----:B------:R-:W-:-:S05]  /*221600*/  LOP3.LUT P2, RZ, R21, 0x200, RZ, 0xc0, !PT ;  /* 0x0000020015ff7812 */ /* 0x000fca000784c0ff */
[----:B------:R-:W-:Y:S02]  /*221610*/  @P0 LOP3.LUT R5, R5, 0x1, RZ, 0xfc, !PT ;  /* 0x0000000105050812 */ /* 0x000fe400078efcff */
[----:B------:R-:W-:Y:S02]  /*221620*/  LOP3.LUT P0, RZ, R21, 0x1000, RZ, 0xc0, !PT ;  /* 0x0000100015ff7812 */ /* 0x000fe4000780c0ff */
[----:B0-----:R-:W-:Y:S02]  /*221630*/  PRMT R2, R39, 0x7773, RZ ;  /* 0x0000777327027816 */ /* 0x001fe400000000ff */
[----:B------:R-:W4:Y:S01]  /*221640*/  LDL.LU R39, [R1+0x50c] ;  /* 0x00050c0001277983 */ /* 0x000f220000300800 */
[----:B------:R-:W-:-:S03]  /*221650*/  LOP3.LUT P1, RZ, R21, 0x400, RZ, 0xc0, !PT ;  /* 0x0000040015ff7812 */ /* 0x000fc6000782c0ff */
[----:B------:R-:W4:Y:S01]  /*221660*/  LDL.LU.64 R44, [R1+0x3200] ;  /* 0x00320000012c7983 */ /* 0x000f220000300a00 */
[----:B------:R-:W-:-:S03]  /*221670*/  LOP3.LUT R5, R5, 0xfffffffd, RZ, 0xc0, !PT ;  /* 0xfffffffd05057812 */ /* 0x000fc600078ec0ff */
[----:B--2---:R0:W-:Y:S01]  /*221680*/  @P2 STG.E.U8 desc[UR28][R36.64], R2 ;  /* 0x0000000224002986 */ /* 0x0041e2000c10111c */
[----:B------:R-:W-:Y:S02]  /*221690*/  @P0 LOP3.LUT R5, R5, 0x2, RZ, 0xfc, !PT ;  /* 0x0000000205050812 */ /* 0x000fe400078efcff */
[----:B------:R-:W-:Y:S01]  /*2216a0*/  LOP3.LUT P0, RZ, R21, 0x800, RZ, 0xc0, !PT ;  /* 0x0000080015ff7812 */ /* 0x000fe2000780c0ff */
[----:B------:R-:W2:Y:S04]  /*2216b0*/  LDL.LU.64 R42, [R1+0x31f8] ;  /* 0x0031f800012a7983 */ /* 0x000ea80000300a00 */
[----:B------:R-:W2:Y:S01]  /*2216c0*/  LDL.LU.64 R40, [R1+0x31f0] ;  /* 0x0031f00001287983 */ /* 0x000ea20000300a00 */
[----:B0-----:R-:W-:-:S03]  /*2216d0*/  PRMT R2, R11, 0x7770, RZ ;  /* 0x000077700b027816 */ /* 0x001fc600000000ff */
[----:B------:R-:W2:Y:S04]  /*2216e0*/  LDL.LU.64 R36, [R1+0x31e8] ;  /* 0x0031e80001247983 */ /* 0x000ea80000300a00 */
[----:B------:R0:W-:Y:S02]  /*2216f0*/  @P1 STG.E.U8 desc[UR28][R34.64], R2 ;  /* 0x0000000222001986 */ /* 0x0001e4000c10111c */
[----:B0-----:R-:W-:Y:S02]  /*221700*/  PRMT R2, R11, 0x7771, RZ ;  /* 0x000077710b027816 */ /* 0x001fe400000000ff */
[----:B------:R-:W2:Y:S04]  /*221710*/  LDL.LU.64 R34, [R1+0x31e0] ;  /* 0x0031e00001227983 */ /* 0x000ea80000300a00 */
[----:B------:R0:W-:Y:S01]  /*221720*/  @P0 STG.E.U8 desc[UR28][R32.64], R2 ;  /* 0x0000000220000986 */ /* 0x0001e2000c10111c */
[----:B------:R-:W-:-:S02]  /*221730*/  LOP3.LUT P0, RZ, R5, 0x2, RZ, 0xc0, !PT ;  /* 0x0000000205ff7812 */ /* 0x000fc4000780c0ff */
[----:B0-----:R-:W-:Y:S01]  /*221740*/  PRMT R2, R11, 0x7772, RZ ;  /* 0x000077720b027816 */ /* 0x001fe200000000ff */
[----:B------:R-:W2:Y:S10]  /*221750*/  LDL.LU.64 R32, [R1+0x31d8] ;  /* 0x0031d80001207983 */ /* 0x000eb40000300a00 */
[----:B------:R0:W-:Y:S01]  /*221760*/  @P0 STG.E.U8 desc[UR28][R30.64], R2 ;  /* 0x000000021e000986 */ /* 0x0001e2000c10111c */
[----:B------:R-:W-:-:S03]  /*221770*/  LOP3.LUT P0, RZ, R5, 0x1, RZ, 0xc0, !PT ;  /* 0x0000000105ff7812 */ /* 0x000fc6000780c0ff */
[----:B0-----:R-:W2:Y:S01]  /*221780*/  LDL.LU.64 R30, [R1+0x3250] ;  /* 0x00325000011e7983 */ /* 0x001ea20000300a00 */
[----:B------:R-:W-:-:S09]  /*221790*/  PRMT R2, R11, 0x7773, RZ ;  /* 0x000077730b027816 */ /* 0x000fd200000000ff */
[----:B---3--:R0:W-:Y:S04]  /*2217a0*/  @P0 STG.E.U8 desc[UR28][R24.64], R2 ;  /* 0x0000000218000986 */ /* 0x0081e8000c10111c */
[----:B0-----:R-:W3:Y:S01]  /*2217b0*/  LDL.LU.64 R24, [R1+0x3248] ;  /* 0x0032480001187983 */ /* 0x001ee20000300a00 */
        /* <DEDUP_REMOVED lines=13> */
[----:B----4-:R-:W-:-:S11]  /*221890*/  PRMT R2, R39, 0x7770, RZ ;  /* 0x0000777027027816 */ /* 0x010fd600000000ff */
[----:B------:R0:W-:Y:S01]  /*2218a0*/  @P0 STG.E.U8 desc[UR28][R44.64], R2 ;  /* 0x000000022c000986 */ /* 0x0001e2000c10111c */
[----:B------:R-:W-:Y:S02]  /*2218b0*/  LOP3.LUT P0, RZ, R0, 0x4000000, RZ, 0xc0, !PT ;  /* 0x0400000000ff7812 */ /* 0x000fe4000780c0ff */
[C---:B------:R-:W-:Y:S02]  /*2218c0*/  LOP3.LUT P6, RZ, R21.reuse, 0x100000, RZ, 0xc0, !PT ;  /* 0x0010000015ff7812 */ /* 0x040fe400078cc0ff */
[----:B------:R-:W-:Y:S02]  /*2218d0*/  LOP3.LUT P3, RZ, R21, 0x200000, RZ, 0xc0, !PT ;  /* 0x0020000015ff7812 */ /* 0x000fe4000786c0ff */
[----:B0-----:R-:W-:-:S07]  /*2218e0*/  PRMT R2, R39, 0x7771, RZ ;  /* 0x0000777127027816 */ /* 0x001fce00000000ff */
[----:B--2---:R0:W-:Y:S01]  /*2218f0*/  @P0 STG.E.U8 desc[UR28][R42.64], R2 ;  /* 0x000000022a000986 */ /* 0x0041e2000c10111c */
        /* <DEDUP_REMOVED lines=15> */
[----:B------:R-:W2:Y:S04]  /*2219f0*/  LDL.LU R22, [R1+0xa094] ;  /* 0x00a0940001167983 */ /* 0x000ea80000300800 */
[----:B---3--:R0:W-:Y:S04]  /*221a00*/  @P1 STG.E.U8 desc[UR28][R24.64], R2 ;  /* 0x0000000218001986 */ /* 0x0081e8000c10111c */
[----:B0-----:R-:W3:Y:S04]  /*221a10*/  LDL.LU.64 R24, [R1+0x3240] ;  /* 0x0032400001187983 */ /* 0x001ee80000300a00 */
[----:B------:R-:W4:Y:S04]  /*221a20*/  LDL.LU.64 R40, [R1+0x32b8] ;  /* 0x0032b80001287983 */ /* 0x000f280000300a00 */
[----:B------:R-:W4:Y:S04]  /*221a30*/  LDL.LU.64 R38, [R1+0x32b0] ;  /* 0x0032b00001267983 */ /* 0x000f280000300a00 */
[----:B------:R-:W2:Y:S04]  /*221a40*/  LDL.LU R37, [R1+0x4e0] ;  /* 0x0004e00001257983 */ /* 0x000ea80000300800 */
[----:B------:R-:W4:Y:S04]  /*221a50*/  LDL.LU.64 R34, [R1+0x32a8] ;  /* 0x0032a80001227983 */ /* 0x000f280000300a00 */
[----:B------:R-:W4:Y:S04]  /*221a60*/  LDL.LU.64 R32, [R1+0x32a0] ;  /* 0x0032a00001207983 */ /* 0x000f280000300a00 */
[----:B------:R-:W4:Y:S04]  /*221a70*/  LDL.LU.64 R30, [R1+0x3298] ;  /* 0x00329800011e7983 */ /* 0x000f280000300a00 */
[----:B------:R-:W4:Y:S01]  /*221a80*/  LDL.LU R46, [R1+0x4d0] ;  /* 0x0004d000012e7983 */ /* 0x000f220000300800 */
[----:B------:R-:W-:-:S02]  /*221a90*/  LOP3.LUT P4, RZ, R21, 0x4000000, RZ, 0xc0, !PT ;  /* 0x0400000015ff7812 */ /* 0x000fc4000788c0ff */
[----:B------:R-:W-:Y:S02]  /*221aa0*/  LOP3.LUT R0, R0, 0xfffbffff, RZ, 0xc0, !PT ;  /* 0xfffbffff00007812 */ /* 0x000fe400078ec0ff */
[C---:B------:R-:W-:Y:S02]  /*221ab0*/  LOP3.LUT P5, RZ, R21.reuse, 0x8000000, RZ, 0xc0, !PT ;  /* 0x0800000015ff7812 */ /* 0x040fe400078ac0ff */
[C---:B------:R-:W-:Y:S02]  /*221ac0*/  LOP3.LUT P2, RZ, R21.reuse, 0x10000000, RZ, 0xc0, !PT ;  /* 0x1000000015ff7812 */ /* 0x040fe4000784c0ff */
[----:B------:R-:W-:Y:S02]  /*221ad0*/  LOP3.LUT P1, RZ, R21, 0x20000000, RZ, 0xc0, !PT ;  /* 0x2000000015ff7812 */ /* 0x000fe4000782c0ff */
[----:B--2---:R-:W-:-:S05]  /*221ae0*/  PRMT R2, R37, 0x7770, RZ ;  /* 0x0000777025027816 */ /* 0x004fca00000000ff */
[----:B---3--:R0:W-:Y:S04]  /*221af0*/  @P4 STG.E.U8 desc[UR28][R24.64], R2 ;  /* 0x0000000218004986 */ /* 0x0081e8000c10111c */
[----:B0-----:R-:W2:Y:S01]  /*221b00*/  LDL.LU.64 R24, [R1+0x3290] ;  /* 0x0032900001187983 */ /* 0x001ea20000300a00 */
[----:B------:R-:W-:-:S03]  /*221b10*/  LOP3.LUT P0, RZ, R22, 0x40, RZ, 0xc0, !PT ;  /* 0x0000004016ff7812 */ /* 0x000fc6000780c0ff */
[----:B------:R-:W3:Y:S04]  /*221b20*/  LDL.LU.64 R4, [R1+0x3288] ;  /* 0x0032880001047983 */ /* 0x000ee80000300a00 */
[----:B------:R-:W3:Y:S04]  /*221b30*/  LDL.LU.64 R50, [R1+0x3280] ;  /* 0x0032800001327983 */ /* 0x000ee80000300a00 */
[----:B------:R-:W3:Y:S02]  /*221b40*/  LDL.LU R47, [R1+0x4c0] ;  /* 0x0004c000012f7983 */ /* 0x000ee40000300800 */
[----:B------:R-:W-:-:S02]  /*221b50*/  @P0 LOP3.LUT R0, R0, 0x40000, RZ, 0xfc, !PT ;  /* 0x0004000000000812 */ /* 0x000fc400078efcff */
[----:B------:R-:W-:Y:S01]  /*221b60*/  LOP3.LUT P0, RZ, R22, 0x20, RZ, 0xc0, !PT ;  /* 0x0000002016ff7812 */ /* 0x000fe2000780c0ff */
[----:B------:R-:W3:Y:S01]  /*221b70*/  LDL.LU.64 R48, [R1+0x3278] ;  /* 0x0032780001307983 */ /* 0x000ee20000300a00 */
[----:B------:R-:W-:-:S03]  /*221b80*/  LOP3.LUT R0, R0, 0xfff7ffff, RZ, 0xc0, !PT ;  /* 0xfff7ffff00007812 */ /* 0x000fc600078ec0ff */
[----:B------:R-:W3:Y:S01]  /*221b90*/  LDL.LU.64 R16, [R1+0x3270] ;  /* 0x0032700001107983 */ /* 0x000ee20000300a00 */
[----:B------:R-:W-:-:S03]  /*221ba0*/  PRMT R2, R37, 0x7771, RZ ;  /* 0x0000777125027816 */ /* 0x000fc600000000ff */
[----:B------:R-:W3:Y:S04]  /*221bb0*/  LDL.LU.64 R44, [R1+0x3268] ;  /* 0x00326800012c7983 */ /* 0x000ee80000300a00 */
        /* <DEDUP_REMOVED lines=17> */
[----:B------:R-:W-:Y:S02]  /*221cd0*/  LOP3.LUT P0, RZ, R21, 0x80000000, RZ, 0xc0, !PT ;  /* 0x8000000015ff7812 */ /* 0x000fe4000780c0ff */
[----:B0-----:R-:W-:Y:S02]  /*221ce0*/  PRMT R2, R37, 0x7772, RZ ;  /* 0x0000777225027816 */ /* 0x001fe400000000ff */
[----:B------:R-:W-:-:S03]  /*221cf0*/  LOP3.LUT R0, R0, 0xfdffffff, RZ, 0xc0, !PT ;  /* 0xfdffffff00007812 */ /* 0x000fc600078ec0ff */
[----:B------:R0:W-:Y:S06]  /*221d00*/  @P2 STG.E.U8 desc[UR28][R38.64], R2 ;  /* 0x0000000226002986 */ /* 0x0001ec000c10111c */
[----:B------:R-:W-:Y:S02]  /*221d10*/  @P0 LOP3.LUT R0, R0, 0x2000000, RZ, 0xfc, !PT ;  /* 0x0200000000000812 */ /* 0x000fe400078efcff */
[----:B0-----:R-:W-:Y:S02]  /*221d20*/  PRMT R2, R37, 0x7773, RZ ;  /* 0x0000777325027816 */ /* 0x001fe400000000ff */
[----:B------:R-:W-:-:S03]  /*221d30*/  LOP3.LUT P0, RZ, R21, 0x40000000, RZ, 0xc0, !PT ;  /* 0x4000000015ff7812 */ /* 0x000fc6000780c0ff */
[----:B------:R0:W-:Y:S04]  /*221d40*/  @P1 STG.E.U8 desc[UR28][R34.64], R2 ;  /* 0x0000000222001986 */ /* 0x0001e8000c10111c */
[----:B0-----:R-:W4:Y:S01]  /*221d50*/  LDL.LU R34, [R1+0x4b0] ;  /* 0x0004b00001227983 */ /* 0x001f220000300800 */
        /* <DEDUP_REMOVED lines=34> */
[C---:B------:R-:W-:Y:S02]  /*221f80*/  LOP3.LUT P4, RZ, R22.reuse, 0x200, RZ, 0xc0, !PT ;  /* 0x0000020016ff7812 */ /* 0x040fe4000788c0ff */
[C---:B------:R-:W-:Y:S02]  /*221f90*/  LOP3.LUT P5, RZ, R22.reuse, 0x400, RZ, 0xc0, !PT ;  /* 0x0000040016ff7812 */ /* 0x040fe400078ac0ff */
[----:B------:R-:W-:-:S02]  /*221fa0*/  LOP3.LUT P2, RZ, R22, 0x800, RZ, 0xc0, !PT ;  /* 0x0000080016ff7812 */ /* 0x000fc4000784c0ff */
[----:B------:R-:W-:Y:S02]  /*221fb0*/  LOP3.LUT P1, RZ, R22, 0x1000, RZ, 0xc0, !PT ;  /* 0x0000100016ff7812 */ /* 0x000fe4000782c0ff */
[----:B----4-:R-:W-:-:S05]  /*221fc0*/  PRMT R2, R34, 0x7770, RZ ;  /* 0x0000777022027816 */ /* 0x010fca00000000ff */
        /* <DEDUP_REMOVED lines=38> */
[----:B------:R-:W2:Y:S04]  /*222230*/  LDL.LU.64 R4, [R1+0x32f0] ;  /* 0x0032f00001047983 */ /* 0x000ea80000300a00 */
[----:B------:R-:W2:Y:S01]  /*222240*/  LDL.LU.64 R48, [R1+0x32e8] ;  /* 0x0032e80001307983 */ /* 0x000ea20000300a00 */
[----:B------:R-:W-:-:S03]  /*222250*/  LOP3.LUT R0, R0, 0xffffbfff, RZ, 0xc0, !PT ;  /* 0xffffbfff00007812 */ /* 0x000fc600078ec0ff */
[----:B------:R-:W2:Y:S01]  /*222260*/  LDL.LU.64 R16, [R1+0x32e0] ;  /* 0x0032e00001107983 */ /* 0x000ea20000300a00 */
[----:B------:R-:W-:Y:S02]  /*222270*/  @P0 LOP3.LUT R0, R0, 0x4000, RZ, 0xfc, !PT ;  /* 0x0000400000000812 */ /* 0x000fe400078efcff */
[----:B------:R-:W-:Y:S01]  /*222280*/  LOP3.LUT P0, RZ, R22, 0x100000, RZ, 0xc0, !PT ;  /* 0x0010000016ff7812 */ /* 0x000fe2000780c0ff */
[----:B------:R-:W2:Y:S01]  /*222290*/  LDL.LU.64 R46, [R1+0x32d8] ;  /* 0x0032d800012e7983 */ /* 0x000ea20000300a00 */
[----:B------:R-:W-:Y:S02]  /*2222a0*/  LOP3.LUT R0, R0, 0xffff7fff, RZ, 0xc0, !PT ;  /* 0xffff7fff00007812 */ /* 0x000fe400078ec0ff */
[C---:B------:R-:W-:Y:S01]  /*2222b0*/  LOP3.LUT P5, RZ, R22.reuse, 0x4000, RZ, 0xc0, !PT ;  /* 0x0000400016ff7812 */ /* 0x040fe200078ac0ff */
[----:B------:R-:W2:Y:S01]  /*2222c0*/  LDL.LU.64 R44, [R1+0x3350] ;  /* 0x00335000012c7983 */ /* 0x000ea20000300a00 */
[----:B------:R-:W-:Y:S02]  /*2222d0*/  LOP3.LUT P2, RZ, R22, 0x8000, RZ, 0xc0, !PT ;  /* 0x0000800016ff7812 */ /* 0x000fe4000784c0ff */
[----:B---3--:R-:W-:Y:S01]  /*2222e0*/  PRMT R2, R34, 0x7770, RZ ;  /* 0x0000777022027816 */ /* 0x008fe200000000ff */
[----:B------:R-:W3:Y:S04]  /*2222f0*/  LDL.LU R35, [R1+0x4e4] ;  /* 0x0004e40001237983 */ /* 0x000ee80000300800 */
[----:B------:R-:W-:Y:S01]  /*222300*/  @P0 LOP3.LUT R0, R0, 0x8000, RZ, 0xfc, !PT ;  /* 0x0000800000000812 */ /* 0x000fe200078efcff */
[----:B------:R-:W3:Y:S01]  /*222310*/  LDL.LU.64 R42, [R1+0x3348] ;  /* 0x00334800012a7983 */ /* 0x000ee20000300a00 */
[----:B------:R-:W-:-:S02]  /*222320*/  LOP3.LUT P0, RZ, R22, 0x80000, RZ, 0xc0, !PT ;  /* 0x0008000016ff7812 */ /* 0x000fc4000780c0ff */
[----:B------:R-:W-:Y:S01]  /*222330*/  LOP3.LUT R0, R0, 0xfffeffff, RZ, 0xc0, !PT ;  /* 0xfffeffff00007812 */ /* 0x000fe200078ec0ff */
[----:B------:R0:W-:Y:S01]  /*222340*/  @P5 STG.E.U8 desc[UR28][R40.64], R2 ;  /* 0x0000000228005986 */ /* 0x0001e2000c10111c */
[----:B------:R-:W-:-:S09]  /*222350*/  LOP3.LUT P1, RZ, R22, 0x10000, RZ, 0xc0, !PT ;  /* 0x0001000016ff7812 */ /* 0x000fd2000782c0ff */
[----:B------:R-:W-:Y:S02]  /*222360*/  @P0 LOP3.LUT R0, R0, 0x10000, RZ, 0xfc, !PT ;  /* 0x0001000000000812 */ /* 0x000fe400078efcff */
[----:B------:R-:W-:Y:S01]  /*222370*/  LOP3.LUT P0, RZ, R22, 0x40000, RZ, 0xc0, !PT ;  /* 0x0004000016ff7812 */ /* 0x000fe2000780c0ff */
[----:B0-----:R-:W3:Y:S01]  /*222380*/  LDL.LU.64 R40, [R1+0x3340] ;  /* 0x0033400001287983 */ /* 0x001ee20000300a00 */
[----:B------:R-:W-:Y:S02]  /*222390*/  LOP3.LUT R0, R0, 0xfffdffff, RZ, 0xc0, !PT ;  /* 0xfffdffff00007812 */ /* 0x000fe400078ec0ff */
[----:B------:R-:W-:-:S05]  /*2223a0*/  PRMT R2, R34, 0x7771, RZ ;  /* 0x0000777122027816 */ /* 0x000fca00000000ff */
[----:B----4-:R0:W-:Y:S04]  /*2223b0*/  @P2 STG.E.U8 desc[UR28][R38.64], R2 ;  /* 0x0000000226002986 */ /* 0x0101e8000c10111c */
[----:B------:R-:W-:Y:S02]  /*2223c0*/  @P0 LOP3.LUT R0, R0, 0x20000, RZ, 0xfc, !PT ;  /* 0x0002000000000812 */ /* 0x000fe400078efcff */
[----:B------:R-:W-:Y:S02]  /*2223d0*/  LOP3.LUT P0, RZ, R22, 0x20000, RZ, 0xc0, !PT ;  /* 0x0002000016ff7812 */ /* 0x000fe4000780c0ff */
[C---:B0-----:R-:W-:Y:S01]  /*2223e0*/  PRMT R2, R34.reuse, 0x7772, RZ ;  /* 0x0000777222027816 */ /* 0x041fe200000000ff */
        /* <DEDUP_REMOVED lines=33> */
[----:B0-----:R-:W-:Y:S02]  /*222600*/  PRMT R2, R23, 0x7773, RZ ;  /* 0x0000777317027816 */ /* 0x001fe400000000ff */
[C---:B------:R-:W-:Y:S01]  /*222610*/  LOP3.LUT P4, RZ, R22.reuse, 0x10000000, RZ, 0xc0, !PT ;  /* 0x1000000016ff7812 */ /* 0x040fe2000788c0ff */
[----:B------:R-:W2:Y:S04]  /*222620*/  LDL.LU R23, [R1+0xa090] ;  /* 0x00a0900001177983 */ /* 0x000ea80000300800 */
[----:B---3--:R0:W-:Y:S01]  /*222630*/  @P0 STG.E.U8 desc[UR28][R42.64], R2 ;  /* 0x000000022a000986 */ /* 0x0081e2000c10111c */
[----:B------:R-:W-:-:S02]  /*222640*/  LOP3.LUT P5, RZ, R22, 0x20000000, RZ, 0xc0, !PT ;  /* 0x2000000016ff7812 */ /* 0x000fc400078ac0ff */
[----:B0-----:R-:W-:-:S05]  /*222650*/  PRMT R2, R35, 0x7770, RZ ;  /* 0x0000777023027816 */ /* 0x001fca00000000ff */
[----:B------:R0:W-:Y:S01]  /*222660*/  @P6 STG.E.U8 desc[UR28][R40.64], R2 ;  /* 0x0000000228006986 */ /* 0x0001e2000c10111c */
[----:B------:R-:W-:Y:S02]  /*222670*/  LOP3.LUT P2, RZ, R22, 0x40000000, RZ, 0xc0, !PT ;  /* 0x4000000016ff7812 */ /* 0x000fe4000784c0ff */
[----:B0-----:R-:W-:-:S05]  /*222680*/  PRMT R2, R35, 0x7771, RZ ;  /* 0x0000777123027816 */ /* 0x001fca00000000ff */
[----:B----4-:R0:W-:Y:S02]  /*222690*/  @P3 STG.E.U8 desc[UR28][R38.64], R2 ;  /* 0x0000000226003986 */ /* 0x0101e4000c10111c */
[----:B0-----:R-:W-:-:S05]  /*2226a0*/  PRMT R2, R35, 0x7772, RZ ;  /* 0x0000777223027816 */ /* 0x001fca00000000ff */
[----:B------:R0:W-:Y:S02]  /*2226b0*/  @P4 STG.E.U8 desc[UR28][R36.64], R2 ;  /* 0x0000000224004986 */ /* 0x0001e4000c10111c */
[----:B0-----:R-:W-:-:S05]  /*2226c0*/  PRMT R2, R35, 0x7773, RZ ;  /* 0x0000777323027816 */ /* 0x001fca00000000ff */
[----:B------:R0:W-:Y:S01]  /*2226d0*/  @P5 STG.E.U8 desc[UR28][R32.64], R2 ;  /* 0x0000000220005986 */ /* 0x0001e2000c10111c */
[----:B------:R-:W-:Y:S02]  /*2226e0*/  LOP3.LUT P1, RZ, R22, 0x80000000, RZ, 0xc0, !PT ;  /* 0x8000000016ff7812 */ /* 0x000fe4000782c0ff */
[----:B0-----:R-:W-:-:S05]  /*2226f0*/  PRMT R2, R34, 0x7770, RZ ;  /* 0x0000777022027816 */ /* 0x001fca00000000ff */
[----:B------:R0:W-:Y:S04]  /*222700*/  @P2 STG.E.U8 desc[UR28][R30.64], R2 ;  /* 0x000000021e002986 */ /* 0x0001e8000c10111c */
[----:B0-----:R-:W3:Y:S01]  /*222710*/  LDL.LU.64 R30, [R1+0x3390] ;  /* 0x00339000011e7983 */ /* 0x001ee20000300a00 */
[----:B------:R-:W-:-:S05]  /*222720*/  PRMT R2, R34, 0x7771, RZ ;  /* 0x0000777122027816 */ /* 0x000fca00000000ff */
[----:B--2---:R0:W-:Y:S04]  /*222730*/  @P1 STG.E.U8 desc[UR28][R24.64], R2 ;  /* 0x0000000218001986 */ /* 0x0041e8000c10111c */
[----:B0-----:R-:W2:Y:S04]  /*222740*/  LDL.LU.64 R24, [R1+0x3388] ;  /* 0x0033880001187983 */ /* 0x001ea80000300a00 */
[----:B------:R-:W4:Y:S04]  /*222750*/  LDL.LU.64 R42, [R1+0x3380] ;  /* 0x00338000012a7983 */ /* 0x000f280000300a00 */
[----:B------:R-:W4:Y:S04]  /*222760*/  LDL.LU.64 R38, [R1+0x3378] ;  /* 0x0033780001267983 */ /* 0x000f280000300a00 */
[----:B------:R-:W4:Y:S04]  /*222770*/  LDL.LU.64 R36, [R1+0x3370] ;  /* 0x0033700001247983 */ /* 0x000f280000300a00 */
[----:B------:R-:W4:Y:S04]  /*222780*/  LDL.LU R35, [R1+0x4c4] ;  /* 0x0004c40001237983 */ /* 0x000f280000300800 */
[----:B------:R-:W4:Y:S01]  /*222790*/  LDL.LU.64 R32, [R1+0x3368] ;  /* 0x0033680001207983 */ /* 0x000f220000300a00 */
[----:B------:R-:W-:-:S03]  /*2227a0*/  PRMT R2, R34, 0x7772, RZ ;  /* 0x0000777222027816 */ /* 0x000fc600000000ff */
[----:B------:R-:W4:Y:S01]  /*2227b0*/  LDL.LU R51, [R1+0x4b4] ;  /* 0x0004b40001337983 */ /* 0x000f220000300800 */
[C---:B------:R-:W-:Y:S02]  /*2227c0*/  LOP3.LUT P4, RZ, R23.reuse, 0x1, RZ, 0xc0, !PT ;  /* 0x0000000117ff7812 */ /* 0x040fe4000788c0ff */
[----:B------:R-:W-:-:S11]  /*2227d0*/  LOP3.LUT P5, RZ, R23, 0x2, RZ, 0xc0, !PT ;  /* 0x0000000217ff7812 */ /* 0x000fd600078ac0ff */
[----:B---3--:R0:W-:Y:S04]  /*2227e0*/  @P4 STG.E.U8 desc[UR28][R30.64], R2 ;  /* 0x000000021e004986 */ /* 0x0081e8000c10111c */
[----:B0-----:R-:W3:Y:S01]  /*2227f0*/  LDL.LU.64 R30, [R1+0x3360] ;  /* 0x00336000011e7983 */ /* 0x001ee20000300a00 */
[----:B------:R-:W-:-:S05]  /*222800*/  PRMT R2, R34, 0x7773, RZ ;  /* 0x0000777322027816 */ /* 0x000fca00000000ff */
[----:B--2---:R0:W-:Y:S04]  /*222810*/  @P5 STG.E.U8 desc[UR28][R24.64], R2 ;  /* 0x0000000218005986 */ /* 0x0041e8000c10111c */
[----:B0-----:R-:W2:Y:S01]  /*222820*/  LDL.LU.64 R24, [R1+0x3358] ;  /* 0x0033580001187983 */ /* 0x001ea20000300a00 */
[C---:B------:R-:W-:Y:S02]  /*222830*/  LOP3.LUT P0, RZ, R23.reuse, 0x1000, RZ, 0xc0, !PT ;  /* 0x0000100017ff7812 */ /* 0x040fe4000780c0ff */
[----:B------:R-:W-:Y:S01]  /*222840*/  LOP3.LUT R0, R0, 0xfffffffb, RZ, 0xc0, !PT ;  /* 0xfffffffb00007812 */ /* 0x000fe200078ec0ff */
[----:B------:R-:W2:Y:S01]  /*222850*/  LDL.LU.64 R4, [R1+0x33d0] ;  /* 0x0033d00001047983 */ /* 0x000ea20000300a00 */
[C---:B------:R-:W-:Y:S02]  /*222860*/  LOP3.LUT P2, RZ, R23.reuse, 0x4, RZ, 0xc0, !PT ;  /* 0x0000000417ff7812 */ /* 0x040fe4000784c0ff */
[----:B------:R-:W-:Y:S01]  /*222870*/  LOP3.LUT P1, RZ, R23, 0x8, RZ, 0xc0, !PT ;  /* 0x0000000817ff7812 */ /* 0x000fe2000782c0ff */
[----:B------:R-:W2:Y:S01]  /*222880*/  LDL.LU R40, [R1+0x4a4] ;  /* 0x0004a40001287983 */ /* 0x000ea20000300800 */
[----:B----4-:R-:W-:-:S03]  /*222890*/  PRMT R2, R35, 0x7770, RZ ;  /* 0x0000777023027816 */ /* 0x010fc600000000ff */
[----:B------:R-:W4:Y:S02]  /*2228a0*/  LDL.LU.64 R48, [R1+0x33c8] ;  /* 0x0033c80001307983 */ /* 0x000f240000300a00 */
[----:B------:R-:W-:Y:S02]  /*2228b0*/  @P0 LOP3.LUT R0, R0, 0x4, RZ, 0xfc, !PT ;  /* 0x0000000400000812 */ /* 0x000fe400078efcff */
[----:B------:R-:W-:Y:S01]  /*2228c0*/  LOP3.LUT P0, RZ, R23, 0x800, RZ, 0xc0, !PT ;  /* 0x0000080017ff7812 */ /* 0x000fe2000780c0ff */
[----:B------:R-:W4:Y:S01]  /*2228d0*/  LDL.LU.64 R16, [R1+0x33c0] ;  /* 0x0033c00001107983 */ /* 0x000f220000300a00 */
[----:B------:R-:W-:-:S03]  /*2228e0*/  LOP3.LUT R0, R0, 0xfffffff7, RZ, 0xc0, !PT ;  /* 0xfffffff700007812 */ /* 0x000fc600078ec0ff */
[----:B------:R0:W-:Y:S04]  /*2228f0*/  @P2 STG.E.U8 desc[UR28][R42.64], R2 ;  /* 0x000000022a002986 */ /* 0x0001e8000c10111c */
[----:B------:R-:W4:Y:S04]  /*222900*/  LDL.LU.64 R46, [R1+0x3418] ;  /* 0x00341800012e7983 */ /* 0x000f280000300a00 */
[----:B------:R-:W-:Y:S01]  /*222910*/  @P0 LOP3.LUT R0, R0, 0x8, RZ, 0xfc, !PT ;  /* 0x0000000800000812 */ /* 0x000fe200078efcff */
[----:B------:R-:W4:Y:S01]  /*222920*/  LDL.LU.64 R44, [R1+0x3410] ;  /* 0x00341000012c7983 */ /* 0x000f220000300a00 */
[----:B------:R-:W-:-:S02]  /*222930*/  LOP3.LUT P0, RZ, R23, 0x400, RZ, 0xc0, !PT ;  /* 0x0000040017ff7812 */ /* 0x000fc4000780c0ff */
[----:B------:R-:W-:Y:S01]  /*222940*/  LOP3.LUT R0, R0, 0xffffffef, RZ, 0xc0, !PT ;  /* 0xffffffef00007812 */ /* 0x000fe200078ec0ff */
[----:B0-----:R-:W4:Y:S10]  /*222950*/  LDL.LU.64 R42, [R1+0x3408] ;  /* 0x00340800012a7983 */ /* 0x001f340000300a00 */
        /* <DEDUP_REMOVED lines=18> */
[----:B------:R0:W-:Y:S02]  /*222a80*/  @P1 STG.E.U8 desc[UR28][R38.64], R2 ;  /* 0x0000000226001986 */ /* 0x0001e4000c10111c */
[----:B0-----:R-:W-:Y:S02]  /*222a90*/  PRMT R2, R35, 0x7772, RZ ;  /* 0x0000777223027816 */ /* 0x001fe400000000ff */
[----:B------:R-:W4:Y:S08]  /*222aa0*/  LDL.LU.64 R38, [R1+0x3400] ;  /* 0x0034000001267983 */ /* 0x000f300000300a00 */
[----:B------:R0:W-:Y:S01]  /*222ab0*/  @P0 STG.E.U8 desc[UR28][R36.64], R2 ;  /* 0x0000000224000986 */ /* 0x0001e2000c10111c */
[----:B------:R-:W-:-:S02]  /*222ac0*/  LOP3.LUT P0, RZ, R0, 0x200, RZ, 0xc0, !PT ;  /* 0x0000020000ff7812 */ /* 0x000fc4000780c0ff */
[----:B0-----:R-:W-:Y:S01]  /*222ad0*/  PRMT R2, R35, 0x7773, RZ ;  /* 0x0000777323027816 */ /* 0x001fe200000000ff */
[----:B------:R-:W4:Y:S10]  /*222ae0*/  LDL.LU.64 R36, [R1+0x33f0] ;  /* 0x0033f00001247983 */ /* 0x000f340000300a00 */
[----:B------:R0:W-:Y:S01]  /*222af0*/  @P0 STG.E.U8 desc[UR28][R32.64], R2 ;  /* 0x0000000220000986 */ /* 0x0001e2000c10111c */
[----:B------:R-:W-:-:S03]  /*222b00*/  LOP3.LUT P0, RZ, R0, 0x100, RZ, 0xc0, !PT ;  /* 0x0000010000ff7812 */ /* 0x000fc6000780c0ff */
[----:B------:R-:W4:Y:S01]  /*222b10*/  LDL.LU.64 R34, [R1+0x33e8] ;  /* 0x0033e80001227983 */ /* 0x000f220000300a00 */
[----:B0-----:R-:W-:-:S03]  /*222b20*/  PRMT R2, R51, 0x7770, RZ ;  /* 0x0000777033027816 */ /* 0x001fc600000000ff */
[----:B------:R-:W4:Y:S04]  /*222b30*/  LDL.LU.64 R32, [R1+0x33e0] ;  /* 0x0033e00001207983 */ /* 0x000f280000300a00 */
[----:B------:R-:W4:Y:S04]  /*222b40*/  LDL.LU R41, [R1+0x484] ;  /* 0x0004840001297983 */ /* 0x000f280000300800 */
[----:B---3--:R0:W-:Y:S01]  /*222b50*/  @P0 STG.E.U8 desc[UR28][R30.64], R2 ;  /* 0x000000021e000986 */ /* 0x0081e2000c10111c */
[C---:B------:R-:W-:Y:S02]  /*222b60*/  LOP3.LUT P0, RZ, R0.reuse, 0x80, RZ, 0xc0, !PT ;  /* 0x0000008000ff7812 */ /* 0x040fe4000780c0ff */
[----:B0-----:R-:W-:Y:S01]  /*222b70*/  PRMT R2, R51, 0x7771, RZ ;  /* 0x0000777133027816 */ /* 0x001fe200000000ff */
[----:B------:R-:W3:Y:S10]  /*222b80*/  LDL.LU.64 R30, [R1+0x33d8] ;  /* 0x0033d800011e7983 */ /* 0x000ef40000300a00 */
[----:B--2---:R0:W-:Y:S04]  /*222b90*/  @P0 STG.E.U8 desc[UR28][R24.64], R2 ;  /* 0x0000000218000986 */ /* 0x0041e8000c10111c */
[----:B0-----:R-:W2:Y:S01]  /*222ba0*/  LDL.LU.64 R24, [R1+0xa088] ;  /* 0x00a0880001187983 */ /* 0x001ea20000300a00 */
[----:B------:R-:W-:-:S02]  /*222bb0*/  LOP3.LUT P0, RZ, R0, 0x40, RZ, 0xc0, !PT ;  /* 0x0000004000ff7812 */ /* 0x000fc4000780c0ff */
[----:B------:R-:W-:-:S11]  /*222bc0*/  PRMT R2, R51, 0x7772, RZ ;  /* 0x0000777233027816 */ /* 0x000fd600000000ff */
        /* <DEDUP_REMOVED lines=18> */
[C---:B------:R-:W-:Y:S02]  /*222cf0*/  LOP3.LUT P5, RZ, R23.reuse, 0x10000, RZ, 0xc0, !PT ;  /* 0x0001000017ff7812 */ /* 0x040fe400078ac0ff */
[C---:B------:R-:W-:Y:S02]  /*222d00*/  LOP3.LUT P2, RZ, R23.reuse, 0x20000, RZ, 0xc0, !PT ;  /* 0x0002000017ff7812 */ /* 0x040fe4000784c0ff */
[----:B------:R-:W-:Y:S02]  /*222d10*/  LOP3.LUT P1, RZ, R23, 0x40000, RZ, 0xc0, !PT ;  /* 0x0004000017ff7812 */ /* 0x000fe4000782c0ff */
[----:B--2---:R-:W-:-:S05]  /*222d20*/  PRMT R2, R24, 0x7770, RZ ;  /* 0x0000777018027816 */ /* 0x004fca00000000ff */
[----:B------:R0:W-:Y:S02]  /*222d30*/  @P3 STG.E.U8 desc[UR28][R38.64], R2 ;  /* 0x0000000226003986 */ /* 0x0001e4000c10111c */
[----:B0-----:R-:W-:-:S05]  /*222d40*/  PRMT R2, R24, 0x7771, RZ ;  /* 0x0000777118027816 */ /* 0x001fca00000000ff */
[----:B------:R0:W-:Y:S02]  /*222d50*/  @P4 STG.E.U8 desc[UR28][R36.64], R2 ;  /* 0x0000000224004986 */ /* 0x0001e4000c10111c */
[----:B0-----:R-:W-:-:S05]  /*222d60*/  PRMT R2, R24, 0x7772, RZ ;  /* 0x0000777218027816 */ /* 0x001fca00000000ff */
[----:B------:R0:W-:Y:S02]  /*222d70*/  @P5 STG.E.U8 desc[UR28][R34.64], R2 ;  /* 0x0000000222005986 */ /* 0x0001e4000c10111c */
[----:B0-----:R-:W-:Y:S02]  /*222d80*/  PRMT R2, R24, 0x7773, RZ ;  /* 0x0000777318027816 */ /* 0x001fe400000000ff */
[----:B------:R-:W2:Y:S04]  /*222d90*/  LDL.LU R24, [R1+0xa084] ;  /* 0x00a0840001187983 */ /* 0x000ea80000300800 */
[----:B------:R0:W-:Y:S02]  /*222da0*/  @P2 STG.E.U8 desc[UR28][R32.64], R2 ;  /* 0x0000000220002986 */ /* 0x0001e4000c10111c */
[----:B0-----:R-:W-:-:S05]  /*222db0*/  PRMT R2, R41, 0x7770, RZ ;  /* 0x0000777029027816 */ /* 0x001fca00000000ff */
[----:B---3--:R0:W-:Y:S04]  /*222dc0*/  @P1 STG.E.U8 desc[UR28][R30.64], R2 ;  /* 0x000000021e001986 */ /* 0x0081e8000c10111c */
[----:B0-----:R-:W3:Y:S04]  /*222dd0*/  LDL.LU.64 R30, [R1+0x3440] ;  /* 0x00344000011e7983 */ /* 0x001ee80000300a00 */
[----:B------:R-:W4:Y:S04]  /*222de0*/  LDL.LU.64 R42, [R1+0x3438] ;  /* 0x00343800012a7983 */ /* 0x000f280000300a00 */
[----:B------:R-:W2:Y:S04]  /*222df0*/  LDL.LU.64 R32, [R1+0x3430] ;  /* 0x0034300001207983 */ /* 0x000ea80000300a00 */
[----:B------:R-:W2:Y:S04]  /*222e00*/  LDL.LU.64 R38, [R1+0x3428] ;  /* 0x0034280001267983 */ /* 0x000ea80000300a00 */
[----:B------:R-:W2:Y:S04]  /*222e10*/  LDL.LU.64 R36, [R1+0x3420] ;  /* 0x0034200001247983 */ /* 0x000ea80000300a00 */
[----:B------:R-:W2:Y:S01]  /*222e20*/  LDL.LU.64 R34, [R1+0x3458] ;  /* 0x0034580001227983 */ /* 0x000ea20000300a00 */
        /* <DEDUP_REMOVED lines=22> */
[C---:B------:R-:W-:Y:S02]  /*222f90*/  LOP3.LUT P5, RZ, R23.reuse, 0x100000, RZ, 0xc0, !PT ;  /* 0x0010000017ff7812 */ /* 0x040fe400078ac0ff */
[----:B------:R-:W-:-:S07]  /*222fa0*/  LOP3.LUT P2, RZ, R23, 0x200000, RZ, 0xc0, !PT ;  /* 0x0020000017ff7812 */ /* 0x000fce000784c0ff */
[----:B------:R-:W-:Y:S02]  /*222fb0*/  @P0 LOP3.LUT R0, R0, 0x1, RZ, 0xfc, !PT ;  /* 0x0000000100000812 */ /* 0x000fe400078efcff */
[C---:B------:R-:W-:Y:S02]  /*222fc0*/  LOP3.LUT P0, RZ, R23.reuse, 0x1000000, RZ, 0xc0, !PT ;  /* 0x0100000017ff7812 */ /* 0x040fe4000780c0ff */
[----:B------:R-:W-:Y:S02]  /*222fd0*/  LOP3.LUT P1, RZ, R23, 0x400000, RZ, 0xc0, !PT ;  /* 0x0040000017ff7812 */ /* 0x000fe4000782c0ff */
[----:B------:R-:W-:Y:S01]  /*222fe0*/  LOP3.LUT R0, R0, 0xfffffffd, RZ, 0xc0, !PT ;  /* 0xfffffffd00007812 */ /* 0x000fe200078ec0ff */
[----:B---3--:R0:W-:Y:S04]  /*222ff0*/  @P4 STG.E.U8 desc[UR28][R30.64], R2 ;  /* 0x000000021e004986 */ /* 0x0081e8000c10111c */
[----:B0-----:R-:W3:Y:S01]  /*223000*/  LDL.LU.64 R30, [R1+0x3450] ;  /* 0x00345000011e7983 */ /* 0x001ee20000300a00 */
[----:B------:R-:W-:-:S03]  /*223010*/  PRMT R2, R41, 0x7772, RZ ;  /* 0x0000777229027816 */ /* 0x000fc600000000ff */
[----:B------:R-:W-:Y:S01]  /*223020*/  @P0 LOP3.LUT R0, R0, 0x2, RZ, 0xfc, !PT ;  /* 0x0000000200000812 */ /* 0x000fe200078efcff */
[----:B------:R-:W3:Y:S04]  /*223030*/  LDL.LU R49, [R1+0x4e8] ;  /* 0x0004e80001317983 */ /* 0x000ee80000300800 */
[----:B----4-:R0:W-:Y:S01]  /*223040*/  @P5 STG.E.U8 desc[UR28][R42.64], R2 ;  /* 0x000000022a005986 */ /* 0x0101e2000c10111c */
[----:B------:R-:W-:-:S03]  /*223050*/  LOP3.LUT P0, RZ, R23, 0x800000, RZ, 0xc0, !PT ;  /* 0x0080000017ff7812 */ /* 0x000fc6000780c0ff */
[----:B------:R-:W4:Y:S04]  /*223060*/  LDL.LU.64 R4, [R1+0x34c0] ;  /* 0x0034c00001047983 */ /* 0x000f280000300a00 */
[----:B------:R-:W4:Y:S01]  /*223070*/  LDL.LU.64 R50, [R1+0x34b8] ;  /* 0x0034b80001327983 */ /* 0x000f220000300a00 */
[----:B0-----:R-:W-:-:S03]  /*223080*/  PRMT R2, R41, 0x7773, RZ ;  /* 0x0000777329027816 */ /* 0x001fc600000000ff */
[----:B------:R-:W4:Y:S04]  /*223090*/  LDL.LU.64 R16, [R1+0x34b0] ;  /* 0x0034b00001107983 */ /* 0x000f280000300a00 */
[----:B--2---:R0:W-:Y:S02]  /*2230a0*/  @P2 STG.E.U8 desc[UR28][R32.64], R2 ;  /* 0x0000000220002986 */ /* 0x0041e4000c10111c */
[C---:B0-----:R-:W-:Y:S02]  /*2230b0*/  PRMT R2, R25.reuse, 0x7770, RZ ;  /* 0x0000777019027816 */ /* 0x041fe400000000ff */
[----:B------:R-:W2:Y:S04]  /*2230c0*/  LDL.LU R32, [R1+0x4d8] ;  /* 0x0004d80001207983 */ /* 0x000ea80000300800 */
[----:B------:R0:W-:Y:S04]  /*2230d0*/  @P1 STG.E.U8 desc[UR28][R38.64], R2 ;  /* 0x0000000226001986 */ /* 0x0001e8000c10111c */
[----:B------:R-:W2:Y:S04]  /*2230e0*/  LDL.LU.64 R46, [R1+0x34a8] ;  /* 0x0034a800012e7983 */ /* 0x000ea80000300a00 */
[----:B------:R-:W2:Y:S01]  /*2230f0*/  LDL.LU.64 R44, [R1+0x34a0] ;  /* 0x0034a000012c7983 */ /* 0x000ea20000300a00 */
[----:B0-----:R-:W-:-:S03]  /*223100*/  PRMT R2, R25, 0x7771, RZ ;  /* 0x0000777119027816 */ /* 0x001fc600000000ff */
[----:B------:R-:W2:Y:S04]  /*223110*/  LDL.LU R33, [R1+0x4c8] ;  /* 0x0004c80001217983 */ /* 0x000ea80000300800 */
[----:B------:R0:W-:Y:S01]  /*223120*/  @P0 STG.E.U8 desc[UR28][R36.64], R2 ;  /* 0x0000000224000986 */ /* 0x0001e2000c10111c */
[----:B------:R-:W-:-:S03]  /*223130*/  LOP3.LUT P0, RZ, R0, 0x2, RZ, 0xc0, !PT ;  /* 0x0000000200ff7812 */ /* 0x000fc6000780c0ff */
[----:B------:R-:W2:Y:S04]  /*223140*/  LDL.LU.64 R42, [R1+0x3498] ;  /* 0x00349800012a7983 */ /* 0x000ea80000300a00 */
[----:B------:R-:W2:Y:S01]  /*223150*/  LDL.LU.64 R40, [R1+0x3490] ;  /* 0x0034900001287983 */ /* 0x000ea20000300a00 */
[----:B0-----:R-:W-:-:S03]  /*223160*/  PRMT R2, R25, 0x7772, RZ ;  /* 0x0000777219027816 */ /* 0x001fc600000000ff */
[----:B------:R-:W2:Y:S04]  /*223170*/  LDL.LU.64 R38, [R1+0x3488] ;  /* 0x0034880001267983 */ /* 0x000ea80000300a00 */
[----:B------:R0:W-:Y:S04]  /*223180*/  @P0 STG.E.U8 desc[UR28][R34.64], R2 ;  /* 0x0000000222000986 */ /* 0x0001e8000c10111c */
[----:B0-----:R-:W4:Y:S01]  /*223190*/  LDL.LU.64 R2, [R1+0x3448] ;  /* 0x0034480001027983 */ /* 0x001f220000300a00 */
[----:B------:R-:W-:-:S03]  /*2231a0*/  LOP3.LUT P0, RZ, R0, 0x1, RZ, 0xc0, !PT ;  /* 0x0000000100ff7812 */ /* 0x000fc6000780c0ff */
[----:B------:R-:W2:Y:S01]  /*2231b0*/  LDL.LU.64 R36, [R1+0x3480] ;  /* 0x0034800001247983 */ /* 0x000ea20000300a00 */
[----:B------:R-:W-:-:S03]  /*2231c0*/  PRMT R0, R25, 0x7773, RZ ;  /* 0x0000777319007816 */ /* 0x000fc600000000ff */
[----:B------:R-:W2:Y:S04]  /*2231d0*/  LDL.LU.64 R34, [R1+0x3478] ;  /* 0x0034780001227983 */ /* 0x000ea80000300a00 */
[----:B------:R-:W2:Y:S04]  /*2231e0*/  LDL.LU R25, [R1+0xa080] ;  /* 0x00a0800001197983 */ /* 0x000ea80000300800 */
[----:B---3--:R0:W-:Y:S04]  /*2231f0*/  @P0 STG.E.U8 desc[UR28][R30.64], R0 ;  /* 0x000000001e000986 */ /* 0x0081e8000c10111c */
[----:B0-----:R-:W3:Y:S01]  /*223200*/  LDL.LU.64 R30, [R1+0x3470] ;  /* 0x00347000011e7983 */ /* 0x001ee20000300a00 */
[----:B------:R-:W-:-:S02]  /*223210*/  LOP3.LUT P0, RZ, R6, 0x80000000, RZ, 0xc0, !PT ;  /* 0x8000000006ff7812 */ /* 0x000fc4000780c0ff */
[----:B------:R-:W-:Y:S02]  /*223220*/  PRMT R0, R49, 0x7770, RZ ;  /* 0x0000777031007816 */ /* 0x000fe400000000ff */
[C---:B------:R-:W-:Y:S02]  /*223230*/  LOP3.LUT P6, RZ, R24.reuse, 0x1, RZ, 0xc0, !PT ;  /* 0x0000000118ff7812 */ /* 0x040fe400078cc0ff */
[----:B------:R-:W-:-:S07]  /*223240*/  LOP3.LUT P3, RZ, R24, 0x2, RZ, 0xc0, !PT ;  /* 0x0000000218ff7812 */ /* 0x000fce000786c0ff */
        /* <DEDUP_REMOVED lines=11> */
[----:B--2---:R-:W-:-:S11]  /*223300*/  PRMT R0, R32, 0x7770, RZ ;  /* 0x0000777020007816 */ /* 0x004fd600000000ff */
        /* <DEDUP_REMOVED lines=19> */
[----:B---3--:R0:W-:Y:S04]  /*223440*/  @P1 STG.E.U8 desc[UR28][R30.64], R0 ;  /* 0x000000001e001986 */ /* 0x0081e8000c10111c */
        /* <DEDUP_REMOVED lines=113> */
[----:B------:R-:W-:Y:S01]  /*223b60*/  LOP3.LUT P4, RZ, R24, 0x2000000, RZ, 0xc0, !PT ;  /* 0x0200000018ff7812 */ /* 0x000fe2000788c0ff */
        /* <DEDUP_REMOVED lines=22> */
[----:B------:R-:W-:Y:S02]  /*223cd0*/  LOP3.LUT P0, RZ, R25, 0x4, RZ, 0xc0, !PT ;  /* 0x0000000419ff7812 */ /* 0x000fe4000780c0ff */
        /* <DEDUP_REMOVED lines=103> */
[----:B------:R-:W-:Y:S02]  /*224350*/  PRMT R0, R34, 0x7773, RZ ;  /* 0x0000777322007816 */ /* 0x000fe400000000ff */
[----:B------:R-:W-:-:S03]  /*224360*/  LOP3.LUT P0, RZ, R25, 0x80000, RZ, 0xc0, !PT ;  /* 0x0008000019ff7812 */ /* 0x000fc6000780c0ff */
[----:B---3--:R0:W-:Y:S01]  /*224370*/  @P5 STG.E.U8 desc[UR28][R40.64], R0 ;  /* 0x0000000028005986 */ /* 0x0081e2000c10111c */
[----:B------:R-:W-:-:S03]  /*224380*/  LOP3.LUT R6, R6, 0xffffff7f, RZ, 0xc0, !PT ;  /* 0xffffff7f06067812 */ /* 0x000fc600078ec0ff */
[----:B0-----:R-:W3:Y:S04]  /*224390*/  LDL.LU R40, [R1+0x47c] ;  /* 0x00047c0001287983 */ /* 0x001ee80000300800 */
[----:B------:R-:W3:Y:S02]  /*2243a0*/  LDL.LU.64 R48, [R1+0x35f0] ;  /* 0x0035f00001307983 */ /* 0x000ee40000300a00 */
[----:B------:R-:W-:Y:S02]  /*2243b0*/  @P0 LOP3.LUT R6, R6, 0x80, RZ, 0xfc, !PT ;  /* 0x0000008006060812 */ /* 0x000fe400078efcff */
[----:B------:R-:W-:Y:S01]  /*2243c0*/  LOP3.LUT P0, RZ, R25, 0x40000, RZ, 0xc0, !PT ;  /* 0x0004000019ff7812 */ /* 0x000fe2000780c0ff */
[----:B------:R-:W3:Y:S01]  /*2243d0*/  LDL.LU.64 R16, [R1+0x35e8] ;  /* 0x0035e80001107983 */ /* 0x000ee20000300a00 */
[----:B------:R-:W-:-:S02]  /*2243e0*/  LOP3.LUT R6, R6, 0xfffffeff, RZ, 0xc0, !PT ;  /* 0xfffffeff06067812 */ /* 0x000fc400078ec0ff */
[C---:B------:R-:W-:Y:S01]  /*2243f0*/  LOP3.LUT P2, RZ, R25.reuse, 0x4000, RZ, 0xc0, !PT ;  /* 0x0000400019ff7812 */ /* 0x040fe2000784c0ff */
[----:B------:R-:W3:Y:S01]  /*224400*/  LDL.LU.64 R46, [R1+0x35e0] ;  /* 0x0035e000012e7983 */ /* 0x000ee20000300a00 */
[----:B------:R-:W-:Y:S02]  /*224410*/  LOP3.LUT P1, RZ, R25, 0x8000, RZ, 0xc0, !PT ;  /* 0x0000800019ff7812 */ /* 0x000fe4000782c0ff */
[----:B----4-:R-:W-:Y:S01]  /*224420*/  PRMT R0, R35, 0x7770, RZ ;  /* 0x0000777023007816 */ /* 0x010fe200000000ff */
[----:B------:R-:W4:Y:S04]  /*224430*/  LDL.LU.64 R44, [R1+0x3658] ;  /* 0x00365800012c7983 */ /* 0x000f280000300a00 */
[----:B------:R-:W-:Y:S02]  /*224440*/  @P0 LOP3.LUT R6, R6, 0x100, RZ, 0xfc, !PT ;  /* 0x0000010006060812 */ /* 0x000fe400078efcff */
[----:B------:R-:W-:-:S02]  /*224450*/  LOP3.LUT P0, RZ, R25, 0x20000, RZ, 0xc0, !PT ;  /* 0x0002000019ff7812 */ /* 0x000fc4000780c0ff */
[----:B------:R-:W-:Y:S01]  /*224460*/  LOP3.LUT R6, R6, 0xfffffdff, RZ, 0xc0, !PT ;  /* 0xfffffdff06067812 */ /* 0x000fe200078ec0ff */
[----:B------:R0:W-:Y:S10]  /*224470*/  @P2 STG.E.U8 desc[UR28][R42.64], R0 ;  /* 0x000000002a002986 */ /* 0x0001f4000c10111c */
[----:B------:R-:W-:-:S02]  /*224480*/  @P0 LOP3.LUT R6, R6, 0x200, RZ, 0xfc, !PT ;  /* 0x0000020006060812 */ /* 0x000fc400078efcff */
[----:B------:R-:W-:Y:S01]  /*224490*/  LOP3.LUT P0, RZ, R25, 0x10000, RZ, 0xc0, !PT ;  /* 0x0001000019ff7812 */ /* 0x000fe2000780c0ff */
[----:B0-----:R-:W4:Y:S01]  /*2244a0*/  LDL.LU.64 R42, [R1+0x3650] ;  /* 0x00365000012a7983 */ /* 0x001f220000300a00 */
[----:B------:R-:W-:-:S05]  /*2244b0*/  PRMT R0, R35, 0x7771, RZ ;  /* 0x0000777123007816 */ /* 0x000fca00000000ff */
[----:B------:R0:W-:Y:S02]  /*2244c0*/  @P1 STG.E.U8 desc[UR28][R38.64], R0 ;  /* 0x0000000026001986 */ /* 0x0001e4000c10111c */
[C---:B0-----:R-:W-:Y:S02]  /*2244d0*/  PRMT R0, R35.reuse, 0x7772, RZ ;  /* 0x0000777223007816 */ /* 0x041fe400000000ff */
        /* <DEDUP_REMOVED lines=60> */
[----:B------:R-:W-:-:S07]  /*2248a0*/  LOP3.LUT R6, R6, 0xfffffffe, RZ, 0xc0, !PT ;  /* 0xfffffffe06067812 */ /* 0x000fce00078ec0ff */
[----:B--2---:R0:W-:Y:S04]  /*2248b0*/  @P4 STG.E.U8 desc[UR28][R30.64], R0 ;  /* 0x000000001e004986 */ /* 0x0041e8000c10111c */
[----:B0-----:R-:W2:Y:S01]  /*2248c0*/  LDL.LU.64 R30, [R1+0x3690] ;  /* 0x00369000011e7983 */ /* 0x001ea20000300a00 */
[----:B---3--:R-:W-:-:S03]  /*2248d0*/  LOP3.LUT P0, RZ, R26, 0x800, RZ, 0xc0, !PT ;  /* 0x000008001aff7812 */ /* 0x008fc6000780c0ff */
[----:B------:R-:W3:Y:S04]  /*2248e0*/  LDL.LU R40, [R1+0x430] ;  /* 0x0004300001287983 */ /* 0x000ee80000300800 */
[----:B------:R-:W3:Y:S04]  /*2248f0*/  LDL.LU.64 R4, [R1+0x3688] ;  /* 0x0036880001047983 */ /* 0x000ee80000300a00 */
[----:B------:R-:W3:Y:S02]  /*224900*/  LDL.LU.64 R50, [R1+0x3680] ;  /* 0x0036800001327983 */ /* 0x000ee40000300a00 */
[----:B------:R-:W-:-:S02]  /*224910*/  @P0 LOP3.LUT R7, R7, 0x4000000, RZ, 0xfc, !PT ;  /* 0x0400000007070812 */ /* 0x000fc400078efcff */
[C---:B------:R-:W-:Y:S01]  /*224920*/  LOP3.LUT P0, RZ, R26.reuse, 0x400, RZ, 0xc0, !PT ;  /* 0x000004001aff7812 */ /* 0x040fe2000780c0ff */
[----:B------:R-:W3:Y:S01]  /*224930*/  LDL.LU.64 R48, [R1+0x36d8] ;  /* 0x0036d80001307983 */ /* 0x000ee20000300a00 */
[----:B------:R-:W-:Y:S02]  /*224940*/  LOP3.LUT R7, R7, 0xf7ffffff, RZ, 0xc0, !PT ;  /* 0xf7ffffff07077812 */ /* 0x000fe400078ec0ff */
[----:B------:R-:W-:Y:S01]  /*224950*/  LOP3.LUT P5, RZ, R26, 0x1, RZ, 0xc0, !PT ;  /* 0x000000011aff7812 */ /* 0x000fe200078ac0ff */
[----:B------:R-:W3:Y:S08]  /*224960*/  LDL.LU.64 R16, [R1+0x36d0] ;  /* 0x0036d00001107983 */ /* 0x000ef00000300a00 */
        /* <DEDUP_REMOVED lines=14> */
[C---:B------:R-:W-:Y:S01]  /*224a50*/  LOP3.LUT P0, RZ, R26.reuse, 0x20, RZ, 0xc0, !PT ;  /* 0x000000201aff7812 */ /* 0x040fe2000780c0ff */
[----:B----4-:R0:W-:Y:S01]  /*224a60*/  @P5 STG.E.U8 desc[UR28][R42.64], R0 ;  /* 0x000000002a005986 */ /* 0x0101e2000c10111c */
[C---:B------:R-:W-:Y:S02]  /*224a70*/  LOP3.LUT P2, RZ, R26.reuse, 0x2, RZ, 0xc0, !PT ;  /* 0x000000021aff7812 */ /* 0x040fe4000784c0ff */
[----:B------:R-:W-:-:S09]  /*224a80*/  LOP3.LUT P1, RZ, R26, 0x4, RZ, 0xc0, !PT ;  /* 0x000000041aff7812 */ /* 0x000fd2000782c0ff */
[----:B------:R-:W-:Y:S02]  /*224a90*/  @P0 LOP3.LUT R6, R6, 0x1, RZ, 0xfc, !PT ;  /* 0x0000000106060812 */ /* 0x000fe400078efcff */
[----:B------:R-:W-:Y:S02]  /*224aa0*/  LOP3.LUT P0, RZ, R26, 0x10, RZ, 0xc0, !PT ;  /* 0x000000101aff7812 */ /* 0x000fe4000780c0ff */
[----:B0-----:R-:W-:Y:S02]  /*224ab0*/  PRMT R0, R41, 0x7773, RZ ;  /* 0x0000777329007816 */ /* 0x001fe400000000ff */
[----:B------:R-:W4:Y:S01]  /*224ac0*/  LDL.LU R41, [R1+0x420] ;  /* 0x0004200001297983 */ /* 0x000f220000300800 */
[----:B------:R-:W-:-:S03]  /*224ad0*/  LOP3.LUT R6, R6, 0xfffffffd, RZ, 0xc0, !PT ;  /* 0xfffffffd06067812 */ /* 0x000fc600078ec0ff */
[----:B------:R-:W4:Y:S04]  /*224ae0*/  LDL.LU.64 R46, [R1+0x36c8] ;  /* 0x0036c800012e7983 */ /* 0x000f280000300a00 */
[----:B------:R0:W-:Y:S01]  /*224af0*/  @P2 STG.E.U8 desc[UR28][R38.64], R0 ;  /* 0x0000000026002986 */ /* 0x0001e2000c10111c */
        /* <DEDUP_REMOVED lines=20> */
[----:B---3--:R-:W-:-:S11]  /*224c40*/  PRMT R0, R40, 0x7770, RZ ;  /* 0x0000777028007816 */ /* 0x008fd600000000ff */
        /* <DEDUP_REMOVED lines=14> */
[----:B----4-:R-:W-:-:S05]  /*224d30*/  PRMT R0, R41, 0x7770, RZ ;  /* 0x0000777029007816 */ /* 0x010fca00000000ff */
        /* <DEDUP_REMOVED lines=25> */
[----:B------:R-:W3:Y:S01]  /*224ed0*/  LDL.LU.64 R34, [R1+0x36e8] ;  /* 0x0036e80001227983 */ /* 0x000ee20000300a00 */
[----:B------:R-:W-:-:S03]  /*224ee0*/  LOP3.LUT P4, RZ, R26, 0x40000, RZ, 0xc0, !PT ;  /* 0x000400001aff7812 */ /* 0x000fc6000788c0ff */
[----:B------:R-:W3:Y:S01]  /*224ef0*/  LDL.LU.64 R32, [R1+0x36e0] ;  /* 0x0036e00001207983 */ /* 0x000ee20000300a00 */
        /* <DEDUP_REMOVED lines=18> */
[----:B------:R-:W2:Y:S04]  /*225020*/  LDL.LU.64 R4, [R1+0x3748] ;  /* 0x0037480001047983 */ /* 0x000ea80000300a00 */
[----:B------:R-:W2:Y:S01]  /*225030*/  LDL.LU R17, [R1+0x464] ;  /* 0x0004640001117983 */ /* 0x000ea20000300800 */
        /* <DEDUP_REMOVED lines=40> */
[C---:B------:R-:W-:Y:S02]  /*2252c0*/  LOP3.LUT P0, RZ, R7.reuse, 0x800000, RZ, 0xc0, !PT ;  /* 0x0080000007ff7812 */ /* 0x040fe4000780c0ff */
[----:B------:R-:W-:Y:S02]  /*2252d0*/  PRMT R0, R28, 0x7773, RZ ;  /* 0x000077731c007816 */ /* 0x000fe400000000ff */
[----:B------:R-:W-:Y:S01]  /*2252e0*/  LOP3.LUT P6, RZ, R26, 0x80000000, RZ, 0xc0, !PT ;  /* 0x800000001aff7812 */ /* 0x000fe200078cc0ff */
[----:B------:R-:W2:Y:S08]  /*2252f0*/  LDL.LU R28, [R1+0xa070] ;  /* 0x00a07000011c7983 */ /* 0x000eb00000300800 */
[----:B------:R0:W-:Y:S01]  /*225300*/  @P0 STG.E.U8 desc[UR28][R2.64], R0 ;  /* 0x0000000002000986 */ /* 0x0001e2000c10111c */
        /* <DEDUP_REMOVED lines=41> */
[----:B------:R-:W-:Y:S02]  /*2255a0*/  LOP3.LUT R7, R7, 0xfffffbff, RZ, 0xc0, !PT ;  /* 0xfffffbff07077812 */ /* 0x000fe400078ec0ff */
[----:B------:R-:W-:Y:S02]  /*2255b0*/  LOP3.LUT P4, RZ, R27, 0x20, RZ, 0xc0, !PT ;  /* 0x000000201bff7812 */ /* 0x000fe4000788c0ff */
[----:B------:R-:W-:-:S07]  /*2255c0*/  PRMT R0, R36, 0x7773, RZ ;  /* 0x0000777324007816 */ /* 0x000fce00000000ff */
        /* <DEDUP_REMOVED lines=18> */
[C---:B------:R-:W-:Y:S02]  /*2256f0*/  LOP3.LUT P5, RZ, R27.reuse, 0x40, RZ, 0xc0, !PT ;  /* 0x000000401bff7812 */ /* 0x040fe400078ac0ff */
[----:B------:R-:W-:-:S07]  /*225700*/  LOP3.LUT P2, RZ, R27, 0x80, RZ, 0xc0, !PT ;  /* 0x000000801bff7812 */ /* 0x000fce000784c0ff */
[----:B------:R-:W-:Y:S02]  /*225710*/  @P0 LOP3.LUT R7, R7, 0x10000, RZ, 0xfc, !PT ;  /* 0x0001000007070812 */ /* 0x000fe400078efcff */
[C---:B------:R-:W-:Y:S02]  /*225720*/  LOP3.LUT P0, RZ, R27.reuse, 0x400, RZ, 0xc0, !PT ;  /* 0x000004001bff7812 */ /* 0x040fe4000780c0ff */
[----:B------:R-:W-:Y:S02]  /*225730*/  LOP3.LUT P1, RZ, R27, 0x100, RZ, 0xc0, !PT ;  /* 0x000001001bff7812 */ /* 0x000fe4000782c0ff */
[----:B------:R-:W-:-:S09]  /*225740*/  LOP3.LUT R7, R7, 0xfffdffff, RZ, 0xc0, !PT ;  /* 0xfffdffff07077812 */ /* 0x000fd200078ec0ff */
[----:B------:R-:W-:Y:S02]  /*225750*/  @P0 LOP3.LUT R7, R7, 0x20000, RZ, 0xfc, !PT ;  /* 0x0002000007070812 */ /* 0x000fe400078efcff */
[----:B------:R-:W-:Y:S01]  /*225760*/  LOP3.LUT P0, RZ, R27, 0x200, RZ, 0xc0, !PT ;  /* 0x000002001bff7812 */ /* 0x000fe2000780c0ff */
[----:B--2---:R0:W-:Y:S04]  /*225770*/  @P4 STG.E.U8 desc[UR28][R30.64], R0 ;  /* 0x000000001e004986 */ /* 0x0041e8000c10111c */
[----:B0-----:R-:W2:Y:S04]  /*225780*/  LDL.LU.64 R30, [R1+0x3840] ;  /* 0x00384000011e7983 */ /* 0x001ea80000300a00 */
[----:B------:R-:W2:Y:S04]  /*225790*/  LDL.LU.64 R4, [R1+0x3838] ;  /* 0x0038380001047983 */ /* 0x000ea80000300a00 */
[----:B------:R-:W2:Y:S04]  /*2257a0*/  LDL.LU.64 R50, [R1+0x3830] ;  /* 0x0038300001327983 */ /* 0x000ea80000300a00 */
[----:B------:R-:W2:Y:S04]  /*2257b0*/  LDL.LU.64 R48, [R1+0x3828] ;  /* 0x0038280001307983 */ /* 0x000ea80000300a00 */
[----:B------:R-:W2:Y:S04]  /*2257c0*/  LDL.LU R45, [R1+0x414] ;  /* 0x00041400012d7983 */ /* 0x000ea80000300800 */
[----:B------:R-:W2:Y:S04]  /*2257d0*/  LDL.LU.64 R16, [R1+0x3820] ;  /* 0x0038200001107983 */ /* 0x000ea80000300a00 */
[----:B------:R-:W2:Y:S01]  /*2257e0*/  LDL.LU.64 R46, [R1+0x3818] ;  /* 0x00381800012e7983 */ /* 0x000ea20000300a00 */
[----:B---3--:R-:W-:-:S05]  /*2257f0*/  PRMT R0, R37, 0x7770, RZ ;  /* 0x0000777025007816 */ /* 0x008fca00000000ff */
[----:B------:R0:W-:Y:S02]  /*225800*/  @P5 STG.E.U8 desc[UR28][R42.64], R0 ;  /* 0x000000002a005986 */ /* 0x0001e4000c10111c */
[C---:B0-----:R-:W-:Y:S02]  /*225810*/  PRMT R0, R37.reuse, 0x7771, RZ ;  /* 0x0000777125007816 */ /* 0x041fe400000000ff */
[----:B------:R-:W3:Y:S04]  /*225820*/  LDL.LU.64 R42, [R1+0x3810] ;  /* 0x00381000012a7983 */ /* 0x000ee80000300a00 */
[----:B----4-:R0:W-:Y:S02]  /*225830*/  @P2 STG.E.U8 desc[UR28][R40.64], R0 ;  /* 0x0000000028002986 */ /* 0x0101e4000c10111c */
[----:B0-----:R-:W-:-:S02]  /*225840*/  PRMT R0, R37, 0x7772, RZ ;  /* 0x0000777225007816 */ /* 0x001fc400000000ff */
[----:B------:R-:W4:Y:S04]  /*225850*/  LDL.LU.64 R40, [R1+0x3808] ;  /* 0x0038080001287983 */ /* 0x000f280000300a00 */
[----:B------:R0:W-:Y:S02]  /*225860*/  @P1 STG.E.U8 desc[UR28][R38.64], R0 ;  /* 0x0000000026001986 */ /* 0x0001e4000c10111c */
[----:B0-----:R-:W-:Y:S02]  /*225870*/  PRMT R0, R37, 0x7773, RZ ;  /* 0x0000777325007816 */ /* 0x001fe400000000ff */
[----:B------:R-:W4:Y:S04]  /*225880*/  LDL.LU.64 R38, [R1+0x3800] ;  /* 0x0038000001267983 */ /* 0x000f280000300a00 */
[----:B------:R0:W-:Y:S01]  /*225890*/  @P0 STG.E.U8 desc[UR28][R34.64], R0 ;  /* 0x0000000022000986 */ /* 0x0001e2000c10111c */
[----:B------:R-:W-:-:S03]  /*2258a0*/  LOP3.LUT P0, RZ, R7, 0x20000, RZ, 0xc0, !PT ;  /* 0x0002000007ff7812 */ /* 0x000fc6000780c0ff */
[----:B------:R-:W4:Y:S01]  /*2258b0*/  LDL.LU.64 R36, [R1+0x37f8] ;  /* 0x0037f80001247983 */ /* 0x000f220000300a00 */
[----:B0-----:R-:W-:-:S03]  /*2258c0*/  PRMT R0, R44, 0x7770, RZ ;  /* 0x000077702c007816 */ /* 0x001fc600000000ff */
[----:B------:R-:W4:Y:S06]  /*2258d0*/  LDL.LU.64 R34, [R1+0x37f0] ;  /* 0x0037f00001227983 */ /* 0x000f2c0000300a00 */
[----:B------:R0:W-:Y:S04]  /*2258e0*/  @P0 STG.E.U8 desc[UR28][R32.64], R0 ;  /* 0x0000000020000986 */ /* 0x0001e8000c10111c */
[----:B0-----:R-:W4:Y:S01]  /*2258f0*/  LDL.LU.64 R32, [R1+0x37e8] ;  /* 0x0037e80001207983 */ /* 0x001f220000300a00 */
[----:B------:R-:W-:-:S02]  /*225900*/  LOP3.LUT P0, RZ, R7, 0x10000, RZ, 0xc0, !PT ;  /* 0x0001000007ff7812 */ /* 0x000fc4000780c0ff */
[----:B------:R-:W-:Y:S02]  /*225910*/  PRMT R0, R44, 0x7771, RZ ;  /* 0x000077712c007816 */ /* 0x000fe400000000ff */
[C---:B------:R-:W-:Y:S02]  /*225920*/  LOP3.LUT P6, RZ, R27.reuse, 0x40000, RZ, 0xc0, !PT ;  /* 0x000400001bff7812 */ /* 0x040fe400078cc0ff */
[C---:B------:R-:W-:Y:S02]  /*225930*/  LOP3.LUT P3, RZ, R27.reuse, 0x80000, RZ, 0xc0, !PT ;  /* 0x000800001bff7812 */ /* 0x040fe4000786c0ff */
[C---:B------:R-:W-:Y:S02]  /*225940*/  LOP3.LUT P4, RZ, R27.reuse, 0x100000, RZ, 0xc0, !PT ;  /* 0x001000001bff7812 */ /* 0x040fe4000788c0ff */
[C---:B------:R-:W-:Y:S02]  /*225950*/  LOP3.LUT P5, RZ, R27.reuse, 0x200000, RZ, 0xc0, !PT ;  /* 0x002000001bff7812 */ /* 0x040fe400078ac0ff */
[----:B------:R-:W-:Y:S01]  /*225960*/  LOP3.LUT P2, RZ, R27, 0x400000, RZ, 0xc0, !PT ;  /* 0x004000001bff7812 */ /* 0x000fe2000784c0ff */
[----:B--2---:R0:W-:Y:S01]  /*225970*/  @P0 STG.E.U8 desc[UR28][R30.64], R0 ;  /* 0x000000001e000986 */ /* 0x0041e2000c10111c */
[----:B------:R-:W-:-:S02]  /*225980*/  LOP3.LUT P0, RZ, R7, 0x8000, RZ, 0xc0, !PT ;  /* 0x0000800007ff7812 */ /* 0x000fc4000780c0ff */
[----:B0-----:R-:W-:Y:S01]  /*225990*/  PRMT R0, R44, 0x7772, RZ ;  /* 0x000077722c007816 */ /* 0x001fe200000000ff */
[----:B------:R-:W2:Y:S10]  /*2259a0*/  LDL.LU.64 R30, [R1+0x37e0] ;  /* 0x0037e000011e7983 */ /* 0x000eb40000300a00 */
        /* <DEDUP_REMOVED lines=17> */
[----:B----4-:R0:W-:Y:S02]  /*225ac0*/  @P6 STG.E.U8 desc[UR28][R40.64], R0 ;  /* 0x0000000028006986 */ /* 0x0101e4000c10111c */
[----:B0-----:R-:W-:-:S05]  /*225ad0*/  PRMT R0, R28, 0x7771, RZ ;  /* 0x000077711c007816 */ /* 0x001fca00000000ff */
[----:B------:R0:W-:Y:S02]  /*225ae0*/  @P3 STG.E.U8 desc[UR28][R38.64], R0 ;  /* 0x0000000026003986 */ /* 0x0001e4000c10111c */
[----:B0-----:R-:W-:-:S05]  /*225af0*/  PRMT R0, R28, 0x7772, RZ ;  /* 0x000077721c007816 */ /* 0x001fca00000000ff */
[----:B------:R0:W-:Y:S02]  /*225b00*/  @P4 STG.E.U8 desc[UR28][R36.64], R0 ;  /* 0x0000000024004986 */ /* 0x0001e4000c10111c */
[----:B0-----:R-:W-:Y:S02]  /*225b10*/  PRMT R0, R28, 0x7773, RZ ;  /* 0x000077731c007816 */ /* 0x001fe400000000ff */
[----:B------:R-:W3:Y:S04]  /*225b20*/  LDL.LU R28, [R1+0xa06c] ;  /* 0x00a06c00011c7983 */ /* 0x000ee80000300800 */
[----:B------:R0:W-:Y:S02]  /*225b30*/  @P5 STG.E.U8 desc[UR28][R34.64], R0 ;  /* 0x0000000022005986 */ /* 0x0001e4000c10111c */
[----:B0-----:R-:W-:-:S05]  /*225b40*/  PRMT R0, R29, 0x7770, RZ ;  /* 0x000077701d007816 */ /* 0x001fca00000000ff */
[----:B------:R0:W-:Y:S04]  /*225b50*/  @P2 STG.E.U8 desc[UR28][R32.64], R0 ;  /* 0x0000000020002986 */ /* 0x0001e8000c10111c */
[----:B0-----:R-:W4:Y:S01]  /*225b60*/  LDL.LU.64 R32, [R1+0x3858] ;  /* 0x0038580001207983 */ /* 0x001f220000300a00 */
[----:B------:R-:W-:Y:S02]  /*225b70*/  LOP3.LUT P1, RZ, R27, 0x800000, RZ, 0xc0, !PT ;  /* 0x008000001bff7812 */ /* 0x000fe4000782c0ff */
[----:B------:R-:W-:Y:S02]  /*225b80*/  PRMT R0, R29, 0x7771, RZ ;  /* 0x000077711d007816 */ /* 0x000fe400000000ff */
[----:B------:R-:W-:-:S09]  /*225b90*/  LOP3.LUT P4, RZ, R27, 0x1000000, RZ, 0xc0, !PT ;  /* 0x010000001bff7812 */ /* 0x000fd2000788c0ff */
[----:B--2---:R0:W-:Y:S04]  /*225ba0*/  @P1 STG.E.U8 desc[UR28][R30.64], R0 ;  /* 0x000000001e001986 */ /* 0x0041e8000c10111c */
[----:B0-----:R-:W2:Y:S04]  /*225bb0*/  LDL.LU.64 R30, [R1+0x3850] ;  /* 0x00385000011e7983 */ /* 0x001ea80000300a00 */
[----:B------:R-:W2:Y:S04]  /*225bc0*/  LDL.LU.64 R36, [R1+0x3848] ;  /* 0x0038480001247983 */ /* 0x000ea80000300a00 */
[----:B------:R-:W2:Y:S04]  /*225bd0*/  LDL.LU.64 R44, [R1+0x38c0] ;  /* 0x0038c000012c7983 */ /* 0x000ea80000300a00 */
[----:B------:R-:W2:Y:S04]  /*225be0*/  LDL.LU.64 R40, [R1+0x38b8] ;  /* 0x0038b80001287983 */ /* 0x000ea80000300a00 */
[----:B------:R-:W2:Y:S04]  /*225bf0*/  LDL.LU R39, [R1+0x468] ;  /* 0x0004680001277983 */ /* 0x000ea80000300800 */
[----:B------:R-:W2:Y:S01]  /*225c00*/  LDL.LU.64 R34, [R1+0x38b0] ;  /* 0x0038b00001227983 */ /* 0x000ea20000300a00 */
[----:B------:R-:W-:-:S03]  /*225c10*/  PRMT R0, R29, 0x7772, RZ ;  /* 0x000077721d007816 */ /* 0x000fc600000000ff */
[----:B------:R-:W2:Y:S04]  /*225c20*/  LDL.LU R42, [R1+0x458] ;  /* 0x00045800012a7983 */ /* 0x000ea80000300800 */
[----:B----4-:R0:W-:Y:S02]  /*225c30*/  @P4 STG.E.U8 desc[UR28][R32.64], R0 ;  /* 0x0000000020004986 */ /* 0x0101e4000c10111c */
[----:B0-----:R-:W-:Y:S02]  /*225c40*/  PRMT R0, R29, 0x7773, RZ ;  /* 0x000077731d007816 */ /* 0x001fe400000000ff */
[----:B------:R-:W4:Y:S04]  /*225c50*/  LDL.LU R29, [R1+0xa068] ;  /* 0x00a06800011d7983 */ /* 0x000f280000300800 */
[----:B------:R-:W4:Y:S01]  /*225c60*/  LDL.LU.64 R32, [R1+0x38a8] ;  /* 0x0038a80001207983 */ /* 0x000f220000300a00 */
[----:B---3--:R-:W-:-:S02]  /*225c70*/  LOP3.LUT P0, RZ, R28, 0x10, RZ, 0xc0, !PT ;  /* 0x000000101cff7812 */ /* 0x008fc4000780c0ff */
[----:B------:R-:W-:-:S11]  /*225c80*/  LOP3.LUT R7, R7, 0xfffffffb, RZ, 0xc0, !PT ;  /* 0xfffffffb07077812 */ /* 0x000fd600078ec0ff */
[----:B------:R-:W-:Y:S02]  /*225c90*/  @P0 LOP3.LUT R7, R7, 0x4, RZ, 0xfc, !PT ;  /* 0x0000000407070812 */ /* 0x000fe400078efcff */
[----:B------:R-:W-:Y:S02]  /*225ca0*/  LOP3.LUT P0, RZ, R28, 0x8, RZ, 0xc0, !PT ;  /* 0x000000081cff7812 */ /* 0x000fe4000780c0ff */
        /* <DEDUP_REMOVED lines=11> */
[----:B------:R-:W-:-:S09]  /*225d60*/  LOP3.LUT P2, RZ, R27, 0x4000000, RZ, 0xc0, !PT ;  /* 0x040000001bff7812 */ /* 0x000fd2000784c0ff */
[----:B------:R-:W-:Y:S02]  /*225d70*/  @P0 LOP3.LUT R7, R7, 0x40, RZ, 0xfc, !PT ;  /* 0x0000004007070812 */ /* 0x000fe400078efcff */
[----:B------:R-:W-:Y:S01]  /*225d80*/  LOP3.LUT P0, RZ, R27, 0x80000000, RZ, 0xc0, !PT ;  /* 0x800000001bff7812 */ /* 0x000fe2000780c0ff */
[----:B--2---:R0:W-:Y:S04]  /*225d90*/  @P5 STG.E.U8 desc[UR28][R30.64], R0 ;  /* 0x000000001e005986 */ /* 0x0041e8000c10111c */
[----:B0-----:R-:W2:Y:S04]  /*225da0*/  LDL.LU.64 R30, [R1+0x38a0] ;  /* 0x0038a000011e7983 */ /* 0x001ea80000300a00 */
[----:B------:R-:W3:Y:S01]  /*225db0*/  LDL.LU.64 R2, [R1+0x3898] ;  /* 0x0038980001027983 */ /* 0x000ee20000300a00 */
[----:B------:R-:W-:-:S03]  /*225dc0*/  LOP3.LUT R7, R7, 0xffffff7f, RZ, 0xc0, !PT ;  /* 0xffffff7f07077812 */ /* 0x000fc600078ec0ff */
[----:B------:R-:W3:Y:S01]  /*225dd0*/  LDL.LU.64 R4, [R1+0x3890] ;  /* 0x0038900001047983 */ /* 0x000ee20000300a00 */
[----:B------:R-:W-:Y:S02]  /*225de0*/  PRMT R0, R39, 0x7770, RZ ;  /* 0x0000777027007816 */ /* 0x000fe400000000ff */
[----:B------:R-:W-:Y:S02]  /*225df0*/  @P0 LOP3.LUT R7, R7, 0x80, RZ, 0xfc, !PT ;  /* 0x0000008007070812 */ /* 0x000fe400078efcff */
[----:B------:R-:W-:Y:S01]  /*225e00*/  LOP3.LUT P0, RZ, R27, 0x40000000, RZ, 0xc0, !PT ;  /* 0x400000001bff7812 */ /* 0x000fe2000780c0ff */
[----:B------:R0:W-:Y:S01]  /*225e10*/  @P2 STG.E.U8 desc[UR28][R36.64], R0 ;  /* 0x0000000024002986 */ /* 0x0001e2000c10111c */
[----:B------:R-:W-:-:S03]  /*225e20*/  LOP3.LUT R7, R7, 0xfffffeff, RZ, 0xc0, !PT ;  /* 0xfffffeff07077812 */ /* 0x000fc600078ec0ff */
[----:B0-----:R-:W3:Y:S04]  /*225e30*/  LDL.LU R36, [R1+0x448] ;  /* 0x0004480001247983 */ /* 0x001ee80000300800 */
[----:B------:R-:W3:Y:S04]  /*225e40*/  LDL.LU.64 R50, [R1+0x3888] ;  /* 0x0038880001327983 */ /* 0x000ee80000300a00 */
[----:B------:R-:W-:Y:S02]  /*225e50*/  @P0 LOP3.LUT R7, R7, 0x100, RZ, 0xfc, !PT ;  /* 0x0000010007070812 */ /* 0x000fe400078efcff */
[C---:B------:R-:W-:Y:S01]  /*225e60*/  LOP3.LUT P0, RZ, R27.reuse, 0x20000000, RZ, 0xc0, !PT ;  /* 0x200000001bff7812 */ /* 0x040fe2000780c0ff */
[----:B------:R-:W3:Y:S01]  /*225e70*/  LDL.LU.64 R48, [R1+0x3880] ;  /* 0x0038800001307983 */ /* 0x000ee20000300a00 */
[----:B------:R-:W-:-:S02]  /*225e80*/  LOP3.LUT P1, RZ, R27, 0x8000000, RZ, 0xc0, !PT ;  /* 0x080000001bff7812 */ /* 0x000fc4000782c0ff */
        /* <DEDUP_REMOVED lines=17> */
[----:B0-----:R-:W3:Y:S01]  /*225fa0*/  LDL.LU.64 R34, [R1+0x38d0] ;  /* 0x0038d00001227983 */ /* 0x001ee20000300a00 */
[----:B------:R-:W-:-:S03]  /*225fb0*/  PRMT R0, R42, 0x7770, RZ ;  /* 0x000077702a007816 */ /* 0x000fc600000000ff */
[----:B------:R-:W3:Y:S04]  /*225fc0*/  LDL.LU R43, [R1+0x428] ;  /* 0x00042800012b7983 */ /* 0x000ee80000300800 */
[----:B----4-:R0:W-:Y:S04]  /*225fd0*/  @P0 STG.E.U8 desc[UR28][R32.64], R0 ;  /* 0x0000000020000986 */ /* 0x0101e8000c10111c */
[----:B0-----:R-:W4:Y:S01]  /*225fe0*/  LDL.LU.64 R32, [R1+0x38c8] ;  /* 0x0038c80001207983 */ /* 0x001f220000300a00 */
[----:B------:R-:W-:Y:S02]  /*225ff0*/  LOP3.LUT P0, RZ, R7, 0x80, RZ, 0xc0, !PT ;  /* 0x0000008007ff7812 */ /* 0x000fe4000780c0ff */
[----:B------:R-:W-:-:S02]  /*226000*/  PRMT R0, R42, 0x7771, RZ ;  /* 0x000077712a007816 */ /* 0x000fc400000000ff */
        /* <DEDUP_REMOVED lines=59> */
[----:B------:R-:W3:Y:S04]  /*2263c0*/  LDL.LU.64 R4, [R1+0x3908] ;  /* 0x0039080001047983 */ /* 0x000ee80000300a00 */
[----:B------:R-:W3:Y:S04]  /*2263d0*/  LDL.LU.64 R50, [R1+0x3900] ;  /* 0x0039000001327983 */ /* 0x000ee80000300a00 */
[----:B------:R-:W3:Y:S01]  /*2263e0*/  LDL.LU.64 R48, [R1+0x38f8] ;  /* 0x0038f80001307983 */ /* 0x000ee20000300a00 */
[----:B------:R-:W-:-:S02]  /*2263f0*/  LOP3.LUT R8, R8, 0xbfffffff, RZ, 0xc0, !PT ;  /* 0xbfffffff08087812 */ /* 0x000fc400078ec0ff */
[----:B------:R-:W-:Y:S01]  /*226400*/  LOP3.LUT R7, R7, 0xfffffffe, RZ, 0xc0, !PT ;  /* 0xfffffffe07077812 */ /* 0x000fe200078ec0ff */
[----:B------:R-:W3:Y:S01]  /*226410*/  LDL.LU.64 R16, [R1+0x38f0] ;  /* 0x0038f00001107983 */ /* 0x000ee20000300a00 */
[----:B------:R-:W-:Y:S02]  /*226420*/  @P0 LOP3.LUT R8, R8, 0x40000000, RZ, 0xfc, !PT ;  /* 0x4000000008080812 */ /* 0x000fe400078efcff */
[----:B------:R-:W-:Y:S01]  /*226430*/  LOP3.LUT P0, RZ, R28, 0x40000, RZ, 0xc0, !PT ;  /* 0x000400001cff7812 */ /* 0x000fe2000780c0ff */
[----:B------:R-:W3:Y:S01]  /*226440*/  LDL.LU.64 R46, [R1+0x38e8] ;  /* 0x0038e800012e7983 */ /* 0x000ee20000300a00 */
[----:B------:R-:W-:-:S11]  /*226450*/  LOP3.LUT R8, R8, 0x7fffffff, RZ, 0xc0, !PT ;  /* 0x7fffffff08087812 */ /* 0x000fd600078ec0ff */
[----:B------:R-:W-:Y:S02]  /*226460*/  @P0 LOP3.LUT R8, R8, 0x80000000, RZ, 0xfc, !PT ;  /* 0x8000000008080812 */ /* 0x000fe400078efcff */
[C---:B------:R-:W-:Y:S02]  /*226470*/  LOP3.LUT P0, RZ, R28.reuse, 0x20000, RZ, 0xc0, !PT ;  /* 0x000200001cff7812 */ /* 0x040fe4000780c0ff */
[C---:B------:R-:W-:Y:S02]  /*226480*/  LOP3.LUT P5, RZ, R28.reuse, 0x1000, RZ, 0xc0, !PT ;  /* 0x000010001cff7812 */ /* 0x040fe400078ac0ff */
[----:B------:R-:W-:Y:S02]  /*226490*/  LOP3.LUT P2, RZ, R28, 0x2000, RZ, 0xc0, !PT ;  /* 0x000020001cff7812 */ /* 0x000fe4000784c0ff */
[----:B------:R-:W-:-:S07]  /*2264a0*/  PRMT R0, R43, 0x7772, RZ ;  /* 0x000077722b007816 */ /* 0x000fce00000000ff */
        /* <DEDUP_REMOVED lines=9> */
[----:B--2---:R0:W-:Y:S04]  /*226540*/  @P2 STG.E.U8 desc[UR28][R40.64], R0 ;  /* 0x0000000028002986 */ /* 0x0041e8000c10111c */
        /* <DEDUP_REMOVED lines=11> */
[----:B------:R-:W-:-:S02]  /*226600*/  LOP3.LUT P0, RZ, R7, 0x1, RZ, 0xc0, !PT ;  /* 0x0000000107ff7812 */ /* 0x000fc4000780c0ff */
[----:B0-----:R-:W-:Y:S01]  /*226610*/  PRMT R0, R11, 0x7773, RZ ;  /* 0x000077730b007816 */ /* 0x001fe200000000ff */
[----:B------:R-:W2:Y:S10]  /*226620*/  LDL.LU.64 R34, [R1+0x39b8] ;  /* 0x0039b80001227983 */ /* 0x000eb40000300a00 */
[----:B---3--:R0:W-:Y:S01]  /*226630*/  @P0 STG.E.U8 desc[UR28][R32.64], R0 ;  /* 0x0000000020000986 */ /* 0x0081e2000c10111c */
[----:B------:R-:W-:-:S02]  /*226640*/  LOP3.LUT P0, RZ, R8, 0x80000000, RZ, 0xc0, !PT ;  /* 0x8000000008ff7812 */ /* 0x000fc4000780c0ff */
[----:B0-----:R-:W-:Y:S01]  /*226650*/  PRMT R0, R29, 0x7770, RZ ;  /* 0x000077701d007816 */ /* 0x001fe200000000ff */
[----:B------:R-:W3:Y:S10]  /*226660*/  LDL.LU.64 R32, [R1+0x39b0] ;  /* 0x0039b00001207983 */ /* 0x000ef40000300a00 */
[----:B------:R0:W-:Y:S01]  /*226670*/  @P0 STG.E.U8 desc[UR28][R4.64], R0 ;  /* 0x0000000004000986 */ /* 0x0001e2000c10111c */
[----:B------:R-:W-:-:S02]  /*226680*/  LOP3.LUT P0, RZ, R8, 0x40000000, RZ, 0xc0, !PT ;  /* 0x4000000008ff7812 */ /* 0x000fc4000780c0ff */
[----:B0-----:R-:W-:-:S11]  /*226690*/  PRMT R0, R29, 0x7771, RZ ;  /* 0x000077711d007816 */ /* 0x001fd600000000ff */
[----:B------:R0:W-:Y:S01]  /*2266a0*/  @P0 STG.E.U8 desc[UR28][R50.64], R0 ;  /* 0x0000000032000986 */ /* 0x0001e2000c10111c */
[----:B------:R-:W-:Y:S02]  /*2266b0*/  LOP3.LUT P0, RZ, R8, 0x20000000, RZ, 0xc0, !PT ;  /* 0x2000000008ff7812 */ /* 0x000fe4000780c0ff */
[----:B0-----:R-:W-:-:S11]  /*2266c0*/  PRMT R0, R29, 0x7772, RZ ;  /* 0x000077721d007816 */ /* 0x001fd600000000ff */
[----:B------:R0:W-:Y:S02]  /*2266d0*/  @P0 STG.E.U8 desc[UR28][R48.64], R0 ;  /* 0x0000000030000986 */ /* 0x0001e4000c10111c */
[----:B0-----:R-:W-:Y:S02]  /*2266e0*/  PRMT R0, R29, 0x7773, RZ ;  /* 0x000077731d007816 */ /* 0x001fe400000000ff */
[----:B------:R-:W3:Y:S01]  /*2266f0*/  LDL.LU R29, [R1+0xa05c] ;  /* 0x00a05c00011d7983 */ /* 0x000ee20000300800 */
[----:B------:R-:W-:-:S13]  /*226700*/  LOP3.LUT P0, RZ, R8, 0x10000000, RZ, 0xc0, !PT ;  /* 0x1000000008ff7812 */ /* 0x000fda000780c0ff */
        /* <DEDUP_REMOVED lines=11> */
[----:B--2---:R0:W-:Y:S01]  /*2267c0*/  @P6 STG.E.U8 desc[UR28][R42.64], R0 ;  /* 0x000000002a006986 */ /* 0x0041e2000c10111c */
[----:B------:R-:W-:Y:S02]  /*2267d0*/  LOP3.LUT P5, RZ, R28, 0x8000000, RZ, 0xc0, !PT ;  /* 0x080000001cff7812 */ /* 0x000fe400078ac0ff */
[----:B0-----:R-:W-:Y:S02]  /*2267e0*/  PRMT R0, R30, 0x7773, RZ ;  /* 0x000077731e007816 */ /* 0x001fe400000000ff */
[C---:B------:R-:W-:Y:S01]  /*2267f0*/  LOP3.LUT P2, RZ, R28.reuse, 0x10000000, RZ, 0xc0, !PT ;  /* 0x100000001cff7812 */ /* 0x040fe2000784c0ff */
[----:B------:R-:W2:Y:S04]  /*226800*/  LDL.LU R30, [R1+0xa058] ;  /* 0x00a05800011e7983 */ /* 0x000ea80000300800 */
[----:B------:R3:W-:Y:S01]  /*226810*/  @P3 STG.E.U8 desc[UR28][R40.64], R0 ;  /* 0x0000000028003986 */ /* 0x0007e2000c10111c */
[----:B------:R-:W-:-:S02]  /*226820*/  LOP3.LUT P1, RZ, R28, 0x20000000, RZ, 0xc0, !PT ;  /* 0x200000001cff7812 */ /* 0x000fc4000782c0ff */
[----:B---3--:R-:W-:-:S05]  /*226830*/  PRMT R0, R29, 0x7770, RZ ;  /* 0x000077701d007816 */ /* 0x008fca00000000ff */
[----:B------:R0:W-:Y:S02]  /*226840*/  @P4 STG.E.U8 desc[UR28][R38.64], R0 ;  /* 0x0000000026004986 */ /* 0x0001e4000c10111c */
[----:B0-----:R-:W-:-:S05]  /*226850*/  PRMT R0, R29, 0x7771, RZ ;  /* 0x000077711d007816 */ /* 0x001fca00000000ff */
[----:B------:R0:W-:Y:S02]  /*226860*/  @P5 STG.E.U8 desc[UR28][R36.64], R0 ;  /* 0x0000000024005986 */ /* 0x0001e4000c10111c */
[----:B0-----:R-:W-:-:S05]  /*226870*/  PRMT R0, R29, 0x7772, RZ ;  /* 0x000077721d007816 */ /* 0x001fca00000000ff */
[----:B------:R0:W-:Y:S02]  /*226880*/  @P2 STG.E.U8 desc[UR28][R34.64], R0 ;  /* 0x0000000022002986 */ /* 0x0001e4000c10111c */
[----:B0-----:R-:W-:Y:S02]  /*226890*/  PRMT R0, R29, 0x7773, RZ ;  /* 0x000077731d007816 */ /* 0x001fe400000000ff */
[----:B------:R-:W3:Y:S04]  /*2268a0*/  LDL.LU R29, [R1+0xa054] ;  /* 0x00a05400011d7983 */ /* 0x000ee80000300800 */
[----:B------:R0:W-:Y:S04]  /*2268b0*/  @P1 STG.E.U8 desc[UR28][R32.64], R0 ;  /* 0x0000000020001986 */ /* 0x0001e8000c10111c */
[----:B0-----:R-:W4:Y:S04]  /*2268c0*/  LDL.LU.64 R32, [R1+0x39a8] ;  /* 0x0039a80001207983 */ /* 0x001f280000300a00 */
[----:B------:R-:W2:Y:S04]  /*2268d0*/  LDL.LU.64 R44, [R1+0x39a0] ;  /* 0x0039a000012c7983 */ /* 0x000ea80000300a00 */
[----:B------:R-:W2:Y:S04]  /*2268e0*/  LDL.LU.64 R42, [R1+0x3998] ;  /* 0x00399800012a7983 */ /* 0x000ea80000300a00 */
[----:B------:R-:W3:Y:S04]  /*2268f0*/  LDL.LU R41, [R1+0x45c] ;  /* 0x00045c0001297983 */ /* 0x000ee80000300800 */
[----:B------:R-:W2:Y:S04]  /*226900*/  LDL.LU.64 R38, [R1+0x3990] ;  /* 0x0039900001267983 */ /* 0x000ea80000300a00 */
[----:B------:R-:W2:Y:S04]  /*226910*/  LDL.LU.64 R36, [R1+0x3988] ;  /* 0x0039880001247983 */ /* 0x000ea80000300a00 */
[----:B------:R-:W2:Y:S04]  /*226920*/  LDL.LU.64 R34, [R1+0x3980] ;  /* 0x0039800001227983 */ /* 0x000ea80000300a00 */
[----:B------:R-:W2:Y:S01]  /*226930*/  LDL.LU R11, [R1+0x44c] ;  /* 0x00044c00010b7983 */ /* 0x000ea20000300800 */
[----:B------:R-:W-:-:S02]  /*226940*/  LOP3.LUT P4, RZ, R28, 0x40000000, RZ, 0xc0, !PT ;  /* 0x400000001cff7812 */ /* 0x000fc4000788c0ff */
[----:B------:R-:W-:Y:S02]  /*226950*/  LOP3.LUT R8, R8, 0xfffbffff, RZ, 0xc0, !PT ;  /* 0xfffbffff08087812 */ /* 0x000fe400078ec0ff */
[----:B------:R-:W-:Y:S02]  /*226960*/  LOP3.LUT P5, RZ, R28, 0x80000000, RZ, 0xc0, !PT ;  /* 0x800000001cff7812 */ /* 0x000fe400078ac0ff */
[----:B---3--:R-:W-:-:S07]  /*226970*/  PRMT R0, R41, 0x7770, RZ ;  /* 0x0000777029007816 */ /* 0x008fce00000000ff */
[----:B----4-:R0:W-:Y:S04]  /*226980*/  @P4 STG.E.U8 desc[UR28][R32.64], R0 ;  /* 0x0000000020004986 */ /* 0x0101e8000c10111c */
[----:B0-----:R-:W3:Y:S01]  /*226990*/  LDL.LU.64 R32, [R1+0x3978] ;  /* 0x0039780001207983 */ /* 0x001ee20000300a00 */
[----:B------:R-:W-:-:S03]  /*2269a0*/  LOP3.LUT P0, RZ, R29, 0x400, RZ, 0xc0, !PT ;  /* 0x000004001dff7812 */ /* 0x000fc6000780c0ff */
[----:B------:R-:W4:Y:S04]  /*2269b0*/  LDL.LU R40, [R1+0x43c] ;  /* 0x00043c0001287983 */ /* 0x000f280000300800 */
[----:B------:R-:W4:Y:S04]  /*2269c0*/  LDL.LU.64 R2, [R1+0x3970] ;  /* 0x0039700001027983 */ /* 0x000f280000300a00 */
        /* <DEDUP_REMOVED lines=21> */
[C---:B------:R-:W-:Y:S02]  /*226b20*/  LOP3.LUT P0, RZ, R29.reuse, 0x10, RZ, 0xc0, !PT ;  /* 0x000000101dff7812 */ /* 0x040fe4000780c0ff */
[----:B------:R-:W-:Y:S01]  /*226b30*/  LOP3.LUT R8, R8, 0xfeffffff, RZ, 0xc0, !PT ;  /* 0xfeffffff08087812 */ /* 0x000fe200078ec0ff */
[----:B--2---:R0:W-:Y:S01]  /*226b40*/  @P5 STG.E.U8 desc[UR28][R44.64], R0 ;  /* 0x000000002c005986 */ /* 0x0041e2000c10111c */
[----:B------:R-:W-:-:S09]  /*226b50*/  LOP3.LUT P1, RZ, R29, 0x2, RZ, 0xc0, !PT ;  /* 0x000000021dff7812 */ /* 0x000fd2000782c0ff */
[----:B------:R-:W-:Y:S02]  /*226b60*/  @P0 LOP3.LUT R8, R8, 0x1000000, RZ, 0xfc, !PT ;  /* 0x0100000008080812 */ /* 0x000fe400078efcff */
[----:B0-----:R-:W-:Y:S02]  /*226b70*/  PRMT R0, R41, 0x7772, RZ ;  /* 0x0000777229007816 */ /* 0x001fe400000000ff */
[----:B------:R-:W-:-:S03]  /*226b80*/  LOP3.LUT P0, RZ, R29, 0x8, RZ, 0xc0, !PT ;  /* 0x000000081dff7812 */ /* 0x000fc6000780c0ff */
[----:B------:R0:W-:Y:S01]  /*226b90*/  @P2 STG.E.U8 desc[UR28][R42.64], R0 ;  /* 0x000000002a002986 */ /* 0x0001e2000c10111c */
[----:B------:R-:W-:Y:S02]  /*226ba0*/  LOP3.LUT R8, R8, 0xfdffffff, RZ, 0xc0, !PT ;  /* 0xfdffffff08087812 */ /* 0x000fe400078ec0ff */
[----:B0-----:R-:W-:Y:S02]  /*226bb0*/  PRMT R0, R41, 0x7773, RZ ;  /* 0x0000777329007816 */ /* 0x001fe400000000ff */
[----:B------:R-:W2:Y:S04]  /*226bc0*/  LDL.LU R41, [R1+0x42c] ;  /* 0x00042c0001297983 */ /* 0x000ea80000300800 */
[----:B------:R-:W2:Y:S01]  /*226bd0*/  LDL.LU.64 R16, [R1+0x39d0] ;  /* 0x0039d00001107983 */ /* 0x000ea20000300a00 */
[----:B------:R-:W-:-:S02]  /*226be0*/  @P0 LOP3.LUT R8, R8, 0x2000000, RZ, 0xfc, !PT ;  /* 0x0200000008080812 */ /* 0x000fc400078efcff */
[----:B------:R-:W-:Y:S01]  /*226bf0*/  LOP3.LUT P0, RZ, R29, 0x4, RZ, 0xc0, !PT ;  /* 0x000000041dff7812 */ /* 0x000fe2000780c0ff */
[----:B------:R-:W2:Y:S04]  /*226c00*/  LDL.LU.64 R46, [R1+0x39c8] ;  /* 0x0039c800012e7983 */ /* 0x000ea80000300a00 */
[----:B------:R0:W-:Y:S04]  /*226c10*/  @P1 STG.E.U8 desc[UR28][R38.64], R0 ;  /* 0x0000000026001986 */ /* 0x0001e8000c10111c */
[----:B------:R-:W2:Y:S04]  /*226c20*/  LDL.LU.64 R44, [R1+0x3a40] ;  /* 0x003a4000012c7983 */ /* 0x000ea80000300a00 */
[----:B------:R-:W2:Y:S01]  /*226c30*/  LDL.LU.64 R42, [R1+0x3a38] ;  /* 0x003a3800012a7983 */ /* 0x000ea20000300a00 */
[----:B0-----:R-:W-:-:S03]  /*226c40*/  PRMT R0, R11, 0x7770, RZ ;  /* 0x000077700b007816 */ /* 0x001fc600000000ff */
[----:B------:R-:W2:Y:S04]  /*226c50*/  LDL.LU.64 R38, [R1+0x3a30] ;  /* 0x003a300001267983 */ /* 0x000ea80000300a00 */
[----:B------:R0:W-:Y:S01]  /*226c60*/  @P0 STG.E.U8 desc[UR28][R36.64], R0 ;  /* 0x0000000024000986 */ /* 0x0001e2000c10111c */
[C---:B------:R-:W-:Y:S02]  /*226c70*/  LOP3.LUT P0, RZ, R8.reuse, 0x2000000, RZ, 0xc0, !PT ;  /* 0x0200000008ff7812 */ /* 0x040fe4000780c0ff */
        /* <DEDUP_REMOVED lines=22> */
[C---:B------:R-:W-:Y:S02]  /*226de0*/  LOP3.LUT P6, RZ, R29.reuse, 0x800, RZ, 0xc0, !PT ;  /* 0x000008001dff7812 */ /* 0x040fe400078cc0ff */
[C---:B------:R-:W-:Y:S02]  /*226df0*/  LOP3.LUT P3, RZ, R29.reuse, 0x1000, RZ, 0xc0, !PT ;  /* 0x000010001dff7812 */ /* 0x040fe4000786c0ff */
[C---:B------:R-:W-:Y:S02]  /*226e00*/  LOP3.LUT P4, RZ, R29.reuse, 0x2000, RZ, 0xc0, !PT ;  /* 0x000020001dff7812 */ /* 0x040fe4000788c0ff */
[----:B------:R-:W-:-:S03]  /*226e10*/  LOP3.LUT P5, RZ, R29, 0x4000, RZ, 0xc0, !PT ;  /* 0x000040001dff7812 */ /* 0x000fc600078ac0ff */
[----:B--2---:R0:W-:Y:S01]  /*226e20*/  @P0 STG.E.U8 desc[UR28][R16.64], R0 ;  /* 0x0000000010000986 */ /* 0x0041e2000c10111c */
[----:B------:R-:W-:Y:S02]  /*226e30*/  LOP3.LUT P0, RZ, R8, 0x40000, RZ, 0xc0, !PT ;  /* 0x0004000008ff7812 */ /* 0x000fe4000780c0ff */
[----:B0-----:R-:W-:-:S11]  /*226e40*/  PRMT R0, R41, 0x7770, RZ ;  /* 0x0000777029007816 */ /* 0x001fd600000000ff */
[----:B------:R0:W-:Y:S02]  /*226e50*/  @P0 STG.E.U8 desc[UR28][R46.64], R0 ;  /* 0x000000002e000986 */ /* 0x0001e4000c10111c */
        /* <DEDUP_REMOVED lines=20> */
[----:B------:R-:W-:-:S03]  /*226fa0*/  PRMT R0, R30, 0x7773, RZ ;  /* 0x000077731e007816 */ /* 0x000fc600000000ff */
[----:B------:R-:W4:Y:S01]  /*226fb0*/  LDL.LU R48, [R1+0x3fc] ;  /* 0x0003fc0001307983 */ /* 0x000f220000300800 */
[----:B------:R-:W-:-:S03]  /*226fc0*/  LOP3.LUT P4, RZ, R29, 0x20000, RZ, 0xc0, !PT ;  /* 0x000200001dff7812 */ /* 0x000fc6000788c0ff */
[----:B------:R-:W4:Y:S04]  /*226fd0*/  LDL.LU R30, [R1+0xa050] ;  /* 0x00a05000011e7983 */ /* 0x000f280000300800 */
[----:B------:R-:W4:Y:S01]  /*226fe0*/  LDL.LU.64 R34, [R1+0x39e8] ;  /* 0x0039e80001227983 */ /* 0x000f220000300a00 */
        /* <DEDUP_REMOVED lines=20> */
[----:B------:R-:W2:Y:S01]  /*227130*/  LDL.LU R49, [R1+0x3e0] ;  /* 0x0003e00001317983 */ /* 0x000ea20000300800 */
[----:B------:R-:W-:-:S03]  /*227140*/  LOP3.LUT R8, R8, 0xffff7fff, RZ, 0xc0, !PT ;  /* 0xffff7fff08087812 */ /* 0x000fc600078ec0ff */
[----:B------:R-:W2:Y:S04]  /*227150*/  LDL.LU.64 R2, [R1+0x3a48] ;  /* 0x003a480001027983 */ /* 0x000ea80000300a00 */
[----:B------:R-:W2:Y:S04]  /*227160*/  LDL.LU.64 R4, [R1+0x3ac0] ;  /* 0x003ac00001047983 */ /* 0x000ea80000300a00 */
[----:B------:R-:W-:Y:S01]  /*227170*/  @P0 LOP3.LUT R8, R8, 0x8000, RZ, 0xfc, !PT ;  /* 0x0000800008080812 */ /* 0x000fe200078efcff */
[----:B------:R-:W2:Y:S01]  /*227180*/  LDL.LU.64 R50, [R1+0x3ab8] ;  /* 0x003ab80001327983 */ /* 0x000ea20000300a00 */
[----:B------:R-:W-:-:S02]  /*227190*/  LOP3.LUT P0, RZ, R29, 0x800000, RZ, 0xc0, !PT ;  /* 0x008000001dff7812 */ /* 0x000fc4000780c0ff */
[----:B------:R-:W-:Y:S01]  /*2271a0*/  LOP3.LUT R8, R8, 0xfffeffff, RZ, 0xc0, !PT ;  /* 0xfffeffff08087812 */ /* 0x000fe200078ec0ff */
[----:B------:R-:W2:Y:S01]  /*2271b0*/  LDL.LU R37, [R1+0x3d0] ;  /* 0x0003d00001257983 */ /* 0x000ea20000300800 */
[C---:B------:R-:W-:Y:S02]  /*2271c0*/  LOP3.LUT P5, RZ, R29.reuse, 0x40000, RZ, 0xc0, !PT ;  /* 0x000400001dff7812 */ /* 0x040fe400078ac0ff */
[----:B------:R-:W-:Y:S01]  /*2271d0*/  LOP3.LUT P2, RZ, R29, 0x80000, RZ, 0xc0, !PT ;  /* 0x000800001dff7812 */ /* 0x000fe2000784c0ff */
[----:B------:R-:W2:Y:S01]  /*2271e0*/  LDL.LU.64 R46, [R1+0x3ab0] ;  /* 0x003ab000012e7983 */ /* 0x000ea20000300a00 */
[----:B---3--:R-:W-:-:S05]  /*2271f0*/  PRMT R0, R36, 0x7770, RZ ;  /* 0x0000777024007816 */ /* 0x008fca00000000ff */
[----:B------:R-:W-:Y:S02]  /*227200*/  @P0 LOP3.LUT R8, R8, 0x10000, RZ, 0xfc, !PT ;  /* 0x0001000008080812 */ /* 0x000fe400078efcff */
[C---:B------:R-:W-:Y:S02]  /*227210*/  LOP3.LUT P0, RZ, R29.reuse, 0x400000, RZ, 0xc0, !PT ;  /* 0x004000001dff7812 */ /* 0x040fe4000780c0ff */
[----:B------:R-:W-:Y:S01]  /*227220*/  LOP3.LUT P1, RZ, R29, 0x100000, RZ, 0xc0, !PT ;  /* 0x001000001dff7812 */ /* 0x000fe2000782c0ff */
[----:B------:R0:W-:Y:S01]  /*227230*/  @P5 STG.E.U8 desc[UR28][R44.64], R0 ;  /* 0x000000002c005986 */ /* 0x0001e2000c10111c */
        /* <DEDUP_REMOVED lines=182> */
[----:B------:R-:W3:Y:S04]  /*227da0*/  LDL.LU.64 R6, [R1+0x3b78] ;  /* 0x003b780001067983 */ /* 0x000ee80000300a00 */
[----:B------:R-:W3:Y:S02]  /*227db0*/  LDL.LU.64 R2, [R1+0x3b80] ;  /* 0x003b800001027983 */ /* 0x000ee40000300a00 */
[----:B------:R-:W-:-:S02]  /*227dc0*/  @P0 LOP3.LUT R9, R9, 0x4000000, RZ, 0xfc, !PT ;  /* 0x0400000009090812 */ /* 0x000fc400078efcff */
[----:B------:R-:W-:Y:S01]  /*227dd0*/  LOP3.LUT P0, RZ, R31, 0x4, RZ, 0xc0, !PT ;  /* 0x000000041fff7812 */ /* 0x000fe2000780c0ff */
[----:B------:R-:W3:Y:S01]  /*227de0*/  LDL.LU.64 R4, [R1+0x3b88] ;  /* 0x003b880001047983 */ /* 0x000ee20000300a00 */
[----:B------:R-:W-:Y:S02]  /*227df0*/  LOP3.LUT R9, R9, 0xf7ffffff, RZ, 0xc0, !PT ;  /* 0xf7ffffff09097812 */ /* 0x000fe400078ec0ff */
[----:B------:R-:W-:Y:S01]  /*227e00*/  PRMT R0, R43, 0x7772, RZ ;  /* 0x000077722b007816 */ /* 0x000fe200000000ff */
        /* <DEDUP_REMOVED lines=16> */
[----:B0-----:R-:W-:-:S05]  /*227f10*/  PRMT R0, R43, 0x7773, RZ ;  /* 0x000077732b007816 */ /* 0x001fca00000000ff */
[----:B------:R0:W-:Y:S06]  /*227f20*/  @P2 STG.E.U8 desc[UR28][R34.64], R0 ;  /* 0x0000000022002986 */ /* 0x0001ec000c10111c */
[----:B------:R-:W-:Y:S02]  /*227f30*/  @P0 LOP3.LUT R8, R8, 0x1, RZ, 0xfc, !PT ;  /* 0x0000000108080812 */ /* 0x000fe400078efcff */
[----:B------:R-:W-:Y:S01]  /*227f40*/  LOP3.LUT P0, RZ, R30, 0x10000000, RZ, 0xc0, !PT ;  /* 0x100000001eff7812 */ /* 0x000fe2000780c0ff */
[----:B0-----:R-:W4:Y:S01]  /*227f50*/  LDL.LU R34, [R1+0x3c4] ;  /* 0x0003c40001227983 */ /* 0x001f220000300800 */
[----:B------:R-:W-:-:S03]  /*227f60*/  LOP3.LUT R8, R8, 0xfffffffd, RZ, 0xc0, !PT ;  /* 0xfffffffd08087812 */ /* 0x000fc600078ec0ff */
[----:B------:R-:W4:Y:S01]  /*227f70*/  LDL.LU.64 R48, [R1+0x3b98] ;  /* 0x003b980001307983 */ /* 0x000f220000300a00 */
[----:B------:R-:W-:-:S03]  /*227f80*/  PRMT R0, R29, 0x7770, RZ ;  /* 0x000077701d007816 */ /* 0x000fc600000000ff */
[----:B------:R-:W4:Y:S04]  /*227f90*/  LDL.LU.64 R46, [R1+0x3ba0] ;  /* 0x003ba000012e7983 */ /* 0x000f280000300a00 */
[----:B------:R-:W-:Y:S02]  /*227fa0*/  @P0 LOP3.LUT R8, R8, 0x2, RZ, 0xfc, !PT ;  /* 0x0000000208080812 */ /* 0x000fe400078efcff */
[----:B------:R-:W-:Y:S01]  /*227fb0*/  LOP3.LUT P0, RZ, R30, 0x8000000, RZ, 0xc0, !PT ;  /* 0x080000001eff7812 */ /* 0x000fe2000780c0ff */
[----:B------:R0:W-:Y:S04]  /*227fc0*/  @P1 STG.E.U8 desc[UR28][R40.64], R0 ;  /* 0x0000000028001986 */ /* 0x0001e8000c10111c */
[----:B------:R-:W4:Y:S04]  /*227fd0*/  LDL.LU R35, [R1+0x3b4] ;  /* 0x0003b40001237983 */ /* 0x000f280000300800 */
[----:B------:R-:W4:Y:S01]  /*227fe0*/  LDL.LU.64 R44, [R1+0x3ba8] ;  /* 0x003ba800012c7983 */ /* 0x000f220000300a00 */
[----:B0-----:R-:W-:-:S03]  /*227ff0*/  PRMT R0, R29, 0x7771, RZ ;  /* 0x000077711d007816 */ /* 0x001fc600000000ff */
[----:B------:R-:W4:Y:S04]  /*228000*/  LDL.LU.64 R42, [R1+0x3bb0] ;  /* 0x003bb000012a7983 */ /* 0x000f280000300a00 */
[----:B------:R0:W-:Y:S01]  /*228010*/  @P0 STG.E.U8 desc[UR28][R38.64], R0 ;  /* 0x0000000026000986 */ /* 0x0001e2000c10111c */
[----:B------:R-:W-:-:S03]  /*228020*/  LOP3.LUT P0, RZ, R8, 0x2, RZ, 0xc0, !PT ;  /* 0x0000000208ff7812 */ /* 0x000fc6000780c0ff */
[----:B------:R-:W4:Y:S01]  /*228030*/  LDL.LU.64 R40, [R1+0x3bb8] ;  /* 0x003bb80001287983 */ /* 0x000f220000300a00 */
        /* <DEDUP_REMOVED lines=43> */
[----:B------:R-:W3:Y:S04]  /*2282f0*/  LDL.LU.64 R34, [R1+0x3bd8] ;  /* 0x003bd80001227983 */ /* 0x000ee80000300a00 */
[----:B--2---:R0:W-:Y:S04]  /*228300*/  @P1 STG.E.U8 desc[UR28][R32.64], R0 ;  /* 0x0000000020001986 */ /* 0x0041e8000c10111c */
[----:B0-----:R-:W2:Y:S04]  /*228310*/  LDL.LU.64 R32, [R1+0x3be0] ;  /* 0x003be00001207983 */ /* 0x001ea80000300a00 */
[----:B------:R-:W4:Y:S04]  /*228320*/  LDL.LU.64 R44, [R1+0x3be8] ;  /* 0x003be800012c7983 */ /* 0x000f280000300a00 */
[----:B------:R-:W3:Y:S04]  /*228330*/  LDL.LU R39, [R1+0x3a4] ;  /* 0x0003a40001277983 */ /* 0x000ee80000300800 */
[----:B------:R-:W4:Y:S04]  /*228340*/  LDL.LU.64 R42, [R1+0x3bf0] ;  /* 0x003bf000012a7983 */ /* 0x000f280000300a00 */
[----:B------:R-:W4:Y:S04]  /*228350*/  LDL.LU.64 R40, [R1+0x3bf8] ;  /* 0x003bf80001287983 */ /* 0x000f280000300a00 */
[----:B------:R-:W4:Y:S04]  /*228360*/  LDL.LU.64 R36, [R1+0x3c00] ;  /* 0x003c000001247983 */ /* 0x000f280000300a00 */
[----:B------:R-:W4:Y:S01]  /*228370*/  LDL.LU R38, [R1+0x394] ;  /* 0x0003940001267983 */ /* 0x000f220000300800 */
[----:B------:R-:W-:-:S02]  /*228380*/  LOP3.LUT P4, RZ, R31, 0x400, RZ, 0xc0, !PT ;  /* 0x000004001fff7812 */ /* 0x000fc4000788c0ff */
        /* <DEDUP_REMOVED lines=14> */
[----:B---3--:R-:W-:-:S05]  /*228470*/  PRMT R0, R39, 0x7770, RZ ;  /* 0x0000777027007816 */ /* 0x008fca00000000ff */
[----:B------:R0:W-:Y:S04]  /*228480*/  @P4 STG.E.U8 desc[UR28][R34.64], R0 ;  /* 0x0000000022004986 */ /* 0x0001e8000c10111c */
[----:B0-----:R-:W3:Y:S01]  /*228490*/  LDL.LU.64 R34, [R1+0x3c08] ;  /* 0x003c080001227983 */ /* 0x001ee20000300a00 */
[----:B------:R-:W-:-:S05]  /*2284a0*/  PRMT R0, R39, 0x7771, RZ ;  /* 0x0000777127007816 */ /* 0x000fca00000000ff */
[----:B--2---:R0:W-:Y:S04]  /*2284b0*/  @P5 STG.E.U8 desc[UR28][R32.64], R0 ;  /* 0x0000000020005986 */ /* 0x0041e8000c10111c */
[----:B0-----:R-:W2:Y:S01]  /*2284c0*/  LDL.LU.64 R32, [R1+0x3c10] ;  /* 0x003c100001207983 */ /* 0x001ea20000300a00 */
[----:B------:R-:W-:Y:S02]  /*2284d0*/  LOP3.LUT R9, R9, 0xffbfffff, RZ, 0xc0, !PT ;  /* 0xffbfffff09097812 */ /* 0x000fe400078ec0ff */
[----:B------:R-:W-:Y:S01]  /*2284e0*/  LOP3.LUT P2, RZ, R31, 0x1000, RZ, 0xc0, !PT ;  /* 0x000010001fff7812 */ /* 0x000fe2000784c0ff */
[----:B------:R-:W2:Y:S01]  /*2284f0*/  LDL.LU.64 R6, [R1+0x3c18] ;  /* 0x003c180001067983 */ /* 0x000ea20000300a00 */
[----:B------:R-:W-:Y:S02]  /*228500*/  @P0 LOP3.LUT R9, R9, 0x400000, RZ, 0xfc, !PT ;  /* 0x0040000009090812 */ /* 0x000fe400078efcff */
[----:B------:R-:W-:Y:S01]  /*228510*/  LOP3.LUT P0, RZ, R31, 0x20000, RZ, 0xc0, !PT ;  /* 0x000200001fff7812 */ /* 0x000fe2000780c0ff */
[----:B------:R-:W2:Y:S01]  /*228520*/  LDL.LU.64 R2, [R1+0x3c20] ;  /* 0x003c200001027983 */ /* 0x000ea20000300a00 */
[----:B------:R-:W-:-:S02]  /*228530*/  LOP3.LUT R9, R9, 0xff7fffff, RZ, 0xc0, !PT ;  /* 0xff7fffff09097812 */ /* 0x000fc400078ec0ff */
[----:B------:R-:W-:Y:S01]  /*228540*/  LOP3.LUT P1, RZ, R31, 0x2000, RZ, 0xc0, !PT ;  /* 0x000020001fff7812 */ /* 0x000fe2000782c0ff */
[----:B------:R-:W2:Y:S01]  /*228550*/  LDL.LU.64 R4, [R1+0x3c28] ;  /* 0x003c280001047983 */ /* 0x000ea20000300a00 */
[----:B------:R-:W-:-:S03]  /*228560*/  PRMT R0, R39, 0x7772, RZ ;  /* 0x0000777227007816 */ /* 0x000fc600000000ff */
[----:B------:R-:W2:Y:S04]  /*228570*/  LDL.LU.64 R50, [R1+0x3c30] ;  /* 0x003c300001327983 */ /* 0x000ea80000300a00 */
[----:B------:R-:W-:Y:S01]  /*228580*/  @P0 LOP3.LUT R9, R9, 0x800000, RZ, 0xfc, !PT ;  /* 0x0080000009090812 */ /* 0x000fe200078efcff */
[----:B----4-:R0:W-:Y:S01]  /*228590*/  @P2 STG.E.U8 desc[UR28][R44.64], R0 ;  /* 0x000000002c002986 */ /* 0x0101e2000c10111c */
[----:B------:R-:W-:Y:S02]  /*2285a0*/  LOP3.LUT P0, RZ, R31, 0x10000, RZ, 0xc0, !PT ;  /* 0x000100001fff7812 */ /* 0x000fe4000780c0ff */
[----:B------:R-:W-:Y:S01]  /*2285b0*/  LOP3.LUT R9, R9, 0xfeffffff, RZ, 0xc0, !PT ;  /* 0xfeffffff09097812 */ /* 0x000fe200078ec0ff */
[----:B------:R-:W4:Y:S04]  /*2285c0*/  LDL.LU.64 R48, [R1+0x3c38] ;  /* 0x003c380001307983 */ /* 0x000f280000300a00 */
[----:B------:R-:W4:Y:S01]  /*2285d0*/  LDL.LU.64 R46, [R1+0x3c40] ;  /* 0x003c4000012e7983 */ /* 0x000f220000300a00 */
[----:B0-----:R-:W-:-:S03]  /*2285e0*/  PRMT R0, R39, 0x7773, RZ ;  /* 0x0000777327007816 */ /* 0x001fc600000000ff */
[----:B------:R-:W4:Y:S02]  /*2285f0*/  LDL.LU.64 R44, [R1+0x3c48] ;  /* 0x003c4800012c7983 */ /* 0x000f240000300a00 */
[----:B------:R-:W-:Y:S02]  /*228600*/  @P0 LOP3.LUT R9, R9, 0x1000000, RZ, 0xfc, !PT ;  /* 0x0100000009090812 */ /* 0x000fe400078efcff */
[----:B------:R-:W-:Y:S02]  /*228610*/  LOP3.LUT P0, RZ, R31, 0x8000, RZ, 0xc0, !PT ;  /* 0x000080001fff7812 */ /* 0x000fe4000780c0ff */
[----:B------:R-:W-:Y:S01]  /*228620*/  LOP3.LUT R9, R9, 0xfdffffff, RZ, 0xc0, !PT ;  /* 0xfdffffff09097812 */ /* 0x000fe200078ec0ff */
[----:B------:R0:W-:Y:S10]  /*228630*/  @P1 STG.E.U8 desc[UR28][R42.64], R0 ;  /* 0x000000002a001986 */ /* 0x0001f4000c10111c */
[----:B------:R-:W-:-:S02]  /*228640*/  @P0 LOP3.LUT R9, R9, 0x2000000, RZ, 0xfc, !PT ;  /* 0x0200000009090812 */ /* 0x000fc400078efcff */
[----:B------:R-:W-:Y:S01]  /*228650*/  LOP3.LUT P0, RZ, R31, 0x4000, RZ, 0xc0, !PT ;  /* 0x000040001fff7812 */ /* 0x000fe2000780c0ff */
[----:B0-----:R-:W4:Y:S01]  /*228660*/  LDL.LU.64 R42, [R1+0x3c50] ;  /* 0x003c5000012a7983 */ /* 0x001f220000300a00 */
[----:B------:R-:W-:-:S03]  /*228670*/  PRMT R0, R38, 0x7770, RZ ;  /* 0x0000777026007816 */ /* 0x000fc600000000ff */
[----:B------:R-:W4:Y:S08]  /*228680*/  LDL.LU R39, [R1+0x3e8] ;  /* 0x0003e80001277983 */ /* 0x000f300000300800 */
[----:B------:R0:W-:Y:S01]  /*228690*/  @P0 STG.E.U8 desc[UR28][R40.64], R0 ;  /* 0x0000000028000986 */ /* 0x0001e2000c10111c */
[C---:B------:R-:W-:Y:S02]  /*2286a0*/  LOP3.LUT P0, RZ, R9.reuse, 0x2000000, RZ, 0xc0, !PT ;  /* 0x0200000009ff7812 */ /* 0x040fe4000780c0ff */
[----:B0-----:R-:W-:Y:S01]  /*2286b0*/  PRMT R0, R38, 0x7771, RZ ;  /* 0x0000777126007816 */ /* 0x001fe200000000ff */
[----:B------:R-:W4:Y:S10]  /*2286c0*/  LDL.LU.64 R40, [R1+0x3c58] ;  /* 0x003c580001287983 */ /* 0x000f340000300a00 */
[----:B------:R0:W-:Y:S01]  /*2286d0*/  @P0 STG.E.U8 desc[UR28][R36.64], R0 ;  /* 0x0000000024000986 */ /* 0x0001e2000c10111c */
[----:B------:R-:W-:-:S02]  /*2286e0*/  LOP3.LUT P0, RZ, R9, 0x1000000, RZ, 0xc0, !PT ;  /* 0x0100000009ff7812 */ /* 0x000fc4000780c0ff */
[----:B0-----:R-:W-:Y:S01]  /*2286f0*/  PRMT R0, R38, 0x7772, RZ ;  /* 0x0000777226007816 */ /* 0x001fe200000000ff */
[----:B------:R-:W4:Y:S10]  /*228700*/  LDL.LU.64 R36, [R1+0x3c60] ;  /* 0x003c600001247983 */ /* 0x000f340000300a00 */
[----:B---3--:R0:W-:Y:S01]  /*228710*/  @P0 STG.E.U8 desc[UR28][R34.64], R0 ;  /* 0x0000000022000986 */ /* 0x0081e2000c10111c */
[----:B------:R-:W-:-:S02]  /*228720*/  LOP3.LUT P0, RZ, R9, 0x800000, RZ, 0xc0, !PT ;  /* 0x0080000009ff7812 */ /* 0x000fc4000780c0ff */
[----:B0-----:R-:W-:Y:S01]  /*228730*/  PRMT R0, R38, 0x7773, RZ ;  /* 0x0000777326007816 */ /* 0x001fe200000000ff */
[----:B------:R-:W3:Y:S10]  /*228740*/  LDL.LU.64 R34, [R1+0x3c68] ;  /* 0x003c680001227983 */ /* 0x000ef40000300a00 */
[----:B--2---:R0:W-:Y:S04]  /*228750*/  @P0 STG.E.U8 desc[UR28][R32.64], R0 ;  /* 0x0000000020000986 */ /* 0x0041e8000c10111c */
[----:B0-----:R-:W2:Y:S01]  /*228760*/  LDL.LU.64 R32, [R1+0xa038] ;  /* 0x00a0380001207983 */ /* 0x001ea20000300a00 */
[----:B------:R-:W-:-:S02]  /*228770*/  LOP3.LUT P0, RZ, R9, 0x400000, RZ, 0xc0, !PT ;  /* 0x0040000009ff7812 */ /* 0x000fc4000780c0ff */
[C---:B------:R-:W-:Y:S02]  /*228780*/  LOP3.LUT P6, RZ, R31.reuse, 0x800000, RZ, 0xc0, !PT ;  /* 0x008000001fff7812 */ /* 0x040fe400078cc0ff */
[C---:B------:R-:W-:Y:S02]  /*228790*/  LOP3.LUT P3, RZ, R31.reuse, 0x1000000, RZ, 0xc0, !PT ;  /* 0x010000001fff7812 */ /* 0x040fe4000786c0ff */
[C---:B------:R-:W-:Y:S02]  /*2287a0*/  LOP3.LUT P4, RZ, R31.reuse, 0x2000000, RZ, 0xc0, !PT ;  /* 0x020000001fff7812 */ /* 0x040fe4000788c0ff */
[C---:B------:R-:W-:Y:S02]  /*2287b0*/  LOP3.LUT P5, RZ, R31.reuse, 0x4000000, RZ, 0xc0, !PT ;  /* 0x040000001fff7812 */ /* 0x040fe400078ac0ff */
[C---:B------:R-:W-:Y:S02]  /*2287c0*/  LOP3.LUT P2, RZ, R31.reuse, 0x8000000, RZ, 0xc0, !PT ;  /* 0x080000001fff7812 */ /* 0x040fe4000784c0ff */
[----:B------:R-:W-:-:S02]  /*2287d0*/  LOP3.LUT P1, RZ, R31, 0x10000000, RZ, 0xc0, !PT ;  /* 0x100000001fff7812 */ /* 0x000fc4000782c0ff */
[----:B--2---:R-:W-:-:S05]  /*2287e0*/  PRMT R0, R33, 0x7770, RZ ;  /* 0x0000777021007816 */ /* 0x004fca00000000ff */
        /* <DEDUP_REMOVED lines=9> */
[----:B------:R-:W2:Y:S09]  /*228880*/  LDL.LU R33, [R1+0xa030] ;  /* 0x00a0300001217983 */ /* 0x000eb20000300800 */
[----:B------:R0:W-:Y:S01]  /*228890*/  @P0 STG.E.U8 desc[UR28][R50.64], R0 ;  /* 0x0000000032000986 */ /* 0x0001e2000c10111c */
[----:B------:R-:W-:-:S02]  /*2288a0*/  LOP3.LUT P0, RZ, R9, 0x40000, RZ, 0xc0, !PT ;  /* 0x0004000009ff7812 */ /* 0x000fc4000780c0ff */
[----:B0-----:R-:W-:-:S11]  /*2288b0*/  PRMT R0, R32, 0x7770, RZ ;  /* 0x0000777020007816 */ /* 0x001fd600000000ff */
[----:B----4-:R0:W-:Y:S02]  /*2288c0*/  @P0 STG.E.U8 desc[UR28][R48.64], R0 ;  /* 0x0000000030000986 */ /* 0x0101e4000c10111c */
        /* <DEDUP_REMOVED lines=8> */
[----:B------:R0:W-:Y:S02]  /*228950*/  @P5 STG.E.U8 desc[UR28][R40.64], R0 ;  /* 0x0000000028005986 */ /* 0x0001e4000c10111c */
[----:B0-----:R-:W-:-:S05]  /*228960*/  PRMT R0, R39, 0x7771, RZ ;  /* 0x0000777127007816 */ /* 0x001fca00000000ff */
[----:B------:R0:W-:Y:S02]  /*228970*/  @P2 STG.E.U8 desc[UR28][R36.64], R0 ;  /* 0x0000000024002986 */ /* 0x0001e4000c10111c */
[----:B0-----:R-:W-:-:S05]  /*228980*/  PRMT R0, R39, 0x7772, RZ ;  /* 0x0000777227007816 */ /* 0x001fca00000000ff */
[----:B---3--:R0:W-:Y:S04]  /*228990*/  @P1 STG.E.U8 desc[UR28][R34.64], R0 ;  /* 0x0000000022001986 */ /* 0x0081e8000c10111c */
[----:B0-----:R-:W3:Y:S04]  /*2289a0*/  LDL.LU.64 R34, [R1+0x3c70] ;  /* 0x003c700001227983 */ /* 0x001ee80000300a00 */
[----:B------:R-:W2:Y:S04]  /*2289b0*/  LDL.LU.64 R46, [R1+0x3c78] ;  /* 0x003c7800012e7983 */ /* 0x000ea80000300a00 */
[----:B------:R-:W2:Y:S04]  /*2289c0*/  LDL.LU.64 R44, [R1+0x3c80] ;  /* 0x003c8000012c7983 */ /* 0x000ea80000300a00 */
[----:B------:R-:W2:Y:S04]  /*2289d0*/  LDL.LU.64 R42, [R1+0x3c88] ;  /* 0x003c8800012a7983 */ /* 0x000ea80000300a00 */
[----:B------:R-:W2:Y:S04]  /*2289e0*/  LDL.LU R38, [R1+0x3d8] ;  /* 0x0003d80001267983 */ /* 0x000ea80000300800 */
[----:B------:R-:W2:Y:S04]  /*2289f0*/  LDL.LU.64 R40, [R1+0x3c90] ;  /* 0x003c900001287983 */ /* 0x000ea80000300a00 */
[----:B------:R-:W2:Y:S04]  /*228a00*/  LDL.LU.64 R36, [R1+0x3c98] ;  /* 0x003c980001247983 */ /* 0x000ea80000300a00 */
[----:B------:R-:W2:Y:S01]  /*228a10*/  LDL.LU R11, [R1+0x3c8] ;  /* 0x0003c800010b7983 */ /* 0x000ea20000300800 */
[----:B------:R-:W-:-:S02]  /*228a20*/  LOP3.LUT P4, RZ, R31, 0x20000000, RZ, 0xc0, !PT ;  /* 0x200000001fff7812 */ /* 0x000fc4000788c0ff */
[----:B------:R-:W-:Y:S02]  /*228a30*/  PRMT R0, R39, 0x7773, RZ ;  /* 0x0000777327007816 */ /* 0x000fe400000000ff */
[----:B------:R-:W-:Y:S02]  /*228a40*/  LOP3.LUT R9, R9, 0xfffffbff, RZ, 0xc0, !PT ;  /* 0xfffffbff09097812 */ /* 0x000fe400078ec0ff */
[C---:B------:R-:W-:Y:S02]  /*228a50*/  LOP3.LUT P5, RZ, R31.reuse, 0x40000000, RZ, 0xc0, !PT ;  /* 0x400000001fff7812 */ /* 0x040fe400078ac0ff */
[----:B------:R-:W-:-:S05]  /*228a60*/  LOP3.LUT P2, RZ, R31, 0x80000000, RZ, 0xc0, !PT ;  /* 0x800000001fff7812 */ /* 0x000fca000784c0ff */
[----:B---3--:R0:W-:Y:S04]  /*228a70*/  @P4 STG.E.U8 desc[UR28][R34.64], R0 ;  /* 0x0000000022004986 */ /* 0x0081e8000c10111c */
[----:B0-----:R-:W3:Y:S01]  /*228a80*/  LDL.LU.64 R34, [R1+0x3ca0] ;  /* 0x003ca00001227983 */ /* 0x001ee20000300a00 */
[----:B----4-:R-:W-:-:S03]  /*228a90*/  LOP3.LUT P0, RZ, R32, 0x200, RZ, 0xc0, !PT ;  /* 0x0000020020ff7812 */ /* 0x010fc6000780c0ff */
[----:B------:R-:W4:Y:S04]  /*228aa0*/  LDL.LU.64 R30, [R1+0x3ca8] ;  /* 0x003ca800011e7983 */ /* 0x000f280000300a00 */
[----:B------:R-:W4:Y:S04]  /*228ab0*/  LDL.LU.64 R6, [R1+0x3cb0] ;  /* 0x003cb00001067983 */ /* 0x000f280000300a00 */
[----:B------:R-:W4:Y:S02]  /*228ac0*/  LDL.LU R39, [R1+0x3b8] ;  /* 0x0003b80001277983 */ /* 0x000f240000300800 */
[----:B------:R-:W-:-:S02]  /*228ad0*/  @P0 LOP3.LUT R9, R9, 0x400, RZ, 0xfc, !PT ;  /* 0x0000040009090812 */ /* 0x000fc400078efcff */
[----:B------:R-:W-:Y:S01]  /*228ae0*/  LOP3.LUT P0, RZ, R32, 0x100, RZ, 0xc0, !PT ;  /* 0x0000010020ff7812 */ /* 0x000fe2000780c0ff */
[----:B------:R-:W4:Y:S01]  /*228af0*/  LDL.LU.64 R2, [R1+0x3cb8] ;  /* 0x003cb80001027983 */ /* 0x000f220000300a00 */
[----:B------:R-:W-:-:S03]  /*228b00*/  LOP3.LUT R9, R9, 0xfffff7ff, RZ, 0xc0, !PT ;  /* 0xfffff7ff09097812 */ /* 0x000fc600078ec0ff */
[----:B------:R-:W4:Y:S01]  /*228b10*/  LDL.LU.64 R4, [R1+0x3cc0] ;  /* 0x003cc00001047983 */ /* 0x000f220000300a00 */
[----:B--2---:R-:W-:-:S03]  /*228b20*/  PRMT R0, R38, 0x7770, RZ ;  /* 0x0000777026007816 */ /* 0x004fc600000000ff */
[----:B------:R-:W2:Y:S04]  /*228b30*/  LDL.LU.64 R50, [R1+0x3cc8] ;  /* 0x003cc80001327983 */ /* 0x000ea80000300a00 */
[----:B------:R-:W-:Y:S01]  /*228b40*/  @P0 LOP3.LUT R9, R9, 0x800, RZ, 0xfc, !PT ;  /* 0x0000080009090812 */ /* 0x000fe200078efcff */
[----:B------:R0:W-:Y:S01]  /*228b50*/  @P5 STG.E.U8 desc[UR28][R46.64], R0 ;  /* 0x000000002e005986 */ /* 0x0001e2000c10111c */
[C---:B------:R-:W-:Y:S02]  /*228b60*/  LOP3.LUT P0, RZ, R32.reuse, 0x80, RZ, 0xc0, !PT ;  /* 0x0000008020ff7812 */ /* 0x040fe4000780c0ff */
[----:B------:R-:W-:Y:S01]  /*228b70*/  LOP3.LUT R9, R9, 0xffffefff, RZ, 0xc0, !PT ;  /* 0xffffefff09097812 */ /* 0x000fe200078ec0ff */
[----:B------:R-:W2:Y:S01]  /*228b80*/  LDL.LU.64 R48, [R1+0x3cd0] ;  /* 0x003cd00001307983 */ /* 0x000ea20000300a00 */
[----:B------:R-:W-:-:S02]  /*228b90*/  LOP3.LUT P1, RZ, R32, 0x1, RZ, 0xc0, !PT ;  /* 0x0000000120ff7812 */ /* 0x000fc4000782c0ff */
[----:B0-----:R-:W-:Y:S01]  /*228ba0*/  PRMT R0, R38, 0x7771, RZ ;  /* 0x0000777126007816 */ /* 0x001fe200000000ff */
[----:B------:R-:W2:Y:S06]  /*228bb0*/  LDL.LU.64 R46, [R1+0x3cd8] ;  /* 0x003cd800012e7983 */ /* 0x000eac0000300a00 */
        /* <DEDUP_REMOVED lines=18> */
[----:B0-----:R-:W2:Y:S01]  /*228ce0*/  LDL.LU.64 R44, [R1+0x3ce0] ;  /* 0x003ce000012c7983 */ /* 0x001ea20000300a00 */
[----:B------:R-:W-:-:S05]  /*228cf0*/  PRMT R0, R38, 0x7772, RZ ;  /* 0x0000777226007816 */ /* 0x000fca00000000ff */
[----:B------:R0:W-:Y:S02]  /*228d00*/  @P1 STG.E.U8 desc[UR28][R42.64], R0 ;  /* 0x000000002a001986 */ /* 0x0001e4000c10111c */
[----:B0-----:R-:W-:Y:S02]  /*228d10*/  PRMT R0, R38, 0x7773, RZ ;  /* 0x0000777326007816 */ /* 0x001fe400000000ff */
[----:B------:R-:W2:Y:S04]  /*228d20*/  LDL.LU.64 R42, [R1+0x3ce8] ;  /* 0x003ce800012a7983 */ /* 0x000ea80000300a00 */
[----:B------:R0:W-:Y:S01]  /*228d30*/  @P0 STG.E.U8 desc[UR28][R40.64], R0 ;  /* 0x0000000028000986 */ /* 0x0001e2000c10111c */
[----:B------:R-:W-:-:S03]  /*228d40*/  LOP3.LUT P0, RZ, R9, 0x20000, RZ, 0xc0, !PT ;  /* 0x0002000009ff7812 */ /* 0x000fc6000780c0ff */
[----:B------:R-:W2:Y:S01]  /*228d50*/  LDL.LU R38, [R1+0x398] ;  /* 0x0003980001267983 */ /* 0x000ea20000300800 */
[----:B0-----:R-:W-:-:S03]  /*228d60*/  PRMT R0, R11, 0x7770, RZ ;  /* 0x000077700b007816 */ /* 0x001fc600000000ff */
[----:B------:R-:W2:Y:S06]  /*228d70*/  LDL.LU.64 R40, [R1+0x3cf0] ;  /* 0x003cf00001287983 */ /* 0x000eac0000300a00 */
        /* <DEDUP_REMOVED lines=20> */
[----:B--2---:R0:W-:Y:S01]  /*228ec0*/  @P0 STG.E.U8 desc[UR28][R50.64], R0 ;  /* 0x0000000032000986 */ /* 0x0041e2000c10111c */
        /* <DEDUP_REMOVED lines=15> */
[----:B0-----:R-:W-:Y:S02]  /*228fc0*/  PRMT R0, R33, 0x7773, RZ ;  /* 0x0000777321007816 */ /* 0x001fe400000000ff */
[----:B------:R-:W2:Y:S04]  /*228fd0*/  LDL.LU R33, [R1+0xa028] ;  /* 0x00a0280001217983 */ /* 0x000ea80000300800 */
[----:B------:R0:W-:Y:S02]  /*228fe0*/  @P5 STG.E.U8 desc[UR28][R40.64], R0 ;  /* 0x0000000028005986 */ /* 0x0001e4000c10111c */
[----:B0-----:R-:W-:-:S05]  /*228ff0*/  PRMT R0, R38, 0x7770, RZ ;  /* 0x0000777026007816 */ /* 0x001fca00000000ff */
        /* <DEDUP_REMOVED lines=8> */
[----:B------:R-:W2:Y:S01]  /*229080*/  LDL.LU R39, [R1+0x388] ;  /* 0x0003880001277983 */ /* 0x000ea20000300800 */
[----:B------:R-:W-:-:S03]  /*229090*/  LOP3.LUT P4, RZ, R32, 0x10000, RZ, 0xc0, !PT ;  /* 0x0001000020ff7812 */ /* 0x000fc6000788c0ff */
[----:B------:R-:W2:Y:S01]  /*2290a0*/  LDL.LU.64 R36, [R1+0x3d30] ;  /* 0x003d300001247983 */ /* 0x000ea20000300a00 */
        /* <DEDUP_REMOVED lines=17> */
[----:B------:R-:W3:Y:S01]  /*2291c0*/  LDL.LU.64 R30, [R1+0x3d48] ;  /* 0x003d4800011e7983 */ /* 0x000ee20000300a00 */
[----:B------:R-:W-:-:S04]  /*2291d0*/  LOP3.LUT R9, R9, 0xffffffbf, RZ, 0xc0, !PT ;  /* 0xffffffbf09097812 */ /* 0x000fc800078ec0ff */
[----:B------:R-:W-:Y:S02]  /*2291e0*/  @P0 LOP3.LUT R9, R9, 0x40, RZ, 0xfc, !PT ;  /* 0x0000004009090812 */ /* 0x000fe400078efcff */
[----:B------:R-:W-:Y:S02]  /*2291f0*/  LOP3.LUT P0, RZ, R32, 0x800000, RZ, 0xc0, !PT ;  /* 0x0080000020ff7812 */ /* 0x000fe4000780c0ff */
[----:B------:R-:W-:-:S11]  /*229200*/  LOP3.LUT R9, R9, 0xffffff7f, RZ, 0xc0, !PT ;  /* 0xffffff7f09097812 */ /* 0x000fd600078ec0ff */
[----:B------:R-:W-:Y:S02]  /*229210*/  @P0 LOP3.LUT R9, R9, 0x80, RZ, 0xfc, !PT ;  /* 0x0000008009090812 */ /* 0x000fe400078efcff */
[C---:B------:R-:W-:Y:S02]  /*229220*/  LOP3.LUT P0, RZ, R32.reuse, 0x400000, RZ, 0xc0, !PT ;  /* 0x0040000020ff7812 */ /* 0x040fe4000780c0ff */
        /* <DEDUP_REMOVED lines=9> */
[----:B--2---:R-:W-:Y:S01]  /*2292c0*/  PRMT R0, R39, 0x7770, RZ ;  /* 0x0000777027007816 */ /* 0x004fe200000000ff */
[----:B------:R-:W2:Y:S06]  /*2292d0*/  LDL.LU R46, [R1+0x3ec] ;  /* 0x0003ec00012e7983 */ /* 0x000eac0000300800 */
[----:B------:R-:W-:-:S02]  /*2292e0*/  @P0 LOP3.LUT R9, R9, 0x200, RZ, 0xfc, !PT ;  /* 0x0000020009090812 */ /* 0x000fc400078efcff */
[----:B------:R-:W-:Y:S01]  /*2292f0*/  LOP3.LUT P0, RZ, R32, 0x100000, RZ, 0xc0, !PT ;  /* 0x0010000020ff7812 */ /* 0x000fe2000780c0ff */
[----:B------:R0:W-:Y:S04]  /*229300*/  @P2 STG.E.U8 desc[UR28][R44.64], R0 ;  /* 0x000000002c002986 */ /* 0x0001e8000c10111c */
[----:B------:R-:W4:Y:S04]  /*229310*/  LDL.LU.64 R6, [R1+0x3d50] ;  /* 0x003d500001067983 */ /* 0x000f280000300a00 */
[----:B------:R-:W2:Y:S01]  /*229320*/  LDL.LU.64 R2, [R1+0x3d58] ;  /* 0x003d580001027983 */ /* 0x000ea20000300a00 */
[----:B0-----:R-:W-:-:S03]  /*229330*/  PRMT R0, R39, 0x7771, RZ ;  /* 0x0000777127007816 */ /* 0x001fc600000000ff */
[----:B------:R-:W2:Y:S04]  /*229340*/  LDL.LU.64 R4, [R1+0x3d60] ;  /* 0x003d600001047983 */ /* 0x000ea80000300a00 */
[----:B------:R0:W-:Y:S04]  /*229350*/  @P1 STG.E.U8 desc[UR28][R42.64], R0 ;  /* 0x000000002a001986 */ /* 0x0001e8000c10111c */
[----:B------:R-:W2:Y:S04]  /*229360*/  LDL.LU.64 R48, [R1+0x3d68] ;  /* 0x003d680001307983 */ /* 0x000ea80000300a00 */
[----:B------:R-:W2:Y:S01]  /*229370*/  LDL.LU.64 R44, [R1+0x3d70] ;  /* 0x003d7000012c7983 */ /* 0x000ea20000300a00 */
[----:B0-----:R-:W-:-:S03]  /*229380*/  PRMT R0, R39, 0x7772, RZ ;  /* 0x0000777227007816 */ /* 0x001fc600000000ff */
[----:B------:R-:W2:Y:S04]  /*229390*/  LDL.LU.64 R42, [R1+0x3d78] ;  /* 0x003d7800012a7983 */ /* 0x000ea80000300a00 */
[----:B------:R0:W-:Y:S01]  /*2293a0*/  @P0 STG.E.U8 desc[UR28][R40.64], R0 ;  /* 0x0000000028000986 */ /* 0x0001e2000c10111c */
[----:B------:R-:W-:Y:S02]  /*2293b0*/  LOP3.LUT P0, RZ, R9, 0x200, RZ, 0xc0, !PT ;  /* 0x0000020009ff7812 */ /* 0x000fe4000780c0ff */
[----:B0-----:R-:W-:Y:S01]  /*2293c0*/  PRMT R0, R39, 0x7773, RZ ;  /* 0x0000777327007816 */ /* 0x001fe200000000ff */
[----:B------:R-:W2:Y:S10]  /*2293d0*/  LDL.LU.64 R40, [R1+0x3d80] ;  /* 0x003d800001287983 */ /* 0x000eb40000300a00 */
[----:B------:R0:W-:Y:S01]  /*2293e0*/  @P0 STG.E.U8 desc[UR28][R36.64], R0 ;  /* 0x0000000024000986 */ /* 0x0001e2000c10111c */
[----:B------:R-:W-:-:S03]  /*2293f0*/  LOP3.LUT P0, RZ, R9, 0x100, RZ, 0xc0, !PT ;  /* 0x0000010009ff7812 */ /* 0x000fc6000780c0ff */
[----:B------:R-:W2:Y:S01]  /*229400*/  LDL.LU.64 R38, [R1+0x3d88] ;  /* 0x003d880001267983 */ /* 0x000ea20000300a00 */
[----:B0-----:R-:W-:-:S03]  /*229410*/  PRMT R0, R16, 0x7770, RZ ;  /* 0x0000777010007816 */ /* 0x001fc600000000ff */
[----:B------:R-:W2:Y:S04]  /*229420*/  LDL.LU.64 R36, [R1+0x3d90] ;  /* 0x003d900001247983 */ /* 0x000ea80000300a00 */
[----:B------:R-:W2:Y:S04]  /*229430*/  LDL.LU R47, [R1+0x3cc] ;  /* 0x0003cc00012f7983 */ /* 0x000ea80000300800 */
[----:B---3--:R0:W-:Y:S01]  /*229440*/  @P0 STG.E.U8 desc[UR28][R34.64], R0 ;  /* 0x0000000022000986 */ /* 0x0081e2000c10111c */
[C---:B------:R-:W-:Y:S02]  /*229450*/  LOP3.LUT P0, RZ, R9.reuse, 0x80, RZ, 0xc0, !PT ;  /* 0x0000008009ff7812 */ /* 0x040fe4000780c0ff */
[----:B0-----:R-:W-:Y:S01]  /*229460*/  PRMT R0, R16, 0x7771, RZ ;  /* 0x0000777110007816 */ /* 0x001fe200000000ff */
[----:B------:R-:W3:Y:S10]  /*229470*/  LDL.LU.64 R34, [R1+0x3d98] ;  /* 0x003d980001227983 */ /* 0x000ef40000300a00 */
[----:B------:R0:W-:Y:S01]  /*229480*/  @P0 STG.E.U8 desc[UR28][R50.64], R0 ;  /* 0x0000000032000986 */ /* 0x0001e2000c10111c */
[----:B------:R-:W-:-:S02]  /*229490*/  LOP3.LUT P0, RZ, R9, 0x40, RZ, 0xc0, !PT ;  /* 0x0000004009ff7812 */ /* 0x000fc4000780c0ff */
[C---:B0-----:R-:W-:Y:S01]  /*2294a0*/  PRMT R0, R16.reuse, 0x7772, RZ ;  /* 0x0000777210007816 */ /* 0x041fe200000000ff */
[----:B------:R-:W3:Y:S10]  /*2294b0*/  LDL.LU.64 R50, [R1+0xa020] ;  /* 0x00a0200001327983 */ /* 0x000ef40000300a00 */
[----:B------:R0:W-:Y:S02]  /*2294c0*/  @P0 STG.E.U8 desc[UR28][R30.64], R0 ;  /* 0x000000001e000986 */ /* 0x0001e4000c10111c */
[----:B0-----:R-:W-:-:S02]  /*2294d0*/  PRMT R0, R16, 0x7773, RZ ;  /* 0x0000777310007816 */ /* 0x001fc400000000ff */
[----:B------:R-:W3:Y:S01]  /*2294e0*/  LDL.LU R16, [R1+0xa01c] ;  /* 0x00a01c0001107983 */ /* 0x000ee20000300800 */
[----:B------:R-:W-:-:S13]  /*2294f0*/  LOP3.LUT P0, RZ, R9, 0x20, RZ, 0xc0, !PT ;  /* 0x0000002009ff7812 */ /* 0x000fda000780c0ff */
[----:B----4-:R2:W-:Y:S01]  /*229500*/  @P0 STG.E.U8 desc[UR28][R6.64], R0 ;  /* 0x0000000006000986 */ /* 0x0105e2000c10111c */
[----:B------:R-:W-:Y:S02]  /*229510*/  LOP3.LUT P0, RZ, R9, 0x10, RZ, 0xc0, !PT ;  /* 0x0000001009ff7812 */ /* 0x000fe4000780c0ff */
[----:B--2---:R-:W-:-:S11]  /*229520*/  PRMT R0, R46, 0x7770, RZ ;  /* 0x000077702e007816 */ /* 0x004fd600000000ff */
        /* <DEDUP_REMOVED lines=15> */
[----:B---3--:R-:W-:-:S05]  /*229620*/  PRMT R0, R16, 0x7770, RZ ;  /* 0x0000777010007816 */ /* 0x008fca00000000ff */
[----:B------:R0:W-:Y:S02]  /*229630*/  @P3 STG.E.U8 desc[UR28][R42.64], R0 ;  /* 0x000000002a003986 */ /* 0x0001e4000c10111c */
[----:B0-----:R-:W-:-:S05]  /*229640*/  PRMT R0, R16, 0x7771, RZ ;  /* 0x0000777110007816 */ /* 0x001fca00000000ff */
[----:B------:R0:W-:Y:S02]  /*229650*/  @P4 STG.E.U8 desc[UR28][R40.64], R0 ;  /* 0x0000000028004986 */ /* 0x0001e4000c10111c */
[----:B0-----:R-:W-:-:S05]  /*229660*/  PRMT R0, R16, 0x7772, RZ ;  /* 0x0000777210007816 */ /* 0x001fca00000000ff */
[----:B------:R0:W-:Y:S02]  /*229670*/  @P5 STG.E.U8 desc[UR28][R38.64], R0 ;  /* 0x0000000026005986 */ /* 0x0001e4000c10111c */
[----:B0-----:R-:W-:Y:S02]  /*229680*/  PRMT R0, R16, 0x7773, RZ ;  /* 0x0000777310007816 */ /* 0x001fe400000000ff */
[----:B------:R-:W2:Y:S04]  /*229690*/  LDL.LU R16, [R1+0xa018] ;  /* 0x00a0180001107983 */ /* 0x000ea80000300800 */
[----:B------:R0:W-:Y:S04]  /*2296a0*/  @P2 STG.E.U8 desc[UR28][R36.64], R0 ;  /* 0x0000000024002986 */ /* 0x0001e8000c10111c */
[----:B0-----:R-:W3:Y:S01]  /*2296b0*/  LDL.LU.64 R36, [R1+0x3da0] ;  /* 0x003da00001247983 */ /* 0x001ee20000300a00 */
[----:B------:R-:W-:-:S05]  /*2296c0*/  PRMT R0, R47, 0x7770, RZ ;  /* 0x000077702f007816 */ /* 0x000fca00000000ff */
[----:B------:R0:W-:Y:S04]  /*2296d0*/  @P1 STG.E.U8 desc[UR28][R34.64], R0 ;  /* 0x0000000022001986 */ /* 0x0001e8000c10111c */
[----:B0-----:R-:W4:Y:S04]  /*2296e0*/  LDL.LU.64 R34, [R1+0x3da8] ;  /* 0x003da80001227983 */ /* 0x001f280000300a00 */
[----:B------:R-:W2:Y:S04]  /*2296f0*/  LDL.LU.64 R44, [R1+0x3db0] ;  /* 0x003db000012c7983 */ /* 0x000ea80000300a00 */
[----:B------:R-:W2:Y:S04]  /*229700*/  LDL.LU.64 R42, [R1+0x3db8] ;  /* 0x003db800012a7983 */ /* 0x000ea80000300a00 */
[----:B------:R-:W2:Y:S04]  /*229710*/  LDL.LU.64 R40, [R1+0x3dc0] ;  /* 0x003dc00001287983 */ /* 0x000ea80000300a00 */
[----:B------:R-:W2:Y:S04]  /*229720*/  LDL.LU.64 R38, [R1+0x3dc8] ;  /* 0x003dc80001267983 */ /* 0x000ea80000300a00 */
[----:B------:R-:W2:Y:S01]  /*229730*/  LDL.LU R11, [R1+0x3bc] ;  /* 0x0003bc00010b7983 */ /* 0x000ea20000300800 */
[----:B------:R-:W-:-:S02]  /*229740*/  LOP3.LUT P4, RZ, R33, 0x8, RZ, 0xc0, !PT ;  /* 0x0000000821ff7812 */ /* 0x000fc4000788c0ff */
[----:B------:R-:W-:Y:S02]  /*229750*/  PRMT R0, R47, 0x7771, RZ ;  /* 0x000077712f007816 */ /* 0x000fe400000000ff */
[C---:B------:R-:W-:Y:S02]  /*229760*/  LOP3.LUT P5, RZ, R33.reuse, 0x10, RZ, 0xc0, !PT ;  /* 0x0000001021ff7812 */ /* 0x040fe400078ac0ff */
[----:B------:R-:W-:Y:S02]  /*229770*/  LOP3.LUT P0, RZ, R33, 0x8000, RZ, 0xc0, !PT ;  /* 0x0000800021ff7812 */ /* 0x000fe4000780c0ff */
[----:B------:R-:W-:Y:S02]  /*229780*/  LOP3.LUT R9, R9, 0xfffffffe, RZ, 0xc0, !PT ;  /* 0xfffffffe09097812 */ /* 0x000fe400078ec0ff */
[C---:B------:R-:W-:Y:S02]  /*229790*/  LOP3.LUT P2, RZ, R33.reuse, 0x20, RZ, 0xc0, !PT ;  /* 0x0000002021ff7812 */ /* 0x040fe4000784c0ff */
[----:B------:R-:W-:Y:S01]  /*2297a0*/  LOP3.LUT P1, RZ, R33, 0x40, RZ, 0xc0, !PT ;  /* 0x0000004021ff7812 */ /* 0x000fe2000782c0ff */
[----:B---3--:R0:W-:Y:S04]  /*2297b0*/  @P4 STG.E.U8 desc[UR28][R36.64], R0 ;  /* 0x0000000024004986 */ /* 0x0081e8000c10111c */
[----:B0-----:R-:W3:Y:S01]  /*2297c0*/  LDL.LU.64 R36, [R1+0x3dd0] ;  /* 0x003dd00001247983 */ /* 0x001ee20000300a00 */
[----:B------:R-:W-:-:S03]  /*2297d0*/  PRMT R0, R47, 0x7772, RZ ;  /* 0x000077722f007816 */ /* 0x000fc600000000ff */
[----:B------:R-:W3:Y:S04]  /*2297e0*/  LDL.LU R46, [R1+0x3ac] ;  /* 0x0003ac00012e7983 */ /* 0x000ee80000300800 */
[----:B----4-:R0:W-:Y:S04]  /*2297f0*/  @P5 STG.E.U8 desc[UR28][R34.64], R0 ;  /* 0x0000000022005986 */ /* 0x0101e8000c10111c */
[----:B0-----:R-:W4:Y:S01]  /*229800*/  LDL.LU.64 R34, [R1+0x3dd8] ;  /* 0x003dd80001227983 */ /* 0x001f220000300a00 */
[----:B--2---:R-:W-:Y:S02]  /*229810*/  LOP3.LUT R16, R16, 0xfbffffff, RZ, 0xc0, !PT ;  /* 0xfbffffff10107812 */ /* 0x004fe400078ec0ff */
[----:B------:R-:W-:Y:S01]  /*229820*/  PRMT R0, R47, 0x7773, RZ ;  /* 0x000077732f007816 */ /* 0x000fe200000000ff */
[----:B------:R-:W2:Y:S01]  /*229830*/  LDL.LU.64 R30, [R1+0x3de8] ;  /* 0x003de800011e7983 */ /* 0x000ea20000300a00 */
[----:B------:R-:W-:-:S02]  /*229840*/  @P0 LOP3.LUT R16, R16, 0x4000000, RZ, 0xfc, !PT ;  /* 0x0400000010100812 */ /* 0x000fc400078efcff */
[----:B------:R-:W-:Y:S01]  /*229850*/  LOP3.LUT P0, RZ, R33, 0x4000, RZ, 0xc0, !PT ;  /* 0x0000400021ff7812 */ /* 0x000fe2000780c0ff */
[----:B------:R0:W-:Y:S01]  /*229860*/  @P2 STG.E.U8 desc[UR28][R44.64], R0 ;  /* 0x000000002c002986 */ /* 0x0001e2000c10111c */
[----:B------:R-:W-:-:S03]  /*229870*/  LOP3.LUT R16, R16, 0xf7ffffff, RZ, 0xc0, !PT ;  /* 0xf7ffffff10107812 */ /* 0x000fc600078ec0ff */
[----:B------:R-:W2:Y:S04]  /*229880*/  LDL.LU.64 R6, [R1+0x3df0] ;  /* 0x003df00001067983 */ /* 0x000ea80000300a00 */
[----:B------:R-:W2:Y:S04]  /*229890*/  LDL.LU R47, [R1+0x39c] ;  /* 0x00039c00012f7983 */ /* 0x000ea80000300800 */
[----:B------:R-:W-:Y:S01]  /*2298a0*/  @P0 LOP3.LUT R16, R16, 0x8000000, RZ, 0xfc, !PT ;  /* 0x0800000010100812 */ /* 0x000fe200078efcff */
[----:B------:R-:W2:Y:S01]  /*2298b0*/  LDL.LU.64 R2, [R1+0x3df8] ;  /* 0x003df80001027983 */ /* 0x000ea20000300a00 */
[----:B------:R-:W-:-:S02]  /*2298c0*/  LOP3.LUT P0, RZ, R33, 0x2000, RZ, 0xc0, !PT ;  /* 0x0000200021ff7812 */ /* 0x000fc4000780c0ff */
[----:B------:R-:W-:Y:S01]  /*2298d0*/  LOP3.LUT R16, R16, 0xefffffff, RZ, 0xc0, !PT ;  /* 0xefffffff10107812 */ /* 0x000fe200078ec0ff */
[----:B------:R-:W2:Y:S01]  /*2298e0*/  LDL.LU.64 R4, [R1+0x3e00] ;  /* 0x003e000001047983 */ /* 0x000ea20000300a00 */
[----:B0-----:R-:W-:-:S03]  /*2298f0*/  PRMT R0, R11, 0x7770, RZ ;  /* 0x000077700b007816 */ /* 0x001fc600000000ff */
[----:B------:R-:W2:Y:S06]  /*229900*/  LDL.LU.64 R48, [R1+0x3e08] ;  /* 0x003e080001307983 */ /* 0x000eac0000300a00 */
[----:B------:R-:W-:Y:S01]  /*229910*/  @P0 LOP3.LUT R16, R16, 0x10000000, RZ, 0xfc, !PT ;  /* 0x1000000010100812 */ /* 0x000fe200078efcff */
[----:B------:R0:W-:Y:S01]  /*229920*/  @P1 STG.E.U8 desc[UR28][R42.64], R0 ;  /* 0x000000002a001986 */ /* 0x0001e2000c10111c */
[----:B------:R-:W-:Y:S02]  /*229930*/  LOP3.LUT P0, RZ, R33, 0x1000, RZ, 0xc0, !PT ;  /* 0x0000100021ff7812 */ /* 0x000fe4000780c0ff */
[----:B------:R-:W-:Y:S01]  /*229940*/  LOP3.LUT R16, R16, 0xdfffffff, RZ, 0xc0, !PT ;  /* 0xdfffffff10107812 */ /* 0x000fe200078ec0ff */
[----:B------:R-:W2:Y:S01]  /*229950*/  LDL.LU.64 R44, [R1+0x3e10] ;  /* 0x003e1000012c7983 */ /* 0x000ea20000300a00 */
[----:B0-----:R-:W-:-:S03]  /*229960*/  PRMT R0, R11, 0x7771, RZ ;  /* 0x000077710b007816 */ /* 0x001fc600000000ff */
        /* <DEDUP_REMOVED lines=8> */
[----:B------:R-:W-:-:S13]  /*2299f0*/  LOP3.LUT P0, RZ, R33, 0x200, RZ, 0xc0, !PT ;  /* 0x0000020021ff7812 */ /* 0x000fda000780c0ff */
[----:B------:R-:W-:Y:S02]  /*229a00*/  @P0 LOP3.LUT R9, R9, 0x1, RZ, 0xfc, !PT ;  /* 0x0000000109090812 */ /* 0x000fe400078efcff */
[----:B------:R-:W-:Y:S02]  /*229a10*/  LOP3.LUT P0, RZ, R33, 0x100, RZ, 0xc0, !PT ;  /* 0x0000010021ff7812 */ /* 0x000fe4000780c0ff */
[----:B------:R-:W-:-:S11]  /*229a20*/  LOP3.LUT R9, R9, 0xfffffffd, RZ, 0xc0, !PT ;  /* 0xfffffffd09097812 */ /* 0x000fd600078ec0ff */
[----:B------:R-:W-:Y:S02]  /*229a30*/  @P0 LOP3.LUT R9, R9, 0x2, RZ, 0xfc, !PT ;  /* 0x0000000209090812 */ /* 0x000fe400078efcff */
[----:B------:R-:W-:-:S13]  /*229a40*/  LOP3.LUT P0, RZ, R33, 0x80, RZ, 0xc0, !PT ;  /* 0x0000008021ff7812 */ /* 0x000fda000780c0ff */
[----:B------:R0:W-:Y:S01]  /*229a50*/  @P0 STG.E.U8 desc[UR28][R40.64], R0 ;  /* 0x0000000028000986 */ /* 0x0001e2000c10111c */
[----:B------:R-:W-:Y:S02]  /*229a60*/  LOP3.LUT P0, RZ, R9, 0x2, RZ, 0xc0, !PT ;  /* 0x0000000209ff7812 */ /* 0x000fe4000780c0ff */
[----:B0-----:R-:W-:Y:S01]  /*229a70*/  PRMT R0, R11, 0x7772, RZ ;  /* 0x000077720b007816 */ /* 0x001fe200000000ff */
[----:B------:R-:W2:Y:S10]  /*229a80*/  LDL.LU.64 R40, [R1+0x3e20] ;  /* 0x003e200001287983 */ /* 0x000eb40000300a00 */
[----:B------:R0:W-:Y:S01]  /*229a90*/  @P0 STG.E.U8 desc[UR28][R38.64], R0 ;  /* 0x0000000026000986 */ /* 0x0001e2000c10111c */
[----:B------:R-:W-:-:S03]  /*229aa0*/  LOP3.LUT P0, RZ, R9, 0x1, RZ, 0xc0, !PT ;  /* 0x0000000109ff7812 */ /* 0x000fc6000780c0ff */
[----:B0-----:R-:W2:Y:S04]  /*229ab0*/  LDL.LU.64 R38, [R1+0x3e28] ;  /* 0x003e280001267983 */ /* 0x001ea80000300a00 */
[----:B------:R-:W2:Y:S01]  /*229ac0*/  LDL.LU.64 R8, [R1+0x3de0] ;  /* 0x003de00001087983 */ /* 0x000ea20000300a00 */
[----:B------:R-:W-:-:S05]  /*229ad0*/  PRMT R0, R11, 0x7773, RZ ;  /* 0x000077730b007816 */ /* 0x000fca00000000ff */
[----:B---3--:R0:W-:Y:S01]  /*229ae0*/  @P0 STG.E.U8 desc[UR28][R36.64], R0 ;  /* 0x0000000024000986 */ /* 0x0081e2000c10111c */
[----:B------:R-:W-:Y:S02]  /*229af0*/  LOP3.LUT P0, RZ, R16, 0x80000000, RZ, 0xc0, !PT ;  /* 0x8000000010ff7812 */ /* 0x000fe4000780c0ff */
[----:B0-----:R-:W-:Y:S01]  /*229b00*/  PRMT R0, R46, 0x7770, RZ ;  /* 0x000077702e007816 */ /* 0x001fe200000000ff */
[----:B------:R-:W3:Y:S10]  /*229b10*/  LDL.LU.64 R36, [R1+0x3e30] ;  /* 0x003e300001247983 */ /* 0x000ef40000300a00 */
[----:B----4-:R0:W-:Y:S04]  /*229b20*/  @P0 STG.E.U8 desc[UR28][R34.64], R0 ;  /* 0x0000000022000986 */ /* 0x0101e8000c10111c */
[----:B0-----:R-:W4:Y:S01]  /*229b30*/  LDL.LU.64 R34, [R1+0xa010] ;  /* 0x00a0100001227983 */ /* 0x001f220000300a00 */
[----:B------:R-:W-:-:S02]  /*229b40*/  LOP3.LUT P0, RZ, R16, 0x40000000, RZ, 0xc0, !PT ;  /* 0x4000000010ff7812 */ /* 0x000fc4000780c0ff */
[----:B------:R-:W-:Y:S02]  /*229b50*/  PRMT R0, R46, 0x7771, RZ ;  /* 0x000077712e007816 */ /* 0x000fe400000000ff */
[C---:B------:R-:W-:Y:S02]  /*229b60*/  LOP3.LUT P6, RZ, R33.reuse, 0x10000, RZ, 0xc0, !PT ;  /* 0x0001000021ff7812 */ /* 0x040fe400078cc0ff */
[C---:B------:R-:W-:Y:S02]  /*229b70*/  LOP3.LUT P3, RZ, R33.reuse, 0x20000, RZ, 0xc0, !PT ;  /* 0x0002000021ff7812 */ /* 0x040fe4000786c0ff */
[C---:B------:R-:W-:Y:S02]  /*229b80*/  LOP3.LUT P4, RZ, R33.reuse, 0x40000, RZ, 0xc0, !PT ;  /* 0x0004000021ff7812 */ /* 0x040fe4000788c0ff */
[C---:B------:R-:W-:Y:S02]  /*229b90*/  LOP3.LUT P5, RZ, R33.reuse, 0x80000, RZ, 0xc0, !PT ;  /* 0x0008000021ff7812 */ /* 0x040fe400078ac0ff */
[----:B------:R-:W-:-:S02]  /*229ba0*/  LOP3.LUT P2, RZ, R33, 0x100000, RZ, 0xc0, !PT ;  /* 0x0010000021ff7812 */ /* 0x000fc4000784c0ff */
[----:B------:R-:W-:Y:S01]  /*229bb0*/  LOP3.LUT P1, RZ, R33, 0x200000, RZ, 0xc0, !PT ;  /* 0x0020000021ff7812 */ /* 0x000fe2000782c0ff */
[----:B--2---:R0:W-:Y:S01]  /*229bc0*/  @P0 STG.E.U8 desc[UR28][R8.64], R0 ;  /* 0x0000000008000986 */ /* 0x0041e2000c10111c */
        /* <DEDUP_REMOVED lines=16> */
[----:B----4-:R-:W-:-:S05]  /*229cd0*/  PRMT R0, R34, 0x7770, RZ ;  /* 0x0000777022007816 */ /* 0x010fca00000000ff */
[----:B------:R0:W-:Y:S02]  /*229ce0*/  @P4 STG.E.U8 desc[UR28][R42.64], R0 ;  /* 0x000000002a004986 */ /* 0x0001e4000c10111c */
        /* <DEDUP_REMOVED lines=23> */
[----:B------:R-:W-:-:S13]  /*229e60*/  LOP3.LUT P0, RZ, R34, 0x4, RZ, 0xc0, !PT ;  /* 0x0000000422ff7812 */ /* 0x000fda000780c0ff */
        /* <DEDUP_REMOVED lines=23> */
[----:B------:R-:W3:Y:S04]  /*229fe0*/  LDL.LU.64 R32, [R1+0x3e70] ;  /* 0x003e700001207983 */ /* 0x000ee80000300a00 */
[----:B------:R-:W3:Y:S04]  /*229ff0*/  LDL.LU.64 R8, [R1+0x3e78] ;  /* 0x003e780001087983 */ /* 0x000ee80000300a00 */
[----:B------:R-:W3:Y:S04]  /*22a000*/  LDL.LU R11, [R1+0x350] ;  /* 0x00035000010b7983 */ /* 0x000ee80000300800 */
[----:B------:R-:W3:Y:S04]  /*22a010*/  LDL.LU.64 R30, [R1+0x3e80] ;  /* 0x003e8000011e7983 */ /* 0x000ee80000300a00 */
[----:B------:R-:W3:Y:S01]  /*22a020*/  LDL.LU.64 R6, [R1+0x3e88] ;  /* 0x003e880001067983 */ /* 0x000ee20000300a00 */
[----:B------:R-:W-:-:S03]  /*22a030*/  PRMT R0, R45, 0x7771, RZ ;  /* 0x000077712d007816 */ /* 0x000fc600000000ff */
[----:B------:R-:W3:Y:S04]  /*22a040*/  LDL.LU.64 R2, [R1+0x3e90] ;  /* 0x003e900001027983 */ /* 0x000ee80000300a00 */
[----:B----4-:R0:W-:Y:S02]  /*22a050*/  @P5 STG.E.U8 desc[UR28][R48.64], R0 ;  /* 0x0000000030005986 */ /* 0x0101e4000c10111c */
[----:B0-----:R-:W-:-:S05]  /*22a060*/  PRMT R0, R45, 0x7772, RZ ;  /* 0x000077722d007816 */ /* 0x001fca00000000ff */
[----:B------:R0:W-:Y:S02]  /*22a070*/  @P2 STG.E.U8 desc[UR28][R46.64], R0 ;  /* 0x000000002e002986 */ /* 0x0001e4000c10111c */
[----:B0-----:R-:W-:-:S05]  /*22a080*/  PRMT R0, R45, 0x7773, RZ ;  /* 0x000077732d007816 */ /* 0x001fca00000000ff */
        /* <DEDUP_REMOVED lines=82> */
[----:B------:R-:W2:Y:S01]  /*22a5b0*/  LDL.LU R43, [R1+0x300] ;  /* 0x00030000012b7983 */ /* 0x000ea20000300800 */
[----:B------:R-:W-:-:S03]  /*22a5c0*/  @P0 LOP3.LUT R16, R16, 0x4000, RZ, 0xfc, !PT ;  /* 0x0000400010100812 */ /* 0x000fc600078efcff */
[----:B------:R-:W2:Y:S01]  /*22a5d0*/  LDL.LU.64 R30, [R1+0x3f18] ;  /* 0x003f1800011e7983 */ /* 0x000ea20000300a00 */
[----:B------:R-:W-:Y:S02]  /*22a5e0*/  LOP3.LUT P0, RZ, R34, 0x10000, RZ, 0xc0, !PT ;  /* 0x0001000022ff7812 */ /* 0x000fe4000780c0ff */
[----:B------:R-:W-:Y:S01]  /*22a5f0*/  LOP3.LUT R16, R16, 0xffff7fff, RZ, 0xc0, !PT ;  /* 0xffff7fff10107812 */ /* 0x000fe200078ec0ff */
[----:B------:R-:W2:Y:S01]  /*22a600*/  LDL.LU.64 R6, [R1+0x3f20] ;  /* 0x003f200001067983 */ /* 0x000ea20000300a00 */
[----:B------:R-:W-:-:S03]  /*22a610*/  LOP3.LUT P5, RZ, R34, 0x400, RZ, 0xc0, !PT ;  /* 0x0000040022ff7812 */ /* 0x000fc600078ac0ff */
[----:B------:R-:W2:Y:S01]  /*22a620*/  LDL.LU.64 R2, [R1+0x3f28] ;  /* 0x003f280001027983 */ /* 0x000ea20000300a00 */
[----:B------:R-:W-:Y:S02]  /*22a630*/  LOP3.LUT P2, RZ, R34, 0x800, RZ, 0xc0, !PT ;  /* 0x0000080022ff7812 */ /* 0x000fe4000784c0ff */
[----:B---3--:R-:W-:Y:S01]  /*22a640*/  PRMT R0, R42, 0x7770, RZ ;  /* 0x000077702a007816 */ /* 0x008fe200000000ff */
[----:B------:R-:W3:Y:S02]  /*22a650*/  LDL.LU.64 R4, [R1+0x3f30] ;  /* 0x003f300001047983 */ /* 0x000ee40000300a00 */
[----:B------:R-:W-:Y:S02]  /*22a660*/  @P0 LOP3.LUT R16, R16, 0x8000, RZ, 0xfc, !PT ;  /* 0x0000800010100812 */ /* 0x000fe400078efcff */
[----:B------:R-:W-:Y:S02]  /*22a670*/  LOP3.LUT P0, RZ, R34, 0x8000, RZ, 0xc0, !PT ;  /* 0x0000800022ff7812 */ /* 0x000fe4000780c0ff */
        /* <DEDUP_REMOVED lines=58> */
[----:B------:R0:W-:Y:S01]  /*22aa20*/  @P5 STG.E.U8 desc[UR28][R40.64], R0 ;  /* 0x0000000028005986 */ /* 0x0001e2000c10111c */
[----:B------:R-:W-:Y:S02]  /*22aa30*/  LOP3.LUT P1, RZ, R34, 0x8000000, RZ, 0xc0, !PT ;  /* 0x0800000022ff7812 */ /* 0x000fe4000782c0ff */
[----:B0-----:R-:W-:-:S05]  /*22aa40*/  PRMT R0, R42, 0x7770, RZ ;  /* 0x000077702a007816 */ /* 0x001fca00000000ff */
[----:B------:R0:W-:Y:S04]  /*22aa50*/  @P2 STG.E.U8 desc[UR28][R38.64], R0 ;  /* 0x0000000026002986 */ /* 0x0001e8000c10111c */
[----:B0-----:R-:W4:Y:S01]  /*22aa60*/  LDL.LU.64 R38, [R1+0x3f68] ;  /* 0x003f680001267983 */ /* 0x001f220000300a00 */
[----:B------:R-:W-:-:S05]  /*22aa70*/  PRMT R0, R42, 0x7771, RZ ;  /* 0x000077712a007816 */ /* 0x000fca00000000ff */
[----:B--2---:R0:W-:Y:S04]  /*22aa80*/  @P1 STG.E.U8 desc[UR28][R36.64], R0 ;  /* 0x0000000024001986 */ /* 0x0041e8000c10111c */
[----:B0-----:R-:W2:Y:S04]  /*22aa90*/  LDL.LU.64 R36, [R1+0x3f70] ;  /* 0x003f700001247983 */ /* 0x001ea80000300a00 */
        /* <DEDUP_REMOVED lines=9> */
[----:B------:R-:W-:-:S03]  /*22ab30*/  LOP3.LUT R16, R16, 0xfffffffb, RZ, 0xc0, !PT ;  /* 0xfffffffb10107812 */ /* 0x000fc600078ec0ff */
[----:B----4-:R0:W-:Y:S04]  /*22ab40*/  @P4 STG.E.U8 desc[UR28][R38.64], R0 ;  /* 0x0000000026004986 */ /* 0x0101e8000c10111c */
[----:B0-----:R-:W4:Y:S01]  /*22ab50*/  LDL.LU.64 R38, [R1+0x3f98] ;  /* 0x003f980001267983 */ /* 0x001f220000300a00 */
[----:B------:R-:W-:-:S05]  /*22ab60*/  PRMT R0, R42, 0x7773, RZ ;  /* 0x000077732a007816 */ /* 0x000fca00000000ff */
[----:B--2---:R0:W-:Y:S04]  /*22ab70*/  @P5 STG.E.U8 desc[UR28][R36.64], R0 ;  /* 0x0000000024005986 */ /* 0x0041e8000c10111c */
[----:B0-----:R-:W2:Y:S01]  /*22ab80*/  LDL.LU.64 R36, [R1+0x3fa0] ;  /* 0x003fa00001247983 */ /* 0x001ea20000300a00 */
[----:B---3--:R-:W-:Y:S02]  /*22ab90*/  LOP3.LUT P0, RZ, R35, 0x100, RZ, 0xc0, !PT ;  /* 0x0000010023ff7812 */ /* 0x008fe4000780c0ff */
[C---:B------:R-:W-:Y:S01]  /*22aba0*/  LOP3.LUT P2, RZ, R34.reuse, 0x40000000, RZ, 0xc0, !PT ;  /* 0x4000000022ff7812 */ /* 0x040fe2000784c0ff */
[----:B------:R-:W3:Y:S01]  /*22abb0*/  LDL.LU.64 R32, [R1+0x3fa8] ;  /* 0x003fa80001207983 */ /* 0x000ee20000300a00 */
[----:B------:R-:W-:Y:S02]  /*22abc0*/  LOP3.LUT P1, RZ, R34, 0x80000000, RZ, 0xc0, !PT ;  /* 0x8000000022ff7812 */ /* 0x000fe4000782c0ff */
[----:B------:R-:W-:Y:S01]  /*22abd0*/  PRMT R0, R43, 0x7770, RZ ;  /* 0x000077702b007816 */ /* 0x000fe200000000ff */
[----:B------:R-:W3:Y:S04]  /*22abe0*/  LDL.LU R48, [R1+0x334] ;  /* 0x0003340001307983 */ /* 0x000ee80000300800 */
[----:B------:R-:W3:Y:S02]  /*22abf0*/  LDL.LU.64 R8, [R1+0x3fb0] ;  /* 0x003fb00001087983 */ /* 0x000ee40000300a00 */
[----:B------:R-:W-:-:S02]  /*22ac00*/  @P0 LOP3.LUT R16, R16, 0x4, RZ, 0xfc, !PT ;  /* 0x0000000410100812 */ /* 0x000fc400078efcff */
[----:B------:R-:W-:Y:S01]  /*22ac10*/  LOP3.LUT P0, RZ, R35, 0x80, RZ, 0xc0, !PT ;  /* 0x0000008023ff7812 */ /* 0x000fe2000780c0ff */
[----:B------:R0:W-:Y:S01]  /*22ac20*/  @P2 STG.E.U8 desc[UR28][R4.64], R0 ;  /* 0x0000000004002986 */ /* 0x0001e2000c10111c */
[----:B------:R-:W-:-:S03]  /*22ac30*/  LOP3.LUT R16, R16, 0xfffffff7, RZ, 0xc0, !PT ;  /* 0xfffffff710107812 */ /* 0x000fc600078ec0ff */
[----:B------:R-:W3:Y:S04]  /*22ac40*/  LDL.LU.64 R30, [R1+0x3fb8] ;  /* 0x003fb800011e7983 */ /* 0x000ee80000300a00 */
[----:B------:R-:W3:Y:S04]  /*22ac50*/  LDL.LU.64 R6, [R1+0x3fc0] ;  /* 0x003fc00001067983 */ /* 0x000ee80000300a00 */
[----:B------:R-:W-:Y:S01]  /*22ac60*/  @P0 LOP3.LUT R16, R16, 0x8, RZ, 0xfc, !PT ;  /* 0x0000000810100812 */ /* 0x000fe200078efcff */
[----:B------:R-:W3:Y:S01]  /*22ac70*/  LDL.LU.64 R2, [R1+0x3fc8] ;  /* 0x003fc80001027983 */ /* 0x000ee20000300a00 */
[----:B------:R-:W-:-:S02]  /*22ac80*/  LOP3.LUT P0, RZ, R35, 0x40, RZ, 0xc0, !PT ;  /* 0x0000004023ff7812 */ /* 0x000fc4000780c0ff */
[----:B------:R-:W-:Y:S01]  /*22ac90*/  LOP3.LUT R16, R16, 0xffffffef, RZ, 0xc0, !PT ;  /* 0xffffffef10107812 */ /* 0x000fe200078ec0ff */
[----:B0-----:R-:W3:Y:S10]  /*22aca0*/  LDL.LU.64 R4, [R1+0x4018] ;  /* 0x0040180001047983 */ /* 0x001ef40000300a00 */
        /* <DEDUP_REMOVED lines=25> */
[----:B------:R0:W-:Y:S01]  /*22ae40*/  @P0 STG.E.U8 desc[UR28][R40.64], R0 ;  /* 0x0000000028000986 */ /* 0x0001e2000c10111c */
[----:B------:R-:W-:-:S03]  /*22ae50*/  LOP3.LUT P0, RZ, R16, 0x100, RZ, 0xc0, !PT ;  /* 0x0000010010ff7812 */ /* 0x000fc6000780c0ff */
[----:B------:R-:W3:Y:S01]  /*22ae60*/  LDL.LU.64 R42, [R1+0x4030] ;  /* 0x00403000012a7983 */ /* 0x000ee20000300a00 */
[----:B0-----:R-:W-:-:S03]  /*22ae70*/  PRMT R0, R11, 0x7770, RZ ;  /* 0x000077700b007816 */ /* 0x001fc600000000ff */
[----:B------:R-:W3:Y:S04]  /*22ae80*/  LDL.LU.64 R40, [R1+0x4038] ;  /* 0x0040380001287983 */ /* 0x000ee80000300a00 */
[----:B------:R-:W3:Y:S04]  /*22ae90*/  LDL.LU R49, [R1+0x314] ;  /* 0x0003140001317983 */ /* 0x000ee80000300800 */
[----:B----4-:R0:W-:Y:S01]  /*22aea0*/  @P0 STG.E.U8 desc[UR28][R38.64], R0 ;  /* 0x0000000026000986 */ /* 0x0101e2000c10111c */
[C---:B------:R-:W-:Y:S02]  /*22aeb0*/  LOP3.LUT P0, RZ, R16.reuse, 0x80, RZ, 0xc0, !PT ;  /* 0x0000008010ff7812 */ /* 0x040fe4000780c0ff */
[----:B0-----:R-:W-:Y:S01]  /*22aec0*/  PRMT R0, R11, 0x7771, RZ ;  /* 0x000077710b007816 */ /* 0x001fe200000000ff */
[----:B------:R-:W4:Y:S10]  /*22aed0*/  LDL.LU.64 R38, [R1+0x4040] ;  /* 0x0040400001267983 */ /* 0x000f340000300a00 */
[----:B--2---:R0:W-:Y:S04]  /*22aee0*/  @P0 STG.E.U8 desc[UR28][R36.64], R0 ;  /* 0x0000000024000986 */ /* 0x0041e8000c10111c */
[----:B0-----:R-:W2:Y:S01]  /*22aef0*/  LDL.LU.64 R36, [R1+0xa000] ;  /* 0x00a0000001247983 */ /* 0x001ea20000300a00 */
[----:B------:R-:W-:-:S02]  /*22af00*/  LOP3.LUT P0, RZ, R16, 0x40, RZ, 0xc0, !PT ;  /* 0x0000004010ff7812 */ /* 0x000fc4000780c0ff */
        /* <DEDUP_REMOVED lines=62> */
[----:B---3--:R0:W-:Y:S04]  /*22b2f0*/  @P4 STG.E.U8 desc[UR28][R38.64], R0 ;  /* 0x0000000026004986 */ /* 0x0081e8000c10111c */
[----:B0-----:R-:W3:Y:S06]  /*22b300*/  LDL.LU.64 R38, [R1+0x4078] ;  /* 0x0040780001267983 */ /* 0x001eec0000300a00 */
[----:B------:R-:W-:-:S02]  /*22b310*/  @P0 LOP3.LUT R16, R16, 0x1, RZ, 0xfc, !PT ;  /* 0x0000000110100812 */ /* 0x000fc400078efcff */
[C---:B------:R-:W-:Y:S02]  /*22b320*/  LOP3.LUT P5, RZ, R35.reuse, 0x10000, RZ, 0xc0, !PT ;  /* 0x0001000023ff7812 */ /* 0x040fe400078ac0ff */
[----:B------:R-:W-:Y:S02]  /*22b330*/  LOP3.LUT P0, RZ, R35, 0x100000, RZ, 0xc0, !PT ;  /* 0x0010000023ff7812 */ /* 0x000fe4000780c0ff */
[----:B------:R-:W-:Y:S02]  /*22b340*/  PRMT R0, R49, 0x7772, RZ ;  /* 0x0000777231007816 */ /* 0x000fe400000000ff */
[----:B------:R-:W-:Y:S02]  /*22b350*/  LOP3.LUT R16, R16, 0xfffffffd, RZ, 0xc0, !PT ;  /* 0xfffffffd10107812 */ /* 0x000fe400078ec0ff */
[C---:B------:R-:W-:Y:S02]  /*22b360*/  LOP3.LUT P2, RZ, R35.reuse, 0x20000, RZ, 0xc0, !PT ;  /* 0x0002000023ff7812 */ /* 0x040fe4000784c0ff */
[----:B------:R-:W-:-:S02]  /*22b370*/  LOP3.LUT P1, RZ, R35, 0x40000, RZ, 0xc0, !PT ;  /* 0x0004000023ff7812 */ /* 0x000fc4000782c0ff */
[C---:B------:R-:W-:Y:S01]  /*22b380*/  LOP3.LUT P6, RZ, R35.reuse, 0x10000000, RZ, 0xc0, !PT ;  /* 0x1000000023ff7812 */ /* 0x040fe200078cc0ff */
[----:B----4-:R0:W-:Y:S01]  /*22b390*/  @P5 STG.E.U8 desc[UR28][R4.64], R0 ;  /* 0x0000000004005986 */ /* 0x0101e2000c10111c */
[C---:B------:R-:W-:Y:S02]  /*22b3a0*/  LOP3.LUT P3, RZ, R35.reuse, 0x20000000, RZ, 0xc0, !PT ;  /* 0x2000000023ff7812 */ /* 0x040fe4000786c0ff */
[----:B------:R-:W-:Y:S02]  /*22b3b0*/  @P0 LOP3.LUT R16, R16, 0x2, RZ, 0xfc, !PT ;  /* 0x0000000210100812 */ /* 0x000fe400078efcff */
[C---:B------:R-:W-:Y:S02]  /*22b3c0*/  LOP3.LUT P0, RZ, R35.reuse, 0x80000, RZ, 0xc0, !PT ;  /* 0x0008000023ff7812 */ /* 0x040fe4000780c0ff */
[C---:B------:R-:W-:Y:S02]  /*22b3d0*/  LOP3.LUT P4, RZ, R35.reuse, 0x40000000, RZ, 0xc0, !PT ;  /* 0x4000000023ff7812 */ /* 0x040fe4000788c0ff */
[----:B------:R-:W-:-:S02]  /*22b3e0*/  LOP3.LUT P5, RZ, R35, 0x80000000, RZ, 0xc0, !PT ;  /* 0x8000000023ff7812 */ /* 0x000fc400078ac0ff */
[----:B------:R-:W4:Y:S04]  /*22b3f0*/  LDL.LU.64 R34, [R1+0x4080] ;  /* 0x0040800001227983 */ /* 0x000f280000300a00 */
[----:B------:R-:W4:Y:S04]  /*22b400*/  LDL.LU.64 R32, [R1+0x4088] ;  /* 0x0040880001207983 */ /* 0x000f280000300a00 */
[----:B------:R-:W4:Y:S01]  /*22b410*/  LDL.LU.64 R8, [R1+0x4090] ;  /* 0x0040900001087983 */ /* 0x000f220000300a00 */
[----:B0-----:R-:W-:-:S03]  /*22b420*/  PRMT R0, R49, 0x7773, RZ ;  /* 0x0000777331007816 */ /* 0x001fc600000000ff */
[----:B------:R-:W4:Y:S04]  /*22b430*/  LDL.LU.64 R30, [R1+0x4098] ;  /* 0x00409800011e7983 */ /* 0x000f280000300a00 */
[----:B--2---:R0:W-:Y:S04]  /*22b440*/  @P2 STG.E.U8 desc[UR28][R40.64], R0 ;  /* 0x0000000028002986 */ /* 0x0041e8000c10111c */
[----:B0-----:R-:W2:Y:S04]  /*22b450*/  LDL.LU R40, [R1+0x368] ;  /* 0x0003680001287983 */ /* 0x001ea80000300800 */
[----:B------:R-:W2:Y:S01]  /*22b460*/  LDL.LU.64 R6, [R1+0x40a0] ;  /* 0x0040a00001067983 */ /* 0x000ea20000300a00 */
[----:B------:R-:W-:-:S03]  /*22b470*/  PRMT R0, R11, 0x7770, RZ ;  /* 0x000077700b007816 */ /* 0x000fc600000000ff */
[----:B------:R-:W2:Y:S04]  /*22b480*/  LDL.LU.64 R2, [R1+0x40a8] ;  /* 0x0040a80001027983 */ /* 0x000ea80000300a00 */
[----:B------:R0:W-:Y:S04]  /*22b490*/  @P1 STG.E.U8 desc[UR28][R46.64], R0 ;  /* 0x000000002e001986 */ /* 0x0001e8000c10111c */
[----:B------:R-:W2:Y:S04]  /*22b4a0*/  LDL.LU R41, [R1+0x358] ;  /* 0x0003580001297983 */ /* 0x000ea80000300800 */
[----:B------:R-:W2:Y:S01]  /*22b4b0*/  LDL.LU.64 R4, [R1+0x40b0] ;  /* 0x0040b00001047983 */ /* 0x000ea20000300a00 */
[----:B0-----:R-:W-:-:S03]  /*22b4c0*/  PRMT R0, R11, 0x7771, RZ ;  /* 0x000077710b007816 */ /* 0x001fc600000000ff */
[----:B------:R-:W2:Y:S04]  /*22b4d0*/  LDL.LU.64 R48, [R1+0x40b8] ;  /* 0x0040b80001307983 */ /* 0x000ea80000300a00 */
[----:B------:R0:W-:Y:S01]  /*22b4e0*/  @P0 STG.E.U8 desc[UR28][R44.64], R0 ;  /* 0x000000002c000986 */ /* 0x0001e2000c10111c */
[----:B------:R-:W-:-:S03]  /*22b4f0*/  LOP3.LUT P0, RZ, R16, 0x2, RZ, 0xc0, !PT ;  /* 0x0000000210ff7812 */ /* 0x000fc6000780c0ff */
[----:B------:R-:W2:Y:S01]  /*22b500*/  LDL.LU.64 R46, [R1+0x40c0] ;  /* 0x0040c000012e7983 */ /* 0x000ea20000300a00 */
        /* <DEDUP_REMOVED lines=20> */
[----:B------:R-:W4:Y:S08]  /*22b650*/  LDL.LU R37, [R1+0x9ff4] ;  /* 0x009ff40001257983 */ /* 0x000f300000300800 */
[----:B------:R2:W-:Y:S01]  /*22b660*/  @P0 STG.E.U8 desc[UR28][R30.64], R0 ;  /* 0x000000001e000986 */ /* 0x0005e2000c10111c */
[----:B------:R-:W-:-:S02]  /*22b670*/  LOP3.LUT P0, RZ, R18, 0x8000000, RZ, 0xc0, !PT ;  /* 0x0800000012ff7812 */ /* 0x000fc4000780c0ff */
[----:B--2---:R-:W-:-:S11]  /*22b680*/  PRMT R0, R40, 0x7770, RZ ;  /* 0x0000777028007816 */ /* 0x004fd600000000ff */
        /* <DEDUP_REMOVED lines=148> */
[----:B------:R-:W3:Y:S04]  /*22bfd0*/  LDL.LU.64 R30, [R1+0x41c8] ;  /* 0x0041c800011e7983 */ /* 0x000ee80000300a00 */
[----:B------:R-:W3:Y:S01]  /*22bfe0*/  LDL.LU.64 R6, [R1+0x41d0] ;  /* 0x0041d00001067983 */ /* 0x000ee20000300a00 */
[----:B----4-:R-:W-:Y:S02]  /*22bff0*/  PRMT R0, R44, 0x7770, RZ ;  /* 0x000077702c007816 */ /* 0x010fe400000000ff */
[----:B------:R-:W-:Y:S01]  /*22c000*/  LOP3.LUT P1, RZ, R36, 0x1000000, RZ, 0xc0, !PT ;  /* 0x0100000024ff7812 */ /* 0x000fe2000782c0ff */
[----:B------:R-:W4:Y:S02]  /*22c010*/  LDL.LU R45, [R1+0x34c] ;  /* 0x00034c00012d7983 */ /* 0x000f240000300800 */
[----:B------:R-:W-:-:S02]  /*22c020*/  @P0 LOP3.LUT R18, R18, 0x1000, RZ, 0xfc, !PT ;  /* 0x0000100012120812 */ /* 0x000fc400078efcff */
[----:B------:R-:W-:Y:S01]  /*22c030*/  LOP3.LUT P0, RZ, R36, 0x40000000, RZ, 0xc0, !PT ;  /* 0x4000000024ff7812 */ /* 0x000fe2000780c0ff */
[----:B------:R0:W-:Y:S01]  /*22c040*/  @P5 STG.E.U8 desc[UR28][R4.64], R0 ;  /* 0x0000000004005986 */ /* 0x0001e2000c10111c */
[----:B------:R-:W-:-:S03]  /*22c050*/  LOP3.LUT R18, R18, 0xffffdfff, RZ, 0xc0, !PT ;  /* 0xffffdfff12127812 */ /* 0x000fc600078ec0ff */
[----:B------:R-:W4:Y:S08]  /*22c060*/  LDL.LU.64 R2, [R1+0x41d8] ;  /* 0x0041d80001027983 */ /* 0x000f300000300a00 */
[----:B------:R-:W-:Y:S01]  /*22c070*/  @P0 LOP3.LUT R18, R18, 0x2000, RZ, 0xfc, !PT ;  /* 0x0000200012120812 */ /* 0x000fe200078efcff */
[----:B0-----:R-:W4:Y:S01]  /*22c080*/  LDL.LU.64 R4, [R1+0x41e0] ;  /* 0x0041e00001047983 */ /* 0x001f220000300a00 */
        /* <DEDUP_REMOVED lines=12> */
[----:B------:R0:W-:Y:S04]  /*22c150*/  @P2 STG.E.U8 desc[UR28][R48.64], R0 ;  /* 0x0000000030002986 */ /* 0x0001e8000c10111c */
        /* <DEDUP_REMOVED lines=64> */
[C---:B------:R-:W-:Y:S02]  /*22c560*/  LOP3.LUT P5, RZ, R37.reuse, 0x200, RZ, 0xc0, !PT ;  /* 0x0000020025ff7812 */ /* 0x040fe400078ac0ff */
[----:B------:R-:W-:-:S03]  /*22c570*/  LOP3.LUT P0, RZ, R37, 0x100000, RZ, 0xc0, !PT ;  /* 0x0010000025ff7812 */ /* 0x000fc6000780c0ff */
[----:B---3--:R0:W-:Y:S04]  /*22c580*/  @P4 STG.E.U8 desc[UR28][R40.64], R0 ;  /* 0x0000000028004986 */ /* 0x0081e8000c10111c */
[----:B0-----:R-:W3:Y:S01]  /*22c590*/  LDL.LU.64 R40, [R1+0x4240] ;  /* 0x0042400001287983 */ /* 0x001ee20000300a00 */
[----:B------:R-:W-:-:S05]  /*22c5a0*/  PRMT R0, R44, 0x7773, RZ ;  /* 0x000077732c007816 */ /* 0x000fca00000000ff */
[----:B--2---:R0:W-:Y:S04]  /*22c5b0*/  @P5 STG.E.U8 desc[UR28][R38.64], R0 ;  /* 0x0000000026005986 */ /* 0x0041e8000c10111c */
[----:B0-----:R-:W2:Y:S01]  /*22c5c0*/  LDL.LU.64 R38, [R1+0x4248] ;  /* 0x0042480001267983 */ /* 0x001ea20000300a00 */
[----:B------:R-:W-:Y:S02]  /*22c5d0*/  LOP3.LUT R18, R18, 0xfffffffb, RZ, 0xc0, !PT ;  /* 0xfffffffb12127812 */ /* 0x000fe400078ec0ff */
[C---:B------:R-:W-:Y:S01]  /*22c5e0*/  LOP3.LUT P2, RZ, R37.reuse, 0x400, RZ, 0xc0, !PT ;  /* 0x0000040025ff7812 */ /* 0x040fe2000784c0ff */
[----:B------:R-:W2:Y:S01]  /*22c5f0*/  LDL.LU.64 R34, [R1+0x4250] ;  /* 0x0042500001227983 */ /* 0x000ea20000300a00 */
[----:B------:R-:W-:Y:S02]  /*22c600*/  @P0 LOP3.LUT R18, R18, 0x4, RZ, 0xfc, !PT ;  /* 0x0000000412120812 */ /* 0x000fe400078efcff */
[----:B------:R-:W-:Y:S01]  /*22c610*/  LOP3.LUT P0, RZ, R37, 0x80000, RZ, 0xc0, !PT ;  /* 0x0008000025ff7812 */ /* 0x000fe2000780c0ff */
[----:B------:R-:W2:Y:S01]  /*22c620*/  LDL.LU R3, [R1+0x30c] ;  /* 0x00030c0001037983 */ /* 0x000ea20000300800 */
[----:B------:R-:W-:-:S02]  /*22c630*/  LOP3.LUT R18, R18, 0xfffffff7, RZ, 0xc0, !PT ;  /* 0xfffffff712127812 */ /* 0x000fc400078ec0ff */
[----:B------:R-:W-:Y:S01]  /*22c640*/  LOP3.LUT P1, RZ, R37, 0x800, RZ, 0xc0, !PT ;  /* 0x0000080025ff7812 */ /* 0x000fe2000782c0ff */
[----:B------:R-:W2:Y:S01]  /*22c650*/  LDL.LU.64 R32, [R1+0x4258] ;  /* 0x0042580001207983 */ /* 0x000ea20000300a00 */
[----:B----4-:R-:W-:-:S03]  /*22c660*/  PRMT R0, R45, 0x7770, RZ ;  /* 0x000077702d007816 */ /* 0x010fc600000000ff */
[----:B------:R-:W4:Y:S04]  /*22c670*/  LDL.LU.64 R8, [R1+0x4260] ;  /* 0x0042600001087983 */ /* 0x000f280000300a00 */
[----:B------:R-:W-:Y:S01]  /*22c680*/  @P0 LOP3.LUT R18, R18, 0x8, RZ, 0xfc, !PT ;  /* 0x0000000812120812 */ /* 0x000fe200078efcff */
[----:B------:R0:W-:Y:S01]  /*22c690*/  @P2 STG.E.U8 desc[UR28][R4.64], R0 ;  /* 0x0000000004002986 */ /* 0x0001e2000c10111c */
        /* <DEDUP_REMOVED lines=25> */
[----:B------:R-:W-:-:S11]  /*22c830*/  PRMT R0, R45, 0x7772, RZ ;  /* 0x000077722d007816 */ /* 0x000fd600000000ff */
[----:B------:R0:W-:Y:S01]  /*22c840*/  @P0 STG.E.U8 desc[UR28][R46.64], R0 ;  /* 0x000000002e000986 */ /* 0x0001e2000c10111c */
[C---:B------:R-:W-:Y:S02]  /*22c850*/  LOP3.LUT P0, RZ, R18.reuse, 0x200, RZ, 0xc0, !PT ;  /* 0x0000020012ff7812 */ /* 0x040fe4000780c0ff */
        /* <DEDUP_REMOVED lines=9> */
[----:B------:R-:W-:Y:S02]  /*22c8f0*/  LOP3.LUT P0, RZ, R18, 0x80, RZ, 0xc0, !PT ;  /* 0x0000008012ff7812 */ /* 0x000fe4000780c0ff */
        /* <DEDUP_REMOVED lines=49> */
[----:B------:R-:W-:Y:S02]  /*22cc10*/  LOP3.LUT R18, R18, 0xfffffffe, RZ, 0xc0, !PT ;  /* 0xfffffffe12127812 */ /* 0x000fe400078ec0ff */
[C---:B------:R-:W-:Y:S02]  /*22cc20*/  LOP3.LUT P2, RZ, R37.reuse, 0x20000000, RZ, 0xc0, !PT ;  /* 0x2000000025ff7812 */ /* 0x040fe4000784c0ff */
[----:B------:R-:W-:Y:S01]  /*22cc30*/  LOP3.LUT P1, RZ, R37, 0x40000000, RZ, 0xc0, !PT ;  /* 0x4000000025ff7812 */ /* 0x000fe2000782c0ff */
[----:B---3--:R0:W-:Y:S04]  /*22cc40*/  @P4 STG.E.U8 desc[UR28][R40.64], R0 ;  /* 0x0000000028004986 */ /* 0x0081e8000c10111c */
[----:B0-----:R-:W3:Y:S01]  /*22cc50*/  LDL.LU.64 R40, [R1+0x42d8] ;  /* 0x0042d80001287983 */ /* 0x001ee20000300a00 */
[----:B--2---:R-:W-:-:S03]  /*22cc60*/  LOP3.LUT P0, RZ, R38, 0x80, RZ, 0xc0, !PT ;  /* 0x0000008026ff7812 */ /* 0x004fc6000780c0ff */
[----:B------:R-:W2:Y:S04]  /*22cc70*/  LDL.LU R29, [R1+0x2c0] ;  /* 0x0002c000011d7983 */ /* 0x000ea80000300800 */
[----:B------:R-:W2:Y:S04]  /*22cc80*/  LDL.LU.64 R34, [R1+0x42e0] ;  /* 0x0042e00001227983 */ /* 0x000ea80000300a00 */
[----:B------:R-:W2:Y:S02]  /*22cc90*/  LDL.LU.64 R32, [R1+0x42e8] ;  /* 0x0042e80001207983 */ /* 0x000ea40000300a00 */
[----:B------:R-:W-:-:S02]  /*22cca0*/  @P0 LOP3.LUT R20, R20, 0x4000000, RZ, 0xfc, !PT ;  /* 0x0400000014140812 */ /* 0x000fc400078efcff */
[----:B------:R-:W-:Y:S01]  /*22ccb0*/  LOP3.LUT P0, RZ, R38, 0x40, RZ, 0xc0, !PT ;  /* 0x0000004026ff7812 */ /* 0x000fe2000780c0ff */
[----:B------:R-:W2:Y:S01]  /*22ccc0*/  LDL.LU.64 R8, [R1+0x42f0] ;  /* 0x0042f00001087983 */ /* 0x000ea20000300a00 */
[----:B------:R-:W-:-:S03]  /*22ccd0*/  LOP3.LUT R20, R20, 0xf7ffffff, RZ, 0xc0, !PT ;  /* 0xf7ffffff14147812 */ /* 0x000fc600078ec0ff */
[----:B------:R-:W2:Y:S08]  /*22cce0*/  LDL.LU.64 R30, [R1+0x42f8] ;  /* 0x0042f800011e7983 */ /* 0x000eb00000300a00 */
        /* <DEDUP_REMOVED lines=15> */
[----:B----4-:R0:W-:-:S12]  /*22cde0*/  @P5 STG.E.U8 desc[UR28][R4.64], R0 ;  /* 0x0000000004005986 */ /* 0x0101d8000c10111c */
        /* <DEDUP_REMOVED lines=24> */
[----:B---3--:R0:W-:Y:S04]  /*22cf70*/  @P0 STG.E.U8 desc[UR28][R40.64], R0 ;  /* 0x0000000028000986 */ /* 0x0081e8000c10111c */
[----:B0-----:R-:W3:Y:S01]  /*22cf80*/  LDL.LU.64 R40, [R1+0x4338] ;  /* 0x0043380001287983 */ /* 0x001ee20000300a00 */
[----:B------:R-:W-:Y:S02]  /*22cf90*/  LOP3.LUT P0, RZ, R20, 0x80000000, RZ, 0xc0, !PT ;  /* 0x8000000014ff7812 */ /* 0x000fe4000780c0ff */
[----:B--2---:R-:W-:-:S11]  /*22cfa0*/  PRMT R0, R29, 0x7770, RZ ;  /* 0x000077701d007816 */ /* 0x004fd600000000ff */
        /* <DEDUP_REMOVED lines=37> */
[----:B------:R-:W2:Y:S04]  /*22d200*/  LDL.LU.64 R4, [R1+0x4350] ;  /* 0x0043500001047983 */ /* 0x000ea80000300a00 */
[----:B------:R-:W3:Y:S04]  /*22d210*/  LDL.LU R49, [R1+0x290] ;  /* 0x0002900001317983 */ /* 0x000ee80000300800 */
[----:B------:R-:W2:Y:S04]  /*22d220*/  LDL.LU.64 R42, [R1+0x4358] ;  /* 0x00435800012a7983 */ /* 0x000ea80000300a00 */
[----:B------:R-:W2:Y:S04]  /*22d230*/  LDL.LU.64 R46, [R1+0x4360] ;  /* 0x00436000012e7983 */ /* 0x000ea80000300a00 */
[----:B------:R-:W2:Y:S04]  /*22d240*/  LDL.LU.64 R44, [R1+0x4368] ;  /* 0x00436800012c7983 */ /* 0x000ea80000300a00 */
[----:B------:R-:W2:Y:S01]  /*22d250*/  LDL.LU R29, [R1+0x280] ;  /* 0x00028000011d7983 */ /* 0x000ea20000300800 */
        /* <DEDUP_REMOVED lines=15> */
[----:B---3--:R-:W-:-:S05]  /*22d350*/  PRMT R0, R49, 0x7770, RZ ;  /* 0x0000777031007816 */ /* 0x008fca00000000ff */
[----:B------:R0:W-:Y:S04]  /*22d360*/  @P4 STG.E.U8 desc[UR28][R40.64], R0 ;  /* 0x0000000028004986 */ /* 0x0001e8000c10111c */
[----:B0-----:R-:W3:Y:S04]  /*22d370*/  LDL.LU.64 R40, [R1+0x4370] ;  /* 0x0043700001287983 */ /* 0x001ee80000300a00 */
[----:B------:R-:W3:Y:S04]  /*22d380*/  LDL.LU.64 R36, [R1+0x4378] ;  /* 0x0043780001247983 */ /* 0x000ee80000300a00 */
[----:B------:R-:W3:Y:S04]  /*22d390*/  LDL.LU.64 R34, [R1+0x4380] ;  /* 0x0043800001227983 */ /* 0x000ee80000300a00 */
[----:B------:R-:W3:Y:S01]  /*22d3a0*/  LDL.LU R11, [R1+0x270] ;  /* 0x00027000010b7983 */ /* 0x000ee20000300800 */
[----:B------:R-:W-:-:S02]  /*22d3b0*/  @P0 LOP3.LUT R20, R20, 0x400000, RZ, 0xfc, !PT ;  /* 0x0040000014140812 */ /* 0x000fc400078efcff */
[----:B------:R-:W-:Y:S01]  /*22d3c0*/  LOP3.LUT P0, RZ, R38, 0x200000, RZ, 0xc0, !PT ;  /* 0x0020000026ff7812 */ /* 0x000fe2000780c0ff */
[----:B------:R-:W3:Y:S01]  /*22d3d0*/  LDL.LU.64 R32, [R1+0x4388] ;  /* 0x0043880001207983 */ /* 0x000ee20000300a00 */
[----:B------:R-:W-:Y:S02]  /*22d3e0*/  LOP3.LUT R20, R20, 0xff7fffff, RZ, 0xc0, !PT ;  /* 0xff7fffff14147812 */ /* 0x000fe400078ec0ff */
[C---:B------:R-:W-:Y:S01]  /*22d3f0*/  LOP3.LUT P5, RZ, R38.reuse, 0x8000, RZ, 0xc0, !PT ;  /* 0x0000800026ff7812 */ /* 0x040fe200078ac0ff */
[----:B------:R-:W3:Y:S01]  /*22d400*/  LDL.LU.64 R8, [R1+0x4390] ;  /* 0x0043900001087983 */ /* 0x000ee20000300a00 */
[----:B------:R-:W-:Y:S02]  /*22d410*/  LOP3.LUT P2, RZ, R38, 0x10000, RZ, 0xc0, !PT ;  /* 0x0001000026ff7812 */ /* 0x000fe4000784c0ff */
[----:B------:R-:W-:Y:S01]  /*22d420*/  PRMT R0, R49, 0x7771, RZ ;  /* 0x0000777131007816 */ /* 0x000fe200000000ff */
[----:B------:R-:W3:Y:S04]  /*22d430*/  LDL.LU.64 R30, [R1+0x4398] ;  /* 0x00439800011e7983 */ /* 0x000ee80000300a00 */
[----:B------:R-:W-:-:S02]  /*22d440*/  @P0 LOP3.LUT R20, R20, 0x800000, RZ, 0xfc, !PT ;  /* 0x0080000014140812 */ /* 0x000fc400078efcff */
[----:B------:R-:W-:Y:S02]  /*22d450*/  LOP3.LUT P0, RZ, R38, 0x100000, RZ, 0xc0, !PT ;  /* 0x0010000026ff7812 */ /* 0x000fe4000780c0ff */
[----:B------:R-:W-:Y:S01]  /*22d460*/  LOP3.LUT R20, R20, 0xfeffffff, RZ, 0xc0, !PT ;  /* 0xfeffffff14147812 */ /* 0x000fe200078ec0ff */
[----:B----4-:R0:W-:Y:S01]  /*22d470*/  @P5 STG.E.U8 desc[UR28][R2.64], R0 ;  /* 0x0000000002005986 */ /* 0x0101e2000c10111c */
[----:B------:R-:W-:-:S09]  /*22d480*/  LOP3.LUT P1, RZ, R38, 0x20000, RZ, 0xc0, !PT ;  /* 0x0002000026ff7812 */ /* 0x000fd2000782c0ff */
[----:B------:R-:W-:Y:S02]  /*22d490*/  @P0 LOP3.LUT R20, R20, 0x1000000, RZ, 0xfc, !PT ;  /* 0x0100000014140812 */ /* 0x000fe400078efcff */
[----:B------:R-:W-:Y:S02]  /*22d4a0*/  LOP3.LUT P0, RZ, R38, 0x80000, RZ, 0xc0, !PT ;  /* 0x0008000026ff7812 */ /* 0x000fe4000780c0ff */
[----:B0-----:R-:W-:Y:S02]  /*22d4b0*/  PRMT R0, R49, 0x7772, RZ ;  /* 0x0000777231007816 */ /* 0x001fe400000000ff */
[----:B------:R-:W-:-:S03]  /*22d4c0*/  LOP3.LUT R20, R20, 0xfdffffff, RZ, 0xc0, !PT ;  /* 0xfdffffff14147812 */ /* 0x000fc600078ec0ff */
[----:B--2---:R0:W-:Y:S06]  /*22d4d0*/  @P2 STG.E.U8 desc[UR28][R4.64], R0 ;  /* 0x0000000004002986 */ /* 0x0041ec000c10111c */
[----:B------:R-:W-:Y:S02]  /*22d4e0*/  @P0 LOP3.LUT R20, R20, 0x2000000, RZ, 0xfc, !PT ;  /* 0x0200000014140812 */ /* 0x000fe400078efcff */
[----:B0-----:R-:W-:Y:S02]  /*22d4f0*/  PRMT R0, R49, 0x7773, RZ ;  /* 0x0000777331007816 */ /* 0x001fe400000000ff */
[----:B------:R-:W-:-:S03]  /*22d500*/  LOP3.LUT P0, RZ, R38, 0x40000, RZ, 0xc0, !PT ;  /* 0x0004000026ff7812 */ /* 0x000fc6000780c0ff */
[----:B------:R0:W-:Y:S04]  /*22d510*/  @P1 STG.E.U8 desc[UR28][R42.64], R0 ;  /* 0x000000002a001986 */ /* 0x0001e8000c10111c */
[----:B0-----:R-:W2:Y:S01]  /*22d520*/  LDL.LU R43, [R1+0x2e4] ;  /* 0x0002e400012b7983 */ /* 0x001ea20000300800 */
        /* <DEDUP_REMOVED lines=34> */
[----:B--2---:R-:W-:-:S07]  /*22d750*/  PRMT R0, R43, 0x7770, RZ ;  /* 0x000077702b007816 */ /* 0x004fce00000000ff */
        /* <DEDUP_REMOVED lines=16> */
[----:B------:R-:W2:Y:S04]  /*22d860*/  LDL.LU.64 R44, [R1+0x43d8] ;  /* 0x0043d800012c7983 */ /* 0x000ea80000300a00 */
[----:B---3--:R0:W-:Y:S04]  /*22d870*/  @P1 STG.E.U8 desc[UR28][R40.64], R0 ;  /* 0x0000000028001986 */ /* 0x0081e8000c10111c */
[----:B0-----:R-:W3:Y:S04]  /*22d880*/  LDL.LU.64 R40, [R1+0x43e0] ;  /* 0x0043e00001287983 */ /* 0x001ee80000300a00 */
        /* <DEDUP_REMOVED lines=9> */
[----:B------:R-:W-:-:S07]  /*22d920*/  LOP3.LUT P0, RZ, R39, 0x2000, RZ, 0xc0, !PT ;  /* 0x0000200027ff7812 */ /* 0x000fce000780c0ff */
[----:B--2---:R0:W-:Y:S04]  /*22d930*/  @P4 STG.E.U8 desc[UR28][R44.64], R0 ;  /* 0x000000002c004986 */ /* 0x0041e8000c10111c */
[----:B0-----:R-:W2:Y:S01]  /*22d940*/  LDL.LU.64 R44, [R1+0x4408] ;  /* 0x00440800012c7983 */ /* 0x001ea20000300a00 */
[----:B---3--:R-:W-:-:S05]  /*22d950*/  PRMT R0, R43, 0x7770, RZ ;  /* 0x000077702b007816 */ /* 0x008fca00000000ff */
[----:B------:R0:W-:Y:S04]  /*22d960*/  @P5 STG.E.U8 desc[UR28][R40.64], R0 ;  /* 0x0000000028005986 */ /* 0x0001e8000c10111c */
[----:B0-----:R-:W3:Y:S01]  /*22d970*/  LDL.LU.64 R40, [R1+0x4410] ;  /* 0x0044100001287983 */ /* 0x001ee20000300a00 */
[----:B------:R-:W-:Y:S02]  /*22d980*/  LOP3.LUT R20, R20, 0xfffffbff, RZ, 0xc0, !PT ;  /* 0xfffffbff14147812 */ /* 0x000fe400078ec0ff */
[C---:B------:R-:W-:Y:S01]  /*22d990*/  LOP3.LUT P2, RZ, R39.reuse, 0x8, RZ, 0xc0, !PT ;  /* 0x0000000827ff7812 */ /* 0x040fe2000784c0ff */
[----:B------:R-:W3:Y:S01]  /*22d9a0*/  LDL.LU.64 R36, [R1+0x4418] ;  /* 0x0044180001247983 */ /* 0x000ee20000300a00 */
[----:B------:R-:W-:Y:S02]  /*22d9b0*/  @P0 LOP3.LUT R20, R20, 0x400, RZ, 0xfc, !PT ;  /* 0x0000040014140812 */ /* 0x000fe400078efcff */
[----:B------:R-:W-:Y:S01]  /*22d9c0*/  LOP3.LUT P0, RZ, R39, 0x1000, RZ, 0xc0, !PT ;  /* 0x0000100027ff7812 */ /* 0x000fe2000780c0ff */
[----:B------:R-:W3:Y:S01]  /*22d9d0*/  LDL.LU R42, [R1+0x2a4] ;  /* 0x0002a400012a7983 */ /* 0x000ee20000300800 */
[----:B------:R-:W-:-:S02]  /*22d9e0*/  LOP3.LUT R20, R20, 0xfffff7ff, RZ, 0xc0, !PT ;  /* 0xfffff7ff14147812 */ /* 0x000fc400078ec0ff */
[----:B------:R-:W-:Y:S01]  /*22d9f0*/  LOP3.LUT P1, RZ, R39, 0x10, RZ, 0xc0, !PT ;  /* 0x0000001027ff7812 */ /* 0x000fe2000782c0ff */
[----:B------:R-:W3:Y:S01]  /*22da00*/  LDL.LU.64 R34, [R1+0x4420] ;  /* 0x0044200001227983 */ /* 0x000ee20000300a00 */
[----:B------:R-:W-:-:S03]  /*22da10*/  PRMT R0, R43, 0x7771, RZ ;  /* 0x000077712b007816 */ /* 0x000fc600000000ff */
[----:B------:R-:W3:Y:S04]  /*22da20*/  LDL.LU.64 R32, [R1+0x4428] ;  /* 0x0044280001207983 */ /* 0x000ee80000300a00 */
        /* <DEDUP_REMOVED lines=38> */
[----:B--2---:R0:W-:Y:S01]  /*22dc90*/  @P0 STG.E.U8 desc[UR28][R44.64], R0 ;  /* 0x000000002c000986 */ /* 0x0041e2000c10111c */
[----:B------:R-:W-:-:S02]  /*22dca0*/  LOP3.LUT P0, RZ, R20, 0x8000, RZ, 0xc0, !PT ;  /* 0x0000800014ff7812 */ /* 0x000fc4000780c0ff */
[----:B0-----:R-:W-:Y:S01]  /*22dcb0*/  PRMT R0, R11, 0x7772, RZ ;  /* 0x000077720b007816 */ /* 0x001fe200000000ff */
[----:B------:R-:W2:Y:S10]  /*22dcc0*/  LDL.LU.64 R44, [R1+0x4468] ;  /* 0x00446800012c7983 */ /* 0x000eb40000300a00 */
[----:B---3--:R0:W-:Y:S04]  /*22dcd0*/  @P0 STG.E.U8 desc[UR28][R40.64], R0 ;  /* 0x0000000028000986 */ /* 0x0081e8000c10111c */
[----:B0-----:R-:W3:Y:S01]  /*22dce0*/  LDL.LU.64 R40, [R1+0x9fd8] ;  /* 0x009fd80001287983 */ /* 0x001ee20000300a00 */
        /* <DEDUP_REMOVED lines=42> */
[----:B------:R-:W-:-:S03]  /*22df90*/  PRMT R0, R43, 0x7772, RZ ;  /* 0x000077722b007816 */ /* 0x000fc600000000ff */
[----:B------:R-:W2:Y:S01]  /*22dfa0*/  LDL.LU R29, [R1+0x2e8] ;  /* 0x0002e800011d7983 */ /* 0x000ea20000300800 */
[----:B------:R-:W-:Y:S02]  /*22dfb0*/  LOP3.LUT R20, R20, 0xfffffffb, RZ, 0xc0, !PT ;  /* 0xfffffffb14147812 */ /* 0x000fe400078ec0ff */
[C---:B------:R-:W-:Y:S02]  /*22dfc0*/  LOP3.LUT P5, RZ, R39.reuse, 0x200000, RZ, 0xc0, !PT ;  /* 0x0020000027ff7812 */ /* 0x040fe400078ac0ff */
[C---:B------:R-:W-:Y:S02]  /*22dfd0*/  LOP3.LUT P2, RZ, R39.reuse, 0x400000, RZ, 0xc0, !PT ;  /* 0x0040000027ff7812 */ /* 0x040fe4000784c0ff */
[----:B------:R-:W-:Y:S01]  /*22dfe0*/  LOP3.LUT P1, RZ, R39, 0x800000, RZ, 0xc0, !PT ;  /* 0x0080000027ff7812 */ /* 0x000fe2000782c0ff */
[----:B----4-:R0:W-:Y:S02]  /*22dff0*/  @P4 STG.E.U8 desc[UR28][R30.64], R0 ;  /* 0x000000001e004986 */ /* 0x0101e4000c10111c */
[----:B0-----:R-:W-:-:S02]  /*22e000*/  PRMT R0, R43, 0x7773, RZ ;  /* 0x000077732b007816 */ /* 0x001fc400000000ff */
[----:B------:R-:W4:Y:S01]  /*22e010*/  LDL.LU.64 R42, [R1+0x44a0] ;  /* 0x0044a000012a7983 */ /* 0x000f220000300a00 */
[----:B---3--:R-:W-:-:S13]  /*22e020*/  LOP3.LUT P0, RZ, R40, 0x1, RZ, 0xc0, !PT ;  /* 0x0000000128ff7812 */ /* 0x008fda000780c0ff */
        /* <DEDUP_REMOVED lines=25> */
[----:B------:R-:W3:Y:S04]  /*22e1c0*/  LDL.LU.64 R34, [R1+0x44b8] ;  /* 0x0044b80001227983 */ /* 0x000ee80000300a00 */
[----:B------:R0:W-:Y:S02]  /*22e1d0*/  @P5 STG.E.U8 desc[UR28][R6.64], R0 ;  /* 0x0000000006005986 */ /* 0x0001e4000c10111c */
[----:B0-----:R-:W-:-:S05]  /*22e1e0*/  PRMT R0, R49, 0x7770, RZ ;  /* 0x0000777031007816 */ /* 0x001fca00000000ff */
[----:B------:R0:W-:Y:S04]  /*22e1f0*/  @P2 STG.E.U8 desc[UR28][R46.64], R0 ;  /* 0x000000002e002986 */ /* 0x0001e8000c10111c */
[----:B0-----:R-:W3:Y:S04]  /*22e200*/  LDL.LU R46, [R1+0x2d8] ;  /* 0x0002d800012e7983 */ /* 0x001ee80000300800 */
[----:B------:R-:W3:Y:S04]  /*22e210*/  LDL.LU.64 R32, [R1+0x44c0] ;  /* 0x0044c00001207983 */ /* 0x000ee80000300a00 */
[----:B------:R-:W3:Y:S01]  /*22e220*/  LDL.LU.64 R8, [R1+0x44c8] ;  /* 0x0044c80001087983 */ /* 0x000ee20000300a00 */
[----:B------:R-:W-:-:S03]  /*22e230*/  PRMT R0, R49, 0x7771, RZ ;  /* 0x0000777131007816 */ /* 0x000fc600000000ff */
[----:B------:R-:W3:Y:S04]  /*22e240*/  LDL.LU R47, [R1+0x2c8] ;  /* 0x0002c800012f7983 */ /* 0x000ee80000300800 */
[----:B------:R-:W3:Y:S04]  /*22e250*/  LDL.LU.64 R30, [R1+0x44d0] ;  /* 0x0044d000011e7983 */ /* 0x000ee80000300a00 */
[----:B------:R0:W-:Y:S04]  /*22e260*/  @P1 STG.E.U8 desc[UR28][R2.64], R0 ;  /* 0x0000000002001986 */ /* 0x0001e8000c10111c */
[----:B------:R-:W3:Y:S01]  /*22e270*/  LDL.LU.64 R6, [R1+0x44d8] ;  /* 0x0044d80001067983 */ /* 0x000ee20000300a00 */
[----:B0-----:R-:W-:-:S03]  /*22e280*/  PRMT R0, R49, 0x7772, RZ ;  /* 0x0000777231007816 */ /* 0x001fc600000000ff */
[----:B------:R-:W3:Y:S04]  /*22e290*/  LDL.LU.64 R2, [R1+0x44e0] ;  /* 0x0044e00001027983 */ /* 0x000ee80000300a00 */
[----:B------:R0:W-:Y:S01]  /*22e2a0*/  @P0 STG.E.U8 desc[UR28][R4.64], R0 ;  /* 0x0000000004000986 */ /* 0x0001e2000c10111c */
[C---:B------:R-:W-:Y:S02]  /*22e2b0*/  LOP3.LUT P0, RZ, R20.reuse, 0x200, RZ, 0xc0, !PT ;  /* 0x0000020014ff7812 */ /* 0x040fe4000780c0ff */
[----:B0-----:R-:W-:Y:S01]  /*22e2c0*/  PRMT R0, R49, 0x7773, RZ ;  /* 0x0000777331007816 */ /* 0x001fe200000000ff */
[----:B------:R-:W3:Y:S10]  /*22e2d0*/  LDL.LU.64 R4, [R1+0x44e8] ;  /* 0x0044e80001047983 */ /* 0x000ef40000300a00 */
[----:B--2---:R0:W-:Y:S01]  /*22e2e0*/  @P0 STG.E.U8 desc[UR28][R44.64], R0 ;  /* 0x000000002c000986 */ /* 0x0041e2000c10111c */
[----:B------:R-:W-:-:S03]  /*22e2f0*/  LOP3.LUT P0, RZ, R20, 0x100, RZ, 0xc0, !PT ;  /* 0x0000010014ff7812 */ /* 0x000fc6000780c0ff */
[----:B------:R-:W2:Y:S04]  /*22e300*/  LDL.LU.64 R48, [R1+0x44f0] ;  /* 0x0044f00001307983 */ /* 0x000ea80000300a00 */
[----:B0-----:R-:W2:Y:S01]  /*22e310*/  LDL.LU.64 R44, [R1+0x44f8] ;  /* 0x0044f800012c7983 */ /* 0x001ea20000300a00 */
[----:B------:R-:W-:-:S03]  /*22e320*/  PRMT R0, R29, 0x7770, RZ ;  /* 0x000077701d007816 */ /* 0x000fc600000000ff */
[----:B------:R-:W2:Y:S04]  /*22e330*/  LDL.LU R11, [R1+0x2b8] ;  /* 0x0002b800010b7983 */ /* 0x000ea80000300800 */
        /* <DEDUP_REMOVED lines=8> */
[C---:B------:R-:W-:Y:S02]  /*22e3c0*/  LOP3.LUT P2, RZ, R40.reuse, 0x20, RZ, 0xc0, !PT ;  /* 0x0000002028ff7812 */ /* 0x040fe4000784c0ff */
[----:B------:R-:W-:Y:S01]  /*22e3d0*/  LOP3.LUT P1, RZ, R40, 0x40, RZ, 0xc0, !PT ;  /* 0x0000004028ff7812 */ /* 0x000fe2000782c0ff */
        /* <DEDUP_REMOVED lines=131> */
[----:B------:R-:W4:Y:S04]  /*22ec10*/  LDL.LU.64 R44, [R1+0x45a0] ;  /* 0x0045a000012c7983 */ /* 0x000f280000300a00 */
[----:B--2---:R0:W-:Y:S04]  /*22ec20*/  @P1 STG.E.U8 desc[UR28][R42.64], R0 ;  /* 0x000000002a001986 */ /* 0x0041e8000c10111c */
[----:B0-----:R-:W2:Y:S04]  /*22ec30*/  LDL.LU.64 R42, [R1+0x45a8] ;  /* 0x0045a800012a7983 */ /* 0x001ea80000300a00 */
        /* <DEDUP_REMOVED lines=8> */
[C---:B------:R-:W-:Y:S02]  /*22ecc0*/  LOP3.LUT P5, RZ, R40.reuse, 0x8000000, RZ, 0xc0, !PT ;  /* 0x0800000028ff7812 */ /* 0x040fe400078ac0ff */
[C---:B------:R-:W-:Y:S02]  /*22ecd0*/  LOP3.LUT P2, RZ, R40.reuse, 0x10000000, RZ, 0xc0, !PT ;  /* 0x1000000028ff7812 */ /* 0x040fe4000784c0ff */
[----:B------:R-:W-:Y:S02]  /*22ece0*/  LOP3.LUT P1, RZ, R40, 0x20000000, RZ, 0xc0, !PT ;  /* 0x2000000028ff7812 */ /* 0x000fe4000782c0ff */
[----:B---3--:R-:W-:-:S05]  /*22ecf0*/  PRMT R0, R11, 0x7770, RZ ;  /* 0x000077700b007816 */ /* 0x008fca00000000ff */
[----:B----4-:R0:W-:Y:S04]  /*22ed00*/  @P4 STG.E.U8 desc[UR28][R44.64], R0 ;  /* 0x000000002c004986 */ /* 0x0101e8000c10111c */
[----:B0-----:R-:W3:Y:S01]  /*22ed10*/  LDL.LU.64 R44, [R1+0x45d0] ;  /* 0x0045d000012c7983 */ /* 0x001ee20000300a00 */
[----:B------:R-:W-:-:S03]  /*22ed20*/  LOP3.LUT P0, RZ, R41, 0x40, RZ, 0xc0, !PT ;  /* 0x0000004029ff7812 */ /* 0x000fc6000780c0ff */
[----:B------:R-:W4:Y:S10]  /*22ed30*/  LDL.LU.64 R48, [R1+0x45d8] ;  /* 0x0045d80001307983 */ /* 0x000f340000300a00 */
[----:B------:R-:W-:-:S02]  /*22ed40*/  @P0 LOP3.LUT R21, R21, 0x40000, RZ, 0xfc, !PT ;  /* 0x0004000015150812 */ /* 0x000fc400078efcff */
[----:B------:R-:W-:Y:S02]  /*22ed50*/  LOP3.LUT P0, RZ, R41, 0x20, RZ, 0xc0, !PT ;  /* 0x0000002029ff7812 */ /* 0x000fe4000780c0ff */
[----:B------:R-:W-:-:S11]  /*22ed60*/  LOP3.LUT R21, R21, 0xfff7ffff, RZ, 0xc0, !PT ;  /* 0xfff7ffff15157812 */ /* 0x000fd600078ec0ff */
[----:B------:R-:W-:Y:S02]  /*22ed70*/  @P0 LOP3.LUT R21, R21, 0x80000, RZ, 0xfc, !PT ;  /* 0x0008000015150812 */ /* 0x000fe400078efcff */
[----:B------:R-:W-:Y:S02]  /*22ed80*/  LOP3.LUT P0, RZ, R41, 0x10, RZ, 0xc0, !PT ;  /* 0x0000001029ff7812 */ /* 0x000fe4000780c0ff */
[----:B------:R-:W-:Y:S02]  /*22ed90*/  LOP3.LUT R21, R21, 0xffefffff, RZ, 0xc0, !PT ;  /* 0xffefffff15157812 */ /* 0x000fe400078ec0ff */
[----:B------:R-:W-:-:S09]  /*22eda0*/  PRMT R0, R11, 0x7771, RZ ;  /* 0x000077710b007816 */ /* 0x000fd200000000ff */
[----:B------:R-:W-:Y:S02]  /*22edb0*/  @P0 LOP3.LUT R21, R21, 0x100000, RZ, 0xfc, !PT ;  /* 0x0010000015150812 */ /* 0x000fe400078efcff */
[----:B------:R-:W-:Y:S02]  /*22edc0*/  LOP3.LUT P0, RZ, R41, 0x8, RZ, 0xc0, !PT ;  /* 0x0000000829ff7812 */ /* 0x000fe4000780c0ff */
[----:B------:R-:W-:Y:S01]  /*22edd0*/  LOP3.LUT R21, R21, 0xffdfffff, RZ, 0xc0, !PT ;  /* 0xffdfffff15157812 */ /* 0x000fe200078ec0ff */
[----:B--2---:R0:W-:Y:S10]  /*22ede0*/  @P5 STG.E.U8 desc[UR28][R42.64], R0 ;  /* 0x000000002a005986 */ /* 0x0041f4000c10111c */
[----:B------:R-:W-:-:S02]  /*22edf0*/  @P0 LOP3.LUT R21, R21, 0x200000, RZ, 0xfc, !PT ;  /* 0x0020000015150812 */ /* 0x000fc400078efcff */
[----:B------:R-:W-:Y:S01]  /*22ee00*/  LOP3.LUT P0, RZ, R41, 0x4, RZ, 0xc0, !PT ;  /* 0x0000000429ff7812 */ /* 0x000fe2000780c0ff */
[----:B0-----:R-:W2:Y:S04]  /*22ee10*/  LDL.LU.64 R42, [R1+0x45e0] ;  /* 0x0045e000012a7983 */ /* 0x001ea80000300a00 */
[----:B------:R-:W2:Y:S01]  /*22ee20*/  LDL.LU R7, [R1+0x2cc] ;  /* 0x0002cc0001077983 */ /* 0x000ea20000300800 */
[----:B------:R-:W-:-:S03]  /*22ee30*/  LOP3.LUT R21, R21, 0xffbfffff, RZ, 0xc0, !PT ;  /* 0xffbfffff15157812 */ /* 0x000fc600078ec0ff */
[----:B------:R-:W2:Y:S04]  /*22ee40*/  LDL.LU.64 R38, [R1+0x45e8] ;  /* 0x0045e80001267983 */ /* 0x000ea80000300a00 */
[----:B------:R-:W-:Y:S01]  /*22ee50*/  @P0 LOP3.LUT R21, R21, 0x400000, RZ, 0xfc, !PT ;  /* 0x0040000015150812 */ /* 0x000fe200078efcff */
[----:B------:R-:W2:Y:S01]  /*22ee60*/  LDL.LU.64 R36, [R1+0x45f0] ;  /* 0x0045f00001247983 */ /* 0x000ea20000300a00 */
[----:B------:R-:W-:Y:S02]  /*22ee70*/  LOP3.LUT P0, RZ, R41, 0x2, RZ, 0xc0, !PT ;  /* 0x0000000229ff7812 */ /* 0x000fe4000780c0ff */
[----:B------:R-:W-:Y:S01]  /*22ee80*/  LOP3.LUT R21, R21, 0xff7fffff, RZ, 0xc0, !PT ;  /* 0xff7fffff15157812 */ /* 0x000fe200078ec0ff */
[----:B------:R-:W2:Y:S01]  /*22ee90*/  LDL.LU.64 R34, [R1+0x45f8] ;  /* 0x0045f80001227983 */ /* 0x000ea20000300a00 */
[----:B------:R-:W-:-:S03]  /*22eea0*/  PRMT R0, R11, 0x7772, RZ ;  /* 0x000077720b007816 */ /* 0x000fc600000000ff */
[----:B------:R-:W2:Y:S06]  /*22eeb0*/  LDL.LU R6, [R1+0x2bc] ;  /* 0x0002bc0001067983 */ /* 0x000eac0000300800 */
[----:B------:R-:W-:Y:S01]  /*22eec0*/  @P0 LOP3.LUT R21, R21, 0x800000, RZ, 0xfc, !PT ;  /* 0x0080000015150812 */ /* 0x000fe200078efcff */
[----:B------:R0:W-:Y:S01]  /*22eed0*/  @P2 STG.E.U8 desc[UR28][R30.64], R0 ;  /* 0x000000001e002986 */ /* 0x0001e2000c10111c */
[----:B------:R-:W-:Y:S02]  /*22eee0*/  LOP3.LUT P0, RZ, R41, 0x1, RZ, 0xc0, !PT ;  /* 0x0000000129ff7812 */ /* 0x000fe4000780c0ff */
[----:B------:R-:W-:Y:S01]  /*22eef0*/  LOP3.LUT R21, R21, 0xfeffffff, RZ, 0xc0, !PT ;  /* 0xfeffffff15157812 */ /* 0x000fe200078ec0ff */
[----:B------:R-:W2:Y:S04]  /*22ef00*/  LDL.LU.64 R32, [R1+0x4600] ;  /* 0x0046000001207983 */ /* 0x000ea80000300a00 */
[----:B------:R-:W2:Y:S01]  /*22ef10*/  LDL.LU.64 R8, [R1+0x4608] ;  /* 0x0046080001087983 */ /* 0x000ea20000300a00 */
[----:B0-----:R-:W-:-:S03]  /*22ef20*/  PRMT R0, R11, 0x7773, RZ ;  /* 0x000077730b007816 */ /* 0x001fc600000000ff */
[----:B------:R-:W2:Y:S02]  /*22ef30*/  LDL.LU.64 R30, [R1+0x4610] ;  /* 0x00461000011e7983 */ /* 0x000ea40000300a00 */
[----:B------:R-:W-:Y:S02]  /*22ef40*/  @P0 LOP3.LUT R21, R21, 0x1000000, RZ, 0xfc, !PT ;  /* 0x0100000015150812 */ /* 0x000fe400078efcff */
[----:B------:R-:W-:Y:S02]  /*22ef50*/  LOP3.LUT P0, RZ, R40, 0x80000000, RZ, 0xc0, !PT ;  /* 0x8000000028ff7812 */ /* 0x000fe4000780c0ff */
[----:B------:R-:W-:Y:S01]  /*22ef60*/  LOP3.LUT R21, R21, 0xfdffffff, RZ, 0xc0, !PT ;  /* 0xfdffffff15157812 */ /* 0x000fe200078ec0ff */
[----:B------:R0:W-:Y:S10]  /*22ef70*/  @P1 STG.E.U8 desc[UR28][R2.64], R0 ;  /* 0x0000000002001986 */ /* 0x0001f4000c10111c */
[----:B------:R-:W-:-:S02]  /*22ef80*/  @P0 LOP3.LUT R21, R21, 0x2000000, RZ, 0xfc, !PT ;  /* 0x0200000015150812 */ /* 0x000fc400078efcff */
[----:B------:R-:W-:Y:S01]  /*22ef90*/  LOP3.LUT P0, RZ, R40, 0x40000000, RZ, 0xc0, !PT ;  /* 0x4000000028ff7812 */ /* 0x000fe2000780c0ff */
[----:B0-----:R-:W2:Y:S01]  /*22efa0*/  LDL.LU.64 R2, [R1+0x4618] ;  /* 0x0046180001027983 */ /* 0x001ea20000300a00 */
[----:B------:R-:W-:-:S03]  /*22efb0*/  PRMT R0, R29, 0x7770, RZ ;  /* 0x000077701d007816 */ /* 0x000fc600000000ff */
[----:B------:R-:W2:Y:S08]  /*22efc0*/  LDL.LU R11, [R1+0x2ac] ;  /* 0x0002ac00010b7983 */ /* 0x000eb00000300800 */
[----:B------:R0:W-:Y:S01]  /*22efd0*/  @P0 STG.E.U8 desc[UR28][R4.64], R0 ;  /* 0x0000000004000986 */ /* 0x0001e2000c10111c */
[----:B------:R-:W-:Y:S02]  /*22efe0*/  LOP3.LUT P0, RZ, R21, 0x2000000, RZ, 0xc0, !PT ;  /* 0x0200000015ff7812 */ /* 0x000fe4000780c0ff */
        /* <DEDUP_REMOVED lines=12> */
[C---:B------:R-:W-:Y:S02]  /*22f0b0*/  LOP3.LUT P6, RZ, R41.reuse, 0x80, RZ, 0xc0, !PT ;  /* 0x0000008029ff7812 */ /* 0x040fe400078cc0ff */
[C---:B------:R-:W-:Y:S02]  /*22f0c0*/  LOP3.LUT P3, RZ, R41.reuse, 0x100, RZ, 0xc0, !PT ;  /* 0x0000010029ff7812 */ /* 0x040fe4000786c0ff */
[C---:B------:R-:W-:Y:S02]  /*22f0d0*/  LOP3.LUT P4, RZ, R41.reuse, 0x200, RZ, 0xc0, !PT ;  /* 0x0000020029ff7812 */ /* 0x040fe4000788c0ff */
[C---:B------:R-:W-:Y:S02]  /*22f0e0*/  LOP3.LUT P5, RZ, R41.reuse, 0x400, RZ, 0xc0, !PT ;  /* 0x0000040029ff7812 */ /* 0x040fe400078ac0ff */
[----:B------:R-:W-:Y:S01]  /*22f0f0*/  LOP3.LUT P2, RZ, R41, 0x800, RZ, 0xc0, !PT ;  /* 0x0000080029ff7812 */ /* 0x000fe2000784c0ff */
[----:B0-----:R-:W4:Y:S01]  /*22f100*/  LDL.LU.64 R48, [R1+0x9fc8] ;  /* 0x009fc80001307983 */ /* 0x001f220000300a00 */
[----:B--2---:R-:W-:-:S05]  /*22f110*/  PRMT R0, R7, 0x7770, RZ ;  /* 0x0000777007007816 */ /* 0x004fca00000000ff */
        /* <DEDUP_REMOVED lines=31> */
[----:B------:R-:W4:Y:S04]  /*22f310*/  LDL.LU R3, [R1+0x29c] ;  /* 0x00029c0001037983 */ /* 0x000f280000300800 */
        /* <DEDUP_REMOVED lines=24> */
[C---:B------:R-:W-:Y:S02]  /*22f4a0*/  LOP3.LUT P0, RZ, R41.reuse, 0x80000, RZ, 0xc0, !PT ;  /* 0x0008000029ff7812 */ /* 0x040fe4000780c0ff */
[----:B------:R-:W-:Y:S01]  /*22f4b0*/  LOP3.LUT P2, RZ, R41, 0x8000, RZ, 0xc0, !PT ;  /* 0x0000800029ff7812 */ /* 0x000fe2000784c0ff */
[----:B---3--:R0:W-:Y:S04]  /*22f4c0*/  @P4 STG.E.U8 desc[UR28][R44.64], R0 ;  /* 0x000000002c004986 */ /* 0x0081e8000c10111c */
[----:B0-----:R-:W3:Y:S01]  /*22f4d0*/  LDL.LU.64 R44, [R1+0x4668] ;  /* 0x00466800012c7983 */ /* 0x001ee20000300a00 */
[----:B------:R-:W-:-:S02]  /*22f4e0*/  LOP3.LUT R21, R21, 0xfffeffff, RZ, 0xc0, !PT ;  /* 0xfffeffff15157812 */ /* 0x000fc400078ec0ff */
[----:B----4-:R-:W-:Y:S01]  /*22f4f0*/  PRMT R0, R3, 0x7770, RZ ;  /* 0x0000777003007816 */ /* 0x010fe200000000ff */
[----:B------:R-:W4:Y:S02]  /*22f500*/  LDL.LU.64 R38, [R1+0x4678] ;  /* 0x0046780001267983 */ /* 0x000f240000300a00 */
[----:B------:R-:W-:Y:S02]  /*22f510*/  @P0 LOP3.LUT R21, R21, 0x10000, RZ, 0xfc, !PT ;  /* 0x0001000015150812 */ /* 0x000fe400078efcff */
[C---:B------:R-:W-:Y:S01]  /*22f520*/  LOP3.LUT P1, RZ, R41.reuse, 0x10000, RZ, 0xc0, !PT ;  /* 0x0001000029ff7812 */ /* 0x040fe2000782c0ff */
[----:B------:R0:W-:Y:S01]  /*22f530*/  @P5 STG.E.U8 desc[UR28][R8.64], R0 ;  /* 0x0000000008005986 */ /* 0x0001e2000c10111c */
[----:B------:R-:W-:Y:S02]  /*22f540*/  LOP3.LUT P0, RZ, R41, 0x40000, RZ, 0xc0, !PT ;  /* 0x0004000029ff7812 */ /* 0x000fe4000780c0ff */
[----:B------:R-:W-:Y:S01]  /*22f550*/  LOP3.LUT R21, R21, 0xfffdffff, RZ, 0xc0, !PT ;  /* 0xfffdffff15157812 */ /* 0x000fe200078ec0ff */
[----:B------:R-:W4:Y:S01]  /*22f560*/  LDL.LU.64 R36, [R1+0x4680] ;  /* 0x0046800001247983 */ /* 0x000f220000300a00 */
[----:B0-----:R-:W-:-:S03]  /*22f570*/  PRMT R0, R3, 0x7771, RZ ;  /* 0x0000777103007816 */ /* 0x001fc600000000ff */
[----:B------:R-:W4:Y:S04]  /*22f580*/  LDL.LU.64 R34, [R1+0x4688] ;  /* 0x0046880001227983 */ /* 0x000f280000300a00 */
[----:B--2---:R0:W-:Y:S02]  /*22f590*/  @P2 STG.E.U8 desc[UR28][R30.64], R0 ;  /* 0x000000001e002986 */ /* 0x0041e4000c10111c */
[----:B------:R-:W-:Y:S02]  /*22f5a0*/  @P0 LOP3.LUT R21, R21, 0x20000, RZ, 0xfc, !PT ;  /* 0x0002000015150812 */ /* 0x000fe400078efcff */
[C---:B------:R-:W-:Y:S01]  /*22f5b0*/  LOP3.LUT P0, RZ, R41.reuse, 0x20000, RZ, 0xc0, !PT ;  /* 0x0002000029ff7812 */ /* 0x040fe2000780c0ff */
[----:B------:R-:W2:Y:S01]  /*22f5c0*/  LDL.LU.64 R32, [R1+0x4690] ;  /* 0x0046900001207983 */ /* 0x000ea20000300a00 */
[----:B------:R-:W-:-:S02]  /*22f5d0*/  LOP3.LUT P6, RZ, R41, 0x4000000, RZ, 0xc0, !PT ;  /* 0x0400000029ff7812 */ /* 0x000fc400078cc0ff */
[----:B0-----:R-:W-:Y:S01]  /*22f5e0*/  PRMT R0, R3, 0x7772, RZ ;  /* 0x0000777203007816 */ /* 0x001fe200000000ff */
[----:B------:R-:W2:Y:S01]  /*22f5f0*/  LDL.LU R11, [R1+0x260] ;  /* 0x00026000010b7983 */ /* 0x000ea20000300800 */
[C---:B------:R-:W-:Y:S02]  /*22f600*/  LOP3.LUT P3, RZ, R41.reuse, 0x8000000, RZ, 0xc0, !PT ;  /* 0x0800000029ff7812 */ /* 0x040fe4000786c0ff */
[C---:B------:R-:W-:Y:S01]  /*22f610*/  LOP3.LUT P4, RZ, R41.reuse, 0x10000000, RZ, 0xc0, !PT ;  /* 0x1000000029ff7812 */ /* 0x040fe2000788c0ff */
[----:B------:R0:W-:Y:S01]  /*22f620*/  @P1 STG.E.U8 desc[UR28][R6.64], R0 ;  /* 0x0000000006001986 */ /* 0x0001e2000c10111c */
[C---:B------:R-:W-:Y:S02]  /*22f630*/  LOP3.LUT P5, RZ, R41.reuse, 0x20000000, RZ, 0xc0, !PT ;  /* 0x2000000029ff7812 */ /* 0x040fe400078ac0ff */
[C---:B------:R-:W-:Y:S02]  /*22f640*/  LOP3.LUT P2, RZ, R41.reuse, 0x40000000, RZ, 0xc0, !PT ;  /* 0x4000000029ff7812 */ /* 0x040fe4000784c0ff */
[----:B------:R-:W-:-:S02]  /*22f650*/  LOP3.LUT P1, RZ, R41, 0x80000000, RZ, 0xc0, !PT ;  /* 0x8000000029ff7812 */ /* 0x000fc4000782c0ff */
[----:B------:R-:W4:Y:S04]  /*22f660*/  LDL.LU.64 R40, [R1+0x4670] ;  /* 0x0046700001287983 */ /* 0x000f280000300a00 */
[----:B------:R-:W2:Y:S01]  /*22f670*/  LDL.LU.64 R8, [R1+0x4698] ;  /* 0x0046980001087983 */ /* 0x000ea20000300a00 */
[----:B0-----:R-:W-:-:S03]  /*22f680*/  PRMT R0, R3, 0x7773, RZ ;  /* 0x0000777303007816 */ /* 0x001fc600000000ff */
[----:B------:R-:W2:Y:S04]  /*22f690*/  LDL.LU.64 R30, [R1+0x46a0] ;  /* 0x0046a000011e7983 */ /* 0x000ea80000300a00 */
[----:B------:R0:W-:Y:S01]  /*22f6a0*/  @P0 STG.E.U8 desc[UR28][R4.64], R0 ;  /* 0x0000000004000986 */ /* 0x0001e2000c10111c */
[----:B------:R-:W-:-:S03]  /*22f6b0*/  LOP3.LUT P0, RZ, R21, 0x20000, RZ, 0xc0, !PT ;  /* 0x0002000015ff7812 */ /* 0x000fc6000780c0ff */
[----:B------:R-:W2:Y:S04]  /*22f6c0*/  LDL.LU.64 R6, [R1+0x46a8] ;  /* 0x0046a80001067983 */ /* 0x000ea80000300a00 */
[----:B------:R-:W2:Y:S01]  /*22f6d0*/  LDL.LU.64 R2, [R1+0x46b0] ;  /* 0x0046b00001027983 */ /* 0x000ea20000300a00 */
[----:B0-----:R-:W-:-:S03]  /*22f6e0*/  PRMT R0, R16, 0x7770, RZ ;  /* 0x0000777010007816 */ /* 0x001fc600000000ff */
[----:B------:R-:W2:Y:S04]  /*22f6f0*/  LDL.LU R29, [R1+0x250] ;  /* 0x00025000011d7983 */ /* 0x000ea80000300800 */
[----:B------:R0:W-:Y:S01]  /*22f700*/  @P0 STG.E.U8 desc[UR28][R46.64], R0 ;  /* 0x000000002e000986 */ /* 0x0001e2000c10111c */
[----:B------:R-:W-:-:S03]  /*22f710*/  LOP3.LUT P0, RZ, R21, 0x10000, RZ, 0xc0, !PT ;  /* 0x0001000015ff7812 */ /* 0x000fc6000780c0ff */
[----:B------:R-:W2:Y:S04]  /*22f720*/  LDL.LU.64 R4, [R1+0x46b8] ;  /* 0x0046b80001047983 */ /* 0x000ea80000300a00 */
[----:B0-----:R-:W2:Y:S01]  /*22f730*/  LDL.LU.64 R46, [R1+0x46c0] ;  /* 0x0046c000012e7983 */ /* 0x001ea20000300a00 */
[----:B------:R-:W-:-:S05]  /*22f740*/  PRMT R0, R16, 0x7771, RZ ;  /* 0x0000777110007816 */ /* 0x000fca00000000ff */
        /* <DEDUP_REMOVED lines=18> */
[----:B0-----:R-:W-:Y:S02]  /*22f870*/  PRMT R0, R42, 0x7773, RZ ;  /* 0x000077732a007816 */ /* 0x001fe400000000ff */
[----:B------:R-:W2:Y:S09]  /*22f880*/  LDL.LU R42, [R1+0x9fb8] ;  /* 0x009fb800012a7983 */ /* 0x000eb20000300800 */
        /* <DEDUP_REMOVED lines=18> */
[----:B------:R-:W4:Y:S04]  /*22f9b0*/  LDL.LU R11, [R1+0x240] ;  /* 0x00024000010b7983 */ /* 0x000f280000300800 */
[----:B------:R-:W4:Y:S01]  /*22f9c0*/  LDL.LU.64 R4, [R1+0x46f8] ;  /* 0x0046f80001047983 */ /* 0x000f220000300a00 */
[----:B------:R-:W-:-:S03]  /*22f9d0*/  PRMT R0, R29, 0x7772, RZ ;  /* 0x000077721d007816 */ /* 0x000fc600000000ff */
[----:B------:R-:W4:Y:S01]  /*22f9e0*/  LDL.LU R16, [R1+0x230] ;  /* 0x0002300001107983 */ /* 0x000f220000300800 */
[C---:B--2---:R-:W-:Y:S02]  /*22f9f0*/  LOP3.LUT P4, RZ, R42.reuse, 0x1, RZ, 0xc0, !PT ;  /* 0x000000012aff7812 */ /* 0x044fe4000788c0ff */
[----:B------:R-:W-:Y:S02]  /*22fa00*/  LOP3.LUT P0, RZ, R42, 0x1000, RZ, 0xc0, !PT ;  /* 0x000010002aff7812 */ /* 0x000fe4000780c0ff */
[----:B------:R-:W-:-:S11]  /*22fa10*/  LOP3.LUT R21, R21, 0xfffffffb, RZ, 0xc0, !PT ;  /* 0xfffffffb15157812 */ /* 0x000fd600078ec0ff */
[----:B------:R-:W-:Y:S02]  /*22fa20*/  @P0 LOP3.LUT R21, R21, 0x4, RZ, 0xfc, !PT ;  /* 0x0000000415150812 */ /* 0x000fe400078efcff */
[----:B------:R-:W-:Y:S02]  /*22fa30*/  LOP3.LUT P0, RZ, R42, 0x800, RZ, 0xc0, !PT ;  /* 0x000008002aff7812 */ /* 0x000fe4000780c0ff */
[----:B------:R-:W-:Y:S01]  /*22fa40*/  LOP3.LUT R21, R21, 0xfffffff7, RZ, 0xc0, !PT ;  /* 0xfffffff715157812 */ /* 0x000fe200078ec0ff */
[----:B---3--:R0:W-:Y:S04]  /*22fa50*/  @P4 STG.E.U8 desc[UR28][R44.64], R0 ;  /* 0x000000002c004986 */ /* 0x0081e8000c10111c */
[----:B0-----:R-:W2:Y:S06]  /*22fa60*/  LDL.LU.64 R44, [R1+0x4700] ;  /* 0x00470000012c7983 */ /* 0x001eac0000300a00 */
[----:B------:R-:W-:-:S02]  /*22fa70*/  @P0 LOP3.LUT R21, R21, 0x8, RZ, 0xfc, !PT ;  /* 0x0000000815150812 */ /* 0x000fc400078efcff */
[C---:B------:R-:W-:Y:S02]  /*22fa80*/  LOP3.LUT P0, RZ, R42.reuse, 0x400, RZ, 0xc0, !PT ;  /* 0x000004002aff7812 */ /* 0x040fe4000780c0ff */
[----:B------:R-:W-:Y:S02]  /*22fa90*/  LOP3.LUT P5, RZ, R42, 0x2, RZ, 0xc0, !PT ;  /* 0x000000022aff7812 */ /* 0x000fe400078ac0ff */
[----:B------:R-:W-:Y:S02]  /*22faa0*/  LOP3.LUT R21, R21, 0xffffffef, RZ, 0xc0, !PT ;  /* 0xffffffef15157812 */ /* 0x000fe400078ec0ff */
[----:B------:R-:W-:-:S07]  /*22fab0*/  PRMT R0, R29, 0x7773, RZ ;  /* 0x000077731d007816 */ /* 0x000fce00000000ff */
[----:B------:R-:W-:Y:S02]  /*22fac0*/  @P0 LOP3.LUT R21, R21, 0x10, RZ, 0xfc, !PT ;  /* 0x0000001015150812 */ /* 0x000fe400078efcff */
[----:B------:R-:W-:Y:S01]  /*22fad0*/  LOP3.LUT P0, RZ, R42, 0x200, RZ, 0xc0, !PT ;  /* 0x000002002aff7812 */ /* 0x000fe2000780c0ff */
[----:B----4-:R0:W-:Y:S01]  /*22fae0*/  @P5 STG.E.U8 desc[UR28][R46.64], R0 ;  /* 0x000000002e005986 */ /* 0x0101e2000c10111c */
[----:B------:R-:W-:-:S03]  /*22faf0*/  LOP3.LUT R21, R21, 0xffffffdf, RZ, 0xc0, !PT ;  /* 0xffffffdf15157812 */ /* 0x000fc600078ec0ff */
[----:B0-----:R-:W3:Y:S08]  /*22fb00*/  LDL.LU.64 R46, [R1+0x4708] ;  /* 0x00470800012e7983 */ /* 0x001ef00000300a00 */
[----:B------:R-:W-:Y:S02]  /*22fb10*/  @P0 LOP3.LUT R21, R21, 0x20, RZ, 0xfc, !PT ;  /* 0x0000002015150812 */ /* 0x000fe400078efcff */
[----:B------:R-:W-:Y:S01]  /*22fb20*/  LOP3.LUT P0, RZ, R42, 0x100, RZ, 0xc0, !PT ;  /* 0x000001002aff7812 */ /* 0x000fe2000780c0ff */
[----:B------:R-:W4:Y:S01]  /*22fb30*/  LDL.LU.64 R40, [R1+0x4710] ;  /* 0x0047100001287983 */ /* 0x000f220000300a00 */
[----:B------:R-:W-:-:S03]  /*22fb40*/  LOP3.LUT R21, R21, 0xffffffbf, RZ, 0xc0, !PT ;  /* 0xffffffbf15157812 */ /* 0x000fc600078ec0ff */
[----:B------:R-:W4:Y:S04]  /*22fb50*/  LDL.LU R29, [R1+0x220] ;  /* 0x00022000011d7983 */ /* 0x000f280000300800 */
[----:B------:R-:W4:Y:S04]  /*22fb60*/  LDL.LU.64 R38, [R1+0x4718] ;  /* 0x0047180001267983 */ /* 0x000f280000300a00 */
[----:B------:R-:W-:Y:S01]  /*22fb70*/  @P0 LOP3.LUT R21, R21, 0x40, RZ, 0xfc, !PT ;  /* 0x0000004015150812 */ /* 0x000fe200078efcff */
[----:B------:R-:W4:Y:S01]  /*22fb80*/  LDL.LU.64 R36, [R1+0x4720] ;  /* 0x0047200001247983 */ /* 0x000f220000300a00 */
[----:B------:R-:W-:-:S02]  /*22fb90*/  LOP3.LUT P0, RZ, R42, 0x80, RZ, 0xc0, !PT ;  /* 0x000000802aff7812 */ /* 0x000fc4000780c0ff */
[----:B------:R-:W-:Y:S01]  /*22fba0*/  LOP3.LUT R21, R21, 0xffffff7f, RZ, 0xc0, !PT ;  /* 0xffffff7f15157812 */ /* 0x000fe200078ec0ff */
[----:B------:R-:W4:Y:S01]  /*22fbb0*/  LDL.LU.64 R34, [R1+0x4728] ;  /* 0x0047280001227983 */ /* 0x000f220000300a00 */
[C---:B------:R-:W-:Y:S02]  /*22fbc0*/  LOP3.LUT P2, RZ, R42.reuse, 0x4, RZ, 0xc0, !PT ;  /* 0x000000042aff7812 */ /* 0x040fe4000784c0ff */
[----:B------:R-:W-:Y:S01]  /*22fbd0*/  LOP3.LUT P1, RZ, R42, 0x8, RZ, 0xc0, !PT ;  /* 0x000000082aff7812 */ /* 0x000fe2000782c0ff */
[----:B------:R-:W4:Y:S01]  /*22fbe0*/  LDL.LU.64 R32, [R1+0x4730] ;  /* 0x0047300001207983 */ /* 0x000f220000300a00 */
[----:B------:R-:W-:-:S03]  /*22fbf0*/  PRMT R0, R11, 0x7770, RZ ;  /* 0x000077700b007816 */ /* 0x000fc600000000ff */
[----:B------:R-:W4:Y:S02]  /*22fc00*/  LDL.LU.64 R8, [R1+0x4738] ;  /* 0x0047380001087983 */ /* 0x000f240000300a00 */
        /* <DEDUP_REMOVED lines=21> */
[----:B------:R-:W-:-:S03]  /*22fd60*/  PRMT R0, R16, 0x7770, RZ ;  /* 0x0000777010007816 */ /* 0x000fc600000000ff */
[----:B------:R-:W4:Y:S06]  /*22fd70*/  LDL.LU R11, [R1+0x200] ;  /* 0x00020000010b7983 */ /* 0x000f2c0000300800 */
[----:B--2---:R0:W-:Y:S04]  /*22fd80*/  @P0 STG.E.U8 desc[UR28][R44.64], R0 ;  /* 0x000000002c000986 */ /* 0x0041e8000c10111c */
[----:B0-----:R-:W2:Y:S01]  /*22fd90*/  LDL.LU.64 R44, [R1+0x4760] ;  /* 0x00476000012c7983 */ /* 0x001ea20000300a00 */
[----:B------:R-:W-:-:S02]  /*22fda0*/  LOP3.LUT P0, RZ, R21, 0x80, RZ, 0xc0, !PT ;  /* 0x0000008015ff7812 */ /* 0x000fc4000780c0ff */
[----:B------:R-:W-:-:S11]  /*22fdb0*/  PRMT R0, R16, 0x7771, RZ ;  /* 0x0000777110007816 */ /* 0x000fd600000000ff */
[----:B---3--:R0:W-:Y:S01]  /*22fdc0*/  @P0 STG.E.U8 desc[UR28][R46.64], R0 ;  /* 0x000000002e000986 */ /* 0x0081e2000c10111c */
[C---:B------:R-:W-:Y:S02]  /*22fdd0*/  LOP3.LUT P0, RZ, R21.reuse, 0x40, RZ, 0xc0, !PT ;  /* 0x0000004015ff7812 */ /* 0x040fe4000780c0ff */
[----:B0-----:R-:W-:Y:S01]  /*22fde0*/  PRMT R0, R16, 0x7772, RZ ;  /* 0x0000777210007816 */ /* 0x001fe200000000ff */
[----:B------:R-:W3:Y:S10]  /*22fdf0*/  LDL.LU.64 R46, [R1+0x9fb0] ;  /* 0x009fb000012e7983 */ /* 0x000ef40000300a00 */
        /* <DEDUP_REMOVED lines=67> */
[----:B--2---:R0:W-:Y:S04]  /*230230*/  @P4 STG.E.U8 desc[UR28][R44.64], R0 ;  /* 0x000000002c004986 */ /* 0x0041e8000c10111c */
[----:B0-----:R-:W2:Y:S01]  /*230240*/  LDL.LU.64 R44, [R1+0x4798] ;  /* 0x00479800012c7983 */ /* 0x001ea20000300a00 */
[----:B------:R-:W-:-:S03]  /*230250*/  PRMT R0, R11, 0x7772, RZ ;  /* 0x000077720b007816 */ /* 0x000fc600000000ff */
[----:B------:R-:W-:Y:S01]  /*230260*/  @P0 LOP3.LUT R21, R21, 0x2, RZ, 0xfc, !PT ;  /* 0x0000000215150812 */ /* 0x000fe200078efcff */
[----:B------:R-:W2:Y:S04]  /*230270*/  LDL.LU R16, [R1+0x264] ;  /* 0x0002640001107983 */ /* 0x000ea80000300800 */
[----:B---3--:R0:W-:Y:S01]  /*230280*/  @P5 STG.E.U8 desc[UR28][R8.64], R0 ;  /* 0x0000000008005986 */ /* 0x0081e2000c10111c */
[----:B------:R-:W-:-:S03]  /*230290*/  LOP3.LUT P0, RZ, R42, 0x800000, RZ, 0xc0, !PT ;  /* 0x008000002aff7812 */ /* 0x000fc6000780c0ff */
[----:B------:R-:W3:Y:S04]  /*2302a0*/  LDL.LU.64 R40, [R1+0x47a8] ;  /* 0x0047a80001287983 */ /* 0x000ee80000300a00 */
[----:B------:R-:W3:Y:S01]  /*2302b0*/  LDL.LU.64 R38, [R1+0x47b0] ;  /* 0x0047b00001267983 */ /* 0x000ee20000300a00 */
[----:B0-----:R-:W-:-:S03]  /*2302c0*/  PRMT R0, R11, 0x7773, RZ ;  /* 0x000077730b007816 */ /* 0x001fc600000000ff */
[----:B------:R-:W3:Y:S04]  /*2302d0*/  LDL.LU.64 R36, [R1+0x47b8] ;  /* 0x0047b80001247983 */ /* 0x000ee80000300a00 */
[----:B----4-:R0:W-:Y:S04]  /*2302e0*/  @P2 STG.E.U8 desc[UR28][R30.64], R0 ;  /* 0x000000001e002986 */ /* 0x0101e8000c10111c */
[----:B------:R-:W4:Y:S04]  /*2302f0*/  LDL.LU R29, [R1+0x254] ;  /* 0x00025400011d7983 */ /* 0x000f280000300800 */
[----:B------:R-:W4:Y:S01]  /*230300*/  LDL.LU.64 R34, [R1+0x47c0] ;  /* 0x0047c00001227983 */ /* 0x000f220000300a00 */
[----:B0-----:R-:W-:-:S03]  /*230310*/  PRMT R0, R18, 0x7770, RZ ;  /* 0x0000777012007816 */ /* 0x001fc600000000ff */
[----:B------:R-:W4:Y:S04]  /*230320*/  LDL.LU.64 R32, [R1+0x47c8] ;  /* 0x0047c80001207983 */ /* 0x000f280000300a00 */
        /* <DEDUP_REMOVED lines=12> */
[----:B0-----:R-:W4:Y:S04]  /*2303f0*/  LDL.LU.64 R4, [R1+0x47f0] ;  /* 0x0047f00001047983 */ /* 0x001f280000300a00 */
[----:B------:R-:W3:Y:S01]  /*230400*/  LDL.LU.64 R20, [R1+0x47a0] ;  /* 0x0047a00001147983 */ /* 0x000ee20000300a00 */
[----:B------:R-:W-:-:S05]  /*230410*/  PRMT R0, R18, 0x7773, RZ ;  /* 0x0000777312007816 */ /* 0x000fca00000000ff */
[----:B--2---:R0:W-:Y:S04]  /*230420*/  @P0 STG.E.U8 desc[UR28][R44.64], R0 ;  /* 0x000000002c000986 */ /* 0x0041e8000c10111c */
[----:B0-----:R-:W2:Y:S01]  /*230430*/  LDL.LU.64 R44, [R1+0x47f8] ;  /* 0x0047f800012c7983 */ /* 0x001ea20000300a00 */
[----:B------:R-:W-:Y:S02]  /*230440*/  LOP3.LUT P0, RZ, R22, 0x80000000, RZ, 0xc0, !PT ;  /* 0x8000000016ff7812 */ /* 0x000fe4000780c0ff */
[----:B------:R-:W-:Y:S02]  /*230450*/  PRMT R0, R16, 0x7770, RZ ;  /* 0x0000777010007816 */ /* 0x000fe400000000ff */
[C---:B------:R-:W-:Y:S02]  /*230460*/  LOP3.LUT P6, RZ, R43.reuse, 0x1, RZ, 0xc0, !PT ;  /* 0x000000012bff7812 */ /* 0x040fe400078cc0ff */
[----:B------:R-:W-:-:S07]  /*230470*/  LOP3.LUT P3, RZ, R43, 0x2, RZ, 0xc0, !PT ;  /* 0x000000022bff7812 */ /* 0x000fce000786c0ff */
        /* <DEDUP_REMOVED lines=40> */
[----:B------:R-:W-:-:S03]  /*230700*/  LOP3.LUT P4, RZ, R43, 0x40, RZ, 0xc0, !PT ;  /* 0x000000402bff7812 */ /* 0x000fc6000788c0ff */
        /* <DEDUP_REMOVED lines=17> */
[----:B0-----:R-:W2:Y:S01]  /*230820*/  LDL.LU.64 R44, [R1+0x4838] ;  /* 0x00483800012c7983 */ /* 0x001ea20000300a00 */
[----:B------:R-:W-:Y:S02]  /*230830*/  @P0 LOP3.LUT R22, R22, 0x400000, RZ, 0xfc, !PT ;  /* 0x0040000016160812 */ /* 0x000fe400078efcff */
[C---:B------:R-:W-:Y:S01]  /*230840*/  LOP3.LUT P0, RZ, R43.reuse, 0x2000, RZ, 0xc0, !PT ;  /* 0x000020002bff7812 */ /* 0x040fe2000780c0ff */
[----:B------:R-:W2:Y:S01]  /*230850*/  LDL.LU R11, [R1+0x214] ;  /* 0x00021400010b7983 */ /* 0x000ea20000300800 */
[----:B------:R-:W-:Y:S02]  /*230860*/  LOP3.LUT R22, R22, 0xff7fffff, RZ, 0xc0, !PT ;  /* 0xff7fffff16167812 */ /* 0x000fe400078ec0ff */
[C---:B------:R-:W-:Y:S01]  /*230870*/  LOP3.LUT P5, RZ, R43.reuse, 0x80, RZ, 0xc0, !PT ;  /* 0x000000802bff7812 */ /* 0x040fe200078ac0ff */
[----:B------:R-:W2:Y:S01]  /*230880*/  LDL.LU.64 R20, [R1+0x4840] ;  /* 0x0048400001147983 */ /* 0x000ea20000300a00 */
[----:B------:R-:W-:-:S02]  /*230890*/  LOP3.LUT P2, RZ, R43, 0x100, RZ, 0xc0, !PT ;  /* 0x000001002bff7812 */ /* 0x000fc4000784c0ff */
[----:B------:R-:W-:Y:S01]  /*2308a0*/  PRMT R0, R8, 0x7771, RZ ;  /* 0x0000777108007816 */ /* 0x000fe200000000ff */
[----:B------:R-:W2:Y:S04]  /*2308b0*/  LDL.LU.64 R40, [R1+0x4848] ;  /* 0x0048480001287983 */ /* 0x000ea80000300a00 */
[----:B------:R-:W-:Y:S01]  /*2308c0*/  @P0 LOP3.LUT R22, R22, 0x800000, RZ, 0xfc, !PT ;  /* 0x0080000016160812 */ /* 0x000fe200078efcff */
[----:B------:R-:W2:Y:S01]  /*2308d0*/  LDL.LU.64 R38, [R1+0x4850] ;  /* 0x0048500001267983 */ /* 0x000ea20000300a00 */
[C---:B------:R-:W-:Y:S02]  /*2308e0*/  LOP3.LUT P0, RZ, R43.reuse, 0x1000, RZ, 0xc0, !PT ;  /* 0x000010002bff7812 */ /* 0x040fe4000780c0ff */
[----:B------:R-:W-:Y:S01]  /*2308f0*/  LOP3.LUT R22, R22, 0xfeffffff, RZ, 0xc0, !PT ;  /* 0xfeffffff16167812 */ /* 0x000fe200078ec0ff */
[----:B---3--:R0:W-:Y:S01]  /*230900*/  @P5 STG.E.U8 desc[UR28][R34.64], R0 ;  /* 0x0000000022005986 */ /* 0x0081e2000c10111c */
[----:B------:R-:W-:-:S03]  /*230910*/  LOP3.LUT P1, RZ, R43, 0x200, RZ, 0xc0, !PT ;  /* 0x000002002bff7812 */ /* 0x000fc6000782c0ff */
[----:B------:R-:W3:Y:S06]  /*230920*/  LDL.LU.64 R36, [R1+0x4858] ;  /* 0x0048580001247983 */ /* 0x000eec0000300a00 */
[----:B------:R-:W-:Y:S02]  /*230930*/  @P0 LOP3.LUT R22, R22, 0x1000000, RZ, 0xfc, !PT ;  /* 0x0100000016160812 */ /* 0x000fe400078efcff */
[----:B------:R-:W-:Y:S01]  /*230940*/  LOP3.LUT P0, RZ, R43, 0x800, RZ, 0xc0, !PT ;  /* 0x000008002bff7812 */ /* 0x000fe2000780c0ff */
[----:B0-----:R-:W3:Y:S01]  /*230950*/  LDL.LU.64 R34, [R1+0x4860] ;  /* 0x0048600001227983 */ /* 0x001ee20000300a00 */
[----:B------:R-:W-:-:S02]  /*230960*/  LOP3.LUT R22, R22, 0xfdffffff, RZ, 0xc0, !PT ;  /* 0xfdffffff16167812 */ /* 0x000fc400078ec0ff */
[----:B------:R-:W-:-:S05]  /*230970*/  PRMT R0, R8, 0x7772, RZ ;  /* 0x0000777208007816 */ /* 0x000fca00000000ff */
[----:B----4-:R0:W-:Y:S04]  /*230980*/  @P2 STG.E.U8 desc[UR28][R32.64], R0 ;  /* 0x0000000020002986 */ /* 0x0101e8000c10111c */
[----:B------:R-:W-:Y:S02]  /*230990*/  @P0 LOP3.LUT R22, R22, 0x2000000, RZ, 0xfc, !PT ;  /* 0x0200000016160812 */ /* 0x000fe400078efcff */
[----:B------:R-:W-:Y:S02]  /*2309a0*/  LOP3.LUT P0, RZ, R43, 0x400, RZ, 0xc0, !PT ;  /* 0x000004002bff7812 */ /* 0x000fe4000780c0ff */
[----:B0-----:R-:W-:Y:S01]  /*2309b0*/  PRMT R0, R8, 0x7773, RZ ;  /* 0x0000777308007816 */ /* 0x001fe200000000ff */
[----:B------:R-:W4:Y:S04]  /*2309c0*/  LDL.LU.64 R32, [R1+0x4868] ;  /* 0x0048680001207983 */ /* 0x000f280000300a00 */
[----:B------:R0:W-:Y:S04]  /*2309d0*/  @P1 STG.E.U8 desc[UR28][R30.64], R0 ;  /* 0x000000001e001986 */ /* 0x0001e8000c10111c */
[----:B------:R-:W4:Y:S01]  /*2309e0*/  LDL.LU.64 R8, [R1+0x4870] ;  /* 0x0048700001087983 */ /* 0x000f220000300a00 */
[----:B0-----:R-:W-:-:S03]  /*2309f0*/  PRMT R0, R29, 0x7770, RZ ;  /* 0x000077701d007816 */ /* 0x001fc600000000ff */
[----:B------:R-:W4:Y:S04]  /*230a00*/  LDL.LU.64 R30, [R1+0x4878] ;  /* 0x00487800011e7983 */ /* 0x000f280000300a00 */
        /* <DEDUP_REMOVED lines=8> */
[----:B------:R0:W-:Y:S01]  /*230a90*/  @P0 STG.E.U8 desc[UR28][R4.64], R0 ;  /* 0x0000000004000986 */ /* 0x0001e2000c10111c */
[----:B------:R-:W-:-:S02]  /*230aa0*/  LOP3.LUT P0, RZ, R22, 0x800000, RZ, 0xc0, !PT ;  /* 0x0080000016ff7812 */ /* 0x000fc4000780c0ff */
[----:B0-----:R-:W-:Y:S01]  /*230ab0*/  PRMT R0, R29, 0x7773, RZ ;  /* 0x000077731d007816 */ /* 0x001fe200000000ff */
[----:B------:R-:W4:Y:S10]  /*230ac0*/  LDL.LU.64 R4, [R1+0x4890] ;  /* 0x0048900001047983 */ /* 0x000f340000300a00 */
        /* <DEDUP_REMOVED lines=15> */
[C---:B------:R-:W-:Y:S02]  /*230bc0*/  LOP3.LUT P6, RZ, R43.reuse, 0x80000, RZ, 0xc0, !PT ;  /* 0x000800002bff7812 */ /* 0x040fe400078cc0ff */
[C---:B------:R-:W-:Y:S02]  /*230bd0*/  LOP3.LUT P3, RZ, R43.reuse, 0x100000, RZ, 0xc0, !PT ;  /* 0x001000002bff7812 */ /* 0x040fe4000786c0ff */
[C---:B------:R-:W-:Y:S02]  /*230be0*/  LOP3.LUT P4, RZ, R43.reuse, 0x200000, RZ, 0xc0, !PT ;  /* 0x002000002bff7812 */ /* 0x040fe4000788c0ff */
[C---:B------:R-:W-:Y:S02]  /*230bf0*/  LOP3.LUT P5, RZ, R43.reuse, 0x400000, RZ, 0xc0, !PT ;  /* 0x004000002bff7812 */ /* 0x040fe400078ac0ff */
[----:B------:R-:W-:-:S02]  /*230c00*/  LOP3.LUT P2, RZ, R43, 0x800000, RZ, 0xc0, !PT ;  /* 0x008000002bff7812 */ /* 0x000fc4000784c0ff */
[----:B------:R-:W-:Y:S02]  /*230c10*/  LOP3.LUT P1, RZ, R43, 0x1000000, RZ, 0xc0, !PT ;  /* 0x010000002bff7812 */ /* 0x000fe4000782c0ff */
[----:B--2---:R-:W-:-:S05]  /*230c20*/  PRMT R0, R44, 0x7770, RZ ;  /* 0x000077702c007816 */ /* 0x004fca00000000ff */
[----:B------:R0:W-:Y:S02]  /*230c30*/  @P0 STG.E.U8 desc[UR28][R34.64], R0 ;  /* 0x0000000022000986 */ /* 0x0001e4000c10111c */
[----:B0-----:R-:W-:-:S05]  /*230c40*/  PRMT R0, R44, 0x7771, RZ ;  /* 0x000077712c007816 */ /* 0x001fca00000000ff */
[----:B----4-:R0:W-:Y:S02]  /*230c50*/  @P6 STG.E.U8 desc[UR28][R32.64], R0 ;  /* 0x0000000020006986 */ /* 0x0101e4000c10111c */
[----:B0-----:R-:W-:-:S05]  /*230c60*/  PRMT R0, R44, 0x7772, RZ ;  /* 0x000077722c007816 */ /* 0x001fca00000000ff */
[----:B------:R0:W-:Y:S02]  /*230c70*/  @P3 STG.E.U8 desc[UR28][R8.64], R0 ;  /* 0x0000000008003986 */ /* 0x0001e4000c10111c */
[----:B0-----:R-:W-:Y:S02]  /*230c80*/  PRMT R0, R44, 0x7773, RZ ;  /* 0x000077732c007816 */ /* 0x001fe400000000ff */
[----:B------:R-:W2:Y:S04]  /*230c90*/  LDL.LU R44, [R1+0x9f9c] ;  /* 0x009f9c00012c7983 */ /* 0x000ea80000300800 */
[----:B------:R0:W-:Y:S02]  /*230ca0*/  @P4 STG.E.U8 desc[UR28][R30.64], R0 ;  /* 0x000000001e004986 */ /* 0x0001e4000c10111c */
[----:B0-----:R-:W-:-:S05]  /*230cb0*/  PRMT R0, R45, 0x7770, RZ ;  /* 0x000077702d007816 */ /* 0x001fca00000000ff */
[----:B------:R0:W-:Y:S02]  /*230cc0*/  @P5 STG.E.U8 desc[UR28][R6.64], R0 ;  /* 0x0000000006005986 */ /* 0x0001e4000c10111c */
[----:B0-----:R-:W-:-:S05]  /*230cd0*/  PRMT R0, R45, 0x7771, RZ ;  /* 0x000077712d007816 */ /* 0x001fca00000000ff */
[----:B------:R0:W-:Y:S02]  /*230ce0*/  @P2 STG.E.U8 desc[UR28][R2.64], R0 ;  /* 0x0000000002002986 */ /* 0x0001e4000c10111c */
[----:B0-----:R-:W-:-:S05]  /*230cf0*/  PRMT R0, R45, 0x7772, RZ ;  /* 0x000077722d007816 */ /* 0x001fca00000000ff */
[----:B------:R0:W-:Y:S04]  /*230d00*/  @P1 STG.E.U8 desc[UR28][R4.64], R0 ;  /* 0x0000000004001986 */ /* 0x0001e8000c10111c */
[----:B0-----:R-:W3:Y:S04]  /*230d10*/  LDL.LU.64 R4, [R1+0x4898] ;  /* 0x0048980001047983 */ /* 0x001ee80000300a00 */
[----:B------:R-:W4:Y:S04]  /*230d20*/  LDL.LU.64 R32, [R1+0x48a0] ;  /* 0x0048a00001207983 */ /* 0x000f280000300a00 */
[----:B------:R-:W4:Y:S04]  /*230d30*/  LDL.LU.64 R8, [R1+0x48a8] ;  /* 0x0048a80001087983 */ /* 0x000f280000300a00 */
[----:B------:R-:W4:Y:S04]  /*230d40*/  LDL.LU.64 R30, [R1+0x48b0] ;  /* 0x0048b000011e7983 */ /* 0x000f280000300a00 */
[----:B------:R-:W4:Y:S04]  /*230d50*/  LDL.LU R29, [R1+0x268] ;  /* 0x00026800011d7983 */ /* 0x000f280000300800 */
[----:B------:R-:W4:Y:S01]  /*230d60*/  LDL.LU.64 R6, [R1+0x48b8] ;  /* 0x0048b80001067983 */ /* 0x000f220000300a00 */
[----:B------:R-:W-:-:S03]  /*230d70*/  PRMT R0, R45, 0x7773, RZ ;  /* 0x000077732d007816 */ /* 0x000fc600000000ff */
[----:B------:R-:W4:Y:S01]  /*230d80*/  LDL.LU R18, [R1+0x258] ;  /* 0x0002580001127983 */ /* 0x000f220000300800 */
[----:B------:R-:W-:-:S03]  /*230d90*/  LOP3.LUT P4, RZ, R43, 0x2000000, RZ, 0xc0, !PT ;  /* 0x020000002bff7812 */ /* 0x000fc6000788c0ff */
[----:B------:R-:W4:Y:S04]  /*230da0*/  LDL.LU R45, [R1+0x9f98] ;  /* 0x009f9800012d7983 */ /* 0x000f280000300800 */
[----:B------:R-:W4:Y:S01]  /*230db0*/  LDL.LU.64 R2, [R1+0x48c0] ;  /* 0x0048c00001027983 */ /* 0x000f220000300a00 */
[----:B------:R-:W-:Y:S02]  /*230dc0*/  LOP3.LUT R22, R22, 0xfffffbff, RZ, 0xc0, !PT ;  /* 0xfffffbff16167812 */ /* 0x000fe400078ec0ff */
[C---:B------:R-:W-:Y:S02]  /*230dd0*/  LOP3.LUT P5, RZ, R43.reuse, 0x4000000, RZ, 0xc0, !PT ;  /* 0x040000002bff7812 */ /* 0x040fe400078ac0ff */
[C---:B------:R-:W-:Y:S02]  /*230de0*/  LOP3.LUT P2, RZ, R43.reuse, 0x8000000, RZ, 0xc0, !PT ;  /* 0x080000002bff7812 */ /* 0x040fe4000784c0ff */
[----:B------:R-:W-:Y:S01]  /*230df0*/  LOP3.LUT P1, RZ, R43, 0x10000000, RZ, 0xc0, !PT ;  /* 0x100000002bff7812 */ /* 0x000fe2000782c0ff */
[----:B---3--:R0:W-:Y:S04]  /*230e00*/  @P4 STG.E.U8 desc[UR28][R4.64], R0 ;  /* 0x0000000004004986 */ /* 0x0081e8000c10111c */
[----:B0-----:R-:W3:Y:S01]  /*230e10*/  LDL.LU.64 R4, [R1+0x48c8] ;  /* 0x0048c80001047983 */ /* 0x001ee20000300a00 */
[----:B--2---:R-:W-:-:S13]  /*230e20*/  LOP3.LUT P0, RZ, R44, 0x20, RZ, 0xc0, !PT ;  /* 0x000000202cff7812 */ /* 0x004fda000780c0ff */
        /* <DEDUP_REMOVED lines=23> */
[----:B------:R-:W2:Y:S04]  /*230fa0*/  LDL.LU.64 R42, [R1+0x48d0] ;  /* 0x0048d000012a7983 */ /* 0x000ea80000300a00 */
[----:B------:R-:W2:Y:S04]  /*230fb0*/  LDL.LU.64 R20, [R1+0x48d8] ;  /* 0x0048d80001147983 */ /* 0x000ea80000300a00 */
[----:B------:R-:W2:Y:S04]  /*230fc0*/  LDL.LU R16, [R1+0x248] ;  /* 0x0002480001107983 */ /* 0x000ea80000300800 */
[----:B------:R-:W2:Y:S04]  /*230fd0*/  LDL.LU.64 R40, [R1+0x48e0] ;  /* 0x0048e00001287983 */ /* 0x000ea80000300a00 */
[----:B------:R-:W2:Y:S01]  /*230fe0*/  LDL.LU.64 R38, [R1+0x48e8] ;  /* 0x0048e80001267983 */ /* 0x000ea20000300a00 */
[----:B----4-:R-:W-:-:S03]  /*230ff0*/  PRMT R0, R29, 0x7770, RZ ;  /* 0x000077701d007816 */ /* 0x010fc600000000ff */
[----:B------:R-:W4:Y:S04]  /*231000*/  LDL.LU.64 R36, [R1+0x48f0] ;  /* 0x0048f00001247983 */ /* 0x000f280000300a00 */
[----:B------:R0:W-:Y:S04]  /*231010*/  @P5 STG.E.U8 desc[UR28][R32.64], R0 ;  /* 0x0000000020005986 */ /* 0x0001e8000c10111c */
[----:B------:R-:W4:Y:S04]  /*231020*/  LDL.LU R11, [R1+0x238] ;  /* 0x00023800010b7983 */ /* 0x000f280000300800 */
[----:B------:R-:W4:Y:S01]  /*231030*/  LDL.LU.64 R34, [R1+0x48f8] ;  /* 0x0048f80001227983 */ /* 0x000f220000300a00 */
[----:B0-----:R-:W-:-:S03]  /*231040*/  PRMT R0, R29, 0x7771, RZ ;  /* 0x000077711d007816 */ /* 0x001fc600000000ff */
[----:B------:R-:W4:Y:S04]  /*231050*/  LDL.LU.64 R32, [R1+0x4900] ;  /* 0x0049000001207983 */ /* 0x000f280000300a00 */
[----:B------:R0:W-:Y:S02]  /*231060*/  @P2 STG.E.U8 desc[UR28][R8.64], R0 ;  /* 0x0000000008002986 */ /* 0x0001e4000c10111c */
        /* <DEDUP_REMOVED lines=14> */
[----:B---3--:R0:W-:Y:S04]  /*231150*/  @P0 STG.E.U8 desc[UR28][R4.64], R0 ;  /* 0x0000000004000986 */ /* 0x0081e8000c10111c */
[----:B0-----:R-:W3:Y:S01]  /*231160*/  LDL.LU.64 R4, [R1+0x4928] ;  /* 0x0049280001047983 */ /* 0x001ee20000300a00 */
        /* <DEDUP_REMOVED lines=62> */
[----:B------:R-:W-:-:S02]  /*231550*/  LOP3.LUT R22, R22, 0xffffffbf, RZ, 0xc0, !PT ;  /* 0xffffffbf16167812 */ /* 0x000fc400078ec0ff */
[----:B------:R-:W-:Y:S01]  /*231560*/  LOP3.LUT P5, RZ, R44, 0x2000, RZ, 0xc0, !PT ;  /* 0x000020002cff7812 */ /* 0x000fe200078ac0ff */
[----:B------:R-:W2:Y:S01]  /*231570*/  LDL.LU.64 R40, [R1+0x4978] ;  /* 0x0049780001287983 */ /* 0x000ea20000300a00 */
[----:B------:R-:W-:Y:S02]  /*231580*/  @P0 LOP3.LUT R22, R22, 0x40, RZ, 0xfc, !PT ;  /* 0x0000004016160812 */ /* 0x000fe400078efcff */
[----:B------:R-:W-:Y:S01]  /*231590*/  LOP3.LUT P0, RZ, R44, 0x80000, RZ, 0xc0, !PT ;  /* 0x000800002cff7812 */ /* 0x000fe2000780c0ff */
[----:B------:R-:W2:Y:S01]  /*2315a0*/  LDL.LU.64 R38, [R1+0x4980] ;  /* 0x0049800001267983 */ /* 0x000ea20000300a00 */
[----:B------:R-:W-:Y:S02]  /*2315b0*/  LOP3.LUT R22, R22, 0xffffff7f, RZ, 0xc0, !PT ;  /* 0xffffff7f16167812 */ /* 0x000fe400078ec0ff */
[----:B------:R-:W-:Y:S01]  /*2315c0*/  LOP3.LUT P2, RZ, R44, 0x4000, RZ, 0xc0, !PT ;  /* 0x000040002cff7812 */ /* 0x000fe2000784c0ff */
[----:B------:R-:W2:Y:S01]  /*2315d0*/  LDL.LU.64 R36, [R1+0x4988] ;  /* 0x0049880001247983 */ /* 0x000ea20000300a00 */
[----:B------:R-:W-:-:S02]  /*2315e0*/  PRMT R0, R29, 0x7773, RZ ;  /* 0x000077731d007816 */ /* 0x000fc400000000ff */
[----:B------:R-:W-:Y:S01]  /*2315f0*/  LOP3.LUT P1, RZ, R44, 0x8000, RZ, 0xc0, !PT ;  /* 0x000080002cff7812 */ /* 0x000fe2000782c0ff */
[----:B------:R-:W2:Y:S04]  /*231600*/  LDL.LU.64 R34, [R1+0x4990] ;  /* 0x0049900001227983 */ /* 0x000ea80000300a00 */
[----:B------:R-:W-:Y:S02]  /*231610*/  @P0 LOP3.LUT R22, R22, 0x80, RZ, 0xfc, !PT ;  /* 0x0000008016160812 */ /* 0x000fe400078efcff */
[----:B------:R-:W-:Y:S02]  /*231620*/  LOP3.LUT P0, RZ, R44, 0x40000, RZ, 0xc0, !PT ;  /* 0x000400002cff7812 */ /* 0x000fe4000780c0ff */
[----:B------:R-:W-:Y:S01]  /*231630*/  LOP3.LUT R22, R22, 0xfffffeff, RZ, 0xc0, !PT ;  /* 0xfffffeff16167812 */ /* 0x000fe200078ec0ff */
[----:B---3--:R0:W-:Y:S10]  /*231640*/  @P5 STG.E.U8 desc[UR28][R32.64], R0 ;  /* 0x0000000020005986 */ /* 0x0081f4000c10111c */
[----:B------:R-:W-:-:S02]  /*231650*/  @P0 LOP3.LUT R22, R22, 0x100, RZ, 0xfc, !PT ;  /* 0x0000010016160812 */ /* 0x000fc400078efcff */
[----:B------:R-:W-:Y:S01]  /*231660*/  LOP3.LUT P0, RZ, R44, 0x20000, RZ, 0xc0, !PT ;  /* 0x000200002cff7812 */ /* 0x000fe2000780c0ff */
[----:B0-----:R-:W3:Y:S01]  /*231670*/  LDL.LU.64 R32, [R1+0x4998] ;  /* 0x0049980001207983 */ /* 0x001ee20000300a00 */
[----:B------:R-:W-:Y:S02]  /*231680*/  LOP3.LUT R22, R22, 0xfffffdff, RZ, 0xc0, !PT ;  /* 0xfffffdff16167812 */ /* 0x000fe400078ec0ff */
[----:B----4-:R-:W-:-:S05]  /*231690*/  PRMT R0, R11, 0x7770, RZ ;  /* 0x000077700b007816 */ /* 0x010fca00000000ff */
        /* <DEDUP_REMOVED lines=15> */
[----:B------:R-:W4:Y:S04]  /*231790*/  LDL.LU.64 R2, [R1+0x49b8] ;  /* 0x0049b80001027983 */ /* 0x000f280000300a00 */
[----:B------:R-:W4:Y:S06]  /*2317a0*/  LDL.LU R11, [R1+0x25c] ;  /* 0x00025c00010b7983 */ /* 0x000f2c0000300800 */
[----:B--2---:R0:W-:Y:S01]  /*2317b0*/  @P0 STG.E.U8 desc[UR28][R4.64], R0 ;  /* 0x0000000004000986 */ /* 0x0041e2000c10111c */
[----:B------:R-:W-:-:S02]  /*2317c0*/  LOP3.LUT P0, RZ, R22, 0x80, RZ, 0xc0, !PT ;  /* 0x0000008016ff7812 */ /* 0x000fc4000780c0ff */
[----:B0-----:R-:W-:Y:S01]  /*2317d0*/  PRMT R0, R45, 0x7771, RZ ;  /* 0x000077712d007816 */ /* 0x001fe200000000ff */
[----:B------:R-:W2:Y:S10]  /*2317e0*/  LDL.LU.64 R4, [R1+0x49c0] ;  /* 0x0049c00001047983 */ /* 0x000eb40000300a00 */
[----:B------:R0:W-:Y:S01]  /*2317f0*/  @P0 STG.E.U8 desc[UR28][R42.64], R0 ;  /* 0x000000002a000986 */ /* 0x0001e2000c10111c */
[----:B------:R-:W-:-:S02]  /*231800*/  LOP3.LUT P0, RZ, R22, 0x40, RZ, 0xc0, !PT ;  /* 0x0000004016ff7812 */ /* 0x000fc4000780c0ff */
[----:B0-----:R-:W-:-:S11]  /*231810*/  PRMT R0, R45, 0x7772, RZ ;  /* 0x000077722d007816 */ /* 0x001fd600000000ff */
[----:B------:R0:W-:Y:S02]  /*231820*/  @P0 STG.E.U8 desc[UR28][R20.64], R0 ;  /* 0x0000000014000986 */ /* 0x0001e4000c10111c */
[----:B0-----:R-:W-:Y:S02]  /*231830*/  PRMT R0, R45, 0x7773, RZ ;  /* 0x000077732d007816 */ /* 0x001fe400000000ff */
[----:B------:R-:W4:Y:S01]  /*231840*/  LDL.LU R45, [R1+0x9f94] ;  /* 0x009f9400012d7983 */ /* 0x000f220000300800 */
[----:B------:R-:W-:-:S13]  /*231850*/  LOP3.LUT P0, RZ, R22, 0x20, RZ, 0xc0, !PT ;  /* 0x0000002016ff7812 */ /* 0x000fda000780c0ff */
        /* <DEDUP_REMOVED lines=13> */
[----:B0-----:R-:W-:Y:S02]  /*231930*/  PRMT R0, R46, 0x7773, RZ ;  /* 0x000077732e007816 */ /* 0x001fe400000000ff */
[C---:B------:R-:W-:Y:S01]  /*231940*/  LOP3.LUT P5, RZ, R44.reuse, 0x10000000, RZ, 0xc0, !PT ;  /* 0x100000002cff7812 */ /* 0x040fe200078ac0ff */
[----:B------:R-:W2:Y:S04]  /*231950*/  LDL.LU R46, [R1+0x9f90] ;  /* 0x009f9000012e7983 */ /* 0x000ea80000300800 */
[----:B---3--:R4:W-:Y:S01]  /*231960*/  @P6 STG.E.U8 desc[UR28][R32.64], R0 ;  /* 0x0000000020006986 */ /* 0x0089e2000c10111c */
        /* <DEDUP_REMOVED lines=155> */
[----:B------:R-:W2:Y:S01]  /*232320*/  LDL.LU R29, [R1+0x1d0] ;  /* 0x0001d000011d7983 */ /* 0x000ea20000300800 */
[----:B------:R-:W-:-:S02]  /*232330*/  LOP3.LUT P0, RZ, R45, 0x1000000, RZ, 0xc0, !PT ;  /* 0x010000002dff7812 */ /* 0x000fc4000780c0ff */
[----:B------:R-:W-:Y:S01]  /*232340*/  LOP3.LUT R23, R23, 0xfeffffff, RZ, 0xc0, !PT ;  /* 0xfeffffff17177812 */ /* 0x000fe200078ec0ff */
[----:B------:R-:W2:Y:S01]  /*232350*/  LDL.LU.64 R34, [R1+0x4ac0] ;  /* 0x004ac00001227983 */ /* 0x000ea20000300a00 */
        /* <DEDUP_REMOVED lines=10> */
[----:B---3--:R0:W-:Y:S02]  /*232400*/  @P2 STG.E.U8 desc[UR28][R8.64], R0 ;  /* 0x0000000008002986 */ /* 0x0081e4000c10111c */
[----:B0-----:R-:W-:Y:S02]  /*232410*/  PRMT R0, R11, 0x7773, RZ ;  /* 0x000077730b007816 */ /* 0x001fe400000000ff */
[----:B------:R-:W3:Y:S04]  /*232420*/  LDL.LU.64 R8, [R1+0x4ad0] ;  /* 0x004ad00001087983 */ /* 0x000ee80000300a00 */
[----:B------:R0:W-:Y:S02]  /*232430*/  @P1 STG.E.U8 desc[UR28][R30.64], R0 ;  /* 0x000000001e001986 */ /* 0x0001e4000c10111c */
[----:B0-----:R-:W-:-:S02]  /*232440*/  PRMT R0, R18, 0x7770, RZ ;  /* 0x0000777012007816 */ /* 0x001fc400000000ff */
[----:B------:R-:W3:Y:S04]  /*232450*/  LDL.LU.64 R30, [R1+0x4ad8] ;  /* 0x004ad800011e7983 */ /* 0x000ee80000300a00 */
[----:B------:R0:W-:Y:S01]  /*232460*/  @P0 STG.E.U8 desc[UR28][R6.64], R0 ;  /* 0x0000000006000986 */ /* 0x0001e2000c10111c */
[----:B------:R-:W-:-:S03]  /*232470*/  LOP3.LUT P0, RZ, R23, 0x2000000, RZ, 0xc0, !PT ;  /* 0x0200000017ff7812 */ /* 0x000fc6000780c0ff */
[----:B------:R-:W3:Y:S01]  /*232480*/  LDL.LU R11, [R1+0x1c0] ;  /* 0x0001c000010b7983 */ /* 0x000ee20000300800 */
[----:B0-----:R-:W-:-:S03]  /*232490*/  PRMT R0, R18, 0x7771, RZ ;  /* 0x0000777112007816 */ /* 0x001fc600000000ff */
[----:B------:R-:W3:Y:S06]  /*2324a0*/  LDL.LU.64 R6, [R1+0x4ae0] ;  /* 0x004ae00001067983 */ /* 0x000eec0000300a00 */
[----:B------:R0:W-:Y:S01]  /*2324b0*/  @P0 STG.E.U8 desc[UR28][R2.64], R0 ;  /* 0x0000000002000986 */ /* 0x0001e2000c10111c */
[----:B------:R-:W-:-:S03]  /*2324c0*/  LOP3.LUT P0, RZ, R23, 0x1000000, RZ, 0xc0, !PT ;  /* 0x0100000017ff7812 */ /* 0x000fc6000780c0ff */
[----:B0-----:R-:W3:Y:S01]  /*2324d0*/  LDL.LU.64 R2, [R1+0x4ae8] ;  /* 0x004ae80001027983 */ /* 0x001ee20000300a00 */
        /* <DEDUP_REMOVED lines=20> */
[----:B------:R-:W-:Y:S02]  /*232620*/  LOP3.LUT P3, RZ, R46, 0x1, RZ, 0xc0, !PT ;  /* 0x000000012eff7812 */ /* 0x000fe4000786c0ff */
[----:B0-----:R-:W-:-:S07]  /*232630*/  PRMT R0, R29, 0x7770, RZ ;  /* 0x000077701d007816 */ /* 0x001fce00000000ff */
[----:B------:R0:W-:Y:S01]  /*232640*/  @P0 STG.E.U8 desc[UR28][R34.64], R0 ;  /* 0x0000000022000986 */ /* 0x0001e2000c10111c */
[----:B------:R-:W-:Y:S02]  /*232650*/  LOP3.LUT P4, RZ, R46, 0x2, RZ, 0xc0, !PT ;  /* 0x000000022eff7812 */ /* 0x000fe4000788c0ff */
[----:B0-----:R-:W-:-:S05]  /*232660*/  PRMT R0, R29, 0x7771, RZ ;  /* 0x000077711d007816 */ /* 0x001fca00000000ff */
[----:B----4-:R0:W-:Y:S01]  /*232670*/  @P6 STG.E.U8 desc[UR28][R32.64], R0 ;  /* 0x0000000020006986 */ /* 0x0101e2000c10111c */
[----:B------:R-:W-:Y:S02]  /*232680*/  LOP3.LUT P5, RZ, R46, 0x4, RZ, 0xc0, !PT ;  /* 0x000000042eff7812 */ /* 0x000fe400078ac0ff */
[----:B0-----:R-:W-:-:S05]  /*232690*/  PRMT R0, R29, 0x7772, RZ ;  /* 0x000077721d007816 */ /* 0x001fca00000000ff */
[----:B---3--:R0:W-:Y:S01]  /*2326a0*/  @P3 STG.E.U8 desc[UR28][R8.64], R0 ;  /* 0x0000000008003986 */ /* 0x0081e2000c10111c */
        /* <DEDUP_REMOVED lines=40> */
[----:B------:R-:W2:Y:S04]  /*232930*/  LDL.LU.64 R40, [R1+0x4b40] ;  /* 0x004b400001287983 */ /* 0x000ea80000300a00 */
[----:B------:R-:W2:Y:S01]  /*232940*/  LDL.LU R11, [R1+0x190] ;  /* 0x00019000010b7983 */ /* 0x000ea20000300800 */
[----:B------:R-:W-:-:S03]  /*232950*/  LOP3.LUT R23, R23, 0xffff7fff, RZ, 0xc0, !PT ;  /* 0xffff7fff17177812 */ /* 0x000fc600078ec0ff */
[----:B------:R-:W2:Y:S04]  /*232960*/  LDL.LU.64 R38, [R1+0x4b48] ;  /* 0x004b480001267983 */ /* 0x000ea80000300a00 */
[----:B------:R-:W-:Y:S01]  /*232970*/  @P0 LOP3.LUT R23, R23, 0x8000, RZ, 0xfc, !PT ;  /* 0x0000800017170812 */ /* 0x000fe200078efcff */
[----:B------:R-:W2:Y:S01]  /*232980*/  LDL.LU.64 R36, [R1+0x4b50] ;  /* 0x004b500001247983 */ /* 0x000ea20000300a00 */
[C---:B------:R-:W-:Y:S02]  /*232990*/  LOP3.LUT P0, RZ, R46.reuse, 0x800, RZ, 0xc0, !PT ;  /* 0x000008002eff7812 */ /* 0x040fe4000780c0ff */
[----:B------:R-:W-:Y:S02]  /*2329a0*/  LOP3.LUT R23, R23, 0xfffeffff, RZ, 0xc0, !PT ;  /* 0xfffeffff17177812 */ /* 0x000fe400078ec0ff */
[----:B------:R-:W-:-:S02]  /*2329b0*/  LOP3.LUT P5, RZ, R46, 0x40, RZ, 0xc0, !PT ;  /* 0x000000402eff7812 */ /* 0x000fc400078ac0ff */
[----:B------:R-:W-:Y:S02]  /*2329c0*/  LOP3.LUT P2, RZ, R46, 0x80, RZ, 0xc0, !PT ;  /* 0x000000802eff7812 */ /* 0x000fe4000784c0ff */
        /* <DEDUP_REMOVED lines=78> */
[----:B--2---:R0:W-:Y:S02]  /*232eb0*/  @P4 STG.E.U8 desc[UR28][R4.64], R0 ;  /* 0x0000000004004986 */ /* 0x0041e4000c10111c */
[----:B0-----:R-:W-:-:S02]  /*232ec0*/  PRMT R0, R48, 0x7773, RZ ;  /* 0x0000777330007816 */ /* 0x001fc400000000ff */
[----:B------:R-:W2:Y:S04]  /*232ed0*/  LDL.LU R48, [R1+0x9f80] ;  /* 0x009f800001307983 */ /* 0x000ea80000300800 */
[----:B------:R-:W2:Y:S01]  /*232ee0*/  LDL.LU.64 R4, [R1+0x4bc0] ;  /* 0x004bc00001047983 */ /* 0x000ea20000300a00 */
[----:B---3--:R-:W-:-:S03]  /*232ef0*/  LOP3.LUT P0, RZ, R47, 0x10, RZ, 0xc0, !PT ;  /* 0x000000102fff7812 */ /* 0x008fc6000780c0ff */
[----:B------:R-:W3:Y:S04]  /*232f00*/  LDL.LU.64 R44, [R1+0x4bc8] ;  /* 0x004bc800012c7983 */ /* 0x000ee80000300a00 */
[----:B------:R-:W3:Y:S04]  /*232f10*/  LDL.LU.64 R42, [R1+0x4bd0] ;  /* 0x004bd000012a7983 */ /* 0x000ee80000300a00 */
[----:B------:R-:W3:Y:S02]  /*232f20*/  LDL.LU.64 R20, [R1+0x4bd8] ;  /* 0x004bd80001147983 */ /* 0x000ee40000300a00 */
[----:B------:R-:W-:-:S02]  /*232f30*/  @P0 LOP3.LUT R23, R23, 0x4, RZ, 0xfc, !PT ;  /* 0x0000000417170812 */ /* 0x000fc400078efcff */
[----:B------:R-:W-:Y:S01]  /*232f40*/  LOP3.LUT P0, RZ, R47, 0x8, RZ, 0xc0, !PT ;  /* 0x000000082fff7812 */ /* 0x000fe2000780c0ff */
[----:B------:R-:W3:Y:S01]  /*232f50*/  LDL.LU R34, [R1+0x1c4] ;  /* 0x0001c40001227983 */ /* 0x000ee20000300800 */
[----:B------:R-:W-:-:S03]  /*232f60*/  LOP3.LUT R23, R23, 0xfffffff7, RZ, 0xc0, !PT ;  /* 0xfffffff717177812 */ /* 0x000fc600078ec0ff */
[----:B------:R-:W3:Y:S04]  /*232f70*/  LDL.LU.64 R40, [R1+0x4be0] ;  /* 0x004be00001287983 */ /* 0x000ee80000300a00 */
[----:B------:R-:W3:Y:S04]  /*232f80*/  LDL.LU.64 R38, [R1+0x4be8] ;  /* 0x004be80001267983 */ /* 0x000ee80000300a00 */
[----:B------:R-:W-:Y:S01]  /*232f90*/  @P0 LOP3.LUT R23, R23, 0x8, RZ, 0xfc, !PT ;  /* 0x0000000817170812 */ /* 0x000fe200078efcff */
[----:B----4-:R0:W-:Y:S01]  /*232fa0*/  @P5 STG.E.U8 desc[UR28][R36.64], R0 ;  /* 0x0000000024005986 */ /* 0x0101e2000c10111c */
[----:B------:R-:W-:-:S02]  /*232fb0*/  LOP3.LUT P0, RZ, R47, 0x4, RZ, 0xc0, !PT ;  /* 0x000000042fff7812 */ /* 0x000fc4000780c0ff */
[----:B------:R-:W-:Y:S01]  /*232fc0*/  LOP3.LUT R23, R23, 0xffffffef, RZ, 0xc0, !PT ;  /* 0xffffffef17177812 */ /* 0x000fe200078ec0ff */
[----:B------:R-:W4:Y:S01]  /*232fd0*/  LDL.LU R11, [R1+0x1b4] ;  /* 0x0001b400010b7983 */ /* 0x000f220000300800 */
[----:B0-----:R-:W-:-:S03]  /*232fe0*/  PRMT R0, R6, 0x7770, RZ ;  /* 0x0000777006007816 */ /* 0x001fc600000000ff */
[----:B------:R-:W4:Y:S06]  /*232ff0*/  LDL.LU.64 R36, [R1+0x4bf0] ;  /* 0x004bf00001247983 */ /* 0x000f2c0000300a00 */
        /* <DEDUP_REMOVED lines=96> */
[----:B------:R-:W2:Y:S04]  /*233600*/  LDL.LU.64 R20, [R1+0x4c68] ;  /* 0x004c680001147983 */ /* 0x000ea80000300a00 */
[----:B------:R-:W2:Y:S01]  /*233610*/  LDL.LU.64 R40, [R1+0x4c70] ;  /* 0x004c700001287983 */ /* 0x000ea20000300a00 */
[----:B------:R-:W-:-:S02]  /*233620*/  LOP3.LUT R24, R24, 0xbfffffff, RZ, 0xc0, !PT ;  /* 0xbfffffff18187812 */ /* 0x000fc400078ec0ff */
[----:B------:R-:W-:Y:S01]  /*233630*/  LOP3.LUT R23, R23, 0xfffffffe, RZ, 0xc0, !PT ;  /* 0xfffffffe17177812 */ /* 0x000fe200078ec0ff */
        /* <DEDUP_REMOVED lines=8> */
[C---:B------:R-:W-:Y:S02]  /*2336c0*/  LOP3.LUT P0, RZ, R47.reuse, 0x20000, RZ, 0xc0, !PT ;  /* 0x000200002fff7812 */ /* 0x040fe4000780c0ff */
[----:B------:R-:W-:Y:S02]  /*2336d0*/  LOP3.LUT P2, RZ, R47, 0x2000, RZ, 0xc0, !PT ;  /* 0x000020002fff7812 */ /* 0x000fe4000784c0ff */
        /* <DEDUP_REMOVED lines=36> */
[----:B------:R-:W2:Y:S01]  /*233920*/  LDL.LU R48, [R1+0x9f7c] ;  /* 0x009f7c0001307983 */ /* 0x000ea20000300800 */
        /* <DEDUP_REMOVED lines=14> */
[----:B0-----:R-:W-:Y:S02]  /*233a10*/  PRMT R0, R49, 0x7773, RZ ;  /* 0x0000777331007816 */ /* 0x001fe400000000ff */
[C---:B------:R-:W-:Y:S01]  /*233a20*/  LOP3.LUT P2, RZ, R47.reuse, 0x10000000, RZ, 0xc0, !PT ;  /* 0x100000002fff7812 */ /* 0x040fe2000784c0ff */
[----:B------:R-:W3:Y:S04]  /*233a30*/  LDL.LU R49, [R1+0x9f78] ;  /* 0x009f780001317983 */ /* 0x000ee80000300800 */
[----:B----4-:R2:W-:Y:S01]  /*233a40*/  @P3 STG.E.U8 desc[UR28][R8.64], R0 ;  /* 0x0000000008003986 */ /* 0x0105e2000c10111c */
[----:B------:R-:W-:-:S02]  /*233a50*/  LOP3.LUT P1, RZ, R47, 0x20000000, RZ, 0xc0, !PT ;  /* 0x200000002fff7812 */ /* 0x000fc4000782c0ff */
        /* <DEDUP_REMOVED lines=9> */
[----:B0-----:R-:W4:Y:S04]  /*233af0*/  LDL.LU.64 R4, [R1+0x4cc0] ;  /* 0x004cc00001047983 */ /* 0x001f280000300a00 */
[----:B------:R-:W3:Y:S04]  /*233b00*/  LDL.LU.64 R32, [R1+0x4cc8] ;  /* 0x004cc80001207983 */ /* 0x000ee80000300a00 */
[----:B------:R-:W3:Y:S04]  /*233b10*/  LDL.LU.64 R8, [R1+0x4cd0] ;  /* 0x004cd00001087983 */ /* 0x000ee80000300a00 */
[----:B------:R-:W2:Y:S04]  /*233b20*/  LDL.LU R11, [R1+0x1d8] ;  /* 0x0001d800010b7983 */ /* 0x000ea80000300800 */
[----:B------:R-:W3:Y:S04]  /*233b30*/  LDL.LU.64 R30, [R1+0x4cd8] ;  /* 0x004cd800011e7983 */ /* 0x000ee80000300a00 */
[----:B------:R-:W3:Y:S04]  /*233b40*/  LDL.LU.64 R6, [R1+0x4ce0] ;  /* 0x004ce00001067983 */ /* 0x000ee80000300a00 */
[----:B------:R-:W3:Y:S04]  /*233b50*/  LDL.LU.64 R2, [R1+0x4ce8] ;  /* 0x004ce80001027983 */ /* 0x000ee80000300a00 */
[----:B------:R-:W3:Y:S01]  /*233b60*/  LDL.LU R16, [R1+0x1c8] ;  /* 0x0001c80001107983 */ /* 0x000ee20000300800 */
[----:B------:R-:W-:-:S02]  /*233b70*/  LOP3.LUT P4, RZ, R47, 0x40000000, RZ, 0xc0, !PT ;  /* 0x400000002fff7812 */ /* 0x000fc4000788c0ff */
[----:B------:R-:W-:Y:S02]  /*233b80*/  LOP3.LUT R24, R24, 0xfffbffff, RZ, 0xc0, !PT ;  /* 0xfffbffff18187812 */ /* 0x000fe400078ec0ff */
[----:B------:R-:W-:Y:S02]  /*233b90*/  LOP3.LUT P5, RZ, R47, 0x80000000, RZ, 0xc0, !PT ;  /* 0x800000002fff7812 */ /* 0x000fe400078ac0ff */
[----:B--2---:R-:W-:-:S07]  /*233ba0*/  PRMT R0, R11, 0x7770, RZ ;  /* 0x000077700b007816 */ /* 0x004fce00000000ff */
[----:B----4-:R0:W-:Y:S04]  /*233bb0*/  @P4 STG.E.U8 desc[UR28][R4.64], R0 ;  /* 0x0000000004004986 */ /* 0x0101e8000c10111c */
[----:B0-----:R-:W2:Y:S01]  /*233bc0*/  LDL.LU.64 R4, [R1+0x4cf0] ;  /* 0x004cf00001047983 */ /* 0x001ea20000300a00 */
[----:B------:R-:W-:-:S03]  /*233bd0*/  LOP3.LUT P0, RZ, R48, 0x400, RZ, 0xc0, !PT ;  /* 0x0000040030ff7812 */ /* 0x000fc6000780c0ff */
[----:B------:R-:W4:Y:S04]  /*233be0*/  LDL.LU R29, [R1+0x1b8] ;  /* 0x0001b800011d7983 */ /* 0x000f280000300800 */
[----:B------:R-:W4:Y:S04]  /*233bf0*/  LDL.LU.64 R42, [R1+0x4cf8] ;  /* 0x004cf800012a7983 */ /* 0x000f280000300a00 */
[----:B------:R-:W4:Y:S02]  /*233c00*/  LDL.LU.64 R20, [R1+0x4d00] ;  /* 0x004d000001147983 */ /* 0x000f240000300a00 */
[----:B------:R-:W-:-:S02]  /*233c10*/  @P0 LOP3.LUT R24, R24, 0x40000, RZ, 0xfc, !PT ;  /* 0x0004000018180812 */ /* 0x000fc400078efcff */
[----:B------:R-:W-:Y:S01]  /*233c20*/  LOP3.LUT P0, RZ, R48, 0x200, RZ, 0xc0, !PT ;  /* 0x0000020030ff7812 */ /* 0x000fe2000780c0ff */
        /* <DEDUP_REMOVED lines=20> */
[----:B---3--:R0:W-:Y:S01]  /*233d70*/  @P5 STG.E.U8 desc[UR28][R32.64], R0 ;  /* 0x0000000020005986 */ /* 0x0081e2000c10111c */
[----:B------:R-:W-:-:S09]  /*233d80*/  LOP3.LUT P1, RZ, R48, 0x2, RZ, 0xc0, !PT ;  /* 0x0000000230ff7812 */ /* 0x000fd2000782c0ff */
[----:B------:R-:W-:Y:S02]  /*233d90*/  @P0 LOP3.LUT R24, R24, 0x1000000, RZ, 0xfc, !PT ;  /* 0x0100000018180812 */ /* 0x000fe400078efcff */
[----:B0-----:R-:W-:Y:S02]  /*233da0*/  PRMT R0, R11, 0x7772, RZ ;  /* 0x000077720b007816 */ /* 0x001fe400000000ff */
[----:B------:R-:W-:-:S03]  /*233db0*/  LOP3.LUT P0, RZ, R48, 0x8, RZ, 0xc0, !PT ;  /* 0x0000000830ff7812 */ /* 0x000fc6000780c0ff */
[----:B------:R0:W-:Y:S01]  /*233dc0*/  @P2 STG.E.U8 desc[UR28][R8.64], R0 ;  /* 0x0000000008002986 */ /* 0x0001e2000c10111c */
[----:B------:R-:W-:Y:S02]  /*233dd0*/  LOP3.LUT R24, R24, 0xfdffffff, RZ, 0xc0, !PT ;  /* 0xfdffffff18187812 */ /* 0x000fe400078ec0ff */
[----:B0-----:R-:W-:Y:S02]  /*233de0*/  PRMT R0, R11, 0x7773, RZ ;  /* 0x000077730b007816 */ /* 0x001fe400000000ff */
[----:B------:R-:W3:Y:S04]  /*233df0*/  LDL.LU R11, [R1+0x1a8] ;  /* 0x0001a800010b7983 */ /* 0x000ee80000300800 */
[----:B------:R-:W3:Y:S01]  /*233e00*/  LDL.LU.64 R36, [R1+0x4d48] ;  /* 0x004d480001247983 */ /* 0x000ee20000300a00 */
[----:B------:R-:W-:-:S02]  /*233e10*/  @P0 LOP3.LUT R24, R24, 0x2000000, RZ, 0xfc, !PT ;  /* 0x0200000018180812 */ /* 0x000fc400078efcff */
[----:B------:R-:W-:Y:S01]  /*233e20*/  LOP3.LUT P0, RZ, R48, 0x4, RZ, 0xc0, !PT ;  /* 0x0000000430ff7812 */ /* 0x000fe2000780c0ff */
[----:B------:R-:W3:Y:S04]  /*233e30*/  LDL.LU.64 R34, [R1+0x4d58] ;  /* 0x004d580001227983 */ /* 0x000ee80000300a00 */
[----:B------:R0:W-:Y:S04]  /*233e40*/  @P1 STG.E.U8 desc[UR28][R30.64], R0 ;  /* 0x000000001e001986 */ /* 0x0001e8000c10111c */
[----:B------:R-:W3:Y:S04]  /*233e50*/  LDL.LU.64 R32, [R1+0x4d80] ;  /* 0x004d800001207983 */ /* 0x000ee80000300a00 */
[----:B------:R-:W3:Y:S01]  /*233e60*/  LDL.LU.64 R8, [R1+0x4d90] ;  /* 0x004d900001087983 */ /* 0x000ee20000300a00 */
[----:B0-----:R-:W-:-:S03]  /*233e70*/  PRMT R0, R16, 0x7770, RZ ;  /* 0x0000777010007816 */ /* 0x001fc600000000ff */
[----:B------:R-:W3:Y:S04]  /*233e80*/  LDL.LU.64 R30, [R1+0x4da0] ;  /* 0x004da000011e7983 */ /* 0x000ee80000300a00 */
[----:B------:R0:W-:Y:S01]  /*233e90*/  @P0 STG.E.U8 desc[UR28][R6.64], R0 ;  /* 0x0000000006000986 */ /* 0x0001e2000c10111c */
[----:B------:R-:W-:Y:S02]  /*233ea0*/  LOP3.LUT P0, RZ, R24, 0x2000000, RZ, 0xc0, !PT ;  /* 0x0200000018ff7812 */ /* 0x000fe4000780c0ff */
        /* <DEDUP_REMOVED lines=26> */
[----:B---3--:R0:W-:Y:S01]  /*234050*/  @P0 STG.E.U8 desc[UR28][R36.64], R0 ;  /* 0x0000000024000986 */ /* 0x0081e2000c10111c */
        /* <DEDUP_REMOVED lines=90> */
[----:B0-----:R-:W-:Y:S02]  /*234600*/  PRMT R0, R17, 0x7773, RZ ;  /* 0x0000777311007816 */ /* 0x001fe400000000ff */
        /* <DEDUP_REMOVED lines=61> */
[----:B------:R-:W-:Y:S02]  /*2349e0*/  LOP3.LUT P0, RZ, R49, 0x800, RZ, 0xc0, !PT ;  /* 0x0000080031ff7812 */ /* 0x000fe4000780c0ff */
[----:B------:R-:W-:Y:S02]  /*2349f0*/  PRMT R0, R29, 0x7773, RZ ;  /* 0x000077731d007816 */ /* 0x000fe400000000ff */
[----:B------:R-:W2:Y:S01]  /*234a00*/  LDL.LU R29, [R1+0x19c] ;  /* 0x00019c00011d7983 */ /* 0x000ea20000300800 */
[----:B------:R-:W-:-:S03]  /*234a10*/  LOP3.LUT R24, R24, 0xffffff7f, RZ, 0xc0, !PT ;  /* 0xffffff7f18187812 */ /* 0x000fc600078ec0ff */
[----:B------:R-:W2:Y:S04]  /*234a20*/  LDL.LU.64 R40, [R1+0x4ec0] ;  /* 0x004ec00001287983 */ /* 0x000ea80000300a00 */
[----:B------:R-:W2:Y:S01]  /*234a30*/  LDL.LU.64 R38, [R1+0x4ec8] ;  /* 0x004ec80001267983 */ /* 0x000ea20000300a00 */
[----:B------:R-:W-:Y:S02]  /*234a40*/  @P0 LOP3.LUT R24, R24, 0x80, RZ, 0xfc, !PT ;  /* 0x0000008018180812 */ /* 0x000fe400078efcff */
[C---:B------:R-:W-:Y:S01]  /*234a50*/  LOP3.LUT P0, RZ, R49.reuse, 0x400, RZ, 0xc0, !PT ;  /* 0x0000040031ff7812 */ /* 0x040fe2000780c0ff */
[----:B------:R-:W2:Y:S01]  /*234a60*/  LDL.LU.64 R36, [R1+0x4ed0] ;  /* 0x004ed00001247983 */ /* 0x000ea20000300a00 */
[----:B------:R-:W-:Y:S02]  /*234a70*/  LOP3.LUT R24, R24, 0xfffffeff, RZ, 0xc0, !PT ;  /* 0xfffffeff18187812 */ /* 0x000fe400078ec0ff */
[C---:B------:R-:W-:Y:S01]  /*234a80*/  LOP3.LUT P5, RZ, R49.reuse, 0x20, RZ, 0xc0, !PT ;  /* 0x0000002031ff7812 */ /* 0x040fe200078ac0ff */
[----:B------:R-:W2:Y:S01]  /*234a90*/  LDL.LU.64 R34, [R1+0x4ed8] ;  /* 0x004ed80001227983 */ /* 0x000ea20000300a00 */
[----:B------:R-:W-:-:S07]  /*234aa0*/  LOP3.LUT P2, RZ, R49, 0x40, RZ, 0xc0, !PT ;  /* 0x0000004031ff7812 */ /* 0x000fce000784c0ff */
[----:B------:R-:W-:Y:S02]  /*234ab0*/  @P0 LOP3.LUT R24, R24, 0x100, RZ, 0xfc, !PT ;  /* 0x0000010018180812 */ /* 0x000fe400078efcff */
[C---:B------:R-:W-:Y:S02]  /*234ac0*/  LOP3.LUT P0, RZ, R49.reuse, 0x200, RZ, 0xc0, !PT ;  /* 0x0000020031ff7812 */ /* 0x040fe4000780c0ff */
[----:B------:R-:W-:Y:S01]  /*234ad0*/  LOP3.LUT P1, RZ, R49, 0x80, RZ, 0xc0, !PT ;  /* 0x0000008031ff7812 */ /* 0x000fe2000782c0ff */
[----:B---3--:R4:W-:Y:S01]  /*234ae0*/  @P5 STG.E.U8 desc[UR28][R32.64], R0 ;  /* 0x0000000020005986 */ /* 0x0089e2000c10111c */
        /* <DEDUP_REMOVED lines=69> */
[----:B------:R-:W-:Y:S02]  /*234f40*/  LOP3.LUT R24, R24, 0xfffffffe, RZ, 0xc0, !PT ;  /* 0xfffffffe18187812 */ /* 0x000fe400078ec0ff */
[C---:B------:R-:W-:Y:S02]  /*234f50*/  LOP3.LUT P5, RZ, R49.reuse, 0x1000000, RZ, 0xc0, !PT ;  /* 0x0100000031ff7812 */ /* 0x040fe400078ac0ff */
[C---:B------:R-:W-:Y:S02]  /*234f60*/  LOP3.LUT P2, RZ, R49.reuse, 0x2000000, RZ, 0xc0, !PT ;  /* 0x0200000031ff7812 */ /* 0x040fe4000784c0ff */
        /* <DEDUP_REMOVED lines=10> */
[----:B------:R-:W-:-:S03]  /*235010*/  LOP3.LUT R25, R25, 0xf7ffffff, RZ, 0xc0, !PT ;  /* 0xf7ffffff19197812 */ /* 0x000fc600078ec0ff */
[----:B------:R-:W3:Y:S01]  /*235020*/  LDL.LU.64 R38, [R1+0x4f60] ;  /* 0x004f600001267983 */ /* 0x000ee20000300a00 */
[----:B------:R-:W-:-:S03]  /*235030*/  PRMT R0, R11, 0x7772, RZ ;  /* 0x000077720b007816 */ /* 0x000fc600000000ff */
[----:B------:R-:W3:Y:S04]  /*235040*/  LDL.LU R29, [R1+0x140] ;  /* 0x00014000011d7983 */ /* 0x000ee80000300800 */
[----:B------:R-:W-:Y:S01]  /*235050*/  @P0 LOP3.LUT R25, R25, 0x8000000, RZ, 0xfc, !PT ;  /* 0x0800000019190812 */ /* 0x000fe200078efcff */
[----:B------:R-:W3:Y:S01]  /*235060*/  LDL.LU.64 R36, [R1+0x4f68] ;  /* 0x004f680001247983 */ /* 0x000ee20000300a00 */
[----:B------:R-:W-:Y:S02]  /*235070*/  LOP3.LUT P0, RZ, R17, 0x2, RZ, 0xc0, !PT ;  /* 0x0000000211ff7812 */ /* 0x000fe4000780c0ff */
[----:B------:R-:W-:Y:S01]  /*235080*/  LOP3.LUT R25, R25, 0xefffffff, RZ, 0xc0, !PT ;  /* 0xefffffff19197812 */ /* 0x000fe200078ec0ff */
[----:B----4-:R0:W-:Y:S04]  /*235090*/  @P5 STG.E.U8 desc[UR28][R32.64], R0 ;  /* 0x0000000020005986 */ /* 0x0101e8000c10111c */
[----:B------:R-:W4:Y:S06]  /*2350a0*/  LDL.LU.64 R34, [R1+0x4f70] ;  /* 0x004f700001227983 */ /* 0x000f2c0000300a00 */
        /* <DEDUP_REMOVED lines=11> */
[----:B0-----:R-:W-:Y:S02]  /*235160*/  PRMT R0, R11, 0x7773, RZ ;  /* 0x000077730b007816 */ /* 0x001fe400000000ff */
[----:B------:R-:W4:Y:S09]  /*235170*/  LDL.LU R11, [R1+0x130] ;  /* 0x00013000010b7983 */ /* 0x000f320000300800 */
[----:B------:R-:W-:Y:S01]  /*235180*/  @P0 LOP3.LUT R24, R24, 0x1, RZ, 0xfc, !PT ;  /* 0x0000000118180812 */ /* 0x000fe200078efcff */
[----:B------:R0:W-:Y:S01]  /*235190*/  @P2 STG.E.U8 desc[UR28][R8.64], R0 ;  /* 0x0000000008002986 */ /* 0x0001e2000c10111c */
[----:B------:R-:W-:-:S02]  /*2351a0*/  LOP3.LUT P0, RZ, R49, 0x10000000, RZ, 0xc0, !PT ;  /* 0x1000000031ff7812 */ /* 0x000fc4000780c0ff */
[----:B------:R-:W-:Y:S01]  /*2351b0*/  LOP3.LUT R24, R24, 0xfffffffd, RZ, 0xc0, !PT ;  /* 0xfffffffd18187812 */ /* 0x000fe200078ec0ff */
[----:B------:R-:W4:Y:S01]  /*2351c0*/  LDL.LU.64 R32, [R1+0x4f78] ;  /* 0x004f780001207983 */ /* 0x000f220000300a00 */
[----:B0-----:R-:W-:-:S03]  /*2351d0*/  PRMT R0, R18, 0x7770, RZ ;  /* 0x0000777012007816 */ /* 0x001fc600000000ff */
[----:B------:R-:W4:Y:S06]  /*2351e0*/  LDL.LU.64 R8, [R1+0x4f80] ;  /* 0x004f800001087983 */ /* 0x000f2c0000300a00 */
[----:B------:R-:W-:Y:S02]  /*2351f0*/  @P0 LOP3.LUT R24, R24, 0x2, RZ, 0xfc, !PT ;  /* 0x0000000218180812 */ /* 0x000fe400078efcff */
[----:B------:R-:W-:Y:S01]  /*235200*/  LOP3.LUT P0, RZ, R49, 0x8000000, RZ, 0xc0, !PT ;  /* 0x0800000031ff7812 */ /* 0x000fe2000780c0ff */
[----:B------:R0:W-:Y:S02]  /*235210*/  @P1 STG.E.U8 desc[UR28][R30.64], R0 ;  /* 0x000000001e001986 */ /* 0x0001e4000c10111c */
[----:B0-----:R-:W-:-:S02]  /*235220*/  PRMT R0, R18, 0x7771, RZ ;  /* 0x0000777112007816 */ /* 0x001fc400000000ff */
[----:B------:R-:W4:Y:S08]  /*235230*/  LDL.LU.64 R30, [R1+0x4f88] ;  /* 0x004f8800011e7983 */ /* 0x000f300000300a00 */
        /* <DEDUP_REMOVED lines=76> */
[----:B------:R-:W-:Y:S02]  /*235700*/  LOP3.LUT P2, RZ, R17, 0x1000, RZ, 0xc0, !PT ;  /* 0x0000100011ff7812 */ /* 0x000fe4000784c0ff */
[----:B--2---:R-:W-:-:S05]  /*235710*/  PRMT R0, R11, 0x7770, RZ ;  /* 0x000077700b007816 */ /* 0x004fca00000000ff */
[----:B------:R0:W-:Y:S04]  /*235720*/  @P4 STG.E.U8 desc[UR28][R4.64], R0 ;  /* 0x0000000004004986 */ /* 0x0001e8000c10111c */
[----:B0-----:R-:W2:Y:S04]  /*235730*/  LDL.LU.64 R4, [R1+0x4fd8] ;  /* 0x004fd80001047983 */ /* 0x001ea80000300a00 */
[----:B------:R-:W2:Y:S04]  /*235740*/  LDL.LU.64 R42, [R1+0x4fe0] ;  /* 0x004fe000012a7983 */ /* 0x000ea80000300a00 */
[----:B------:R-:W2:Y:S04]  /*235750*/  LDL.LU.64 R20, [R1+0x4fe8] ;  /* 0x004fe80001147983 */ /* 0x000ea80000300a00 */
[----:B------:R-:W2:Y:S04]  /*235760*/  LDL.LU.64 R40, [R1+0x4ff0] ;  /* 0x004ff00001287983 */ /* 0x000ea80000300a00 */
[----:B------:R-:W2:Y:S01]  /*235770*/  LDL.LU.64 R38, [R1+0x4ff8] ;  /* 0x004ff80001267983 */ /* 0x000ea20000300a00 */
[----:B------:R-:W-:-:S03]  /*235780*/  @P0 LOP3.LUT R25, R25, 0x1000000, RZ, 0xfc, !PT ;  /* 0x0100000019190812 */ /* 0x000fc600078efcff */
[----:B------:R-:W2:Y:S01]  /*235790*/  LDL.LU.64 R36, [R1+0x5000] ;  /* 0x0050000001247983 */ /* 0x000ea20000300a00 */
[----:B------:R-:W-:Y:S02]  /*2357a0*/  LOP3.LUT P0, RZ, R17, 0x8000, RZ, 0xc0, !PT ;  /* 0x0000800011ff7812 */ /* 0x000fe4000780c0ff */
[----:B------:R-:W-:Y:S01]  /*2357b0*/  PRMT R0, R11, 0x7771, RZ ;  /* 0x000077710b007816 */ /* 0x000fe200000000ff */
[----:B------:R-:W2:Y:S01]  /*2357c0*/  LDL.LU.64 R34, [R1+0x5008] ;  /* 0x0050080001227983 */ /* 0x000ea20000300a00 */
[----:B------:R-:W-:Y:S02]  /*2357d0*/  LOP3.LUT P1, RZ, R17, 0x2000, RZ, 0xc0, !PT ;  /* 0x0000200011ff7812 */ /* 0x000fe4000782c0ff */
[----:B------:R-:W-:Y:S01]  /*2357e0*/  LOP3.LUT R25, R25, 0xfdffffff, RZ, 0xc0, !PT ;  /* 0xfdffffff19197812 */ /* 0x000fe200078ec0ff */
[----:B---3--:R0:W-:Y:S06]  /*2357f0*/  @P5 STG.E.U8 desc[UR28][R32.64], R0 ;  /* 0x0000000020005986 */ /* 0x0081ec000c10111c */
[----:B------:R-:W-:-:S02]  /*235800*/  @P0 LOP3.LUT R25, R25, 0x2000000, RZ, 0xfc, !PT ;  /* 0x0200000019190812 */ /* 0x000fc400078efcff */
[----:B------:R-:W-:Y:S02]  /*235810*/  LOP3.LUT P0, RZ, R17, 0x4000, RZ, 0xc0, !PT ;  /* 0x0000400011ff7812 */ /* 0x000fe4000780c0ff */
[C---:B0-----:R-:W-:Y:S01]  /*235820*/  PRMT R0, R11.reuse, 0x7772, RZ ;  /* 0x000077720b007816 */ /* 0x041fe200000000ff */
[----:B------:R-:W3:Y:S04]  /*235830*/  LDL.LU.64 R32, [R1+0x5010] ;  /* 0x0050100001207983 */ /* 0x000ee80000300a00 */
        /* <DEDUP_REMOVED lines=11> */
[----:B------:R0:W-:Y:S04]  /*2358f0*/  @P0 STG.E.U8 desc[UR28][R2.64], R0 ;  /* 0x0000000002000986 */ /* 0x0001e8000c10111c */
[----:B0-----:R-:W4:Y:S01]  /*235900*/  LDL.LU.64 R2, [R1+0x5030] ;  /* 0x0050300001027983 */ /* 0x001f220000300a00 */
[----:B------:R-:W-:-:S02]  /*235910*/  LOP3.LUT P0, RZ, R25, 0x1000000, RZ, 0xc0, !PT ;  /* 0x0100000019ff7812 */ /* 0x000fc4000780c0ff */
[----:B------:R-:W-:Y:S02]  /*235920*/  PRMT R0, R29, 0x7772, RZ ;  /* 0x000077721d007816 */ /* 0x000fe400000000ff */
[C---:B------:R-:W-:Y:S02]  /*235930*/  LOP3.LUT P6, RZ, R17.reuse, 0x800000, RZ, 0xc0, !PT ;  /* 0x0080000011ff7812 */ /* 0x040fe400078cc0ff */
[----:B------:R-:W-:-:S07]  /*235940*/  LOP3.LUT P3, RZ, R17, 0x1000000, RZ, 0xc0, !PT ;  /* 0x0100000011ff7812 */ /* 0x000fce000786c0ff */
        /* <DEDUP_REMOVED lines=23> */
[----:B0-----:R-:W-:-:S05]  /*235ac0*/  PRMT R0, R50, 0x7771, RZ ;  /* 0x0000777132007816 */ /* 0x001fca00000000ff */
[----:B---3--:R0:W-:Y:S01]  /*235ad0*/  @P6 STG.E.U8 desc[UR28][R32.64], R0 ;  /* 0x0000000020006986 */ /* 0x0081e2000c10111c */
[----:B------:R-:W-:Y:S02]  /*235ae0*/  LOP3.LUT P2, RZ, R17, 0x8000000, RZ, 0xc0, !PT ;  /* 0x0800000011ff7812 */ /* 0x000fe4000784c0ff */
[----:B0-----:R-:W-:-:S05]  /*235af0*/  PRMT R0, R50, 0x7772, RZ ;  /* 0x0000777232007816 */ /* 0x001fca00000000ff */
[----:B----4-:R0:W-:Y:S02]  /*235b00*/  @P3 STG.E.U8 desc[UR28][R8.64], R0 ;  /* 0x0000000008003986 */ /* 0x0101e4000c10111c */
[----:B0-----:R-:W-:Y:S02]  /*235b10*/  PRMT R0, R50, 0x7773, RZ ;  /* 0x0000777332007816 */ /* 0x001fe400000000ff */
[----:B------:R-:W3:Y:S04]  /*235b20*/  LDL.LU R50, [R1+0x9f60] ;  /* 0x009f600001327983 */ /* 0x000ee80000300800 */
[----:B------:R0:W-:Y:S02]  /*235b30*/  @P4 STG.E.U8 desc[UR28][R30.64], R0 ;  /* 0x000000001e004986 */ /* 0x0001e4000c10111c */
[----:B0-----:R-:W-:-:S05]  /*235b40*/  PRMT R0, R11, 0x7770, RZ ;  /* 0x000077700b007816 */ /* 0x001fca00000000ff */
[----:B------:R0:W-:Y:S02]  /*235b50*/  @P5 STG.E.U8 desc[UR28][R6.64], R0 ;  /* 0x0000000006005986 */ /* 0x0001e4000c10111c */
[----:B0-----:R-:W-:-:S05]  /*235b60*/  PRMT R0, R11, 0x7771, RZ ;  /* 0x000077710b007816 */ /* 0x001fca00000000ff */
[----:B------:R0:W-:Y:S04]  /*235b70*/  @P2 STG.E.U8 desc[UR28][R2.64], R0 ;  /* 0x0000000002002986 */ /* 0x0001e8000c10111c */
[----:B0-----:R-:W4:Y:S01]  /*235b80*/  LDL.LU.64 R2, [R1+0x5040] ;  /* 0x0050400001027983 */ /* 0x001f220000300a00 */
[----:B------:R-:W-:Y:S02]  /*235b90*/  LOP3.LUT P1, RZ, R17, 0x10000000, RZ, 0xc0, !PT ;  /* 0x1000000011ff7812 */ /* 0x000fe4000782c0ff */
[----:B------:R-:W-:Y:S01]  /*235ba0*/  PRMT R0, R11, 0x7772, RZ ;  /* 0x000077720b007816 */ /* 0x000fe200000000ff */
[----:B------:R-:W3:Y:S04]  /*235bb0*/  LDL.LU.64 R34, [R1+0x5048] ;  /* 0x0050480001227983 */ /* 0x000ee80000300a00 */
[----:B------:R-:W3:Y:S04]  /*235bc0*/  LDL.LU.64 R32, [R1+0x5050] ;  /* 0x0050500001207983 */ /* 0x000ee80000300a00 */
[----:B------:R-:W3:Y:S04]  /*235bd0*/  LDL.LU.64 R8, [R1+0x5058] ;  /* 0x0050580001087983 */ /* 0x000ee80000300a00 */
[----:B--2---:R0:W-:Y:S04]  /*235be0*/  @P1 STG.E.U8 desc[UR28][R4.64], R0 ;  /* 0x0000000004001986 */ /* 0x0041e8000c10111c */
[----:B0-----:R-:W2:Y:S04]  /*235bf0*/  LDL.LU R4, [R1+0x154] ;  /* 0x0001540001047983 */ /* 0x001ea80000300800 */
[----:B------:R-:W2:Y:S04]  /*235c00*/  LDL.LU.64 R30, [R1+0x5060] ;  /* 0x00506000011e7983 */ /* 0x000ea80000300a00 */
[----:B------:R-:W2:Y:S04]  /*235c10*/  LDL.LU.64 R6, [R1+0x5068] ;  /* 0x0050680001067983 */ /* 0x000ea80000300a00 */
[----:B------:R-:W2:Y:S01]  /*235c20*/  LDL.LU R5, [R1+0x144] ;  /* 0x0001440001057983 */ /* 0x000ea20000300800 */
[----:B------:R-:W-:-:S02]  /*235c30*/  LOP3.LUT P4, RZ, R17, 0x20000000, RZ, 0xc0, !PT ;  /* 0x2000000011ff7812 */ /* 0x000fc4000788c0ff */
[----:B------:R-:W-:Y:S02]  /*235c40*/  PRMT R0, R11, 0x7773, RZ ;  /* 0x000077730b007816 */ /* 0x000fe400000000ff */
[C---:B------:R-:W-:Y:S02]  /*235c50*/  LOP3.LUT P5, RZ, R17.reuse, 0x40000000, RZ, 0xc0, !PT ;  /* 0x4000000011ff7812 */ /* 0x040fe400078ac0ff */
[----:B------:R-:W-:Y:S02]  /*235c60*/  LOP3.LUT P2, RZ, R17, 0x80000000, RZ, 0xc0, !PT ;  /* 0x8000000011ff7812 */ /* 0x000fe4000784c0ff */
[----:B------:R-:W-:-:S05]  /*235c70*/  LOP3.LUT R25, R25, 0xfffffbff, RZ, 0xc0, !PT ;  /* 0xfffffbff19197812 */ /* 0x000fca00078ec0ff */
[----:B----4-:R0:W-:Y:S04]  /*235c80*/  @P4 STG.E.U8 desc[UR28][R2.64], R0 ;  /* 0x0000000002004986 */ /* 0x0101e8000c10111c */
[----:B0-----:R-:W4:Y:S04]  /*235c90*/  LDL.LU.64 R2, [R1+0x5070] ;  /* 0x0050700001027983 */ /* 0x001f280000300a00 */
[----:B------:R-:W4:Y:S04]  /*235ca0*/  LDL.LU.64 R44, [R1+0x5078] ;  /* 0x00507800012c7983 */ /* 0x000f280000300a00 */
[----:B------:R-:W4:Y:S04]  /*235cb0*/  LDL.LU.64 R42, [R1+0x5080] ;  /* 0x00508000012a7983 */ /* 0x000f280000300a00 */
[----:B------:R-:W4:Y:S04]  /*235cc0*/  LDL.LU R11, [R1+0x134] ;  /* 0x00013400010b7983 */ /* 0x000f280000300800 */
[----:B------:R-:W4:Y:S04]  /*235cd0*/  LDL.LU.64 R20, [R1+0x5088] ;  /* 0x0050880001147983 */ /* 0x000f280000300a00 */
[----:B------:R-:W4:Y:S04]  /*235ce0*/  LDL.LU.64 R40, [R1+0x5090] ;  /* 0x0050900001287983 */ /* 0x000f280000300a00 */
[----:B------:R-:W4:Y:S04]  /*235cf0*/  LDL.LU.64 R38, [R1+0x5098] ;  /* 0x0050980001267983 */ /* 0x000f280000300a00 */
[----:B------:R-:W4:Y:S01]  /*235d00*/  LDL.LU.64 R36, [R1+0x50a0] ;  /* 0x0050a00001247983 */ /* 0x000f220000300a00 */
[----:B---3--:R-:W-:-:S02]  /*235d10*/  LOP3.LUT P1, RZ, R50, 0x1, RZ, 0xc0, !PT ;  /* 0x0000000132ff7812 */ /* 0x008fc4000782c0ff */
[----:B------:R-:W-:Y:S02]  /*235d20*/  LOP3.LUT P0, RZ, R50, 0x200, RZ, 0xc0, !PT ;  /* 0x0000020032ff7812 */ /* 0x000fe4000780c0ff */
[----:B--2---:R-:W-:-:S05]  /*235d30*/  PRMT R0, R4, 0x7770, RZ ;  /* 0x0000777004007816 */ /* 0x004fca00000000ff */
[----:B------:R0:W-:Y:S02]  /*235d40*/  @P5 STG.E.U8 desc[UR28][R34.64], R0 ;  /* 0x0000000022005986 */ /* 0x0001e4000c10111c */
[C---:B0-----:R-:W-:Y:S02]  /*235d50*/  PRMT R0, R4.reuse, 0x7771, RZ ;  /* 0x0000777104007816 */ /* 0x041fe400000000ff */
[----:B------:R-:W2:Y:S04]  /*235d60*/  LDL.LU.64 R34, [R1+0x50a8] ;  /* 0x0050a80001227983 */ /* 0x000ea80000300a00 */
        /* <DEDUP_REMOVED lines=31> */
[----:B------:R-:W-:Y:S02]  /*235f60*/  LOP3.LUT P0, RZ, R25, 0x20000, RZ, 0xc0, !PT ;  /* 0x0002000019ff7812 */ /* 0x000fe4000780c0ff */
[----:B0-----:R-:W-:Y:S01]  /*235f70*/  PRMT R0, R5, 0x7770, RZ ;  /* 0x0000777005007816 */ /* 0x001fe200000000ff */
[----:B------:R-:W3:Y:S10]  /*235f80*/  LDL.LU.64 R30, [R1+0x50c0] ;  /* 0x0050c000011e7983 */ /* 0x000ef40000300a00 */
[----:B------:R0:W-:Y:S01]  /*235f90*/  @P0 STG.E.U8 desc[UR28][R6.64], R0 ;  /* 0x0000000006000986 */ /* 0x0001e2000c10111c */
[----:B------:R-:W-:-:S02]  /*235fa0*/  LOP3.LUT P0, RZ, R25, 0x10000, RZ, 0xc0, !PT ;  /* 0x0001000019ff7812 */ /* 0x000fc4000780c0ff */
[----:B0-----:R-:W-:Y:S01]  /*235fb0*/  PRMT R0, R5, 0x7771, RZ ;  /* 0x0000777105007816 */ /* 0x001fe200000000ff */
[----:B------:R-:W3:Y:S10]  /*235fc0*/  LDL.LU.64 R6, [R1+0x50c8] ;  /* 0x0050c80001067983 */ /* 0x000ef40000300a00 */
[----:B----4-:R0:W-:Y:S01]  /*235fd0*/  @P0 STG.E.U8 desc[UR28][R2.64], R0 ;  /* 0x0000000002000986 */ /* 0x0101e2000c10111c */
[----:B------:R-:W-:-:S02]  /*235fe0*/  LOP3.LUT P0, RZ, R25, 0x8000, RZ, 0xc0, !PT ;  /* 0x0000800019ff7812 */ /* 0x000fc4000780c0ff */
[----:B0-----:R-:W-:Y:S01]  /*235ff0*/  PRMT R0, R5, 0x7772, RZ ;  /* 0x0000777205007816 */ /* 0x001fe200000000ff */
[----:B------:R-:W4:Y:S10]  /*236000*/  LDL.LU.64 R2, [R1+0x50d0] ;  /* 0x0050d00001027983 */ /* 0x000f340000300a00 */
        /* <DEDUP_REMOVED lines=20> */
[----:B--2---:R0:W-:Y:S02]  /*236150*/  @P6 STG.E.U8 desc[UR28][R34.64], R0 ;  /* 0x0000000022006986 */ /* 0x0041e4000c10111c */
[----:B0-----:R-:W-:-:S05]  /*236160*/  PRMT R0, R51, 0x7771, RZ ;  /* 0x0000777133007816 */ /* 0x001fca00000000ff */
[----:B---3--:R0:W-:Y:S02]  /*236170*/  @P3 STG.E.U8 desc[UR28][R32.64], R0 ;  /* 0x0000000020003986 */ /* 0x0081e4000c10111c */
[----:B0-----:R-:W-:-:S05]  /*236180*/  PRMT R0, R51, 0x7772, RZ ;  /* 0x0000777233007816 */ /* 0x001fca00000000ff */
[----:B------:R0:W-:Y:S02]  /*236190*/  @P4 STG.E.U8 desc[UR28][R8.64], R0 ;  /* 0x0000000008004986 */ /* 0x0001e4000c10111c */
[----:B0-----:R-:W-:Y:S02]  /*2361a0*/  PRMT R0, R51, 0x7773, RZ ;  /* 0x0000777333007816 */ /* 0x001fe400000000ff */
[----:B------:R-:W2:Y:S04]  /*2361b0*/  LDL.LU R51, [R1+0x9f5c] ;  /* 0x009f5c0001337983 */ /* 0x000ea80000300800 */
[----:B------:R-:W3:Y:S01]  /*2361c0*/  LDL.LU.64 R34, [R1+0x50d8] ;  /* 0x0050d80001227983 */ /* 0x000ee20000300a00 */
[C---:B------:R-:W-:Y:S02]  /*2361d0*/  LOP3.LUT P5, RZ, R50.reuse, 0x2000, RZ, 0xc0, !PT ;  /* 0x0000200032ff7812 */ /* 0x040fe400078ac0ff */
[C---:B------:R-:W-:Y:S01]  /*2361e0*/  LOP3.LUT P2, RZ, R50.reuse, 0x4000, RZ, 0xc0, !PT ;  /* 0x0000400032ff7812 */ /* 0x040fe2000784c0ff */
[----:B------:R-:W2:Y:S01]  /*2361f0*/  LDL.LU.64 R32, [R1+0x50e0] ;  /* 0x0050e00001207983 */ /* 0x000ea20000300a00 */
[----:B------:R-:W-:-:S02]  /*236200*/  LOP3.LUT P1, RZ, R50, 0x8000, RZ, 0xc0, !PT ;  /* 0x0000800032ff7812 */ /* 0x000fc4000782c0ff */
[----:B------:R-:W-:-:S07]  /*236210*/  LOP3.LUT P4, RZ, R50, 0x10000, RZ, 0xc0, !PT ;  /* 0x0001000032ff7812 */ /* 0x000fce000788c0ff */
[----:B------:R0:W-:Y:S02]  /*236220*/  @P5 STG.E.U8 desc[UR28][R30.64], R0 ;  /* 0x000000001e005986 */ /* 0x0001e4000c10111c */
[----:B0-----:R-:W-:-:S05]  /*236230*/  PRMT R0, R4, 0x7770, RZ ;  /* 0x0000777004007816 */ /* 0x001fca00000000ff */
[----:B------:R0:W-:Y:S04]  /*236240*/  @P2 STG.E.U8 desc[UR28][R6.64], R0 ;  /* 0x0000000006002986 */ /* 0x0001e8000c10111c */
[----:B0-----:R-:W2:Y:S04]  /*236250*/  LDL.LU.64 R6, [R1+0x50e8] ;  /* 0x0050e80001067983 */ /* 0x001ea80000300a00 */
[----:B------:R-:W2:Y:S04]  /*236260*/  LDL.LU.64 R8, [R1+0x50f0] ;  /* 0x0050f00001087983 */ /* 0x000ea80000300a00 */
[----:B------:R-:W2:Y:S04]  /*236270*/  LDL.LU.64 R30, [R1+0x50f8] ;  /* 0x0050f800011e7983 */ /* 0x000ea80000300a00 */
[----:B------:R-:W2:Y:S01]  /*236280*/  LDL.LU R11, [R1+0x104] ;  /* 0x00010400010b7983 */ /* 0x000ea20000300800 */
[----:B------:R-:W-:-:S05]  /*236290*/  PRMT R0, R4, 0x7771, RZ ;  /* 0x0000777104007816 */ /* 0x000fca00000000ff */
[----:B----4-:R0:W-:Y:S04]  /*2362a0*/  @P1 STG.E.U8 desc[UR28][R2.64], R0 ;  /* 0x0000000002001986 */ /* 0x0101e8000c10111c */
[----:B0-----:R-:W4:Y:S01]  /*2362b0*/  LDL.LU.64 R2, [R1+0x5100] ;  /* 0x0051000001027983 */ /* 0x001f220000300a00 */
[----:B------:R-:W-:-:S05]  /*2362c0*/  PRMT R0, R4, 0x7772, RZ ;  /* 0x0000777204007816 */ /* 0x000fca00000000ff */
[----:B---3--:R0:W-:Y:S02]  /*2362d0*/  @P4 STG.E.U8 desc[UR28][R34.64], R0 ;  /* 0x0000000022004986 */ /* 0x0081e4000c10111c */
[----:B0-----:R-:W-:Y:S02]  /*2362e0*/  PRMT R0, R4, 0x7773, RZ ;  /* 0x0000777304007816 */ /* 0x001fe400000000ff */
[----:B------:R-:W3:Y:S01]  /*2362f0*/  LDL.LU.64 R4, [R1+0x5108] ;  /* 0x0051080001047983 */ /* 0x000ee20000300a00 */
[C---:B------:R-:W-:Y:S02]  /*236300*/  LOP3.LUT P0, RZ, R50.reuse, 0x40000000, RZ, 0xc0, !PT ;  /* 0x4000000032ff7812 */ /* 0x040fe4000780c0ff */
[----:B------:R-:W-:Y:S01]  /*236310*/  LOP3.LUT R25, R25, 0xfffffffb, RZ, 0xc0, !PT ;  /* 0xfffffffb19197812 */ /* 0x000fe200078ec0ff */
[----:B------:R-:W3:Y:S01]  /*236320*/  LDL.LU.64 R44, [R1+0x5110] ;  /* 0x00511000012c7983 */ /* 0x000ee20000300a00 */
[----:B------:R-:W-:-:S03]  /*236330*/  LOP3.LUT P5, RZ, R50, 0x80000, RZ, 0xc0, !PT ;  /* 0x0008000032ff7812 */ /* 0x000fc600078ac0ff */
[----:B------:R-:W3:Y:S01]  /*236340*/  LDL.LU.64 R42, [R1+0x5118] ;  /* 0x00511800012a7983 */ /* 0x000ee20000300a00 */
[----:B------:R-:W-:-:S03]  /*236350*/  LOP3.LUT P2, RZ, R50, 0x100000, RZ, 0xc0, !PT ;  /* 0x0010000032ff7812 */ /* 0x000fc6000784c0ff */
[----:B------:R-:W3:Y:S02]  /*236360*/  LDL.LU.64 R20, [R1+0x5120] ;  /* 0x0051200001147983 */ /* 0x000ee40000300a00 */
        /* <DEDUP_REMOVED lines=12> */
[----:B--2---:R0:W-:Y:S10]  /*236430*/  @P5 STG.E.U8 desc[UR28][R32.64], R0 ;  /* 0x0000000020005986 */ /* 0x0041f4000c10111c */
[----:B------:R-:W-:-:S02]  /*236440*/  @P0 LOP3.LUT R25, R25, 0x40, RZ, 0xfc, !PT ;  /* 0x0000004019190812 */ /* 0x000fc400078efcff */
        /* <DEDUP_REMOVED lines=8> */
[----:B0-----:R-:W-:-:S05]  /*2364d0*/  PRMT R0, R11, 0x7770, RZ ;  /* 0x000077700b007816 */ /* 0x001fca00000000ff */
[----:B------:R0:W-:Y:S04]  /*2364e0*/  @P2 STG.E.U8 desc[UR28][R6.64], R0 ;  /* 0x0000000006002986 */ /* 0x0001e8000c10111c */
[----:B0-----:R-:W2:Y:S04]  /*2364f0*/  LDL.LU R7, [R1+0x168] ;  /* 0x0001680001077983 */ /* 0x001ea80000300800 */
[----:B------:R-:W2:Y:S01]  /*236500*/  LDL.LU.64 R40, [R1+0x5128] ;  /* 0x0051280001287983 */ /* 0x000ea20000300a00 */
[----:B------:R-:W-:-:S03]  /*236510*/  LOP3.LUT R25, R25, 0xfffffdff, RZ, 0xc0, !PT ;  /* 0xfffffdff19197812 */ /* 0x000fc600078ec0ff */
[----:B------:R-:W2:Y:S01]  /*236520*/  LDL.LU.64 R38, [R1+0x5130] ;  /* 0x0051300001267983 */ /* 0x000ea20000300a00 */
[----:B------:R-:W-:Y:S02]  /*236530*/  @P0 LOP3.LUT R25, R25, 0x200, RZ, 0xfc, !PT ;  /* 0x0000020019190812 */ /* 0x000fe400078efcff */
[----:B------:R-:W-:Y:S01]  /*236540*/  LOP3.LUT P0, RZ, R50, 0x400000, RZ, 0xc0, !PT ;  /* 0x0040000032ff7812 */ /* 0x000fe2000780c0ff */
[----:B------:R-:W2:Y:S01]  /*236550*/  LDL.LU R6, [R1+0x158] ;  /* 0x0001580001067983 */ /* 0x000ea20000300800 */
[----:B------:R-:W-:-:S03]  /*236560*/  PRMT R0, R11, 0x7771, RZ ;  /* 0x000077710b007816 */ /* 0x000fc600000000ff */
        /* <DEDUP_REMOVED lines=10> */
[----:B----4-:R0:W-:Y:S01]  /*236610*/  @P0 STG.E.U8 desc[UR28][R2.64], R0 ;  /* 0x0000000002000986 */ /* 0x0101e2000c10111c */
[----:B------:R-:W-:-:S03]  /*236620*/  LOP3.LUT P0, RZ, R25, 0x100, RZ, 0xc0, !PT ;  /* 0x0000010019ff7812 */ /* 0x000fc6000780c0ff */
[----:B0-----:R-:W4:Y:S01]  /*236630*/  LDL.LU.64 R2, [R1+0x5160] ;  /* 0x0051600001027983 */ /* 0x001f220000300a00 */
[----:B------:R-:W-:-:S03]  /*236640*/  PRMT R0, R52, 0x7770, RZ ;  /* 0x0000777034007816 */ /* 0x000fc600000000ff */
[----:B------:R-:W4:Y:S06]  /*236650*/  LDL.LU R11, [R1+0x148] ;  /* 0x00014800010b7983 */ /* 0x000f2c0000300800 */
        /* <DEDUP_REMOVED lines=8> */
[C---:B------:R-:W-:Y:S02]  /*2366e0*/  LOP3.LUT P0, RZ, R25.reuse, 0x20, RZ, 0xc0, !PT ;  /* 0x0000002019ff7812 */ /* 0x040fe4000780c0ff */
[----:B0-----:R-:W-:Y:S02]  /*2366f0*/  PRMT R0, R52, 0x7773, RZ ;  /* 0x0000777334007816 */ /* 0x001fe400000000ff */
[----:B------:R-:W-:Y:S01]  /*236700*/  LOP3.LUT P6, RZ, R50, 0x80000000, RZ, 0xc0, !PT ;  /* 0x8000000032ff7812 */ /* 0x000fe200078cc0ff */
[----:B------:R-:W3:Y:S08]  /*236710*/  LDL.LU R52, [R1+0x9f58] ;  /* 0x009f580001347983 */ /* 0x000ef00000300800 */
[----:B------:R2:W-:Y:S01]  /*236720*/  @P0 STG.E.U8 desc[UR28][R20.64], R0 ;  /* 0x0000000014000986 */ /* 0x0005e2000c10111c */
[----:B------:R-:W-:-:S02]  /*236730*/  LOP3.LUT P0, RZ, R25, 0x10, RZ, 0xc0, !PT ;  /* 0x0000001019ff7812 */ /* 0x000fc4000780c0ff */
[C---:B------:R-:W-:Y:S02]  /*236740*/  LOP3.LUT P3, RZ, R51.reuse, 0x1, RZ, 0xc0, !PT ;  /* 0x0000000133ff7812 */ /* 0x040fe4000786c0ff */
[C---:B------:R-:W-:Y:S02]  /*236750*/  LOP3.LUT P4, RZ, R51.reuse, 0x2, RZ, 0xc0, !PT ;  /* 0x0000000233ff7812 */ /* 0x040fe4000788c0ff */
[C---:B------:R-:W-:Y:S02]  /*236760*/  LOP3.LUT P5, RZ, R51.reuse, 0x4, RZ, 0xc0, !PT ;  /* 0x0000000433ff7812 */ /* 0x040fe400078ac0ff */
[C---:B------:R-:W-:Y:S02]  /*236770*/  LOP3.LUT P2, RZ, R51.reuse, 0x8, RZ, 0xc0, !PT ;  /* 0x0000000833ff7812 */ /* 0x040fe4000784c0ff */
[----:B------:R-:W-:Y:S02]  /*236780*/  LOP3.LUT P1, RZ, R51, 0x10, RZ, 0xc0, !PT ;  /* 0x0000001033ff7812 */ /* 0x000fe4000782c0ff */
[----:B--2---:R-:W-:-:S05]  /*236790*/  PRMT R0, R7, 0x7770, RZ ;  /* 0x0000777007007816 */ /* 0x004fca00000000ff */
        /* <DEDUP_REMOVED lines=16> */
[----:B----4-:R0:W-:Y:S02]  /*2368a0*/  @P2 STG.E.U8 desc[UR28][R2.64], R0 ;  /* 0x0000000002002986 */ /* 0x0101e4000c10111c */
[----:B0-----:R-:W-:-:S05]  /*2368b0*/  PRMT R0, R11, 0x7770, RZ ;  /* 0x000077700b007816 */ /* 0x001fca00000000ff */
[----:B---3--:R0:W-:Y:S04]  /*2368c0*/  @P1 STG.E.U8 desc[UR28][R4.64], R0 ;  /* 0x0000000004001986 */ /* 0x0081e8000c10111c */
        /* <DEDUP_REMOVED lines=29> */
[----:B------:R-:W-:Y:S01]  /*236aa0*/  LOP3.LUT P0, RZ, R51, 0x1000, RZ, 0xc0, !PT ;  /* 0x0000100033ff7812 */ /* 0x000fe2000780c0ff */
        /* <DEDUP_REMOVED lines=11> */
[----:B------:R-:W-:Y:S02]  /*236b60*/  LOP3.LUT P0, RZ, R51, 0x400, RZ, 0xc0, !PT ;  /* 0x0000040033ff7812 */ /* 0x000fe4000780c0ff */
        /* <DEDUP_REMOVED lines=65> */
[----:B------:R-:W3:Y:S04]  /*236f80*/  LDL.LU R11, [R1+0xf8] ;  /* 0x0000f800010b7983 */ /* 0x000ee80000300800 */
        /* <DEDUP_REMOVED lines=9> */
[----:B---3--:R-:W-:-:S05]  /*237020*/  PRMT R0, R11, 0x7770, RZ ;  /* 0x000077700b007816 */ /* 0x008fca00000000ff */
[----:B--2---:R0:W-:Y:S04]  /*237030*/  @P4 STG.E.U8 desc[UR28][R4.64], R0 ;  /* 0x0000000004004986 */ /* 0x0041e8000c10111c */
        /* <DEDUP_REMOVED lines=12> */
[----:B------:R-:W-:Y:S01]  /*237100*/  @P0 LOP3.LUT R17, R17, 0x80000, RZ, 0xfc, !PT ;  /* 0x0008000011110812 */ /* 0x000fe200078efcff */
[----:B----4-:R0:W-:Y:S01]  /*237110*/  @P5 STG.E.U8 desc[UR28][R32.64], R0 ;  /* 0x0000000020005986 */ /* 0x0101e2000c10111c */
[----:B------:R-:W-:Y:S02]  /*237120*/  LOP3.LUT P0, RZ, R52, 0x4, RZ, 0xc0, !PT ;  /* 0x0000000434ff7812 */ /* 0x000fe4000780c0ff */
[----:B------:R-:W-:Y:S01]  /*237130*/  LOP3.LUT R17, R17, 0xffefffff, RZ, 0xc0, !PT ;  /* 0xffefffff11117812 */ /* 0x000fe200078ec0ff */
[----:B------:R-:W4:Y:S04]  /*237140*/  LDL.LU R29, [R1+0x14c] ;  /* 0x00014c00011d7983 */ /* 0x000f280000300800 */
        /* <DEDUP_REMOVED lines=55> */
[----:B----4-:R-:W-:-:S07]  /*2374c0*/  PRMT R0, R29, 0x7770, RZ ;  /* 0x000077701d007816 */ /* 0x010fce00000000ff */
        /* <DEDUP_REMOVED lines=55> */
[----:B------:R-:W2:Y:S01]  /*237840*/  LDL.LU.64 R34, [R1+0x3100] ;  /* 0x0031000001227983 */ /* 0x000ea20000300a00 */
[C---:B------:R-:W-:Y:S02]  /*237850*/  LOP3.LUT P5, RZ, R52.reuse, 0x1000, RZ, 0xc0, !PT ;  /* 0x0000100034ff7812 */ /* 0x040fe400078ac0ff */
        /* <DEDUP_REMOVED lines=76> */
[----:B------:R-:W-:Y:S02]  /*237d20*/  LOP3.LUT P5, RZ, R52, 0x80000000, RZ, 0xc0, !PT ;  /* 0x8000000034ff7812 */ /* 0x000fe400078ac0ff */
[----:B---3--:R-:W-:Y:S01]  /*237d30*/  LOP3.LUT P0, RZ, R53, 0x400, RZ, 0xc0, !PT ;  /* 0x0000040035ff7812 */ /* 0x008fe2000780c0ff */
[----:B--2---:R0:W-:Y:S04]  /*237d40*/  @P4 STG.E.U8 desc[UR28][R4.64], R0 ;  /* 0x0000000004004986 */ /* 0x0041e8000c10111c */
[----:B0-----:R-:W2:Y:S08]  /*237d50*/  LDL.LU.64 R4, [R1+0x3030] ;  /* 0x0030300001047983 */ /* 0x001eb00000300a00 */
[----:B------:R-:W-:-:S02]  /*237d60*/  @P0 LOP3.LUT R17, R17, 0x4, RZ, 0xfc, !PT ;  /* 0x0000000411110812 */ /* 0x000fc400078efcff */
[----:B------:R-:W-:Y:S01]  /*237d70*/  LOP3.LUT P0, RZ, R53, 0x200, RZ, 0xc0, !PT ;  /* 0x0000020035ff7812 */ /* 0x000fe2000780c0ff */
[----:B------:R-:W3:Y:S01]  /*237d80*/  LDL.LU.64 R42, [R1+0x3020] ;  /* 0x00302000012a7983 */ /* 0x000ee20000300a00 */
[----:B------:R-:W-:-:S03]  /*237d90*/  LOP3.LUT R17, R17, 0xfffffff7, RZ, 0xc0, !PT ;  /* 0xfffffff711117812 */ /* 0x000fc600078ec0ff */
[----:B------:R-:W3:Y:S08]  /*237da0*/  LDL.LU.64 R20, [R1+0x3010] ;  /* 0x0030100001147983 */ /* 0x000ef00000300a00 */
        /* <DEDUP_REMOVED lines=10> */
[----:B------:R-:W3:Y:S04]  /*237e50*/  LDL.LU R29, [R1+0xb0] ;  /* 0x0000b000011d7983 */ /* 0x000ee80000300800 */
[----:B------:R-:W3:Y:S03]  /*237e60*/  LDL.LU.64 R40, [R1+0x3000] ;  /* 0x0030000001287983 */ /* 0x000ee60000300a00 */
[----:B------:R-:W-:Y:S01]  /*237e70*/  @P0 LOP3.LUT R17, R17, 0x40, RZ, 0xfc, !PT ;  /* 0x0000004011110812 */ /* 0x000fe200078efcff */
[----:B------:R-:W3:Y:S01]  /*237e80*/  LDL.LU.64 R38, [R1+0x2fd8] ;  /* 0x002fd80001267983 */ /* 0x000ee20000300a00 */
[----:B------:R-:W-:-:S02]  /*237e90*/  LOP3.LUT P0, RZ, R53, 0x20, RZ, 0xc0, !PT ;  /* 0x0000002035ff7812 */ /* 0x000fc4000780c0ff */
[----:B------:R-:W-:Y:S01]  /*237ea0*/  LOP3.LUT R17, R17, 0xffffff7f, RZ, 0xc0, !PT ;  /* 0xffffff7f11117812 */ /* 0x000fe200078ec0ff */
[----:B------:R-:W3:Y:S01]  /*237eb0*/  LDL.LU.64 R36, [R1+0x2fd0] ;  /* 0x002fd00001247983 */ /* 0x000ee20000300a00 */
[C---:B------:R-:W-:Y:S02]  /*237ec0*/  LOP3.LUT P2, RZ, R53.reuse, 0x1, RZ, 0xc0, !PT ;  /* 0x0000000135ff7812 */ /* 0x040fe4000784c0ff */
[----:B------:R-:W-:Y:S01]  /*237ed0*/  LOP3.LUT P1, RZ, R53, 0x2, RZ, 0xc0, !PT ;  /* 0x0000000235ff7812 */ /* 0x000fe2000782c0ff */
[----:B----4-:R0:W-:Y:S04]  /*237ee0*/  @P5 STG.E.U8 desc[UR28][R32.64], R0 ;  /* 0x0000000020005986 */ /* 0x0101e8000c10111c */
[----:B------:R-:W4:Y:S02]  /*237ef0*/  LDL.LU.64 R34, [R1+0x2fc8] ;  /* 0x002fc80001227983 */ /* 0x000f240000300a00 */
[----:B------:R-:W-:-:S02]  /*237f00*/  @P0 LOP3.LUT R17, R17, 0x80, RZ, 0xfc, !PT ;  /* 0x0000008011110812 */ /* 0x000fc400078efcff */
[----:B------:R-:W-:Y:S02]  /*237f10*/  LOP3.LUT P0, RZ, R53, 0x10, RZ, 0xc0, !PT ;  /* 0x0000001035ff7812 */ /* 0x000fe4000780c0ff */
[----:B------:R-:W-:Y:S02]  /*237f20*/  LOP3.LUT R17, R17, 0xfffffeff, RZ, 0xc0, !PT ;  /* 0xfffffeff11117812 */ /* 0x000fe400078ec0ff */
[----:B0-----:R-:W-:Y:S01]  /*237f30*/  PRMT R0, R11, 0x7770, RZ ;  /* 0x000077700b007816 */ /* 0x001fe200000000ff */
[----:B------:R-:W4:Y:S08]  /*237f40*/  LDL.LU.64 R32, [R1+0x2fc0] ;  /* 0x002fc00001207983 */ /* 0x000f300000300a00 */
[----:B------:R-:W-:-:S02]  /*237f50*/  @P0 LOP3.LUT R17, R17, 0x100, RZ, 0xfc, !PT ;  /* 0x0000010011110812 */ /* 0x000fc400078efcff */
        /* <DEDUP_REMOVED lines=90> */
[----:B------:R-:W-:Y:S02]  /*238500*/  LOP3.LUT R17, R17, 0xfffffffe, RZ, 0xc0, !PT ;  /* 0xfffffffe11117812 */ /* 0x000fe400078ec0ff */
[C---:B------:R-:W-:Y:S01]  /*238510*/  LOP3.LUT P5, RZ, R53.reuse, 0x40000, RZ, 0xc0, !PT ;  /* 0x0004000035ff7812 */ /* 0x040fe200078ac0ff */
[----:B------:R-:W2:Y:S04]  /*238520*/  LDL.LU R29, [R1+0xe4] ;  /* 0x0000e400011d7983 */ /* 0x000ea80000300800 */
[----:B------:R-:W-:Y:S01]  /*238530*/  @P0 LOP3.LUT R26, R26, 0x80000000, RZ, 0xfc, !PT ;  /* 0x800000001a1a0812 */ /* 0x000fe200078efcff */
[----:B------:R-:W2:Y:S01]  /*238540*/  LDL.LU.64 R36, [R1+0x2eb0] ;  /* 0x002eb00001247983 */ /* 0x000ea20000300a00 */
[----:B------:R-:W-:-:S02]  /*238550*/  LOP3.LUT P0, RZ, R53, 0x800000, RZ, 0xc0, !PT ;  /* 0x0080000035ff7812 */ /* 0x000fc4000780c0ff */
[----:B------:R-:W-:Y:S01]  /*238560*/  LOP3.LUT P2, RZ, R53, 0x80000, RZ, 0xc0, !PT ;  /* 0x0008000035ff7812 */ /* 0x000fe2000784c0ff */
[----:B------:R-:W2:Y:S01]  /*238570*/  LDL.LU.64 R34, [R1+0x2ea0] ;  /* 0x002ea00001227983 */ /* 0x000ea20000300a00 */
[----:B------:R-:W-:-:S09]  /*238580*/  PRMT R0, R11, 0x7772, RZ ;  /* 0x000077720b007816 */ /* 0x000fd200000000ff */
[----:B------:R-:W-:Y:S02]  /*238590*/  @P0 LOP3.LUT R17, R17, 0x1, RZ, 0xfc, !PT ;  /* 0x0000000111110812 */ /* 0x000fe400078efcff */
[C---:B------:R-:W-:Y:S01]  /*2385a0*/  LOP3.LUT P0, RZ, R53.reuse, 0x400000, RZ, 0xc0, !PT ;  /* 0x0040000035ff7812 */ /* 0x040fe2000780c0ff */
[----:B----4-:R0:W-:Y:S01]  /*2385b0*/  @P5 STG.E.U8 desc[UR28][R32.64], R0 ;  /* 0x0000000020005986 */ /* 0x0101e2000c10111c */
[----:B------:R-:W-:Y:S02]  /*2385c0*/  LOP3.LUT P1, RZ, R53, 0x100000, RZ, 0xc0, !PT ;  /* 0x0010000035ff7812 */ /* 0x000fe4000782c0ff */
[----:B------:R-:W-:Y:S02]  /*2385d0*/  LOP3.LUT R17, R17, 0xfffffffd, RZ, 0xc0, !PT ;  /* 0xfffffffd11117812 */ /* 0x000fe400078ec0ff */
[----:B0-----:R-:W-:-:S07]  /*2385e0*/  PRMT R0, R11, 0x7773, RZ ;  /* 0x000077730b007816 */ /* 0x001fce00000000ff */
[----:B------:R-:W-:Y:S01]  /*2385f0*/  @P0 LOP3.LUT R17, R17, 0x2, RZ, 0xfc, !PT ;  /* 0x0000000211110812 */ /* 0x000fe200078efcff */
[----:B------:R-:W4:Y:S01]  /*238600*/  LDL.LU R11, [R1+0xd4] ;  /* 0x0000d400010b7983 */ /* 0x000f220000300800 */
[----:B------:R-:W-:-:S03]  /*238610*/  LOP3.LUT P0, RZ, R53, 0x200000, RZ, 0xc0, !PT ;  /* 0x0020000035ff7812 */ /* 0x000fc6000780c0ff */
[----:B---3--:R0:W-:Y:S04]  /*238620*/  @P2 STG.E.U8 desc[UR28][R8.64], R0 ;  /* 0x0000000008002986 */ /* 0x0081e8000c10111c */
[----:B------:R-:W3:Y:S01]  /*238630*/  LDL.LU.64 R32, [R1+0x2e90] ;  /* 0x002e900001207983 */ /* 0x000ee20000300a00 */
        /* <DEDUP_REMOVED lines=24> */
[C---:B------:R-:W-:Y:S02]  /*2387c0*/  LOP3.LUT P0, RZ, R26.reuse, 0x10000000, RZ, 0xc0, !PT ;  /* 0x100000001aff7812 */ /* 0x040fe4000780c0ff */
        /* <DEDUP_REMOVED lines=140> */
[----:B------:R-:W-:Y:S02]  /*239090*/  PRMT R0, R11, 0x7773, RZ ;  /* 0x000077730b007816 */ /* 0x000fe400000000ff */
[----:B------:R-:W-:Y:S02]  /*2390a0*/  LOP3.LUT R26, R26, 0xfffffbff, RZ, 0xc0, !PT ;  /* 0xfffffbff1a1a7812 */ /* 0x000fe400078ec0ff */
[C---:B------:R-:W-:Y:S02]  /*2390b0*/  LOP3.LUT P5, RZ, R54.reuse, 0x1000000, RZ, 0xc0, !PT ;  /* 0x0100000036ff7812 */ /* 0x040fe400078ac0ff */
[C---:B------:R-:W-:Y:S02]  /*2390c0*/  LOP3.LUT P2, RZ, R54.reuse, 0x2000000, RZ, 0xc0, !PT ;  /* 0x0200000036ff7812 */ /* 0x040fe4000784c0ff */
        /* <DEDUP_REMOVED lines=15> */
[----:B------:R-:W-:-:S03]  /*2391c0*/  PRMT R0, R57, 0x7770, RZ ;  /* 0x0000777039007816 */ /* 0x000fc600000000ff */
[----:B------:R-:W3:Y:S06]  /*2391d0*/  LDL.LU.64 R38, [R1+0x2c50] ;  /* 0x002c500001267983 */ /* 0x000eec0000300a00 */
[----:B------:R-:W-:Y:S01]  /*2391e0*/  @P0 LOP3.LUT R26, R26, 0x1000, RZ, 0xfc, !PT ;  /* 0x000010001a1a0812 */ /* 0x000fe200078efcff */
[----:B----4-:R0:W-:Y:S01]  /*2391f0*/  @P5 STG.E.U8 desc[UR28][R32.64], R0 ;  /* 0x0000000020005986 */ /* 0x0101e2000c10111c */
[----:B------:R-:W-:Y:S02]  /*239200*/  LOP3.LUT P0, RZ, R55, 0x1, RZ, 0xc0, !PT ;  /* 0x0000000137ff7812 */ /* 0x000fe4000780c0ff */
[----:B------:R-:W-:Y:S01]  /*239210*/  LOP3.LUT R26, R26, 0xffffdfff, RZ, 0xc0, !PT ;  /* 0xffffdfff1a1a7812 */ /* 0x000fe200078ec0ff */
[----:B------:R-:W4:Y:S10]  /*239220*/  LDL.LU R11, [R1+0xc8] ;  /* 0x0000c800010b7983 */ /* 0x000f340000300800 */
        /* <DEDUP_REMOVED lines=9> */
[----:B0-----:R-:W-:-:S09]  /*2392c0*/  PRMT R0, R57, 0x7771, RZ ;  /* 0x0000777139007816 */ /* 0x001fd200000000ff */
[----:B------:R-:W-:Y:S02]  /*2392d0*/  @P0 LOP3.LUT R26, R26, 0x10000, RZ, 0xfc, !PT ;  /* 0x000100001a1a0812 */ /* 0x000fe400078efcff */
[----:B------:R-:W-:Y:S02]  /*2392e0*/  LOP3.LUT P0, RZ, R54, 0x10000000, RZ, 0xc0, !PT ;  /* 0x1000000036ff7812 */ /* 0x000fe4000780c0ff */
[----:B------:R-:W-:Y:S01]  /*2392f0*/  LOP3.LUT R26, R26, 0xfffdffff, RZ, 0xc0, !PT ;  /* 0xfffdffff1a1a7812 */ /* 0x000fe200078ec0ff */
[----:B------:R0:W-:Y:S10]  /*239300*/  @P2 STG.E.U8 desc[UR28][R8.64], R0 ;  /* 0x0000000008002986 */ /* 0x0001f4000c10111c */
[----:B------:R-:W-:-:S02]  /*239310*/  @P0 LOP3.LUT R26, R26, 0x20000, RZ, 0xfc, !PT ;  /* 0x000200001a1a0812 */ /* 0x000fc400078efcff */
[----:B0-----:R-:W-:Y:S02]  /*239320*/  PRMT R0, R57, 0x7772, RZ ;  /* 0x0000777239007816 */ /* 0x001fe400000000ff */
[----:B------:R-:W-:-:S03]  /*239330*/  LOP3.LUT P0, RZ, R54, 0x8000000, RZ, 0xc0, !PT ;  /* 0x0800000036ff7812 */ /* 0x000fc6000780c0ff */
[----:B------:R0:W-:Y:S02]  /*239340*/  @P1 STG.E.U8 desc[UR28][R30.64], R0 ;  /* 0x000000001e001986 */ /* 0x0001e4000c10111c */
[----:B0-----:R-:W-:Y:S02]  /*239350*/  PRMT R0, R57, 0x7773, RZ ;  /* 0x0000777339007816 */ /* 0x001fe400000000ff */
[----:B------:R-:W4:Y:S04]  /*239360*/  LDL.LU R57, [R1+0x9f40] ;  /* 0x009f400001397983 */ /* 0x000f280000300800 */
        /* <DEDUP_REMOVED lines=34> */
[C---:B------:R-:W-:Y:S02]  /*239590*/  LOP3.LUT P4, RZ, R55.reuse, 0x40, RZ, 0xc0, !PT ;  /* 0x0000004037ff7812 */ /* 0x040fe4000788c0ff */
[----:B------:R-:W-:-:S02]  /*2395a0*/  LOP3.LUT P5, RZ, R55, 0x80, RZ, 0xc0, !PT ;  /* 0x0000008037ff7812 */ /* 0x000fc400078ac0ff */
[----:B------:R-:W-:Y:S01]  /*2395b0*/  LOP3.LUT P2, RZ, R55, 0x100, RZ, 0xc0, !PT ;  /* 0x0000010037ff7812 */ /* 0x000fe2000784c0ff */
[----:B----4-:R0:W-:Y:S02]  /*2395c0*/  @P0 STG.E.U8 desc[UR28][R36.64], R0 ;  /* 0x0000000024000986 */ /* 0x0101e4000c10111c */
        /* <DEDUP_REMOVED lines=47> */
[C---:B------:R-:W-:Y:S01]  /*2398c0*/  LOP3.LUT P2, RZ, R55.reuse, 0x1000, RZ, 0xc0, !PT ;  /* 0x0000100037ff7812 */ /* 0x040fe2000784c0ff */
[----:B------:R-:W2:Y:S04]  /*2398d0*/  LDL.LU.64 R36, [R1+0x2b80] ;  /* 0x002b800001247983 */ /* 0x000ea80000300a00 */
[----:B------:R-:W-:Y:S02]  /*2398e0*/  @P0 LOP3.LUT R26, R26, 0x80, RZ, 0xfc, !PT ;  /* 0x000000801a1a0812 */ /* 0x000fe400078efcff */
[----:B------:R-:W-:-:S02]  /*2398f0*/  LOP3.LUT P0, RZ, R55, 0x10000, RZ, 0xc0, !PT ;  /* 0x0001000037ff7812 */ /* 0x000fc4000780c0ff */
[----:B------:R-:W-:Y:S02]  /*239900*/  LOP3.LUT R26, R26, 0xfffffeff, RZ, 0xc0, !PT ;  /* 0xfffffeff1a1a7812 */ /* 0x000fe400078ec0ff */
[----:B------:R-:W-:Y:S02]  /*239910*/  PRMT R0, R34, 0x7773, RZ ;  /* 0x0000777322007816 */ /* 0x000fe400000000ff */
[----:B------:R-:W-:Y:S01]  /*239920*/  LOP3.LUT P1, RZ, R55, 0x2000, RZ, 0xc0, !PT ;  /* 0x0000200037ff7812 */ /* 0x000fe2000782c0ff */
[----:B------:R-:W2:Y:S06]  /*239930*/  LDL.LU.64 R34, [R1+0x2b78] ;  /* 0x002b780001227983 */ /* 0x000eac0000300a00 */
[----:B------:R-:W-:-:S02]  /*239940*/  @P0 LOP3.LUT R26, R26, 0x100, RZ, 0xfc, !PT ;  /* 0x000001001a1a0812 */ /* 0x000fc400078efcff */
[----:B------:R-:W-:Y:S01]  /*239950*/  LOP3.LUT P0, RZ, R55, 0x8000, RZ, 0xc0, !PT ;  /* 0x0000800037ff7812 */ /* 0x000fe2000780c0ff */
[----:B---3--:R4:W-:Y:S01]  /*239960*/  @P5 STG.E.U8 desc[UR28][R32.64], R0 ;  /* 0x0000000020005986 */ /* 0x0089e2000c10111c */
[----:B------:R-:W-:Y:S02]  /*239970*/  LOP3.LUT R26, R26, 0xfffffdff, RZ, 0xc0, !PT ;  /* 0xfffffdff1a1a7812 */ /* 0x000fe400078ec0ff */
[----:B----4-:R-:W-:Y:S01]  /*239980*/  PRMT R0, R11, 0x7770, RZ ;  /* 0x000077700b007816 */ /* 0x010fe200000000ff */
[----:B------:R-:W3:Y:S08]  /*239990*/  LDL.LU.64 R32, [R1+0x2b70] ;  /* 0x002b700001207983 */ /* 0x000ef00000300a00 */
        /* <DEDUP_REMOVED lines=45> */
[----:B0-----:R-:W-:-:S05]  /*239c70*/  PRMT R0, R56, 0x7770, RZ ;  /* 0x0000777038007816 */ /* 0x001fca00000000ff */
[----:B----4-:R0:W-:Y:S01]  /*239c80*/  @P3 STG.E.U8 desc[UR28][R8.64], R0 ;  /* 0x0000000008003986 */ /* 0x0101e2000c10111c */
[----:B------:R-:W-:Y:S02]  /*239c90*/  LOP3.LUT P1, RZ, R55, 0x10000000, RZ, 0xc0, !PT ;  /* 0x1000000037ff7812 */ /* 0x000fe4000782c0ff */
        /* <DEDUP_REMOVED lines=21> */
[----:B------:R-:W-:-:S03]  /*239df0*/  LOP3.LUT P2, RZ, R55, 0x80000000, RZ, 0xc0, !PT ;  /* 0x8000000037ff7812 */ /* 0x000fc6000784c0ff */
        /* <DEDUP_REMOVED lines=27> */
[----:B------:R-:W-:-:S11]  /*239fb0*/  LOP3.LUT P1, RZ, R56, 0x1, RZ, 0xc0, !PT ;  /* 0x0000000138ff7812 */ /* 0x000fd6000782c0ff */
        /* <DEDUP_REMOVED lines=204> */
[----:B------:R-:W-:Y:S02]  /*23ac80*/  LOP3.LUT P0, RZ, R57, 0x200, RZ, 0xc0, !PT ;  /* 0x0000020039ff7812 */ /* 0x000fe4000780c0ff */
        /* <DEDUP_REMOVED lines=71> */
[----:B------:R-:W4:Y:S01]  /*23b100*/  LDL.LU.64 R6, [R1+0x2958] ;  /* 0x0029580001067983 */ /* 0x000f220000300a00 */
        /* <DEDUP_REMOVED lines=55> */
[----:B------:R-:W-:Y:S01]  /*23b480*/  PRMT R12, R12, 0x7773, RZ ;  /* 0x000077730c0c7816 */ /* 0x000fe200000000ff */
[----:B0-----:R-:W4:Y:S10]  /*23b490*/  LDL.LU.64 R6, [R1+0x27f8] ;  /* 0x0027f80001067983 */ /* 0x001f340000300a00 */
[----:B------:R0:W-:Y:S01]  /*23b4a0*/  @P0 STG.E.U8 desc[UR28][R2.64], R12 ;  /* 0x0000000c02000986 */ /* 0x0001e2000c10111c */
[----:B------:R-:W-:-:S02]  /*23b4b0*/  LOP3.LUT P0, RZ, R27, 0x100, RZ, 0xc0, !PT ;  /* 0x000001001bff7812 */ /* 0x000fc4000780c0ff */
[----:B------:R-:W-:Y:S01]  /*23b4c0*/  PRMT R0, R35, 0x7770, RZ ;  /* 0x0000777023007816 */ /* 0x000fe200000000ff */
[----:B0-----:R-:W4:Y:S04]  /*23b4d0*/  LDL.LU.64 R2, [R1+0x27f0] ;  /* 0x0027f00001027983 */ /* 0x001f280000300a00 */
        /* <DEDUP_REMOVED lines=69> */
[----:B------:R-:W-:Y:S02]  /*23b930*/  LOP3.LUT R28, R28, 0x7fffffff, RZ, 0xc0, !PT ;  /* 0x7fffffff1c1c7812 */ /* 0x000fe400078ec0ff */
[----:B------:R-:W-:Y:S01]  /*23b940*/  LOP3.LUT R27, R27, 0xfffffffe, RZ, 0xc0, !PT ;  /* 0xfffffffe1b1b7812 */ /* 0x000fe200078ec0ff */
[----:B------:R-:W2:Y:S01]  /*23b950*/  LDL.LU.64 R38, [R1+0x2790] ;  /* 0x0027900001267983 */ /* 0x000ea20000300a00 */
[C---:B------:R-:W-:Y:S02]  /*23b960*/  LOP3.LUT P5, RZ, R58.reuse, 0x400, RZ, 0xc0, !PT ;  /* 0x000004003aff7812 */ /* 0x040fe400078ac0ff */
[----:B------:R-:W-:Y:S01]  /*23b970*/  LOP3.LUT P2, RZ, R58, 0x800, RZ, 0xc0, !PT ;  /* 0x000008003aff7812 */ /* 0x000fe2000784c0ff */
[----:B------:R-:W2:Y:S04]  /*23b980*/  LDL.LU.64 R36, [R1+0x2788] ;  /* 0x0027880001247983 */ /* 0x000ea80000300a00 */
[----:B------:R-:W-:Y:S01]  /*23b990*/  @P0 LOP3.LUT R28, R28, 0x80000000, RZ, 0xfc, !PT ;  /* 0x800000001c1c0812 */ /* 0x000fe200078efcff */
[----:B------:R-:W2:Y:S01]  /*23b9a0*/  LDL.LU.64 R34, [R1+0x2780] ;  /* 0x0027800001227983 */ /* 0x000ea20000300a00 */
[----:B------:R-:W-:-:S02]  /*23b9b0*/  LOP3.LUT P0, RZ, R58, 0x8000, RZ, 0xc0, !PT ;  /* 0x000080003aff7812 */ /* 0x000fc4000780c0ff */
[----:B------:R-:W-:Y:S02]  /*23b9c0*/  PRMT R0, R29, 0x7772, RZ ;  /* 0x000077721d007816 */ /* 0x000fe400000000ff */
[----:B------:R-:W-:-:S09]  /*23b9d0*/  LOP3.LUT P1, RZ, R58, 0x1000, RZ, 0xc0, !PT ;  /* 0x000010003aff7812 */ /* 0x000fd2000782c0ff */
[----:B------:R-:W-:Y:S02]  /*23b9e0*/  @P0 LOP3.LUT R27, R27, 0x1, RZ, 0xfc, !PT ;  /* 0x000000011b1b0812 */ /* 0x000fe400078efcff */
[----:B------:R-:W-:Y:S01]  /*23b9f0*/  LOP3.LUT P0, RZ, R58, 0x4000, RZ, 0xc0, !PT ;  /* 0x000040003aff7812 */ /* 0x000fe2000780c0ff */
[----:B---3--:R0:W-:Y:S01]  /*23ba00*/  @P5 STG.E.U8 desc[UR28][R32.64], R0 ;  /* 0x0000000020005986 */ /* 0x0081e2000c10111c */
[----:B------:R-:W-:Y:S02]  /*23ba10*/  LOP3.LUT R27, R27, 0xfffffffd, RZ, 0xc0, !PT ;  /* 0xfffffffd1b1b7812 */ /* 0x000fe400078ec0ff */
[----:B0-----:R-:W-:Y:S01]  /*23ba20*/  PRMT R0, R29, 0x7773, RZ ;  /* 0x000077731d007816 */ /* 0x001fe200000000ff */
[----:B------:R-:W3:Y:S08]  /*23ba30*/  LDL.LU.64 R32, [R1+0x2778] ;  /* 0x0027780001207983 */ /* 0x000ef00000300a00 */
        /* <DEDUP_REMOVED lines=42> */
[C---:B------:R-:W-:Y:S02]  /*23bce0*/  LOP3.LUT P5, RZ, R58.reuse, 0x2000000, RZ, 0xc0, !PT ;  /* 0x020000003aff7812 */ /* 0x040fe400078ac0ff */
[----:B0-----:R-:W-:Y:S02]  /*23bcf0*/  PRMT R0, R59, 0x7773, RZ ;  /* 0x000077733b007816 */ /* 0x001fe400000000ff */
[C---:B------:R-:W-:Y:S01]  /*23bd00*/  LOP3.LUT P2, RZ, R58.reuse, 0x4000000, RZ, 0xc0, !PT ;  /* 0x040000003aff7812 */ /* 0x040fe2000784c0ff */
[----:B------:R-:W3:Y:S04]  /*23bd10*/  LDL.LU R59, [R1+0x9f24] ;  /* 0x009f2400013b7983 */ /* 0x000ee80000300800 */
[----:B----4-:R0:W-:Y:S01]  /*23bd20*/  @P3 STG.E.U8 desc[UR28][R8.64], R0 ;  /* 0x0000000008003986 */ /* 0x0101e2000c10111c */
[----:B------:R-:W-:-:S02]  /*23bd30*/  LOP3.LUT P1, RZ, R58, 0x8000000, RZ, 0xc0, !PT ;  /* 0x080000003aff7812 */ /* 0x000fc4000782c0ff */
[----:B0-----:R-:W-:-:S05]  /*23bd40*/  PRMT R0, R13, 0x7770, RZ ;  /* 0x000077700d007816 */ /* 0x001fca00000000ff */
[----:B------:R0:W-:Y:S02]  /*23bd50*/  @P4 STG.E.U8 desc[UR28][R30.64], R0 ;  /* 0x000000001e004986 */ /* 0x0001e4000c10111c */
[----:B0-----:R-:W-:-:S05]  /*23bd60*/  PRMT R0, R13, 0x7771, RZ ;  /* 0x000077710d007816 */ /* 0x001fca00000000ff */
[----:B------:R0:W-:Y:S02]  /*23bd70*/  @P5 STG.E.U8 desc[UR28][R6.64], R0 ;  /* 0x0000000006005986 */ /* 0x0001e4000c10111c */
[C---:B0-----:R-:W-:Y:S02]  /*23bd80*/  PRMT R0, R13.reuse, 0x7772, RZ ;  /* 0x000077720d007816 */ /* 0x041fe400000000ff */
[----:B------:R-:W-:-:S03]  /*23bd90*/  PRMT R13, R13, 0x7773, RZ ;  /* 0x000077730d0d7816 */ /* 0x000fc600000000ff */
[----:B------:R-:W-:Y:S04]  /*23bda0*/  @P2 STG.E.U8 desc[UR28][R2.64], R0 ;  /* 0x0000000002002986 */ /* 0x000fe8000c10111c */
[----:B--2---:R0:W-:Y:S04]  /*23bdb0*/  @P1 STG.E.U8 desc[UR28][R4.64], R13 ;  /* 0x0000000d04001986 */ /* 0x0041e8000c10111c */
[----:B0-----:R-:W2:Y:S04]  /*23bdc0*/  LDL.LU.64 R4, [R1+0x2748] ;  /* 0x0027480001047983 */ /* 0x001ea80000300a00 */
        /* <DEDUP_REMOVED lines=9> */
[----:B------:R-:W-:Y:S02]  /*23be60*/  LOP3.LUT P5, RZ, R58, 0x20000000, RZ, 0xc0, !PT ;  /* 0x200000003aff7812 */ /* 0x000fe400078ac0ff */
[----:B---3--:R-:W-:-:S13]  /*23be70*/  LOP3.LUT P0, RZ, R59, 0x100, RZ, 0xc0, !PT ;  /* 0x000001003bff7812 */ /* 0x008fda000780c0ff */
[----:B------:R-:W-:Y:S02]  /*23be80*/  @P0 LOP3.LUT R28, R28, 0x40000, RZ, 0xfc, !PT ;  /* 0x000400001c1c0812 */ /* 0x000fe400078efcff */
[----:B------:R-:W-:Y:S02]  /*23be90*/  LOP3.LUT P0, RZ, R59, 0x80, RZ, 0xc0, !PT ;  /* 0x000000803bff7812 */ /* 0x000fe4000780c0ff */
[----:B--2---:R-:W-:-:S05]  /*23bea0*/  PRMT R0, R11, 0x7770, RZ ;  /* 0x000077700b007816 */ /* 0x004fca00000000ff */
[----:B------:R0:W-:Y:S04]  /*23beb0*/  @P4 STG.E.U8 desc[UR28][R4.64], R0 ;  /* 0x0000000004004986 */ /* 0x0001e8000c10111c */
[----:B0-----:R-:W2:Y:S01]  /*23bec0*/  LDL.LU.64 R4, [R1+0x2718] ;  /* 0x0027180001047983 */ /* 0x001ea20000300a00 */
[----:B------:R-:W-:-:S03]  /*23bed0*/  LOP3.LUT R28, R28, 0xfff7ffff, RZ, 0xc0, !PT ;  /* 0xfff7ffff1c1c7812 */ /* 0x000fc600078ec0ff */
[----:B------:R-:W3:Y:S01]  /*23bee0*/  LDL.LU R29, [R1+0x48] ;  /* 0x00004800011d7983 */ /* 0x000ee20000300800 */
[----:B------:R-:W-:Y:S02]  /*23bef0*/  @P0 LOP3.LUT R28, R28, 0x80000, RZ, 0xfc, !PT ;  /* 0x000800001c1c0812 */ /* 0x000fe400078efcff */
[----:B------:R-:W-:Y:S01]  /*23bf00*/  LOP3.LUT P0, RZ, R59, 0x40, RZ, 0xc0, !PT ;  /* 0x000000403bff7812 */ /* 0x000fe2000780c0ff */
[----:B------:R-:W3:Y:S01]  /*23bf10*/  LDL.LU.64 R42, [R1+0x2710] ;  /* 0x00271000012a7983 */ /* 0x000ee20000300a00 */
[----:B------:R-:W-:-:S03]  /*23bf20*/  LOP3.LUT R28, R28, 0xffefffff, RZ, 0xc0, !PT ;  /* 0xffefffff1c1c7812 */ /* 0x000fc600078ec0ff */
[----:B------:R-:W3:Y:S04]  /*23bf30*/  LDL.LU.64 R20, [R1+0x2708] ;  /* 0x0027080001147983 */ /* 0x000ee80000300a00 */
[----:B------:R-:W3:Y:S04]  /*23bf40*/  LDL.LU.64 R40, [R1+0x2700] ;  /* 0x0027000001287983 */ /* 0x000ee80000300a00 */
[----:B------:R-:W-:Y:S01]  /*23bf50*/  @P0 LOP3.LUT R28, R28, 0x100000, RZ, 0xfc, !PT ;  /* 0x001000001c1c0812 */ /* 0x000fe200078efcff */
[----:B------:R-:W3:Y:S01]  /*23bf60*/  LDL.LU.64 R38, [R1+0x26f8] ;  /* 0x0026f80001267983 */ /* 0x000ee20000300a00 */
        /* <DEDUP_REMOVED lines=8> */
[----:B------:R-:W-:Y:S02]  /*23bff0*/  LOP3.LUT P2, RZ, R58, 0x40000000, RZ, 0xc0, !PT ;  /* 0x400000003aff7812 */ /* 0x000fe4000784c0ff */
[----:B------:R-:W-:-:S07]  /*23c000*/  PRMT R0, R11, 0x7771, RZ ;  /* 0x000077710b007816 */ /* 0x000fce00000000ff */
[----:B------:R-:W-:Y:S02]  /*23c010*/  @P0 LOP3.LUT R28, R28, 0x800000, RZ, 0xfc, !PT ;  /* 0x008000001c1c0812 */ /* 0x000fe400078efcff */
[----:B------:R-:W-:Y:S02]  /*23c020*/  LOP3.LUT P0, RZ, R59, 0x4, RZ, 0xc0, !PT ;  /* 0x000000043bff7812 */ /* 0x000fe4000780c0ff */
[----:B------:R-:W-:Y:S01]  /*23c030*/  LOP3.LUT R28, R28, 0xfeffffff, RZ, 0xc0, !PT ;  /* 0xfeffffff1c1c7812 */ /* 0x000fe200078ec0ff */
[----:B----4-:R0:W-:Y:S01]  /*23c040*/  @P5 STG.E.U8 desc[UR28][R32.64], R0 ;  /* 0x0000000020005986 */ /* 0x0101e2000c10111c */
[----:B------:R-:W-:-:S09]  /*23c050*/  LOP3.LUT P1, RZ, R58, 0x80000000, RZ, 0xc0, !PT ;  /* 0x800000003aff7812 */ /* 0x000fd2000782c0ff */
[----:B------:R-:W-:Y:S02]  /*23c060*/  @P0 LOP3.LUT R28, R28, 0x1000000, RZ, 0xfc, !PT ;  /* 0x010000001c1c0812 */ /* 0x000fe400078efcff */
[----:B0-----:R-:W-:Y:S02]  /*23c070*/  PRMT R0, R11, 0x7772, RZ ;  /* 0x000077720b007816 */ /* 0x001fe400000000ff */
[----:B------:R-:W-:-:S03]  /*23c080*/  LOP3.LUT P0, RZ, R59, 0x2, RZ, 0xc0, !PT ;  /* 0x000000023bff7812 */ /* 0x000fc6000780c0ff */
[----:B------:R0:W-:Y:S01]  /*23c090*/  @P2 STG.E.U8 desc[UR28][R8.64], R0 ;  /* 0x0000000008002986 */ /* 0x0001e2000c10111c */
[----:B------:R-:W-:Y:S02]  /*23c0a0*/  LOP3.LUT R28, R28, 0xfdffffff, RZ, 0xc0, !PT ;  /* 0xfdffffff1c1c7812 */ /* 0x000fe400078ec0ff */
[----:B0-----:R-:W-:Y:S02]  /*23c0b0*/  PRMT R0, R11, 0x7773, RZ ;  /* 0x000077730b007816 */ /* 0x001fe400000000ff */
[----:B------:R-:W4:Y:S04]  /*23c0c0*/  LDL.LU R11, [R1+0x38] ;  /* 0x00003800010b7983 */ /* 0x000f280000300800 */
[----:B------:R-:W4:Y:S01]  /*23c0d0*/  LDL.LU.64 R36, [R1+0x26f0] ;  /* 0x0026f00001247983 */ /* 0x000f220000300a00 */
[----:B------:R-:W-:-:S02]  /*23c0e0*/  @P0 LOP3.LUT R28, R28, 0x2000000, RZ, 0xfc, !PT ;  /* 0x020000001c1c0812 */ /* 0x000fc400078efcff */
[----:B------:R-:W-:Y:S01]  /*23c0f0*/  LOP3.LUT P0, RZ, R59, 0x1, RZ, 0xc0, !PT ;  /* 0x000000013bff7812 */ /* 0x000fe2000780c0ff */
        /* <DEDUP_REMOVED lines=83> */
[----:B------:R-:W-:Y:S02]  /*23c630*/  LOP3.LUT R28, R28, 0xffff7fff, RZ, 0xc0, !PT ;  /* 0xffff7fff1c1c7812 */ /* 0x000fe400078ec0ff */
[C---:B------:R-:W-:Y:S01]  /*23c640*/  LOP3.LUT P5, RZ, R59.reuse, 0x10000, RZ, 0xc0, !PT ;  /* 0x000100003bff7812 */ /* 0x040fe200078ac0ff */
[----:B------:R-:W2:Y:S01]  /*23c650*/  LDL.LU.64 R40, [R1+0x2660] ;  /* 0x0026600001287983 */ /* 0x000ea20000300a00 */
[----:B------:R-:W-:Y:S02]  /*23c660*/  LOP3.LUT P2, RZ, R59, 0x20000, RZ, 0xc0, !PT ;  /* 0x000200003bff7812 */ /* 0x000fe4000784c0ff */
[----:B---3--:R-:W-:Y:S01]  /*23c670*/  PRMT R0, R29, 0x7770, RZ ;  /* 0x000077701d007816 */ /* 0x008fe200000000ff */
[----:B------:R-:W3:Y:S04]  /*23c680*/  LDL.LU.64 R38, [R1+0x2658] ;  /* 0x0026580001267983 */ /* 0x000ee80000300a00 */
[----:B------:R-:W-:Y:S01]  /*23c690*/  @P0 LOP3.LUT R28, R28, 0x8000, RZ, 0xfc, !PT ;  /* 0x000080001c1c0812 */ /* 0x000fe200078efcff */
[----:B------:R-:W3:Y:S01]  /*23c6a0*/  LDL.LU R11, [R1+0x6c] ;  /* 0x00006c00010b7983 */ /* 0x000ee20000300800 */
[----:B------:R-:W-:-:S02]  /*23c6b0*/  LOP3.LUT P0, RZ, R59, 0x200000, RZ, 0xc0, !PT ;  /* 0x002000003bff7812 */ /* 0x000fc4000780c0ff */
[----:B------:R-:W-:Y:S01]  /*23c6c0*/  LOP3.LUT R28, R28, 0xfffeffff, RZ, 0xc0, !PT ;  /* 0xfffeffff1c1c7812 */ /* 0x000fe200078ec0ff */
[----:B------:R0:W-:Y:S01]  /*23c6d0*/  @P5 STG.E.U8 desc[UR28][R32.64], R0 ;  /* 0x0000000020005986 */ /* 0x0001e2000c10111c */
        /* <DEDUP_REMOVED lines=45> */
[----:B------:R-:W-:Y:S02]  /*23c9b0*/  PRMT R14, R14, 0x7773, RZ ;  /* 0x000077730e0e7816 */ /* 0x000fe400000000ff */
[----:B------:R-:W-:Y:S02]  /*23c9c0*/  LOP3.LUT P4, RZ, R59, 0x40000000, RZ, 0xc0, !PT ;  /* 0x400000003bff7812 */ /* 0x000fe4000788c0ff */
[----:B0-----:R-:W-:-:S05]  /*23c9d0*/  PRMT R0, R11, 0x7770, RZ ;  /* 0x000077700b007816 */ /* 0x001fca00000000ff */
[----:B------:R-:W-:Y:S04]  /*23c9e0*/  @P0 STG.E.U8 desc[UR28][R36.64], R14 ;  /* 0x0000000e24000986 */ /* 0x000fe8000c10111c */
        /* <DEDUP_REMOVED lines=41> */
[----:B--2---:R0:W-:Y:S04]  /*23cc80*/  @P4 STG.E.U8 desc[UR28][R4.64], R0 ;  /* 0x0000000004004986 */ /* 0x0041e8000c10111c */
        /* <DEDUP_REMOVED lines=8> */
[----:B------:R-:W-:Y:S02]  /*23cd10*/  LOP3.LUT R28, R28, 0xfffffeff, RZ, 0xc0, !PT ;  /* 0xfffffeff1c1c7812 */ /* 0x000fe400078ec0ff */
[----:B------:R-:W-:Y:S02]  /*23cd20*/  LOP3.LUT P5, RZ, R60, 0x8, RZ, 0xc0, !PT ;  /* 0x000000083cff7812 */ /* 0x000fe400078ac0ff */
[----:B------:R-:W-:Y:S02]  /*23cd30*/  PRMT R0, R34, 0x7773, RZ ;  /* 0x0000777322007816 */ /* 0x000fe400000000ff */
[----:B------:R-:W2:Y:S01]  /*23cd40*/  LDL.LU.64 R34, [R1+0x25b8] ;  /* 0x0025b80001227983 */ /* 0x000ea20000300a00 */
[----:B------:R-:W-:-:S04]  /*23cd50*/  LOP3.LUT P2, RZ, R60, 0x10, RZ, 0xc0, !PT ;  /* 0x000000103cff7812 */ /* 0x000fc8000784c0ff */
        /* <DEDUP_REMOVED lines=15> */
[----:B------:R0:W-:Y:S04]  /*23ce50*/  @P0 STG.E.U8 desc[UR28][R6.64], R0 ;  /* 0x0000000006000986 */ /* 0x0001e8000c10111c */
[----:B0-----:R-:W4:Y:S01]  /*23ce60*/  LDL.LU.64 R6, [R1+0x2598] ;  /* 0x0025980001067983 */ /* 0x001f220000300a00 */
[----:B------:R-:W-:Y:S02]  /*23ce70*/  LOP3.LUT P0, RZ, R28, 0x200, RZ, 0xc0, !PT ;  /* 0x000002001cff7812 */ /* 0x000fe4000780c0ff */
[----:B------:R-:W-:-:S11]  /*23ce80*/  PRMT R0, R11, 0x7773, RZ ;  /* 0x000077730b007816 */ /* 0x000fd600000000ff */
        /* <DEDUP_REMOVED lines=26> */
[C---:B------:R-:W-:Y:S02]  /*23d030*/  LOP3.LUT P3, RZ, R60.reuse, 0x10000, RZ, 0xc0, !PT ;  /* 0x000100003cff7812 */ /* 0x040fe4000786c0ff */
[----:B0-----:R-:W-:Y:S02]  /*23d040*/  PRMT R0, R19, 0x7773, RZ ;  /* 0x0000777313007816 */ /* 0x001fe400000000ff */
[----:B------:R-:W2:Y:S01]  /*23d050*/  LDL.LU R19, [R1+0x9f18] ;  /* 0x009f180001137983 */ /* 0x000ea20000300800 */
[----:B------:R-:W-:-:S03]  /*23d060*/  LOP3.LUT P4, RZ, R60, 0x20000, RZ, 0xc0, !PT ;  /* 0x000200003cff7812 */ /* 0x000fc6000788c0ff */
[----:B---3--:R0:W-:Y:S01]  /*23d070*/  @P6 STG.E.U8 desc[UR28][R32.64], R0 ;  /* 0x0000000020006986 */ /* 0x0081e2000c10111c */
[----:B------:R-:W-:Y:S02]  /*23d080*/  LOP3.LUT P5, RZ, R60, 0x40000, RZ, 0xc0, !PT ;  /* 0x000400003cff7812 */ /* 0x000fe400078ac0ff */
        /* <DEDUP_REMOVED lines=8> */
[----:B------:R-:W4:Y:S04]  /*23d110*/  LDL.LU.64 R32, [R1+0x2580] ;  /* 0x0025800001207983 */ /* 0x000f280000300a00 */
[----:B------:R-:W3:Y:S04]  /*23d120*/  LDL.LU.64 R8, [R1+0x2578] ;  /* 0x0025780001087983 */ /* 0x000ee80000300a00 */
[----:B------:R-:W3:Y:S01]  /*23d130*/  LDL.LU.64 R30, [R1+0x2570] ;  /* 0x00257000011e7983 */ /* 0x000ee20000300a00 */
[----:B------:R-:W-:-:S03]  /*23d140*/  LOP3.LUT P2, RZ, R60, 0x80000, RZ, 0xc0, !PT ;  /* 0x000800003cff7812 */ /* 0x000fc6000784c0ff */
[----:B------:R-:W3:Y:S01]  /*23d150*/  LDL.LU.64 R6, [R1+0x2568] ;  /* 0x0025680001067983 */ /* 0x000ee20000300a00 */
[----:B------:R-:W-:-:S09]  /*23d160*/  LOP3.LUT P1, RZ, R60, 0x100000, RZ, 0xc0, !PT ;  /* 0x001000003cff7812 */ /* 0x000fd2000782c0ff */
[----:B------:R0:W-:Y:S04]  /*23d170*/  @P2 STG.E.U8 desc[UR28][R2.64], R0 ;  /* 0x0000000002002986 */ /* 0x0001e8000c10111c */
[----:B0-----:R-:W3:Y:S01]  /*23d180*/  LDL.LU.64 R2, [R1+0x2560] ;  /* 0x0025600001027983 */ /* 0x001ee20000300a00 */
[----:B------:R-:W-:-:S05]  /*23d190*/  PRMT R0, R11, 0x7770, RZ ;  /* 0x000077700b007816 */ /* 0x000fca00000000ff */
[----:B--2---:R0:W-:Y:S04]  /*23d1a0*/  @P1 STG.E.U8 desc[UR28][R4.64], R0 ;  /* 0x0000000004001986 */ /* 0x0041e8000c10111c */
[----:B0-----:R-:W2:Y:S01]  /*23d1b0*/  LDL.LU.64 R4, [R1+0x2558] ;  /* 0x0025580001047983 */ /* 0x001ea20000300a00 */
[----:B------:R-:W-:-:S03]  /*23d1c0*/  LOP3.LUT P1, RZ, R60, 0x20000000, RZ, 0xc0, !PT ;  /* 0x200000003cff7812 */ /* 0x000fc6000782c0ff */
[----:B------:R-:W2:Y:S04]  /*23d1d0*/  LDL.LU.64 R42, [R1+0x2550] ;  /* 0x00255000012a7983 */ /* 0x000ea80000300a00 */
[----:B------:R-:W2:Y:S04]  /*23d1e0*/  LDL.LU R16, [R1+0x750] ;  /* 0x0007500001107983 */ /* 0x000ea80000300800 */
[----:B------:R-:W2:Y:S01]  /*23d1f0*/  LDL.LU.64 R20, [R1+0x2548] ;  /* 0x0025480001147983 */ /* 0x000ea20000300a00 */
[C---:B------:R-:W-:Y:S02]  /*23d200*/  LOP3.LUT P4, RZ, R60.reuse, 0x200000, RZ, 0xc0, !PT ;  /* 0x002000003cff7812 */ /* 0x040fe4000788c0ff */
[----:B------:R-:W-:Y:S01]  /*23d210*/  LOP3.LUT P5, RZ, R60, 0x400000, RZ, 0xc0, !PT ;  /* 0x004000003cff7812 */ /* 0x000fe200078ac0ff */
[----:B------:R-:W2:Y:S01]  /*23d220*/  LDL.LU.64 R40, [R1+0x2540] ;  /* 0x0025400001287983 */ /* 0x000ea20000300a00 */
[----:B------:R-:W-:-:S02]  /*23d230*/  PRMT R0, R11, 0x7771, RZ ;  /* 0x000077710b007816 */ /* 0x000fc400000000ff */
[----:B------:R-:W-:Y:S01]  /*23d240*/  LOP3.LUT P2, RZ, R60, 0x800000, RZ, 0xc0, !PT ;  /* 0x008000003cff7812 */ /* 0x000fe2000784c0ff */
[----:B------:R-:W2:Y:S01]  /*23d250*/  LDL.LU.64 R38, [R1+0x2538] ;  /* 0x0025380001267983 */ /* 0x000ea20000300a00 */
[----:B------:R-:W-:Y:S02]  /*23d260*/  LOP3.LUT R28, R28, 0xfffffffe, RZ, 0xc0, !PT ;  /* 0xfffffffe1c1c7812 */ /* 0x000fe400078ec0ff */
[----:B------:R-:W-:-:S04]  /*23d270*/  LOP3.LUT R19, R19, 0xdfffffff, RZ, 0xc0, !PT ;  /* 0xdfffffff13137812 */ /* 0x000fc800078ec0ff */
        /* <DEDUP_REMOVED lines=9> */
[----:B------:R-:W-:Y:S01]  /*23d310*/  LOP3.LUT P1, RZ, R60, 0x2000000, RZ, 0xc0, !PT ;  /* 0x020000003cff7812 */ /* 0x000fe2000782c0ff */
[----:B----4-:R0:W-:Y:S02]  /*23d320*/  @P4 STG.E.U8 desc[UR28][R32.64], R0 ;  /* 0x0000000020004986 */ /* 0x0101e4000c10111c */
[----:B0-----:R-:W-:-:S05]  /*23d330*/  PRMT R0, R11, 0x7772, RZ ;  /* 0x000077720b007816 */ /* 0x001fca00000000ff */
[----:B---3--:R0:W-:Y:S02]  /*23d340*/  @P5 STG.E.U8 desc[UR28][R8.64], R0 ;  /* 0x0000000008005986 */ /* 0x0081e4000c10111c */
[----:B0-----:R-:W-:-:S05]  /*23d350*/  PRMT R0, R11, 0x7773, RZ ;  /* 0x000077730b007816 */ /* 0x001fca00000000ff */
[----:B------:R0:W-:Y:S01]  /*23d360*/  @P2 STG.E.U8 desc[UR28][R30.64], R0 ;  /* 0x000000001e002986 */ /* 0x0001e2000c10111c */
[----:B------:R-:W-:-:S03]  /*23d370*/  LOP3.LUT R28, R28, 0xfffffffd, RZ, 0xc0, !PT ;  /* 0xfffffffd1c1c7812 */ /* 0x000fc600078ec0ff */
[----:B0-----:R-:W3:Y:S04]  /*23d380*/  LDL.LU.64 R30, [R1+0x2530] ;  /* 0x00253000011e7983 */ /* 0x001ee80000300a00 */
[----:B------:R-:W4:Y:S01]  /*23d390*/  LDL.LU R29, [R1+0x740] ;  /* 0x00074000011d7983 */ /* 0x000f220000300800 */
[----:B------:R-:W-:-:S03]  /*23d3a0*/  @P1 LOP3.LUT R28, R28, 0x2, RZ, 0xfc, !PT ;  /* 0x000000021c1c1812 */ /* 0x000fc600078efcff */
[----:B------:R-:W4:Y:S01]  /*23d3b0*/  LDL.LU.64 R36, [R1+0x2528] ;  /* 0x0025280001247983 */ /* 0x000f220000300a00 */
[----:B------:R-:W-:Y:S02]  /*23d3c0*/  LOP3.LUT P1, RZ, R60, 0x1000000, RZ, 0xc0, !PT ;  /* 0x010000003cff7812 */ /* 0x000fe4000782c0ff */
[----:B------:R-:W-:Y:S01]  /*23d3d0*/  PRMT R0, R15, 0x7770, RZ ;  /* 0x000077700f007816 */ /* 0x000fe200000000ff */
[----:B------:R-:W4:Y:S04]  /*23d3e0*/  LDL.LU.64 R34, [R1+0x2520] ;  /* 0x0025200001227983 */ /* 0x000f280000300a00 */
        /* <DEDUP_REMOVED lines=9> */
[----:B0-----:R-:W-:Y:S01]  /*23d480*/  PRMT R0, R15, 0x7772, RZ ;  /* 0x000077720f007816 */ /* 0x001fe200000000ff */
[----:B------:R-:W4:Y:S10]  /*23d490*/  LDL.LU.64 R2, [R1+0x2500] ;  /* 0x0025000001027983 */ /* 0x000f340000300a00 */
[----:B--2---:R0:W-:Y:S04]  /*23d4a0*/  @P1 STG.E.U8 desc[UR28][R4.64], R0 ;  /* 0x0000000004001986 */ /* 0x0041e8000c10111c */
[----:B0-----:R-:W2:Y:S01]  /*23d4b0*/  LDL.LU.64 R4, [R1+0x24f8] ;  /* 0x0024f80001047983 */ /* 0x001ea20000300a00 */
        /* <DEDUP_REMOVED lines=8> */
[----:B------:R-:W-:-:S04]  /*23d540*/  @P0 LOP3.LUT R19, R19, 0x10000000, RZ, 0xfc, !PT ;  /* 0x1000000013130812 */ /* 0x000fc800078efcff */
[----:B------:R-:W-:Y:S02]  /*23d550*/  LOP3.LUT P1, RZ, R19, 0x80000000, RZ, 0xc0, !PT ;  /* 0x8000000013ff7812 */ /* 0x000fe4000782c0ff */
[----:B------:R-:W-:Y:S02]  /*23d560*/  PRMT R15, R15, 0x7773, RZ ;  /* 0x000077730f0f7816 */ /* 0x000fe400000000ff */
[----:B------:R-:W-:-:S09]  /*23d570*/  PRMT R0, R16, 0x7770, RZ ;  /* 0x0000777010007816 */ /* 0x000fd200000000ff */
[----:B------:R-:W-:Y:S01]  /*23d580*/  @P1 STG.E.U8 desc[UR28][R42.64], R15 ;  /* 0x0000000f2a001986 */ /* 0x000fe2000c10111c */
[----:B------:R-:W-:Y:S02]  /*23d590*/  LOP3.LUT P1, RZ, R19, 0x40000000, RZ, 0xc0, !PT ;  /* 0x4000000013ff7812 */ /* 0x000fe4000782c0ff */
[----:B------:R-:W-:-:S11]  /*23d5a0*/  LOP3.LUT P0, RZ, R60, 0x40000000, RZ, 0xc0, !PT ;  /* 0x400000003cff7812 */ /* 0x000fd6000780c0ff */
[----:B------:R0:W-:Y:S01]  /*23d5b0*/  @P1 STG.E.U8 desc[UR28][R20.64], R0 ;  /* 0x0000000014001986 */ /* 0x0001e2000c10111c */
[----:B------:R-:W-:Y:S02]  /*23d5c0*/  LOP3.LUT P1, RZ, R19, 0x20000000, RZ, 0xc0, !PT ;  /* 0x2000000013ff7812 */ /* 0x000fe4000782c0ff */
[----:B0-----:R-:W-:-:S11]  /*23d5d0*/  PRMT R0, R16, 0x7771, RZ ;  /* 0x0000777110007816 */ /* 0x001fd600000000ff */
[----:B------:R0:W-:Y:S02]  /*23d5e0*/  @P1 STG.E.U8 desc[UR28][R40.64], R0 ;  /* 0x0000000028001986 */ /* 0x0001e4000c10111c */
[----:B0-----:R-:W-:-:S05]  /*23d5f0*/  PRMT R0, R16, 0x7772, RZ ;  /* 0x0000777210007816 */ /* 0x001fca00000000ff */
[----:B------:R0:W-:Y:S01]  /*23d600*/  @P0 STG.E.U8 desc[UR28][R38.64], R0 ;  /* 0x0000000026000986 */ /* 0x0001e2000c10111c */
[----:B------:R-:W-:Y:S02]  /*23d610*/  LOP3.LUT P0, RZ, R19, 0x10000000, RZ, 0xc0, !PT ;  /* 0x1000000013ff7812 */ /* 0x000fe4000780c0ff */
[----:B0-----:R-:W-:Y:S02]  /*23d620*/  PRMT R0, R16, 0x7773, RZ ;  /* 0x0000777310007816 */ /* 0x001fe400000000ff */
[C---:B------:R-:W-:Y:S02]  /*23d630*/  LOP3.LUT P6, RZ, R61.reuse, 0x4, RZ, 0xc0, !PT ;  /* 0x000000043dff7812 */ /* 0x040fe400078cc0ff */
[C---:B------:R-:W-:Y:S02]  /*23d640*/  LOP3.LUT P3, RZ, R61.reuse, 0x8, RZ, 0xc0, !PT ;  /* 0x000000083dff7812 */ /* 0x040fe4000786c0ff */
[C---:B------:R-:W-:Y:S02]  /*23d650*/  LOP3.LUT P4, RZ, R61.reuse, 0x10, RZ, 0xc0, !PT ;  /* 0x000000103dff7812 */ /* 0x040fe4000788c0ff */
[----:B------:R-:W-:-:S02]  /*23d660*/  LOP3.LUT P5, RZ, R61, 0x20, RZ, 0xc0, !PT ;  /* 0x000000203dff7812 */ /* 0x000fc400078ac0ff */
[----:B------:R-:W-:Y:S01]  /*23d670*/  LOP3.LUT P2, RZ, R61, 0x40, RZ, 0xc0, !PT ;  /* 0x000000403dff7812 */ /* 0x000fe2000784c0ff */
[----:B---3--:R4:W-:Y:S01]  /*23d680*/  @P0 STG.E.U8 desc[UR28][R30.64], R0 ;  /* 0x000000001e000986 */ /* 0x0089e2000c10111c */
[----:B------:R-:W-:Y:S02]  /*23d690*/  LOP3.LUT P0, RZ, R19, 0x8000000, RZ, 0xc0, !PT ;  /* 0x0800000013ff7812 */ /* 0x000fe4000780c0ff */
[----:B----4-:R-:W-:Y:S01]  /*23d6a0*/  PRMT R0, R29, 0x7770, RZ ;  /* 0x000077701d007816 */ /* 0x010fe200000000ff */
[----:B------:R-:W3:Y:S10]  /*23d6b0*/  LDL.LU.64 R30, [R1+0x24f0] ;  /* 0x0024f000011e7983 */ /* 0x000ef40000300a00 */
[----:B------:R0:W-:Y:S01]  /*23d6c0*/  @P0 STG.E.U8 desc[UR28][R36.64], R0 ;  /* 0x0000000024000986 */ /* 0x0001e2000c10111c */
[----:B------:R-:W-:-:S02]  /*23d6d0*/  LOP3.LUT P0, RZ, R19, 0x4000000, RZ, 0xc0, !PT ;  /* 0x0400000013ff7812 */ /* 0x000fc4000780c0ff */
        /* <DEDUP_REMOVED lines=14> */
[----:B------:R-:W2:Y:S04]  /*23d7c0*/  LDL.LU R3, [R1+0x720] ;  /* 0x0007200001037983 */ /* 0x000ea80000300800 */
[----:B------:R-:W4:Y:S01]  /*23d7d0*/  LDL.LU.64 R34, [R1+0x24d8] ;  /* 0x0024d80001227983 */ /* 0x000f220000300a00 */
[----:B------:R-:W-:-:S03]  /*23d7e0*/  LOP3.LUT P1, RZ, R61, 0x80, RZ, 0xc0, !PT ;  /* 0x000000803dff7812 */ /* 0x000fc6000782c0ff */
[----:B------:R-:W4:Y:S01]  /*23d7f0*/  LDL.LU.64 R32, [R1+0x24d0] ;  /* 0x0024d00001207983 */ /* 0x000f220000300a00 */
[----:B------:R-:W-:-:S03]  /*23d800*/  PRMT R0, R11, 0x7773, RZ ;  /* 0x000077730b007816 */ /* 0x000fc600000000ff */
[----:B------:R-:W4:Y:S01]  /*23d810*/  LDL.LU.64 R8, [R1+0x24c8] ;  /* 0x0024c80001087983 */ /* 0x000f220000300a00 */
[C---:B------:R-:W-:Y:S02]  /*23d820*/  LOP3.LUT P3, RZ, R61.reuse, 0x100, RZ, 0xc0, !PT ;  /* 0x000001003dff7812 */ /* 0x040fe4000786c0ff */
[----:B------:R-:W-:-:S03]  /*23d830*/  LOP3.LUT P2, RZ, R61, 0x200, RZ, 0xc0, !PT ;  /* 0x000002003dff7812 */ /* 0x000fc6000784c0ff */
[----:B---3--:R0:W-:Y:S04]  /*23d840*/  @P1 STG.E.U8 desc[UR28][R30.64], R0 ;  /* 0x000000001e001986 */ /* 0x0081e8000c10111c */
[----:B0-----:R-:W3:Y:S04]  /*23d850*/  LDL.LU.64 R30, [R1+0x24c0] ;  /* 0x0024c000011e7983 */ /* 0x001ee80000300a00 */
[----:B------:R-:W3:Y:S04]  /*23d860*/  LDL.LU.64 R40, [R1+0x24b8] ;  /* 0x0024b80001287983 */ /* 0x000ee80000300a00 */
[----:B------:R-:W3:Y:S01]  /*23d870*/  LDL.LU R11, [R1+0x710] ;  /* 0x00071000010b7983 */ /* 0x000ee20000300800 */
[----:B--2---:R-:W-:-:S05]  /*23d880*/  PRMT R0, R3, 0x7770, RZ ;  /* 0x0000777003007816 */ /* 0x004fca00000000ff */
[----:B------:R0:W-:Y:S04]  /*23d890*/  @P3 STG.E.U8 desc[UR28][R4.64], R0 ;  /* 0x0000000004003986 */ /* 0x0001e8000c10111c */
[----:B0-----:R-:W2:Y:S04]  /*23d8a0*/  LDL.LU.64 R4, [R1+0x24b0] ;  /* 0x0024b00001047983 */ /* 0x001ea80000300a00 */
[----:B------:R-:W2:Y:S04]  /*23d8b0*/  LDL.LU R16, [R1+0x700] ;  /* 0x0007000001107983 */ /* 0x000ea80000300800 */
[----:B------:R-:W2:Y:S01]  /*23d8c0*/  LDL.LU.64 R38, [R1+0x24a8] ;  /* 0x0024a80001267983 */ /* 0x000ea20000300a00 */
[----:B------:R-:W-:-:S05]  /*23d8d0*/  PRMT R0, R3, 0x7771, RZ ;  /* 0x0000777103007816 */ /* 0x000fca00000000ff */
[----:B----4-:R0:W-:Y:S04]  /*23d8e0*/  @P2 STG.E.U8 desc[UR28][R6.64], R0 ;  /* 0x0000000006002986 */ /* 0x0101e8000c10111c */
[----:B0-----:R-:W4:Y:S01]  /*23d8f0*/  LDL.LU.64 R6, [R1+0x24a0] ;  /* 0x0024a00001067983 */ /* 0x001f220000300a00 */
[----:B------:R-:W-:Y:S02]  /*23d900*/  LOP3.LUT P4, RZ, R61, 0x2000, RZ, 0xc0, !PT ;  /* 0x000020003dff7812 */ /* 0x000fe4000788c0ff */
        /* <DEDUP_REMOVED lines=8> */
[----:B------:R-:W-:-:S04]  /*23d990*/  @P4 LOP3.LUT R19, R19, 0x2000000, RZ, 0xfc, !PT ;  /* 0x0200000013134812 */ /* 0x000fc800078efcff */
[----:B------:R-:W-:-:S04]  /*23d9a0*/  LOP3.LUT R19, R19, 0xfff7ffff, RZ, 0xc0, !PT ;  /* 0xfff7ffff13137812 */ /* 0x000fc800078ec0ff */
        /* <DEDUP_REMOVED lines=9> */
[----:B------:R-:W-:Y:S02]  /*23da40*/  PRMT R0, R3, 0x7772, RZ ;  /* 0x0000777203007816 */ /* 0x000fe400000000ff */
[----:B------:R-:W-:-:S03]  /*23da50*/  LOP3.LUT R19, R19, 0xffbfffff, RZ, 0xc0, !PT ;  /* 0xffbfffff13137812 */ /* 0x000fc600078ec0ff */
[----:B------:R0:W-:Y:S06]  /*23da60*/  @P4 STG.E.U8 desc[UR28][R34.64], R0 ;  /* 0x0000000022004986 */ /* 0x0001ec000c10111c */
[----:B------:R-:W-:-:S04]  /*23da70*/  @P0 LOP3.LUT R19, R19, 0x400000, RZ, 0xfc, !PT ;  /* 0x0040000013130812 */ /* 0x000fc800078efcff */
[----:B------:R-:W-:Y:S02]  /*23da80*/  LOP3.LUT P4, RZ, R19, 0x2000000, RZ, 0xc0, !PT ;  /* 0x0200000013ff7812 */ /* 0x000fe4000788c0ff */
[----:B0-----:R-:W-:Y:S02]  /*23da90*/  PRMT R0, R3, 0x7773, RZ ;  /* 0x0000777303007816 */ /* 0x001fe400000000ff */
[----:B------:R-:W4:Y:S04]  /*23daa0*/  LDL.LU.64 R2, [R1+0x2490] ;  /* 0x0024900001027983 */ /* 0x000f280000300a00 */
[----:B------:R-:W4:Y:S01]  /*23dab0*/  LDL.LU.64 R36, [R1+0x2488] ;  /* 0x0024880001247983 */ /* 0x000f220000300a00 */
[----:B------:R-:W-:-:S03]  /*23dac0*/  LOP3.LUT P5, RZ, R61, 0x4000, RZ, 0xc0, !PT ;  /* 0x000040003dff7812 */ /* 0x000fc600078ac0ff */
[----:B------:R-:W4:Y:S04]  /*23dad0*/  LDL.LU R29, [R1+0x6d0] ;  /* 0x0006d000011d7983 */ /* 0x000f280000300800 */
[----:B------:R-:W4:Y:S04]  /*23dae0*/  LDL.LU.64 R34, [R1+0x2480] ;  /* 0x0024800001227983 */ /* 0x000f280000300a00 */
[----:B------:R0:W-:Y:S01]  /*23daf0*/  @P4 STG.E.U8 desc[UR28][R32.64], R0 ;  /* 0x0000000020004986 */ /* 0x0001e2000c10111c */
[----:B------:R-:W-:Y:S02]  /*23db00*/  LOP3.LUT P4, RZ, R19, 0x1000000, RZ, 0xc0, !PT ;  /* 0x0100000013ff7812 */ /* 0x000fe4000788c0ff */
[----:B------:R-:W-:-:S02]  /*23db10*/  LOP3.LUT P1, RZ, R61, 0x8000, RZ, 0xc0, !PT ;  /* 0x000080003dff7812 */ /* 0x000fc4000782c0ff */
[----:B------:R-:W-:Y:S01]  /*23db20*/  LOP3.LUT P0, RZ, R61, 0x10000, RZ, 0xc0, !PT ;  /* 0x000100003dff7812 */ /* 0x000fe2000780c0ff */
[----:B0-----:R-:W4:Y:S01]  /*23db30*/  LDL.LU.64 R32, [R1+0x2470] ;  /* 0x0024700001207983 */ /* 0x001f220000300a00 */
[----:B---3--:R-:W-:-:S07]  /*23db40*/  PRMT R0, R11, 0x7770, RZ ;  /* 0x000077700b007816 */ /* 0x008fce00000000ff */
[----:B------:R0:W-:Y:S01]  /*23db50*/  @P4 STG.E.U8 desc[UR28][R8.64], R0 ;  /* 0x0000000008004986 */ /* 0x0001e2000c10111c */
[----:B------:R-:W-:Y:S02]  /*23db60*/  LOP3.LUT P4, RZ, R19, 0x800000, RZ, 0xc0, !PT ;  /* 0x0080000013ff7812 */ /* 0x000fe4000788c0ff */
[C---:B0-----:R-:W-:Y:S01]  /*23db70*/  PRMT R0, R11.reuse, 0x7771, RZ ;  /* 0x000077710b007816 */ /* 0x041fe200000000ff */
[----:B------:R-:W3:Y:S10]  /*23db80*/  LDL.LU.64 R8, [R1+0x2460] ;  /* 0x0024600001087983 */ /* 0x000ef40000300a00 */
[----:B------:R0:W-:Y:S02]  /*23db90*/  @P4 STG.E.U8 desc[UR28][R30.64], R0 ;  /* 0x000000001e004986 */ /* 0x0001e4000c10111c */
[----:B0-----:R-:W-:-:S02]  /*23dba0*/  PRMT R0, R11, 0x7772, RZ ;  /* 0x000077720b007816 */ /* 0x001fc400000000ff */
[----:B------:R-:W3:Y:S04]  /*23dbb0*/  LDL.LU.64 R30, [R1+0x2458] ;  /* 0x00245800011e7983 */ /* 0x000ee80000300a00 */
[----:B------:R0:W-:Y:S02]  /*23dbc0*/  @P5 STG.E.U8 desc[UR28][R40.64], R0 ;  /* 0x0000000028005986 */ /* 0x0001e4000c10111c */
[----:B0-----:R-:W-:Y:S02]  /*23dbd0*/  PRMT R0, R11, 0x7773, RZ ;  /* 0x000077730b007816 */ /* 0x001fe400000000ff */
[----:B------:R-:W3:Y:S04]  /*23dbe0*/  LDL.LU R11, [R1+0x760] ;  /* 0x00076000010b7983 */ /* 0x000ee80000300800 */
[----:B--2---:R0:W-:Y:S02]  /*23dbf0*/  @P1 STG.E.U8 desc[UR28][R4.64], R0 ;  /* 0x0000000004001986 */ /* 0x0041e4000c10111c */
[----:B0-----:R-:W-:-:S02]  /*23dc00*/  PRMT R0, R16, 0x7770, RZ ;  /* 0x0000777010007816 */ /* 0x001fc400000000ff */
[----:B------:R-:W2:Y:S04]  /*23dc10*/  LDL.LU.64 R4, [R1+0x2450] ;  /* 0x0024500001047983 */ /* 0x000ea80000300a00 */
[----:B------:R0:W-:Y:S01]  /*23dc20*/  @P0 STG.E.U8 desc[UR28][R38.64], R0 ;  /* 0x0000000026000986 */ /* 0x0001e2000c10111c */
[----:B------:R-:W-:Y:S02]  /*23dc30*/  LOP3.LUT P0, RZ, R19, 0x400000, RZ, 0xc0, !PT ;  /* 0x0040000013ff7812 */ /* 0x000fe4000780c0ff */
[----:B0-----:R-:W-:-:S11]  /*23dc40*/  PRMT R0, R16, 0x7771, RZ ;  /* 0x0000777110007816 */ /* 0x001fd600000000ff */
[----:B----4-:R0:W-:Y:S04]  /*23dc50*/  @P0 STG.E.U8 desc[UR28][R6.64], R0 ;  /* 0x0000000006000986 */ /* 0x0101e8000c10111c */
[----:B0-----:R-:W4:Y:S01]  /*23dc60*/  LDL.LU.64 R6, [R1+0x2448] ;  /* 0x0024480001067983 */ /* 0x001f220000300a00 */
[----:B------:R-:W-:Y:S02]  /*23dc70*/  LOP3.LUT P0, RZ, R19, 0x200000, RZ, 0xc0, !PT ;  /* 0x0020000013ff7812 */ /* 0x000fe4000780c0ff */
[----:B------:R-:W-:Y:S02]  /*23dc80*/  PRMT R0, R16, 0x7772, RZ ;  /* 0x0000777210007816 */ /* 0x000fe400000000ff */
[C---:B------:R-:W-:Y:S02]  /*23dc90*/  LOP3.LUT P6, RZ, R61.reuse, 0x200000, RZ, 0xc0, !PT ;  /* 0x002000003dff7812 */ /* 0x040fe400078cc0ff */
[----:B------:R-:W-:-:S02]  /*23dca0*/  LOP3.LUT P3, RZ, R61, 0x400000, RZ, 0xc0, !PT ;  /* 0x004000003dff7812 */ /* 0x000fc4000786c0ff */
[C---:B------:R-:W-:Y:S02]  /*23dcb0*/  LOP3.LUT P2, RZ, R61.reuse, 0x800000, RZ, 0xc0, !PT ;  /* 0x008000003dff7812 */ /* 0x040fe4000784c0ff */
[C---:B------:R-:W-:Y:S02]  /*23dcc0*/  LOP3.LUT P4, RZ, R61.reuse, 0x1000000, RZ, 0xc0, !PT ;  /* 0x010000003dff7812 */ /* 0x040fe4000788c0ff */
[----:B------:R-:W-:Y:S01]  /*23dcd0*/  LOP3.LUT P5, RZ, R61, 0x2000000, RZ, 0xc0, !PT ;  /* 0x020000003dff7812 */ /* 0x000fe200078ac0ff */
[----:B------:R0:W-:Y:S01]  /*23dce0*/  @P0 STG.E.U8 desc[UR28][R2.64], R0 ;  /* 0x0000000002000986 */ /* 0x0001e2000c10111c */
[C---:B------:R-:W-:Y:S02]  /*23dcf0*/  LOP3.LUT P0, RZ, R19.reuse, 0x100000, RZ, 0xc0, !PT ;  /* 0x0010000013ff7812 */ /* 0x040fe4000780c0ff */
[----:B0-----:R-:W-:Y:S01]  /*23dd00*/  PRMT R0, R16, 0x7773, RZ ;  /* 0x0000777310007816 */ /* 0x001fe200000000ff */
[----:B------:R-:W4:Y:S10]  /*23dd10*/  LDL.LU.64 R2, [R1+0x2440] ;  /* 0x0024400001027983 */ /* 0x000f340000300a00 */
[----:B------:R0:W-:Y:S01]  /*23dd20*/  @P0 STG.E.U8 desc[UR28][R36.64], R0 ;  /* 0x0000000024000986 */ /* 0x0001e2000c10111c */
[----:B------:R-:W-:-:S02]  /*23dd30*/  LOP3.LUT P0, RZ, R19, 0x80000, RZ, 0xc0, !PT ;  /* 0x0008000013ff7812 */ /* 0x000fc4000780c0ff */
[----:B0-----:R-:W-:-:S11]  /*23dd40*/  PRMT R0, R29, 0x7770, RZ ;  /* 0x000077701d007816 */ /* 0x001fd600000000ff */
[----:B------:R0:W-:Y:S02]  /*23dd50*/  @P0 STG.E.U8 desc[UR28][R34.64], R0 ;  /* 0x0000000022000986 */ /* 0x0001e4000c10111c */
[----:B0-----:R-:W-:-:S05]  /*23dd60*/  PRMT R0, R29, 0x7771, RZ ;  /* 0x000077711d007816 */ /* 0x001fca00000000ff */
[----:B------:R0:W-:Y:S02]  /*23dd70*/  @P6 STG.E.U8 desc[UR28][R32.64], R0 ;  /* 0x0000000020006986 */ /* 0x0001e4000c10111c */
[C---:B0-----:R-:W-:Y:S02]  /*23dd80*/  PRMT R0, R29.reuse, 0x7772, RZ ;  /* 0x000077721d007816 */ /* 0x041fe400000000ff */
[----:B------:R-:W4:Y:S04]  /*23dd90*/  LDL.LU.64 R32, [R1+0x2438] ;  /* 0x0024380001207983 */ /* 0x000f280000300a00 */
[----:B---3--:R0:W-:Y:S02]  /*23dda0*/  @P3 STG.E.U8 desc[UR28][R8.64], R0 ;  /* 0x0000000008003986 */ /* 0x0081e4000c10111c */
[----:B0-----:R-:W-:-:S05]  /*23ddb0*/  PRMT R0, R29, 0x7773, RZ ;  /* 0x000077731d007816 */ /* 0x001fca00000000ff */
[----:B------:R0:W-:Y:S02]  /*23ddc0*/  @P2 STG.E.U8 desc[UR28][R30.64], R0 ;  /* 0x000000001e002986 */ /* 0x0001e4000c10111c */
[----:B0-----:R-:W-:-:S05]  /*23ddd0*/  PRMT R0, R11, 0x7770, RZ ;  /* 0x000077700b007816 */ /* 0x001fca00000000ff */
[----:B--2---:R0:W-:Y:S04]  /*23dde0*/  @P4 STG.E.U8 desc[UR28][R4.64], R0 ;  /* 0x0000000004004986 */ /* 0x0041e8000c10111c */
[----:B0-----:R-:W2:Y:S01]  /*23ddf0*/  LDL.LU R4, [R1+0x754] ;  /* 0x0007540001047983 */ /* 0x001ea20000300800 */
[----:B------:R-:W-:-:S03]  /*23de00*/  PRMT R0, R11, 0x7771, RZ ;  /* 0x000077710b007816 */ /* 0x000fc600000000ff */
[----:B------:R-:W3:Y:S04]  /*23de10*/  LDL.LU.64 R40, [R1+0x2430] ;  /* 0x0024300001287983 */ /* 0x000ee80000300a00 */
[----:B----4-:R0:W-:Y:S04]  /*23de20*/  @P5 STG.E.U8 desc[UR28][R6.64], R0 ;  /* 0x0000000006005986 */ /* 0x0101e8000c10111c */
[----:B0-----:R-:W4:Y:S01]  /*23de30*/  LDL.LU.64 R6, [R1+0x2420] ;  /* 0x0024200001067983 */ /* 0x001f220000300a00 */
[C---:B------:R-:W-:Y:S02]  /*23de40*/  LOP3.LUT P0, RZ, R61.reuse, 0x10000000, RZ, 0xc0, !PT ;  /* 0x100000003dff7812 */ /* 0x040fe4000780c0ff */
[----:B------:R-:W-:-:S02]  /*23de50*/  LOP3.LUT P2, RZ, R61, 0x40000000, RZ, 0xc0, !PT ;  /* 0x400000003dff7812 */ /* 0x000fc4000784c0ff */
[----:B------:R-:W-:Y:S02]  /*23de60*/  LOP3.LUT R19, R19, 0xfffbffff, RZ, 0xc0, !PT ;  /* 0xfffbffff13137812 */ /* 0x000fe400078ec0ff */
[----:B------:R-:W-:Y:S02]  /*23de70*/  LOP3.LUT P1, RZ, R61, 0x4000000, RZ, 0xc0, !PT ;  /* 0x040000003dff7812 */ /* 0x000fe4000782c0ff */
[----:B------:R-:W-:Y:S01]  /*23de80*/  PRMT R0, R11, 0x7772, RZ ;  /* 0x000077720b007816 */ /* 0x000fe200000000ff */
[----:B------:R-:W4:Y:S04]  /*23de90*/  LDL.LU.64 R30, [R1+0x2410] ;  /* 0x00241000011e7983 */ /* 0x000f280000300a00 */
[----:B------:R-:W-:-:S04]  /*23dea0*/  @P0 LOP3.LUT R19, R19, 0x40000, RZ, 0xfc, !PT ;  /* 0x0004000013130812 */ /* 0x000fc800078efcff */
[----:B------:R-:W-:-:S04]  /*23deb0*/  LOP3.LUT R19, R19, 0xfffdffff, RZ, 0xc0, !PT ;  /* 0xfffdffff13137812 */ /* 0x000fc800078ec0ff */
[----:B------:R-:W-:-:S04]  /*23dec0*/  @P2 LOP3.LUT R19, R19, 0x20000, RZ, 0xfc, !PT ;  /* 0x0002000013132812 */ /* 0x000fc800078efcff */
[C---:B------:R-:W-:Y:S02]  /*23ded0*/  LOP3.LUT P6, RZ, R19.reuse, 0x10, RZ, 0xc0, !PT ;  /* 0x0000001013ff7812 */ /* 0x040fe400078cc0ff */
[C---:B------:R-:W-:Y:S02]  /*23dee0*/  LOP3.LUT P4, RZ, R19.reuse, 0x1, RZ, 0xc0, !PT ;  /* 0x0000000113ff7812 */ /* 0x040fe4000788c0ff */
[C---:B------:R-:W-:Y:S02]  /*23def0*/  LOP3.LUT P5, RZ, R19.reuse, 0x2, RZ, 0xc0, !PT ;  /* 0x0000000213ff7812 */ /* 0x040fe400078ac0ff */
[----:B------:R-:W-:-:S07]  /*23df00*/  LOP3.LUT R19, R19, 0xffff7fff, RZ, 0xc0, !PT ;  /* 0xffff7fff13137812 */ /* 0x000fce00078ec0ff */
[----:B------:R-:W-:-:S04]  /*23df10*/  @P6 LOP3.LUT R19, R19, 0x8000, RZ, 0xfc, !PT ;  /* 0x0000800013136812 */ /* 0x000fc800078efcff */
[C---:B------:R-:W-:Y:S02]  /*23df20*/  LOP3.LUT P6, RZ, R19.reuse, 0x8, RZ, 0xc0, !PT ;  /* 0x0000000813ff7812 */ /* 0x040fe400078cc0ff */
[----:B------:R-:W-:-:S11]  /*23df30*/  LOP3.LUT R19, R19, 0xfffeffff, RZ, 0xc0, !PT ;  /* 0xfffeffff13137812 */ /* 0x000fd600078ec0ff */
[----:B------:R-:W-:-:S04]  /*23df40*/  @P6 LOP3.LUT R19, R19, 0x10000, RZ, 0xfc, !PT ;  /* 0x0001000013136812 */ /* 0x000fc800078efcff */
[C---:B------:R-:W-:Y:S01]  /*23df50*/  LOP3.LUT P6, RZ, R19.reuse, 0x4, RZ, 0xc0, !PT ;  /* 0x0000000413ff7812 */ /* 0x040fe200078cc0ff */
[----:B------:R0:W-:Y:S01]  /*23df60*/  @P1 STG.E.U8 desc[UR28][R2.64], R0 ;  /* 0x0000000002001986 */ /* 0x0001e2000c10111c */
[C---:B------:R-:W-:Y:S02]  /*23df70*/  LOP3.LUT P1, RZ, R19.reuse, 0x80, RZ, 0xc0, !PT ;  /* 0x0000008013ff7812 */ /* 0x040fe4000782c0ff */
[----:B------:R-:W-:Y:S01]  /*23df80*/  LOP3.LUT R19, R19, 0xffffdfff, RZ, 0xc0, !PT ;  /* 0xffffdfff13137812 */ /* 0x000fe200078ec0ff */
[----:B0-----:R-:W4:Y:S04]  /*23df90*/  LDL.LU.64 R2, [R1+0x2400] ;  /* 0x0024000001027983 */ /* 0x001f280000300a00 */
[----:B------:R-:W4:Y:S04]  /*23dfa0*/  LDL.LU.64 R38, [R1+0x23f0] ;  /* 0x0023f00001267983 */ /* 0x000f280000300a00 */
[----:B------:R-:W4:Y:S04]  /*23dfb0*/  LDL.LU.64 R8, [R1+0x23e0] ;  /* 0x0023e00001087983 */ /* 0x000f280000300a00 */
[----:B------:R-:W4:Y:S01]  /*23dfc0*/  LDL.LU R5, [R1+0x744] ;  /* 0x0007440001057983 */ /* 0x000f220000300800 */
[----:B------:R-:W-:-:S02]  /*23dfd0*/  @P1 LOP3.LUT R19, R19, 0x2000, RZ, 0xfc, !PT ;  /* 0x0000200013131812 */ /* 0x000fc400078efcff */
[----:B------:R-:W-:Y:S01]  /*23dfe0*/  LOP3.LUT P0, RZ, R61, 0x8000000, RZ, 0xc0, !PT ;  /* 0x080000003dff7812 */ /* 0x000fe2000780c0ff */
[----:B------:R-:W4:Y:S01]  /*23dff0*/  LDL.LU.64 R36, [R1+0x23d0] ;  /* 0x0023d00001247983 */ /* 0x000f220000300a00 */
[C---:B------:R-:W-:Y:S02]  /*23e000*/  LOP3.LUT P1, RZ, R19.reuse, 0x40, RZ, 0xc0, !PT ;  /* 0x0000004013ff7812 */ /* 0x040fe4000782c0ff */
[----:B------:R-:W-:Y:S02]  /*23e010*/  LOP3.LUT R19, R19, 0xffffbfff, RZ, 0xc0, !PT ;  /* 0xffffbfff13137812 */ /* 0x000fe400078ec0ff */
[----:B------:R-:W-:Y:S02]  /*23e020*/  PRMT R0, R11, 0x7773, RZ ;  /* 0x000077730b007816 */ /* 0x000fe400000000ff */
[----:B------:R-:W4:Y:S04]  /*23e030*/  LDL.LU R11, [R1+0x734] ;  /* 0x00073400010b7983 */ /* 0x000f280000300800 */
[----:B------:R-:W4:Y:S03]  /*23e040*/  LDL.LU.64 R34, [R1+0x23c0] ;  /* 0x0023c00001227983 */ /* 0x000f260000300a00 */
[----:B------:R-:W-:-:S02]  /*23e050*/  @P1 LOP3.LUT R19, R19, 0x4000, RZ, 0xfc, !PT ;  /* 0x0000400013131812 */ /* 0x000fc400078efcff */
[----:B------:R-:W-:Y:S01]  /*23e060*/  LOP3.LUT P2, RZ, R61, 0x20000000, RZ, 0xc0, !PT ;  /* 0x200000003dff7812 */ /* 0x000fe2000784c0ff */
[----:B------:R0:W-:Y:S01]  /*23e070*/  @P0 STG.E.U8 desc[UR28][R32.64], R0 ;  /* 0x0000000020000986 */ /* 0x0001e2000c10111c */
[----:B------:R-:W-:-:S03]  /*23e080*/  LOP3.LUT P0, RZ, R19, 0x40000, RZ, 0xc0, !PT ;  /* 0x0004000013ff7812 */ /* 0x000fc6000780c0ff */
[----:B0-----:R-:W4:Y:S01]  /*23e090*/  LDL.LU.64 R32, [R1+0x23b0] ;  /* 0x0023b00001207983 */ /* 0x001f220000300a00 */
[----:B--2---:R-:W-:-:S09]  /*23e0a0*/  PRMT R0, R4, 0x7770, RZ ;  /* 0x0000777004007816 */ /* 0x004fd200000000ff */
[----:B---3--:R0:W-:Y:S02]  /*23e0b0*/  @P0 STG.E.U8 desc[UR28][R40.64], R0 ;  /* 0x0000000028000986 */ /* 0x0081e4000c10111c */
[----:B0-----:R-:W-:-:S05]  /*23e0c0*/  PRMT R0, R4, 0x7771, RZ ;  /* 0x0000777104007816 */ /* 0x001fca00000000ff */
[----:B----4-:R0:W-:Y:S04]  /*23e0d0*/  @P2 STG.E.U8 desc[UR28][R6.64], R0 ;  /* 0x0000000006002986 */ /* 0x0101e8000c10111c */
[----:B0-----:R-:W2:Y:S01]  /*23e0e0*/  LDL.LU.64 R6, [R1+0x23a0] ;  /* 0x0023a00001067983 */ /* 0x001ea20000300a00 */
[----:B------:R-:W-:Y:S02]  /*23e0f0*/  LOP3.LUT P2, RZ, R19, 0x20000, RZ, 0xc0, !PT ;  /* 0x0002000013ff7812 */ /* 0x000fe4000784c0ff */
[----:B------:R-:W-:Y:S02]  /*23e100*/  LOP3.LUT P3, RZ, R61, 0x80000000, RZ, 0xc0, !PT ;  /* 0x800000003dff7812 */ /* 0x000fe4000786c0ff */
[----:B------:R-:W-:-:S09]  /*23e110*/  PRMT R0, R4, 0x7772, RZ ;  /* 0x0000777204007816 */ /* 0x000fd200000000ff */
[----:B------:R0:W-:Y:S02]  /*23e120*/  @P2 STG.E.U8 desc[UR28][R30.64], R0 ;  /* 0x000000001e002986 */ /* 0x0001e4000c10111c */
[----:B0-----:R-:W-:Y:S02]  /*23e130*/  PRMT R0, R4, 0x7773, RZ ;  /* 0x0000777304007816 */ /* 0x001fe400000000ff */
[----:B------:R-:W3:Y:S04]  /*23e140*/  LDL.LU.64 R30, [R1+0x2390] ;  /* 0x00239000011e7983 */ /* 0x000ee80000300a00 */
[----:B------:R-:W4:Y:S01]  /*23e150*/  LDL.LU R51, [R1+0x33f8] ;  /* 0x0033f80001337983 */ /* 0x000f220000300800 */
[----:B------:R-:W-:-:S03]  /*23e160*/  LOP3.LUT P1, RZ, R19, 0x20, RZ, 0xc0, !PT ;  /* 0x0000002013ff7812 */ /* 0x000fc6000782c0ff */
[----:B------:R0:W-:Y:S02]  /*23e170*/  @P3 STG.E.U8 desc[UR28][R2.64], R0 ;  /* 0x0000000002003986 */ /* 0x0001e4000c10111c */
[C---:B0-----:R-:W-:Y:S02]  /*23e180*/  PRMT R0, R5.reuse, 0x7770, RZ ;  /* 0x0000777005007816 */ /* 0x041fe400000000ff */
[----:B------:R-:W4:Y:S04]  /*23e190*/  LDL.LU.64 R2, [R1+0x2380] ;  /* 0x0023800001027983 */ /* 0x000f280000300a00 */
[----:B------:R-:W4:Y:S04]  /*23e1a0*/  LDL.LU R4, [R1+0x724] ;  /* 0x0007240001047983 */ /* 0x000f280000300800 */
[----:B------:R0:W-:Y:S02]  /*23e1b0*/  @P4 STG.E.U8 desc[UR28][R38.64], R0 ;  /* 0x0000000026004986 */ /* 0x0001e4000c10111c */
[----:B0-----:R-:W-:-:S05]  /*23e1c0*/  PRMT R0, R5, 0x7771, RZ ;  /* 0x0000777105007816 */ /* 0x001fca00000000ff */
[----:B------:R0:W-:Y:S02]  /*23e1d0*/  @P5 STG.E.U8 desc[UR28][R8.64], R0 ;  /* 0x0000000008005986 */ /* 0x0001e4000c10111c */
[----:B0-----:R-:W-:Y:S02]  /*23e1e0*/  PRMT R0, R5, 0x7772, RZ ;  /* 0x0000777205007816 */ /* 0x001fe400000000ff */
[----:B------:R-:W4:Y:S04]  /*23e1f0*/  LDL.LU.64 R8, [R1+0x2378] ;  /* 0x0023780001087983 */ /* 0x000f280000300a00 */
[----:B------:R-:W4:Y:S04]  /*23e200*/  LDL.LU.64 R42, [R1+0x2388] ;  /* 0x00238800012a7983 */ /* 0x000f280000300a00 */
[----:B------:R-:W4:Y:S04]  /*23e210*/  LDL.LU.64 R38, [R1+0x2368] ;  /* 0x0023680001267983 */ /* 0x000f280000300a00 */
[----:B------:R-:W4:Y:S04]  /*23e220*/  LDL.LU R16, [R1+0x3fdc] ;  /* 0x003fdc0001107983 */ /* 0x000f280000300800 */
[----:B------:R0:W-:Y:S01]  /*23e230*/  @P6 STG.E.U8 desc[UR28][R36.64], R0 ;  /* 0x0000000024006986 */ /* 0x0001e2000c10111c */
[----:B------:R-:W-:-:S02]  /*23e240*/  LOP3.LUT P6, RZ, R19, 0x10000, RZ, 0xc0, !PT ;  /* 0x0001000013ff7812 */ /* 0x000fc400078cc0ff */
[----:B0-----:R-:W-:-:S11]  /*23e250*/  PRMT R0, R5, 0x7773, RZ ;  /* 0x0000777305007816 */ /* 0x001fd600000000ff */
[----:B------:R0:W-:Y:S01]  /*23e260*/  @P6 STG.E.U8 desc[UR28][R34.64], R0 ;  /* 0x0000000022006986 */ /* 0x0001e2000c10111c */
[----:B------:R-:W-:Y:S02]  /*23e270*/  LOP3.LUT P6, RZ, R19, 0x8000, RZ, 0xc0, !PT ;  /* 0x0000800013ff7812 */ /* 0x000fe400078cc0ff */
[----:B0-----:R-:W-:-:S11]  /*23e280*/  PRMT R0, R11, 0x7770, RZ ;  /* 0x000077700b007816 */ /* 0x001fd600000000ff */
[----:B------:R0:W-:Y:S02]  /*23e290*/  @P6 STG.E.U8 desc[UR28][R32.64], R0 ;  /* 0x0000000020006986 */ /* 0x0001e4000c10111c */
[----:B0-----:R-:W-:-:S05]  /*23e2a0*/  PRMT R0, R11, 0x7771, RZ ;  /* 0x000077710b007816 */ /* 0x001fca00000000ff */
[----:B--2---:R0:W-:Y:S04]  /*23e2b0*/  @P1 STG.E.U8 desc[UR28][R6.64], R0 ;  /* 0x0000000006001986 */ /* 0x0041e8000c10111c */
[----:B0-----:R-:W2:Y:S04]  /*23e2c0*/  LDL.LU R7, [R1+0x714] ;  /* 0x0007140001077983 */ /* 0x001ea80000300800 */
[----:B------:R-:W2:Y:S04]  /*23e2d0*/  LDL.LU.64 R20, [R1+0x2370] ;  /* 0x0023700001147983 */ /* 0x000ea80000300a00 */
[----:B------:R-:W2:Y:S01]  /*23e2e0*/  LDL.LU.64 R32, [R1+0x2360] ;  /* 0x0023600001207983 */ /* 0x000ea20000300a00 */
[----:B------:R-:W-:-:S02]  /*23e2f0*/  LOP3.LUT P1, RZ, R19, 0x4000, RZ, 0xc0, !PT ;  /* 0x0000400013ff7812 */ /* 0x000fc4000782c0ff */
[----:B------:R-:W-:Y:S02]  /*23e300*/  PRMT R0, R11, 0x7772, RZ ;  /* 0x000077720b007816 */ /* 0x000fe400000000ff */
[C---:B------:R-:W-:Y:S02]  /*23e310*/  LOP3.LUT P0, RZ, R19.reuse, 0x100, RZ, 0xc0, !PT ;  /* 0x0000010013ff7812 */ /* 0x040fe4000780c0ff */
[C---:B------:R-:W-:Y:S02]  /*23e320*/  LOP3.LUT P2, RZ, R19.reuse, 0x200, RZ, 0xc0, !PT ;  /* 0x0000020013ff7812 */ /* 0x040fe4000784c0ff */
[C---:B------:R-:W-:Y:S01]  /*23e330*/  LOP3.LUT P3, RZ, R19.reuse, 0x400, RZ, 0xc0, !PT ;  /* 0x0000040013ff7812 */ /* 0x040fe2000786c0ff */
[----:B------:R-:W2:Y:S04]  /*23e340*/  LDL.LU R40, [R1+0x3fd8] ;  /* 0x003fd80001287983 */ /* 0x000ea80000300800 */
[----:B---3--:R0:W-:Y:S01]  /*23e350*/  @P1 STG.E.U8 desc[UR28][R30.64], R0 ;  /* 0x000000001e001986 */ /* 0x0081e2000c10111c */
[----:B------:R-:W-:-:S02]  /*23e360*/  LOP3.LUT P1, RZ, R19, 0x2000, RZ, 0xc0, !PT ;  /* 0x0000200013ff7812 */ /* 0x000fc4000782c0ff */
[----:B0-----:R-:W-:Y:S01]  /*23e370*/  PRMT R0, R11, 0x7773, RZ ;  /* 0x000077730b007816 */ /* 0x001fe200000000ff */
[----:B------:R-:W3:Y:S04]  /*23e380*/  LDL.LU R30, [R1+0x4010] ;  /* 0x00401000011e7983 */ /* 0x000ee80000300800 */
[----:B------:R-:W3:Y:S01]  /*23e390*/  LDL.LU.64 R34, [R1+0x2350] ;  /* 0x0023500001227983 */ /* 0x000ee20000300a00 */
[----:B------:R-:W-:Y:S02]  /*23e3a0*/  LOP3.LUT P4, RZ, R19, 0x800, RZ, 0xc0, !PT ;  /* 0x0000080013ff7812 */ /* 0x000fe4000788c0ff */
[----:B------:R-:W-:-:S03]  /*23e3b0*/  LOP3.LUT P5, RZ, R50, 0x20000, RZ, 0xc0, !PT ;  /* 0x0002000032ff7812 */ /* 0x000fc600078ac0ff */
[----:B----4-:R0:W-:Y:S02]  /*23e3c0*/  @P1 STG.E.U8 desc[UR28][R2.64], R0 ;  /* 0x0000000002001986 */ /* 0x0101e4000c10111c */
[C---:B0-----:R-:W-:Y:S02]  /*23e3d0*/  PRMT R2, R4.reuse, 0x7770, RZ ;  /* 0x0000777004027816 */ /* 0x041fe400000000ff */
[C---:B------:R-:W-:Y:S01]  /*23e3e0*/  PRMT R3, R4.reuse, 0x7771, RZ ;  /* 0x0000777104037816 */ /* 0x040fe200000000ff */
[----:B------:R-:W-:Y:S02]  /*23e3f0*/  VIADD R0, R51, 0x6c ;  /* 0x0000006c33007836 */ /* 0x000fe40000000000 */
[----:B------:R0:W-:Y:S04]  /*23e400*/  @P0 STG.E.U8 desc[UR28][R8.64], R2 ;  /* 0x0000000208000986 */ /* 0x0001e8000c10111c */
[----:B------:R-:W-:Y:S04]  /*23e410*/  @P2 STG.E.U8 desc[UR28][R42.64], R3 ;  /* 0x000000032a002986 */ /* 0x000fe8000c10111c */
[----:B0-----:R-:W4:Y:S04]  /*23e420*/  LDL.LU.64 R8, [R1+0x2340] ;  /* 0x0023400001087983 */ /* 0x001f280000300a00 */
[----:B------:R-:W4:Y:S01]  /*23e430*/  LDL.LU R36, [R1+0x400c] ;  /* 0x00400c0001247983 */ /* 0x000f220000300800 */
[----:B------:R-:W-:-:S03]  /*23e440*/  PRMT R2, R4, 0x7772, RZ ;  /* 0x0000777204027816 */ /* 0x000fc600000000ff */
[----:B------:R-:W4:Y:S04]  /*23e450*/  LDL.LU R49, [R1+0x4008] ;  /* 0x0040080001317983 */ /* 0x000f280000300800 */
[----:B------:R-:W4:Y:S04]  /*23e460*/  LDL.LU R11, [R1+0x704] ;  /* 0x00070400010b7983 */ /* 0x000f280000300800 */
[----:B------:R-:W4:Y:S04]  /*23e470*/  LDL.LU R48, [R1+0x4004] ;  /* 0x0040040001307983 */ /* 0x000f280000300800 */
[----:B------:R0:W-:Y:S04]  /*23e480*/  @P3 STG.E.U8 desc[UR28][R38.64], R2 ;  /* 0x0000000226003986 */ /* 0x0001e8000c10111c */
[----:B------:R-:W4:Y:S01]  /*23e490*/  LDL.LU R22, [R1+0x4000] ;  /* 0x0040000001167983 */ /* 0x000f220000300800 */
[----:B------:R-:W-:Y:S01]  /*23e4a0*/  ISETP.GE.AND P0, PT, R0, UR4, PT ;  /* 0x0000000400007c0c */ /* 0x000fe2000bf06270 */
[----:B------:R-:W-:Y:S01]  /*23e4b0*/  VIADD R0, R51, 0x6d ;  /* 0x0000006d33007836 */ /* 0x000fe20000000000 */
[----:B------:R-:W-:Y:S01]  /*23e4c0*/  ULDC UR4, c[0x0][0x22c] ;  /* 0x00008b0000047ab9 */ /* 0x000fe20000000800 */
[----:B0-----:R-:W-:Y:S01]  /*23e4d0*/  PRMT R2, R4, 0x7773, RZ ;  /* 0x0000777304027816 */ /* 0x001fe200000000ff */
[----:B------:R-:W4:Y:S04]  /*23e4e0*/  LDL.LU.64 R38, [R1+0x2330] ;  /* 0x0023300001267983 */ /* 0x000f280000300a00 */
[----:B------:R-:W4:Y:S01]  /*23e4f0*/  LDL.LU.64 R4, [R1+0x2320] ;  /* 0x0023200001047983 */ /* 0x000f220000300a00 */
[----:B------:R-:W-:-:S03]  /*23e500*/  ISETP.GE.AND P2, PT, R0, UR4, PT ;  /* 0x0000000400007c0c */ /* 0x000fc6000bf46270 */
[----:B------:R-:W4:Y:S01]  /*23e510*/  LDL.LU.64 R44, [R1+0x2310] ;  /* 0x00231000012c7983 */ /* 0x000f220000300a00 */
[----:B------:R-:W-:Y:S02]  /*23e520*/  LOP3.LUT P1, RZ, R19, 0x1000, RZ, 0xc0, !PT ;  /* 0x0000100013ff7812 */ /* 0x000fe4000782c0ff */
[----:B------:R-:W-:Y:S01]  /*23e530*/  LOP3.LUT P6, RZ, R50, 0x40000, RZ, 0xc0, !PT ;  /* 0x0004000032ff7812 */ /* 0x000fe200078cc0ff */
[----:B------:R-:W-:Y:S01]  /*23e540*/  ULDC.64 UR4, c[0x0][0x228] ;  /* 0x00008a0000047ab9 */ /* 0x000fe20000000a00 */
[----:B--2---:R-:W-:Y:S01]  /*23e550*/  PRMT R0, R7, 0x7770, RZ ;  /* 0x0000777007007816 */ /* 0x004fe200000000ff */
[----:B------:R-:W-:Y:S04]  /*23e560*/  @P4 STG.E.U8 desc[UR28][R20.64], R2 ;  /* 0x0000000214004986 */ /* 0x000fe8000c10111c */
[----:B------:R0:W-:Y:S04]  /*23e570*/  @P5 STG.E.U8 desc[UR28][R32.64], R0 ;  /* 0x0000000020005986 */ /* 0x0001e8000c10111c */
[----:B0-----:R-:W2:Y:S01]  /*23e580*/  LDL.LU.64 R32, [R1+0x2300] ;  /* 0x0023000001207983 */ /* 0x001ea20000300a00 */
[----:B------:R-:W-:-:S03]  /*23e590*/  ISETP.LT.AND P3, PT, R16, UR24, !P1 ;  /* 0x0000001810007c0c */ /* 0x000fc6000cf61270 */
[----:B------:R-:W2:Y:S01]  /*23e5a0*/  LDL.LU R21, [R1+0x3ffc] ;  /* 0x003ffc0001157983 */ /* 0x000ea20000300800 */
[----:B------:R-:W-:-:S03]  /*23e5b0*/  PRMT R2, R7, 0x7771, RZ ;  /* 0x0000777107027816 */ /* 0x000fc600000000ff */
[----:B------:R-:W2:Y:S01]  /*23e5c0*/  LDL.LU R20, [R1+0x3ff8] ;  /* 0x003ff80001147983 */ /* 0x000ea20000300800 */
[----:B------:R-:W-:-:S03]  /*23e5d0*/  PRMT R0, R7, 0x7772, RZ ;  /* 0x0000777207007816 */ /* 0x000fc600000000ff */
[----:B------:R-:W2:Y:S01]  /*23e5e0*/  LDL.LU R6, [R1+0x6d4] ;  /* 0x0006d40001067983 */ /* 0x000ea20000300800 */
[----:B------:R-:W-:-:S03]  /*23e5f0*/  ISETP.LT.AND P5, PT, R40, UR22, !P1 ;  /* 0x0000001628007c0c */ /* 0x000fc6000cfa1270 */
[----:B------:R-:W2:Y:S01]  /*23e600*/  LDL.LU.64 R42, [R1+0x22f0] ;  /* 0x0022f000012a7983 */ /* 0x000ea20000300a00 */
[----:B---3--:R-:W-:-:S03]  /*23e610*/  ISETP.LT.AND P4, PT, R30, UR20, !P1 ;  /* 0x000000141e007c0c */ /* 0x008fc6000cf81270 */
[----:B------:R0:W-:Y:S02]  /*23e620*/  @P6 STG.E.U8 desc[UR28][R34.64], R2 ;  /* 0x0000000222006986 */ /* 0x0001e4000c10111c */
[----:B0-----:R-:W-:Y:S02]  /*23e630*/  PRMT R2, R7, 0x7773, RZ ;  /* 0x0000777307027816 */ /* 0x001fe400000000ff */
[----:B----4-:R0:W-:Y:S04]  /*23e640*/  @P3 STG.E.U8 desc[UR28][R8.64], R0 ;  /* 0x0000000008003986 */ /* 0x0101e8000c10111c */
[----:B0-----:R-:W3:Y:S01]  /*23e650*/  LDL.LU.64 R8, [R1+0x22e0] ;  /* 0x0022e00001087983 */ /* 0x001ee20000300a00 */
[----:B------:R-:W-:-:S03]  /*23e660*/  PRMT R0, R11, 0x7770, RZ ;  /* 0x000077700b007816 */ /* 0x000fc600000000ff */
[----:B------:R-:W4:Y:S04]  /*23e670*/  LDL.LU R18, [R1+0x3ff4] ;  /* 0x003ff40001127983 */ /* 0x000f280000300800 */
[----:B------:R-:W4:Y:S04]  /*23e680*/  LDL.LU R35, [R1+0x3ff0] ;  /* 0x003ff00001237983 */ /* 0x000f280000300800 */
[----:B------:R-:W4:Y:S04]  /*23e690*/  LDL.LU R34, [R1+0x3fec] ;  /* 0x003fec0001227983 */ /* 0x000f280000300800 */
[----:B------:R0:W-:Y:S04]  /*23e6a0*/  @P5 STG.E.U8 desc[UR28][R38.64], R2 ;  /* 0x0000000226005986 */ /* 0x0001e8000c10111c */
[----:B------:R1:W-:Y:S01]  /*23e6b0*/  @P4 STG.E.U8 desc[UR28][R4.64], R0 ;  /* 0x0000000004004986 */ /* 0x0003e2000c10111c */
[----:B------:R-:W-:-:S02]  /*23e6c0*/  ISETP.LT.AND P6, PT, R36, UR18, !P1 ;  /* 0x0000001224007c0c */ /* 0x000fc4000cfc1270 */
[----:B------:R-:W-:Y:S01]  /*23e6d0*/  ISETP.LT.AND P3, PT, R49, UR16, !P1 ;  /* 0x0000001031007c0c */ /* 0x000fe2000cf61270 */
[----:B0-----:R-:W4:Y:S04]  /*23e6e0*/  LDL.LU.64 R38, [R1+0x22d0] ;  /* 0x0022d00001267983 */ /* 0x001f280000300a00 */
[----:B-1----:R-:W4:Y:S01]  /*23e6f0*/  LDL.LU.64 R4, [R1+0x22c0] ;  /* 0x0022c00001047983 */ /* 0x002f220000300a00 */
[C---:B------:R-:W-:Y:S02]  /*23e700*/  PRMT R2, R11.reuse, 0x7771, RZ ;  /* 0x000077710b027816 */ /* 0x040fe400000000ff */
[----:B------:R-:W-:Y:S01]  /*23e710*/  PRMT R0, R11, 0x7772, RZ ;  /* 0x000077720b007816 */ /* 0x000fe200000000ff */
[----:B------:R-:W4:Y:S04]  /*23e720*/  LDL.LU R7, [R1+0x764] ;  /* 0x0007640001077983 */ /* 0x000f280000300800 */
[----:B------:R-:W4:Y:S04]  /*23e730*/  LDL.LU R31, [R1+0x3fe8] ;  /* 0x003fe800011f7983 */ /* 0x000f280000300800 */
[----:B------:R0:W-:Y:S04]  /*23e740*/  @P6 STG.E.U8 desc[UR28][R44.64], R2 ;  /* 0x000000022c006986 */ /* 0x0001e8000c10111c */
[----:B------:R-:W4:Y:S04]  /*23e750*/  LDL R29, [R1+0x3fe4] ;  /* 0x003fe400011d7983 */ /* 0x000f280000100800 */
[----:B0-----:R-:W4:Y:S04]  /*23e760*/  LDL.LU.64 R44, [R1+0x22b8] ;  /* 0x0022b800012c7983 */ /* 0x001f280000300a00 */
[----:B--2---:R0:W-:Y:S04]  /*23e770*/  @P3 STG.E.U8 desc[UR28][R32.64], R0 ;  /* 0x0000000020003986 */ /* 0x0041e8000c10111c */
[----:B0-----:R-:W2:Y:S01]  /*23e780*/  LDL.LU.64 R32, [R1+0x22b0] ;  /* 0x0022b00001207983 */ /* 0x001ea20000300a00 */
[----:B------:R-:W-:-:S02]  /*23e790*/  ISETP.LT.AND P5, PT, R48, UR14, !P1 ;  /* 0x0000000e30007c0c */ /* 0x000fc4000cfa1270 */
[----:B------:R-:W-:Y:S02]  /*23e7a0*/  ISETP.LT.AND P4, PT, R22, UR12, !P1 ;  /* 0x0000000c16007c0c */ /* 0x000fe4000cf81270 */
[----:B------:R-:W-:Y:S02]  /*23e7b0*/  PRMT R2, R11, 0x7773, RZ ;  /* 0x000077730b027816 */ /* 0x000fe400000000ff */
[----:B------:R-:W-:Y:S02]  /*23e7c0*/  PRMT R0, R6, 0x7770, RZ ;  /* 0x0000777006007816 */ /* 0x000fe400000000ff */
[----:B------:R-:W-:Y:S02]  /*23e7d0*/  ISETP.LT.AND P6, PT, R21, UR10, !P1 ;  /* 0x0000000a15007c0c */ /* 0x000fe4000cfc1270 */
[----:B------:R-:W-:Y:S01]  /*23e7e0*/  ISETP.LT.AND P3, PT, R20, UR8, !P1 ;  /* 0x0000000814007c0c */ /* 0x000fe2000cf61270 */
[----:B------:R-:W2:Y:S04]  /*23e7f0*/  LDL.LU R41, [R1+0x3fd4] ;  /* 0x003fd40001297983 */ /* 0x000ea80000300800 */
[----:B------:R-:W2:Y:S01]  /*23e800*/  LDL.LU R23, [R1+0x3fe0] ;  /* 0x003fe00001177983 */ /* 0x000ea20000300800 */
[----:B------:R-:W-:Y:S01]  /*23e810*/  VIADD R3, R51, 0x6e ;  /* 0x0000006e33037836 */ /* 0x000fe20000000000 */
[----:B------:R-:W-:-:S02]  /*23e820*/  ULDC UR8, c[0x0][0x228] ;  /* 0x00008a0000087ab9 */ /* 0x000fc40000000800 */
[----:B------:R0:W-:Y:S02]  /*23e830*/  @P5 STG.E.U8 desc[UR28][R42.64], R2 ;  /* 0x000000022a005986 */ /* 0x0001e4000c10111c */
[C---:B0-----:R-:W-:Y:S02]  /*23e840*/  PRMT R2, R6.reuse, 0x7771, RZ ;  /* 0x0000777106027816 */ /* 0x041fe400000000ff */
[----:B---3--:R0:W-:Y:S04]  /*23e850*/  @P4 STG.E.U8 desc[UR28][R8.64], R0 ;  /* 0x0000000008004986 */ /* 0x0081e8000c10111c */
[----:B0-----:R-:W3:Y:S01]  /*23e860*/  LDL.LU.64 R8, [R1+0x22a8] ;  /* 0x0022a80001087983 */ /* 0x001ee20000300a00 */
[----:B------:R-:W-:-:S03]  /*23e870*/  PRMT R0, R6, 0x7772, RZ ;  /* 0x0000777206007816 */ /* 0x000fc600000000ff */
[----:B------:R-:W3:Y:S04]  /*23e880*/  LDL.LU.64 R42, [R1+0x2298] ;  /* 0x00229800012a7983 */ /* 0x000ee80000300a00 */
[----:B------:R-:W3:Y:S04]  /*23e890*/  LDL.LU R11, [R1+0x758] ;  /* 0x00075800010b7983 */ /* 0x000ee80000300800 */
[----:B----4-:R-:W-:Y:S04]  /*23e8a0*/  @P6 STG.E.U8 desc[UR28][R38.64], R2 ;  /* 0x0000000226006986 */ /* 0x010fe8000c10111c */
[----:B------:R0:W-:Y:S01]  /*23e8b0*/  @P3 STG.E.U8 desc[UR28][R4.64], R0 ;  /* 0x0000000004003986 */ /* 0x0001e2000c10111c */
[----:B------:R-:W-:-:S02]  /*23e8c0*/  ISETP.LT.AND P4, PT, R18, UR6, !P1 ;  /* 0x0000000612007c0c */ /* 0x000fc4000cf81270 */
[----:B------:R-:W-:Y:S01]  /*23e8d0*/  ISETP.LT.AND P5, PT, R35, UR4, !P1 ;  /* 0x0000000423007c0c */ /* 0x000fe2000cfa1270 */
[----:B0-----:R-:W4:Y:S04]  /*23e8e0*/  LDL.LU.64 R4, [R1+0x22a0] ;  /* 0x0022a00001047983 */ /* 0x001f280000300a00 */
[----:B------:R-:W4:Y:S01]  /*23e8f0*/  LDL.LU.64 R38, [R1+0x2290] ;  /* 0x0022900001267983 */ /* 0x000f220000300a00 */
[----:B------:R-:W-:Y:S02]  /*23e900*/  PRMT R2, R6, 0x7773, RZ ;  /* 0x0000777306027816 */ /* 0x000fe400000000ff */
[----:B------:R-:W-:Y:S01]  /*23e910*/  PRMT R0, R7, 0x7770, RZ ;  /* 0x0000777007007816 */ /* 0x000fe200000000ff */
[----:B------:R-:W4:Y:S04]  /*23e920*/  LDL.LU.64 R24, [R1+0x2288] ;  /* 0x0022880001187983 */ /* 0x000f280000300a00 */
[----:B------:R-:W-:Y:S01]  /*23e930*/  @P4 STG.E.U8 desc[UR28][R44.64], R2 ;  /* 0x000000022c004986 */ /* 0x000fe2000c10111c */
[----:B------:R-:W-:Y:S01]  /*23e940*/  ISETP.LT.AND P3, PT, R34, UR26, !P1 ;  /* 0x0000001a22007c0c */ /* 0x000fe2000cf61270 */
[----:B------:R-:W-:Y:S01]  /*23e950*/  ULDC UR4, c[0x0][0x22c] ;  /* 0x00008b0000047ab9 */ /* 0x000fe20000000800 */
[----:B------:R-:W-:Y:S01]  /*23e960*/  ULDC UR6, c[0x0][0x228] ;  /* 0x00008a0000067ab9 */ /* 0x000fe20000000800 */
[----:B--2---:R0:W-:Y:S04]  /*23e970*/  @P5 STG.E.U8 desc[UR28][R32.64], R0 ;  /* 0x0000000020005986 */ /* 0x0041e8000c10111c */
[----:B0-----:R-:W2:Y:S01]  /*23e980*/  LDL.LU.64 R32, [R1+0x2280] ;  /* 0x0022800001207983 */ /* 0x001ea20000300a00 */
[----:B------:R-:W-:-:S02]  /*23e990*/  ISETP.GE.AND P4, PT, R3, UR4, PT ;  /* 0x0000000403007c0c */ /* 0x000fc4000bf86270 */
[----:B------:R-:W-:Y:S01]  /*23e9a0*/  PRMT R2, R7, 0x7771, RZ ;  /* 0x0000777107027816 */ /* 0x000fe200000000ff */
[----:B------:R-:W-:Y:S01]  /*23e9b0*/  ULDC UR4, c[0x0][0x228] ;  /* 0x00008a0000047ab9 */ /* 0x000fe20000000800 */
[----:B------:R-:W-:Y:S02]  /*23e9c0*/  ISETP.LT.AND P6, PT, R31, UR6, !P1 ;  /* 0x000000061f007c0c */ /* 0x000fe4000cfc1270 */
[----:B------:R-:W-:Y:S01]  /*23e9d0*/  ISETP.LT.AND P1, PT, R29, UR4, !P1 ;  /* 0x000000041d007c0c */ /* 0x000fe2000cf21270 */
[----:B------:R-:W2:Y:S01]  /*23e9e0*/  LDL.LU R6, [R1+0x748] ;  /* 0x0007480001067983 */ /* 0x000ea20000300800 */
[----:B------:R-:W-:Y:S01]  /*23e9f0*/  PRMT R0, R7, 0x7772, RZ ;  /* 0x0000777207007816 */ /* 0x000fe200000000ff */
[----:B------:R-:W-:Y:S01]  /*23ea00*/  ULDC UR6, c[0x0][0x228] ;  /* 0x00008a0000067ab9 */ /* 0x000fe20000000800 */
[----:B------:R-:W-:Y:S01]  /*23ea10*/  ULDC UR4, c[0x0][0x228] ;  /* 0x00008a0000047ab9 */ /* 0x000fe20000000800 */
[----:B------:R-:W-:Y:S01]  /*23ea20*/  ISETP.LT.AND P5, PT, R41, UR6, !P0 ;  /* 0x0000000629007c0c */ /* 0x000fe2000c7a1270 */
[----:B------:R-:W-:Y:S01]  /*23ea30*/  ULDC UR6, c[0x0][0x228] ;  /* 0x00008a0000067ab9 */ /* 0x000fe20000000800 */
[----:B---3--:R0:W-:Y:S04]  /*23ea40*/  @P3 STG.E.U8 desc[UR28][R8.64], R2 ;  /* 0x0000000208003986 */ /* 0x0081e8000c10111c */
[----:B------:R1:W-:Y:S04]  /*23ea50*/  @P6 STG.E.U8 desc[UR28][R42.64], R0 ;  /* 0x000000002a006986 */ /* 0x0003e8000c10111c */
[----:B0-----:R-:W3:Y:S01]  /*23ea60*/  LDL.LU.64 R8, [R1+0x2278] ;  /* 0x0022780001087983 */ /* 0x001ee20000300a00 */
[----:B------:R-:W-:-:S03]  /*23ea70*/  PRMT R2, R7, 0x7773, RZ ;  /* 0x0000777307027816 */ /* 0x000fc600000000ff */
[----:B------:R-:W3:Y:S04]  /*23ea80*/  LDL.LU.64 R46, [R1+0x2270] ;  /* 0x00227000012e7983 */ /* 0x000ee80000300a00 */
[----:B----4-:R0:W-:Y:S01]  /*23ea90*/  @P1 STG.E.U8 desc[UR28][R4.64], R2 ;  /* 0x0000000204001986 */ /* 0x0101e2000c10111c */
[----:B------:R-:W-:Y:S02]  /*23eaa0*/  ISETP.LT.AND P6, PT, R23, UR4, !P0 ;  /* 0x0000000417007c0c */ /* 0x000fe4000c7c1270 */
[C---:B-1----:R-:W-:Y:S02]  /*23eab0*/  PRMT R0, R11.reuse, 0x7770, RZ ;  /* 0x000077700b007816 */ /* 0x042fe400000000ff */
[----:B------:R-:W-:Y:S01]  /*23eac0*/  ISETP.LT.AND P3, PT, R16, UR6, !P0 ;  /* 0x0000000610007c0c */ /* 0x000fe2000c761270 */
[----:B------:R-:W-:Y:S01]  /*23ead0*/  ULDC UR4, c[0x0][0x228] ;  /* 0x00008a0000047ab9 */ /* 0x000fe20000000800 */
[----:B------:R-:W-:Y:S01]  /*23eae0*/  ULDC UR6, c[0x0][0x228] ;  /* 0x00008a0000067ab9 */ /* 0x000fe20000000800 */
[----:B0-----:R-:W4:Y:S04]  /*23eaf0*/  LDL.LU.64 R4, [R1+0x2268] ;  /* 0x0022680001047983 */ /* 0x001f280000300a00 */
[----:B------:R-:W4:Y:S04]  /*23eb00*/  LDL.LU.64 R42, [R1+0x2260] ;  /* 0x00226000012a7983 */ /* 0x000f280000300a00 */
[----:B------:R0:W-:Y:S04]  /*23eb10*/  @P5 STG.E.U8 desc[UR28][R38.64], R0 ;  /* 0x0000000026005986 */ /* 0x0001e8000c10111c */
[----:B------:R-:W4:Y:S01]  /*23eb20*/  LDL.LU.64 R44, [R1+0x2258] ;  /* 0x00225800012c7983 */ /* 0x000f220000300a00 */
[----:B------:R-:W-:-:S03]  /*23eb30*/  PRMT R2, R11, 0x7771, RZ ;  /* 0x000077710b027816 */ /* 0x000fc600000000ff */
[----:B0-----:R-:W4:Y:S04]  /*23eb40*/  LDL.LU.64 R38, [R1+0x2250] ;  /* 0x0022500001267983 */ /* 0x001f280000300a00 */
[----:B------:R-:W4:Y:S01]  /*23eb50*/  LDL.LU R7, [R1+0x738] ;  /* 0x0007380001077983 */ /* 0x000f220000300800 */
[----:B------:R-:W-:-:S03]  /*23eb60*/  PRMT R0, R11, 0x7772, RZ ;  /* 0x000077720b007816 */ /* 0x000fc600000000ff */
[----:B------:R-:W-:Y:S04]  /*23eb70*/  @P6 STG.E.U8 desc[UR28][R24.64], R2 ;  /* 0x0000000218006986 */ /* 0x000fe8000c10111c */
[----:B--2---:R0:W-:Y:S04]  /*23eb80*/  @P3 STG.E.U8 desc[UR28][R32.64], R0 ;  /* 0x0000000020003986 */ /* 0x0041e8000c10111c */
[----:B0-----:R-:W2:Y:S01]  /*23eb90*/  LDL.LU.64 R32, [R1+0x2248] ;  /* 0x0022480001207983 */ /* 0x001ea20000300a00 */
[----:B------:R-:W-:Y:S02]  /*23eba0*/  ISETP.LT.AND P5, PT, R40, UR4, !P0 ;  /* 0x0000000428007c0c */ /* 0x000fe4000c7a1270 */
[----:B------:R-:W-:Y:S01]  /*23ebb0*/  PRMT R2, R11, 0x7773, RZ ;  /* 0x000077730b027816 */ /* 0x000fe200000000ff */
[----:B------:R-:W-:Y:S01]  /*23ebc0*/  ULDC UR4, c[0x0][0x228] ;  /* 0x00008a0000047ab9 */ /* 0x000fe20000000800 */
[----:B------:R-:W-:-:S02]  /*23ebd0*/  ISETP.LT.AND P1, PT, R30, UR6, !P0 ;  /* 0x000000061e007c0c */ /* 0x000fc4000c721270 */
[----:B------:R-:W-:Y:S02]  /*23ebe0*/  ISETP.LT.AND P6, PT, R36, UR4, !P0 ;  /* 0x0000000424007c0c */ /* 0x000fe4000c7c1270 */
[C---:B------:R-:W-:Y:S01]  /*23ebf0*/  PRMT R0, R6.reuse, 0x7770, RZ ;  /* 0x0000777006007816 */ /* 0x040fe200000000ff */
        /* <DEDUP_REMOVED lines=8> */
[----:B------:R-:W3:Y:S01]  /*23ec80*/  LDL.LU R11, [R1+0x728] ;  /* 0x00072800010b7983 */ /* 0x000ee20000300800 */
[----:B------:R-:W-:Y:S02]  /*23ec90*/  ISETP.LT.AND P5, PT, R48, UR4, !P0 ;  /* 0x0000000430007c0c */ /* 0x000fe4000c7a1270 */
[----:B------:R-:W-:Y:S01]  /*23eca0*/  ISETP.LT.AND P1, PT, R22, UR6, !P0 ;  /* 0x0000000616007c0c */ /* 0x000fe2000c721270 */
[----:B------:R-:W-:Y:S01]  /*23ecb0*/  ULDC UR4, c[0x0][0x228] ;  /* 0x00008a0000047ab9 */ /* 0x000fe20000000800 */
[----:B----4-:R0:W-:Y:S01]  /*23ecc0*/  @P6 STG.E.U8 desc[UR28][R4.64], R2 ;  /* 0x0000000204006986 */ /* 0x0101e2000c10111c */
[C---:B-1----:R-:W-:Y:S02]  /*23ecd0*/  PRMT R0, R6.reuse, 0x7772, RZ ;  /* 0x0000777206007816 */ /* 0x042fe400000000ff */
[----:B------:R-:W-:Y:S01]  /*23ece0*/  ISETP.LT.AND P6, PT, R21, UR4, !P0 ;  /* 0x0000000415007c0c */ /* 0x000fe2000c7c1270 */
[----:B------:R-:W-:Y:S01]  /*23ecf0*/  ULDC UR4, c[0x0][0x228] ;  /* 0x00008a0000047ab9 */ /* 0x000fe20000000800 */
[----:B------:R-:W-:Y:S01]  /*23ed00*/  ULDC UR6, c[0x0][0x228] ;  /* 0x00008a0000067ab9 */ /* 0x000fe20000000800 */
[----:B0-----:R-:W4:Y:S01]  /*23ed10*/  LDL.LU.64 R4, [R1+0x2240] ;  /* 0x0022400001047983 */ /* 0x001f220000300a00 */
[----:B------:R-:W-:-:S03]  /*23ed20*/  PRMT R2, R6, 0x7773, RZ ;  /* 0x0000777306027816 */ /* 0x000fc600000000ff */
[----:B------:R0:W-:Y:S04]  /*23ed30*/  @P3 STG.E.U8 desc[UR28][R42.64], R0 ;  /* 0x000000002a003986 */ /* 0x0001e8000c10111c */
[----:B------:R1:W-:Y:S04]  /*23ed40*/  @P5 STG.E.U8 desc[UR28][R44.64], R2 ;  /* 0x000000022c005986 */ /* 0x0003e8000c10111c */
[----:B0-----:R-:W4:Y:S01]  /*23ed50*/  LDL.LU.64 R42, [R1+0x2230] ;  /* 0x00223000012a7983 */ /* 0x001f220000300a00 */
[----:B------:R-:W-:-:S03]  /*23ed60*/  PRMT R0, R7, 0x7770, RZ ;  /* 0x0000777007007816 */ /* 0x000fc600000000ff */
[----:B-1----:R-:W4:Y:S01]  /*23ed70*/  LDL.LU.64 R44, [R1+0x1b30] ;  /* 0x001b3000012c7983 */ /* 0x002f220000300a00 */
[----:B------:R-:W-:-:S03]  /*23ed80*/  PRMT R2, R7, 0x7771, RZ ;  /* 0x0000777107027816 */ /* 0x000fc600000000ff */
[----:B------:R0:W-:Y:S04]  /*23ed90*/  @P1 STG.E.U8 desc[UR28][R38.64], R0 ;  /* 0x0000000026001986 */ /* 0x0001e8000c10111c */
[----:B0-----:R-:W4:Y:S04]  /*23eda0*/  LDL.LU.64 R38, [R1+0x1b20] ;  /* 0x001b200001267983 */ /* 0x001f280000300a00 */
[----:B------:R-:W4:Y:S04]  /*23edb0*/  LDL.LU R6, [R1+0x718] ;  /* 0x0007180001067983 */ /* 0x000f280000300800 */
[----:B--2---:R0:W-:Y:S04]  /*23edc0*/  @P6 STG.E.U8 desc[UR28][R32.64], R2 ;  /* 0x0000000220006986 */ /* 0x0041e8000c10111c */
[----:B0-----:R-:W2:Y:S01]  /*23edd0*/  LDL.LU.64 R32, [R1+0x1b28] ;  /* 0x001b280001207983 */ /* 0x001ea20000300a00 */
[----:B------:R-:W-:-:S02]  /*23ede0*/  ISETP.LT.AND P3, PT, R20, UR4, !P0 ;  /* 0x0000000414007c0c */ /* 0x000fc4000c761270 */
[C---:B------:R-:W-:Y:S01]  /*23edf0*/  PRMT R0, R7.reuse, 0x7772, RZ ;  /* 0x0000777207007816 */ /* 0x040fe200000000ff */
[----:B------:R-:W-:Y:S02]  /*23ee00*/  ULDC UR4, c[0x0][0x228] ;  /* 0x00008a0000047ab9 */ /* 0x000fe40000000800 */
[----:B------:R-:W-:Y:S02]  /*23ee10*/  ISETP.LT.AND P1, PT, R18, UR4, !P0 ;  /* 0x0000000412007c0c */ /* 0x000fe4000c721270 */
[----:B------:R-:W-:Y:S02]  /*23ee20*/  PRMT R2, R7, 0x7773, RZ ;  /* 0x0000777307027816 */ /* 0x000fe400000000ff */
[----:B------:R-:W-:Y:S01]  /*23ee30*/  ISETP.LT.AND P5, PT, R35, UR6, !P0 ;  /* 0x0000000623007c0c */ /* 0x000fe2000c7a1270 */
[----:B------:R-:W-:Y:S01]  /*23ee40*/  VIADD R3, R51, 0x6f ;  /* 0x0000006f33037836 */ /* 0x000fe20000000000 */
[----:B------:R-:W-:Y:S01]  /*23ee50*/  ULDC UR6, c[0x0][0x228] ;  /* 0x00008a0000067ab9 */ /* 0x000fe20000000800 */
[----:B------:R-:W-:Y:S01]  /*23ee60*/  ULDC UR4, c[0x0][0x22c] ;  /* 0x00008b0000047ab9 */ /* 0x000fe20000000800 */
[----:B------:R-:W-:Y:S01]  /*23ee70*/  ISETP.LT.AND P6, PT, R31, UR8, !P0 ;  /* 0x000000081f007c0c */ /* 0x000fe2000c7c1270 */
[----:B------:R-:W-:Y:S01]  /*23ee80*/  ULDC UR8, c[0x0][0x228] ;  /* 0x00008a0000087ab9 */ /* 0x000fe20000000800 */
[----:B---3--:R0:W-:Y:S01]  /*23ee90*/  @P3 STG.E.U8 desc[UR28][R8.64], R0 ;  /* 0x0000000008003986 */ /* 0x0081e2000c10111c */
[----:B------:R-:W-:Y:S01]  /*23eea0*/  ISETP.LT.AND P3, PT, R34, UR6, !P0 ;  /* 0x0000000622007c0c */ /* 0x000fe2000c761270 */
[----:B------:R-:W-:-:S02]  /*23eeb0*/  ULDC UR6, c[0x0][0x228] ;  /* 0x00008a0000067ab9 */ /* 0x000fc40000000800 */
[----:B0-----:R-:W3:Y:S04]  /*23eec0*/  LDL.LU.64 R8, [R1+0x1b18] ;  /* 0x001b180001087983 */ /* 0x001ee80000300a00 */
[----:B----4-:R0:W-:Y:S01]  /*23eed0*/  @P1 STG.E.U8 desc[UR28][R4.64], R2 ;  /* 0x0000000204001986 */ /* 0x0101e2000c10111c */
[----:B------:R-:W-:Y:S01]  /*23eee0*/  ISETP.GE.AND P1, PT, R3, UR4, PT ;  /* 0x0000000403007c0c */ /* 0x000fe2000bf26270 */
[----:B------:R-:W-:Y:S01]  /*23eef0*/  ULDC UR4, c[0x0][0x228] ;  /* 0x00008a0000047ab9 */ /* 0x000fe20000000800 */
[----:B------:R-:W-:Y:S02]  /*23ef00*/  PRMT R0, R11, 0x7770, RZ ;  /* 0x000077700b007816 */ /* 0x000fe400000000ff */
[----:B------:R-:W-:Y:S01]  /*23ef10*/  ISETP.LT.AND P0, PT, R29, UR4, !P0 ;  /* 0x000000041d007c0c */ /* 0x000fe2000c701270 */
[----:B------:R-:W-:Y:S01]  /*23ef20*/  ULDC UR4, c[0x0][0x228] ;  /* 0x00008a0000047ab9 */ /* 0x000fe20000000800 */
[----:B0-----:R-:W4:Y:S01]  /*23ef30*/  LDL.LU.64 R4, [R1+0x1b10] ;  /* 0x001b100001047983 */ /* 0x001f220000300a00 */
[----:B------:R-:W-:-:S03]  /*23ef40*/  PRMT R2, R11, 0x7771, RZ ;  /* 0x000077710b027816 */ /* 0x000fc600000000ff */
[----:B------:R0:W-:Y:S04]  /*23ef50*/  @P5 STG.E.U8 desc[UR28][R42.64], R0 ;  /* 0x000000002a005986 */ /* 0x0001e8000c10111c */
[----:B------:R1:W-:Y:S04]  /*23ef60*/  @P3 STG.E.U8 desc[UR28][R44.64], R2 ;  /* 0x000000022c003986 */ /* 0x0003e8000c10111c */
[----:B0-----:R-:W4:Y:S04]  /*23ef70*/  LDL.LU.64 R42, [R1+0x1b08] ;  /* 0x001b0800012a7983 */ /* 0x001f280000300a00 */
[----:B------:R-:W4:Y:S01]  /*23ef80*/  LDL.LU R7, [R1+0x708] ;  /* 0x0007080001077983 */ /* 0x000f220000300800 */
[----:B------:R-:W-:-:S03]  /*23ef90*/  PRMT R0, R11, 0x7772, RZ ;  /* 0x000077720b007816 */ /* 0x000fc600000000ff */
[----:B------:R-:W4:Y:S01]  /*23efa0*/  LDL.LU.64 R24, [R1+0x1b00] ;  /* 0x001b000001187983 */ /* 0x000f220000300a00 */
[----:B-1----:R-:W-:-:S03]  /*23efb0*/  PRMT R2, R11, 0x7773, RZ ;  /* 0x000077730b027816 */ /* 0x002fc600000000ff */
[----:B------:R0:W-:Y:S04]  /*23efc0*/  @P6 STG.E.U8 desc[UR28][R38.64], R0 ;  /* 0x0000000026006986 */ /* 0x0001e8000c10111c */
[----:B0-----:R-:W4:Y:S04]  /*23efd0*/  LDL.LU.64 R38, [R1+0x1af8] ;  /* 0x001af80001267983 */ /* 0x001f280000300a00 */
[----:B--2---:R0:W-:Y:S04]  /*23efe0*/  @P0 STG.E.U8 desc[UR28][R32.64], R2 ;  /* 0x0000000220000986 */ /* 0x0041e8000c10111c */
[----:B0-----:R-:W2:Y:S01]  /*23eff0*/  LDL.LU.64 R32, [R1+0x1af0] ;  /* 0x001af00001207983 */ /* 0x001ea20000300a00 */
[----:B------:R-:W-:-:S02]  /*23f000*/  ISETP.LT.AND P5, PT, R41, UR6, !P2 ;  /* 0x0000000629007c0c */ /* 0x000fc4000d7a1270 */
[C---:B------:R-:W-:Y:S02]  /*23f010*/  PRMT R0, R6.reuse, 0x7770, RZ ;  /* 0x0000777006007816 */ /* 0x040fe400000000ff */
[----:B------:R-:W-:Y:S02]  /*23f020*/  ISETP.LT.AND P6, PT, R23, UR4, !P2 ;  /* 0x0000000417007c0c */ /* 0x000fe4000d7c1270 */
[----:B------:R-:W-:Y:S01]  /*23f030*/  PRMT R2, R6, 0x7771, RZ ;  /* 0x0000777106027816 */ /* 0x000fe200000000ff */
[----:B------:R-:W-:Y:S01]  /*23f040*/  ULDC UR6, c[0x0][0x228] ;  /* 0x00008a0000067ab9 */ /* 0x000fe20000000800 */
[----:B------:R-:W-:Y:S01]  /*23f050*/  ULDC UR4, c[0x0][0x228] ;  /* 0x00008a0000047ab9 */ /* 0x000fe20000000800 */
[----:B------:R-:W-:Y:S01]  /*23f060*/  ISETP.LT.AND P3, PT, R16, UR6, !P2 ;  /* 0x0000000610007c0c */ /* 0x000fe2000d761270 */
[----:B------:R-:W-:Y:S02]  /*23f070*/  ULDC UR6, c[0x0][0x228] ;  /* 0x00008a0000067ab9 */ /* 0x000fe40000000800 */
[----:B------:R-:W-:Y:S01]  /*23f080*/  ISETP.LT.AND P0, PT, R30, UR6, !P2 ;  /* 0x000000061e007c0c */ /* 0x000fe2000d701270 */
[----:B------:R-:W-:Y:S01]  /*23f090*/  ULDC UR6, c[0x0][0x228] ;  /* 0x00008a0000067ab9 */ /* 0x000fe20000000800 */
[----:B---3--:R0:W-:Y:S01]  /*23f0a0*/  @P5 STG.E.U8 desc[UR28][R8.64], R0 ;  /* 0x0000000008005986 */ /* 0x0081e2000c10111c */
[----:B------:R-:W-:Y:S01]  /*23f0b0*/  ISETP.LT.AND P5, PT, R40, UR4, !P2 ;  /* 0x0000000428007c0c */ /* 0x000fe2000d7a1270 */
[----:B------:R-:W-:-:S02]  /*23f0c0*/  ULDC UR4, c[0x0][0x228] ;  /* 0x00008a0000047ab9 */ /* 0x000fc40000000800 */
[----:B0-----:R-:W3:Y:S04]  /*23f0d0*/  LDL.LU.64 R8, [R1+0x1ae8] ;  /* 0x001ae80001087983 */ /* 0x001ee80000300a00 */
[----:B------:R-:W3:Y:S04]  /*23f0e0*/  LDL.LU R11, [R1+0x6d8] ;  /* 0x0006d800010b7983 */ /* 0x000ee80000300800 */
[----:B------:R-:W3:Y:S04]  /*23f0f0*/  LDL.LU.64 R46, [R1+0x1ae0] ;  /* 0x001ae000012e7983 */ /* 0x000ee80000300a00 */
[----:B----4-:R0:W-:Y:S01]  /*23f100*/  @P6 STG.E.U8 desc[UR28][R4.64], R2 ;  /* 0x0000000204006986 */ /* 0x0101e2000c10111c */
[----:B------:R-:W-:-:S02]  /*23f110*/  ISETP.LT.AND P6, PT, R36, UR4, !P2 ;  /* 0x0000000424007c0c */ /* 0x000fc4000d7c1270 */
[C---:B------:R-:W-:Y:S01]  /*23f120*/  PRMT R0, R6.reuse, 0x7772, RZ ;  /* 0x0000777206007816 */ /* 0x040fe200000000ff */
[----:B------:R-:W-:Y:S01]  /*23f130*/  ULDC UR4, c[0x0][0x228] ;  /* 0x00008a0000047ab9 */ /* 0x000fe20000000800 */
[----:B0-----:R-:W4:Y:S04]  /*23f140*/  LDL.LU.64 R4, [R1+0x1ad8] ;  /* 0x001ad80001047983 */ /* 0x001f280000300a00 */
[----:B------:R-:W4:Y:S01]  /*23f150*/  LDL.LU.64 R44, [R1+0x1ad0] ;  /* 0x001ad000012c7983 */ /* 0x000f220000300a00 */
[----:B------:R-:W-:-:S03]  /*23f160*/  PRMT R2, R6, 0x7773, RZ ;  /* 0x0000777306027816 */ /* 0x000fc600000000ff */
[----:B------:R0:W-:Y:S04]  /*23f170*/  @P3 STG.E.U8 desc[UR28][R42.64], R0 ;  /* 0x000000002a003986 */ /* 0x0001e8000c10111c */
[----:B------:R1:W-:Y:S01]  /*23f180*/  @P5 STG.E.U8 desc[UR28][R24.64], R2 ;  /* 0x0000000218005986 */ /* 0x0003e2000c10111c */
[----:B0-----:R-:W-:-:S03]  /*23f190*/  PRMT R0, R7, 0x7770, RZ ;  /* 0x0000777007007816 */ /* 0x001fc600000000ff */
[----:B------:R-:W4:Y:S04]  /*23f1a0*/  LDL.LU.64 R42, [R1+0x1a80] ;  /* 0x001a8000012a7983 */ /* 0x000f280000300a00 */
[----:B------:R-:W4:Y:S01]  /*23f1b0*/  LDL.LU R6, [R1+0x768] ;  /* 0x0007680001067983 */ /* 0x000f220000300800 */
[----:B-1----:R-:W-:-:S03]  /*23f1c0*/  PRMT R2, R7, 0x7771, RZ ;  /* 0x0000777107027816 */ /* 0x002fc600000000ff */
[----:B------:R0:W-:Y:S04]  /*23f1d0*/  @P0 STG.E.U8 desc[UR28][R38.64], R0 ;  /* 0x0000000026000986 */ /* 0x0001e8000c10111c */
[----:B0-----:R-:W4:Y:S04]  /*23f1e0*/  LDL.LU.64 R38, [R1+0x1aa0] ;  /* 0x001aa00001267983 */ /* 0x001f280000300a00 */
[----:B--2---:R0:W-:Y:S04]  /*23f1f0*/  @P6 STG.E.U8 desc[UR28][R32.64], R2 ;  /* 0x0000000220006986 */ /* 0x0041e8000c10111c */
[----:B0-----:R-:W2:Y:S01]  /*23f200*/  LDL.LU.64 R32, [R1+0x1a68] ;  /* 0x001a680001207983 */ /* 0x001ea20000300a00 */
[----:B------:R-:W-:-:S02]  /*23f210*/  ISETP.LT.AND P3, PT, R49, UR6, !P2 ;  /* 0x0000000631007c0c */ /* 0x000fc4000d761270 */
[C---:B------:R-:W-:Y:S01]  /*23f220*/  PRMT R0, R7.reuse, 0x7772, RZ ;  /* 0x0000777207007816 */ /* 0x040fe200000000ff */
[----:B------:R-:W-:Y:S01]  /*23f230*/  ULDC UR6, c[0x0][0x228] ;  /* 0x00008a0000067ab9 */ /* 0x000fe20000000800 */
[----:B------:R-:W-:Y:S02]  /*23f240*/  ISETP.LT.AND P5, PT, R48, UR4, !P2 ;  /* 0x0000000430007c0c */ /* 0x000fe4000d7a1270 */
[----:B------:R-:W-:Y:S01]  /*23f250*/  ISETP.LT.AND P0, PT, R22, UR6, !P2 ;  /* 0x0000000616007c0c */ /* 0x000fe2000d701270 */
[----:B------:R-:W-:Y:S01]  /*23f260*/  ULDC UR4, c[0x0][0x228] ;  /* 0x00008a0000047ab9 */ /* 0x000fe20000000800 */
[----:B------:R-:W-:Y:S02]  /*23f270*/  PRMT R2, R7, 0x7773, RZ ;  /* 0x0000777307027816 */ /* 0x000fe400000000ff */
[----:B------:R-:W-:Y:S01]  /*23f280*/  ISETP.LT.AND P6, PT, R21, UR4, !P2 ;  /* 0x0000000415007c0c */ /* 0x000fe2000d7c1270 */
[----:B------:R-:W-:Y:S01]  /*23f290*/  ULDC UR6, c[0x0][0x228] ;  /* 0x00008a0000067ab9 */ /* 0x000fe20000000800 */
[----:B------:R-:W-:Y:S01]  /*23f2a0*/  ULDC UR4, c[0x0][0x228] ;  /* 0x00008a0000047ab9 */ /* 0x000fe20000000800 */
[----:B---3--:R0:W-:Y:S04]  /*23f2b0*/  @P3 STG.E.U8 desc[UR28][R8.64], R0 ;  /* 0x0000000008003986 */ /* 0x0081e8000c10111c */
[----:B------:R1:W-:Y:S04]  /*23f2c0*/  @P5 STG.E.U8 desc[UR28][R46.64], R2 ;  /* 0x000000022e005986 */ /* 0x0003e8000c10111c */
[----:B0-----:R-:W3:Y:S01]  /*23f2d0*/  LDL.LU.64 R8, [R1+0x1a60] ;  /* 0x001a600001087983 */ /* 0x001ee20000300a00 */
[----:B------:R-:W-:-:S02]  /*23f2e0*/  PRMT R0, R11, 0x7770, RZ ;  /* 0x000077700b007816 */ /* 0x000fc400000000ff */
[----:B------:R-:W-:Y:S02]  /*23f2f0*/  ISETP.LT.AND P3, PT, R20, UR6, !P2 ;  /* 0x0000000614007c0c */ /* 0x000fe4000d761270 */
[----:B-1----:R-:W-:Y:S01]  /*23f300*/  PRMT R2, R11, 0x7771, RZ ;  /* 0x000077710b027816 */ /* 0x002fe200000000ff */
[----:B------:R-:W-:Y:S01]  /*23f310*/  ULDC UR6, c[0x0][0x228] ;  /* 0x00008a0000067ab9 */ /* 0x000fe20000000800 */
[----:B----4-:R0:W-:Y:S01]  /*23f320*/  @P0 STG.E.U8 desc[UR28][R4.64], R0 ;  /* 0x0000000004000986 */ /* 0x0101e2000c10111c */
[----:B------:R-:W-:-:S03]  /*23f330*/  ISETP.LT.AND P5, PT, R18, UR4, !P2 ;  /* 0x0000000412007c0c */ /* 0x000fc6000d7a1270 */
[----:B------:R1:W-:Y:S01]  /*23f340*/  @P6 STG.E.U8 desc[UR28][R44.64], R2 ;  /* 0x000000022c006986 */ /* 0x0003e2000c10111c */
[----:B------:R-:W-:Y:S01]  /*23f350*/  ISETP.LT.AND P0, PT, R35, UR6, !P2 ;  /* 0x0000000623007c0c */ /* 0x000fe2000d701270 */
[----:B------:R-:W-:Y:S01]  /*23f360*/  ULDC UR4, c[0x0][0x228] ;  /* 0x00008a0000047ab9 */ /* 0x000fe20000000800 */
[----:B------:R-:W-:Y:S01]  /*23f370*/  VIADD R3, R51, 0x70 ;  /* 0x0000007033037836 */ /* 0x000fe20000000000 */
[----:B0-----:R-:W4:Y:S04]  /*23f380*/  LDL.LU R5, [R1+0x75c] ;  /* 0x00075c0001057983 */ /* 0x001f280000300800 */
[----:B------:R-:W4:Y:S04]  /*23f390*/  LDL.LU.64 R54, [R1+0x1aa8] ;  /* 0x001aa80001367983 */ /* 0x000f280000300a00 */
[----:B------:R-:W4:Y:S04]  /*23f3a0*/  LDL.LU.64 R52, [R1+0x1a88] ;  /* 0x001a880001347983 */ /* 0x000f280000300a00 */
[----:B------:R-:W4:Y:S04]  /*23f3b0*/  LDL.LU.64 R46, [R1+0x1a38] ;  /* 0x001a3800012e7983 */ /* 0x000f280000300a00 */
[----:B-1----:R-:W4:Y:S01]  /*23f3c0*/  LDL.LU.64 R44, [R1+0x19f8] ;  /* 0x0019f800012c7983 */ /* 0x002f220000300a00 */
[----:B------:R-:W-:-:S02]  /*23f3d0*/  PRMT R0, R11, 0x7772, RZ ;  /* 0x000077720b007816 */ /* 0x000fc400000000ff */
[----:B------:R-:W-:Y:S01]  /*23f3e0*/  PRMT R2, R11, 0x7773, RZ ;  /* 0x000077730b027816 */ /* 0x000fe200000000ff */
[----:B------:R-:W-:Y:S01]  /*23f3f0*/  ULDC UR6, c[0x0][0x228] ;  /* 0x00008a0000067ab9 */ /* 0x000fe20000000800 */
[----:B------:R-:W4:Y:S04]  /*23f400*/  LDL.LU R11, [R1+0x74c] ;  /* 0x00074c00010b7983 */ /* 0x000f280000300800 */
[----:B------:R0:W-:Y:S04]  /*23f410*/  @P3 STG.E.U8 desc[UR28][R42.64], R0 ;  /* 0x000000002a003986 */ /* 0x0001e8000c10111c */
[----:B------:R-:W4:Y:S01]  /*23f420*/  LDL.LU.64 R24, [R1+0x1a30] ;  /* 0x001a300001187983 */ /* 0x000f220000300a00 */
[----:B0-----:R-:W-:-:S03]  /*23f430*/  PRMT R0, R6, 0x7770, RZ ;  /* 0x0000777006007816 */ /* 0x001fc600000000ff */
[----:B------:R0:W-:Y:S04]  /*23f440*/  @P5 STG.E.U8 desc[UR28][R38.64], R2 ;  /* 0x0000000226005986 */ /* 0x0001e8000c10111c */
[----:B------:R-:W4:Y:S04]  /*23f450*/  LDL.LU.64 R42, [R1+0x19f0] ;  /* 0x0019f000012a7983 */ /* 0x000f280000300a00 */
[----:B0-----:R-:W4:Y:S04]  /*23f460*/  LDL.LU.64 R38, [R1+0x1908] ;  /* 0x0019080001267983 */ /* 0x001f280000300a00 */
[----:B--2---:R0:W-:Y:S04]  /*23f470*/  @P0 STG.E.U8 desc[UR28][R32.64], R0 ;  /* 0x0000000020000986 */ /* 0x0041e8000c10111c */
[----:B0-----:R-:W2:Y:S01]  /*23f480*/  LDL.LU.64 R32, [R1+0x18e8] ;  /* 0x0018e80001207983 */ /* 0x001ea20000300a00 */
[----:B------:R-:W-:Y:S01]  /*23f490*/  ISETP.LT.AND P6, PT, R34, UR4, !P2 ;  /* 0x0000000422007c0c */ /* 0x000fe2000d7c1270 */
[----:B------:R-:W-:Y:S01]  /*23f4a0*/  ULDC UR4, c[0x0][0x22c] ;  /* 0x00008b0000047ab9 */ /* 0x000fe20000000800 */
[----:B------:R-:W-:-:S02]  /*23f4b0*/  PRMT R0, R6, 0x7771, RZ ;  /* 0x0000777106007816 */ /* 0x000fc400000000ff */
[----:B------:R-:W-:Y:S01]  /*23f4c0*/  ISETP.GE.AND P3, PT, R3, UR4, PT ;  /* 0x0000000403007c0c */ /* 0x000fe2000bf66270 */
[----:B------:R-:W-:Y:S02]  /*23f4d0*/  ULDC UR4, c[0x0][0x228] ;  /* 0x00008a0000047ab9 */ /* 0x000fe40000000800 */
[----:B------:R-:W-:Y:S01]  /*23f4e0*/  ISETP.LT.AND P0, PT, R31, UR4, !P2 ;  /* 0x000000041f007c0c */ /* 0x000fe2000d701270 */
[----:B------:R-:W-:Y:S02]  /*23f4f0*/  ULDC UR4, c[0x0][0x228] ;  /* 0x00008a0000047ab9 */ /* 0x000fe40000000800 */
[----:B------:R-:W-:Y:S02]  /*23f500*/  ISETP.LT.AND P5, PT, R41, UR4, !P4 ;  /* 0x0000000429007c0c */ /* 0x000fe4000e7a1270 */
[----:B------:R-:W-:Y:S01]  /*23f510*/  PRMT R4, R6, 0x7772, RZ ;  /* 0x0000777206047816 */ /* 0x000fe200000000ff */
[----:B------:R-:W-:Y:S01]  /*23f520*/  ULDC UR4, c[0x0][0x228] ;  /* 0x00008a0000047ab9 */ /* 0x000fe20000000800 */
[----:B---3--:R0:W-:Y:S01]  /*23f530*/  @P6 STG.E.U8 desc[UR28][R8.64], R0 ;  /* 0x0000000008006986 */ /* 0x0081e2000c10111c */
[----:B------:R-:W-:Y:S01]  /*23f540*/  ISETP.LT.AND P6, PT, R29, UR6, !P2 ;  /* 0x000000061d007c0c */ /* 0x000fe2000d7c1270 */
[----:B------:R-:W-:-:S02]  /*23f550*/  ULDC UR6, c[0x0][0x228] ;  /* 0x00008a0000067ab9 */ /* 0x000fc40000000800 */
[----:B------:R-:W-:Y:S01]  /*23f560*/  ISETP.LT.AND P2, PT, R23, UR6, !P4 ;  /* 0x0000000617007c0c */ /* 0x000fe2000e741270 */
[----:B------:R-:W-:Y:S01]  /*23f570*/  ULDC UR6, c[0x0][0x228] ;  /* 0x00008a0000067ab9 */ /* 0x000fe20000000800 */
[----:B0-----:R-:W-:Y:S01]  /*23f580*/  PRMT R0, R6, 0x7773, RZ ;  /* 0x0000777306007816 */ /* 0x001fe200000000ff */
[----:B------:R-:W3:Y:S01]  /*23f590*/  LDL.LU R9, [R1+0x73c] ;  /* 0x00073c0001097983 */ /* 0x000ee20000300800 */
[C---:B----4-:R-:W-:Y:S02]  /*23f5a0*/  PRMT R3, R5.reuse, 0x7770, RZ ;  /* 0x0000777005037816 */ /* 0x050fe400000000ff */
[----:B------:R-:W-:Y:S01]  /*23f5b0*/  PRMT R2, R5, 0x7771, RZ ;  /* 0x0000777105027816 */ /* 0x000fe200000000ff */
[----:B------:R0:W-:Y:S04]  /*23f5c0*/  @P0 STG.E.U8 desc[UR28][R54.64], R4 ;  /* 0x0000000436000986 */ /* 0x0001e8000c10111c */
[----:B------:R1:W-:Y:S01]  /*23f5d0*/  @P6 STG.E.U8 desc[UR28][R52.64], R0 ;  /* 0x0000000034006986 */ /* 0x0003e2000c10111c */
[----:B------:R-:W-:-:S02]  /*23f5e0*/  ISETP.LT.AND P0, PT, R16, UR4, !P4 ;  /* 0x0000000410007c0c */ /* 0x000fc4000e701270 */
[----:B------:R-:W-:Y:S01]  /*23f5f0*/  ISETP.LT.AND P6, PT, R40, UR6, !P4 ;  /* 0x0000000628007c0c */ /* 0x000fe2000e7c1270 */
[----:B------:R-:W-:Y:S01]  /*23f600*/  ULDC UR4, c[0x0][0x228] ;  /* 0x00008a0000047ab9 */ /* 0x000fe20000000800 */
[----:B------:R4:W-:Y:S01]  /*23f610*/  @P5 STG.E.U8 desc[UR28][R46.64], R3 ;  /* 0x000000032e005986 */ /* 0x0009e2000c10111c */
[----:B------:R-:W-:-:S03]  /*23f620*/  ULDC UR6, c[0x0][0x228] ;  /* 0x00008a0000067ab9 */ /* 0x000fc60000000800 */
[----:B------:R4:W-:Y:S01]  /*23f630*/  @P2 STG.E.U8 desc[UR28][R44.64], R2 ;  /* 0x000000022c002986 */ /* 0x0009e2000c10111c */
[----:B------:R-:W-:Y:S02]  /*23f640*/  ISETP.LT.AND P5, PT, R30, UR4, !P4 ;  /* 0x000000041e007c0c */ /* 0x000fe4000e7a1270 */
[----:B------:R-:W-:Y:S02]  /*23f650*/  ISETP.LT.AND P2, PT, R36, UR6, !P4 ;  /* 0x0000000624007c0c */ /* 0x000fe4000e741270 */
[C---:B------:R-:W-:Y:S02]  /*23f660*/  PRMT R8, R5.reuse, 0x7772, RZ ;  /* 0x0000777205087816 */ /* 0x040fe400000000ff */
[----:B------:R-:W-:Y:S01]  /*23f670*/  PRMT R7, R5, 0x7773, RZ ;  /* 0x0000777305077816 */ /* 0x000fe200000000ff */
[----:B0-----:R-:W3:Y:S04]  /*23f680*/  LDL.LU.64 R54, [R1+0x1900] ;  /* 0x0019000001367983 */ /* 0x001ee80000300a00 */
[----:B-1----:R-:W3:Y:S01]  /*23f690*/  LDL.LU.64 R52, [R1+0x18e0] ;  /* 0x0018e00001347983 */ /* 0x002ee20000300a00 */
[----:B------:R-:W-:-:S02]  /*23f6a0*/  PRMT R0, R11, 0x7771, RZ ;  /* 0x000077710b007816 */ /* 0x000fc400000000ff */
[C---:B------:R-:W-:Y:S01]  /*23f6b0*/  PRMT R6, R11.reuse, 0x7772, RZ ;  /* 0x000077720b067816 */ /* 0x040fe200000000ff */
[----:B------:R-:W-:Y:S01]  /*23f6c0*/  ULDC UR4, c[0x0][0x228] ;  /* 0x00008a0000047ab9 */ /* 0x000fe20000000800 */
[----:B----4-:R-:W4:Y:S04]  /*23f6d0*/  LDL.LU.64 R46, [R1+0x18b8] ;  /* 0x0018b800012e7983 */ /* 0x010f280000300a00 */
[----:B------:R-:W4:Y:S01]  /*23f6e0*/  LDL.LU.64 R44, [R1+0x18b0] ;  /* 0x0018b000012c7983 */ /* 0x000f220000300a00 */
[----:B------:R-:W-:-:S03]  /*23f6f0*/  PRMT R2, R11, 0x7770, RZ ;  /* 0x000077700b027816 */ /* 0x000fc600000000ff */
[----:B------:R-:W-:Y:S04]  /*23f700*/  @P0 STG.E.U8 desc[UR28][R24.64], R8 ;  /* 0x0000000818000986 */ /* 0x000fe8000c10111c */
[----:B------:R0:W-:Y:S01]  /*23f710*/  @P6 STG.E.U8 desc[UR28][R42.64], R7 ;  /* 0x000000072a006986 */ /* 0x0001e2000c10111c */
[----:B------:R-:W-:Y:S01]  /*23f720*/  PRMT R5, R11, 0x7773, RZ ;  /* 0x000077730b057816 */ /* 0x000fe200000000ff */
[----:B------:R-:W-:Y:S02]  /*23f730*/  ULDC UR6, c[0x0][0x228] ;  /* 0x00008a0000067ab9 */ /* 0x000fe40000000800 */
[----:B------:R-:W-:Y:S04]  /*23f740*/  @P5 STG.E.U8 desc[UR28][R38.64], R2 ;  /* 0x0000000226005986 */ /* 0x000fe8000c10111c */
[----:B0-----:R-:W4:Y:S04]  /*23f750*/  LDL.LU.64 R42, [R1+0x1878] ;  /* 0x00187800012a7983 */ /* 0x001f280000300a00 */
[----:B--2---:R0:W-:Y:S04]  /*23f760*/  @P2 STG.E.U8 desc[UR28][R32.64], R0 ;  /* 0x0000000020002986 */ /* 0x0041e8000c10111c */
[----:B0-----:R-:W2:Y:S04]  /*23f770*/  LDL.LU.64 R32, [R1+0x1760] ;  /* 0x0017600001207983 */ /* 0x001ea80000300a00 */
[----:B------:R-:W2:Y:S04]  /*23f780*/  LDL.LU R11, [R1+0x72c] ;  /* 0x00072c00010b7983 */ /* 0x000ea80000300800 */
[----:B------:R-:W2:Y:S04]  /*23f790*/  LDL.LU.64 R24, [R1+0x1870] ;  /* 0x0018700001187983 */ /* 0x000ea80000300a00 */
[----:B------:R-:W2:Y:S01]  /*23f7a0*/  LDL.LU.64 R38, [R1+0x1738] ;  /* 0x0017380001267983 */ /* 0x000ea20000300a00 */
[----:B------:R-:W-:Y:S01]  /*23f7b0*/  ISETP.LT.AND P0, PT, R49, UR4, !P4 ;  /* 0x0000000431007c0c */ /* 0x000fe2000e701270 */
[----:B------:R-:W-:Y:S01]  /*23f7c0*/  ULDC UR4, c[0x0][0x228] ;  /* 0x00008a0000047ab9 */ /* 0x000fe20000000800 */
[----:B------:R-:W-:-:S02]  /*23f7d0*/  ISETP.LT.AND P6, PT, R48, UR6, !P4 ;  /* 0x0000000630007c0c */ /* 0x000fc4000e7c1270 */
[----:B------:R-:W-:Y:S01]  /*23f7e0*/  ISETP.LT.AND P2, PT, R22, UR4, !P4 ;  /* 0x0000000416007c0c */ /* 0x000fe2000e741270 */
[----:B------:R-:W-:Y:S01]  /*23f7f0*/  ULDC UR6, c[0x0][0x228] ;  /* 0x00008a0000067ab9 */ /* 0x000fe20000000800 */
[----:B------:R-:W-:Y:S01]  /*23f800*/  ULDC UR4, c[0x0][0x228] ;  /* 0x00008a0000047ab9 */ /* 0x000fe20000000800 */
[----:B------:R-:W-:Y:S01]  /*23f810*/  ISETP.LT.AND P5, PT, R21, UR6, !P4 ;  /* 0x0000000615007c0c */ /* 0x000fe2000e7a1270 */
[----:B------:R-:W-:Y:S01]  /*23f820*/  ULDC UR6, c[0x0][0x228] ;  /* 0x00008a0000067ab9 */ /* 0x000fe20000000800 */
[C---:B---3--:R-:W-:Y:S02]  /*23f830*/  PRMT R3, R9.reuse, 0x7770, RZ ;  /* 0x0000777009037816 */ /* 0x048fe400000000ff */
[C---:B------:R-:W-:Y:S02]  /*23f840*/  PRMT R0, R9.reuse, 0x7771, RZ ;  /* 0x0000777109007816 */ /* 0x040fe400000000ff */
[C---:B------:R-:W-:Y:S02]  /*23f850*/  PRMT R4, R9.reuse, 0x7772, RZ ;  /* 0x0000777209047816 */ /* 0x040fe400000000ff */
[----:B------:R-:W-:Y:S01]  /*23f860*/  PRMT R2, R9, 0x7773, RZ ;  /* 0x0000777309027816 */ /* 0x000fe200000000ff */
[----:B------:R-:W-:Y:S01]  /*23f870*/  @P0 STG.E.U8 desc[UR28][R54.64], R6 ;  /* 0x0000000636000986 */ /* 0x000fe2000c10111c */
[----:B------:R-:W-:-:S03]  /*23f880*/  ISETP.LT.AND P0, PT, R20, UR4, !P4 ;  /* 0x0000000414007c0c */ /* 0x000fc6000e701270 */
[----:B------:R-:W-:Y:S01]  /*23f890*/  @P6 STG.E.U8 desc[UR28][R52.64], R5 ;  /* 0x0000000534006986 */ /* 0x000fe2000c10111c */
[----:B------:R-:W-:-:S03]  /*23f8a0*/  ULDC UR4, c[0x0][0x228] ;  /* 0x00008a0000047ab9 */ /* 0x000fc60000000800 */
[----:B----4-:R-:W-:Y:S01]  /*23f8b0*/  @P2 STG.E.U8 desc[UR28][R46.64], R3 ;  /* 0x000000032e002986 */ /* 0x010fe2000c10111c */
[----:B------:R-:W-:-:S03]  /*23f8c0*/  ISETP.LT.AND P2, PT, R18, UR4, !P4 ;  /* 0x0000000412007c0c */ /* 0x000fc6000e741270 */
[----:B------:R0:W-:Y:S01]  /*23f8d0*/  @P5 STG.E.U8 desc[UR28][R44.64], R0 ;  /* 0x000000002c005986 */ /* 0x0001e2000c10111c */
[----:B------:R-:W-:Y:S02]  /*23f8e0*/  ISETP.LT.AND P5, PT, R35, UR6, !P4 ;  /* 0x0000000623007c0c */ /* 0x000fe4000e7a1270 */
[----:B------:R-:W-:Y:S01]  /*23f8f0*/  ISETP.LT.AND P6, PT, R34, UR8, !P4 ;  /* 0x0000000822007c0c */ /* 0x000fe2000e7c1270 */
[----:B------:R-:W-:Y:S01]  /*23f900*/  ULDC UR4, c[0x0][0x22c] ;  /* 0x00008b0000047ab9 */ /* 0x000fe20000000800 */
[----:B------:R-:W-:Y:S01]  /*23f910*/  ULDC UR6, c[0x0][0x228] ;  /* 0x00008a0000067ab9 */ /* 0x000fe20000000800 */
[----:B------:R-:W-:Y:S01]  /*23f920*/  ULDC UR8, c[0x0][0x228] ;  /* 0x00008a0000087ab9 */ /* 0x000fe20000000800 */
[----:B0-----:R-:W3:Y:S04]  /*23f930*/  LDL.LU.64 R44, [R1+0x1730] ;  /* 0x00173000012c7983 */ /* 0x001ee80000300a00 */
[----:B------:R-:W4:Y:S04]  /*23f940*/  LDL.LU R9, [R1+0x71c] ;  /* 0x00071c0001097983 */ /* 0x000f280000300800 */
[----:B------:R-:W-:Y:S04]  /*23f950*/  @P0 STG.E.U8 desc[UR28][R42.64], R4 ;  /* 0x000000042a000986 */ /* 0x000fe8000c10111c */
[----:B------:R-:W4:Y:S04]  /*23f960*/  LDL.LU.64 R54, [R1+0x1768] ;  /* 0x0017680001367983 */ /* 0x000f280000300a00 */
[----:B--2---:R0:W-:Y:S01]  /*23f970*/  @P2 STG.E.U8 desc[UR28][R32.64], R2 ;  /* 0x0000000220002986 */ /* 0x0041e2000c10111c */
[----:B------:R-:W-:-:S03]  /*23f980*/  PRMT R3, R11, 0x7770, RZ ;  /* 0x000077700b037816 */ /* 0x000fc600000000ff */
[----:B0-----:R-:W2:Y:S04]  /*23f990*/  LDL.LU.64 R32, [R1+0x1728] ;  /* 0x0017280001207983 */ /* 0x001ea80000300a00 */
[----:B------:R-:W2:Y:S04]  /*23f9a0*/  LDL.LU.64 R46, [R1+0x1720] ;  /* 0x00172000012e7983 */ /* 0x000ea80000300a00 */
[----:B------:R-:W2:Y:S01]  /*23f9b0*/  LDL.LU.64 R42, [R1+0x1718] ;  /* 0x00171800012a7983 */ /* 0x000ea20000300a00 */
[----:B------:R-:W-:-:S03]  /*23f9c0*/  PRMT R2, R11, 0x7771, RZ ;  /* 0x000077710b027816 */ /* 0x000fc600000000ff */
[----:B------:R-:W-:Y:S04]  /*23f9d0*/  @P5 STG.E.U8 desc[UR28][R24.64], R3 ;  /* 0x0000000318005986 */ /* 0x000fe8000c10111c */
[----:B------:R0:W-:Y:S04]  /*23f9e0*/  @P6 STG.E.U8 desc[UR28][R38.64], R2 ;  /* 0x0000000226006986 */ /* 0x0001e8000c10111c */
[----:B0-----:R-:W2:Y:S01]  /*23f9f0*/  LDL.LU.64 R38, [R1+0x16f8] ;  /* 0x0016f80001267983 */ /* 0x001ea20000300a00 */
[----:B------:R-:W-:-:S05]  /*23fa00*/  VIADD R0, R51, 0x71 ;  /* 0x0000007133007836 */ /* 0x000fca0000000000 */
[----:B------:R-:W-:Y:S01]  /*23fa10*/  ISETP.GE.AND P0, PT, R0, UR4, PT ;  /* 0x0000000400007c0c */ /* 0x000fe2000bf06270 */
[----:B------:R-:W-:Y:S02]  /*23fa20*/  ULDC UR4, c[0x0][0x228] ;  /* 0x00008a0000047ab9 */ /* 0x000fe40000000800 */
[----:B------:R-:W-:Y:S01]  /*23fa30*/  ISETP.LT.AND P2, PT, R31, UR4, !P4 ;  /* 0x000000041f007c0c */ /* 0x000fe2000e741270 */
[----:B------:R-:W-:Y:S01]  /*23fa40*/  ULDC UR4, c[0x0][0x228] ;  /* 0x00008a0000047ab9 */ /* 0x000fe20000000800 */
[C---:B------:R-:W-:Y:S02]  /*23fa50*/  PRMT R0, R11.reuse, 0x7772, RZ ;  /* 0x000077720b007816 */ /* 0x040fe400000000ff */
[----:B------:R-:W-:Y:S02]  /*23fa60*/  PRMT R5, R11, 0x7773, RZ ;  /* 0x000077730b057816 */ /* 0x000fe400000000ff */
[----:B------:R-:W-:Y:S01]  /*23fa70*/  ISETP.LT.AND P4, PT, R29, UR4, !P4 ;  /* 0x000000041d007c0c */ /* 0x000fe2000e781270 */
[----:B------:R-:W2:Y:S01]  /*23fa80*/  LDL.LU R11, [R1+0x70c] ;  /* 0x00070c00010b7983 */ /* 0x000ea20000300800 */
[----:B------:R-:W-:Y:S01]  /*23fa90*/  ISETP.LT.AND P5, PT, R41, UR6, !P1 ;  /* 0x0000000629007c0c */ /* 0x000fe2000cfa1270 */
[----:B------:R-:W-:-:S02]  /*23faa0*/  ULDC UR4, c[0x0][0x228] ;  /* 0x00008a0000047ab9 */ /* 0x000fc40000000800 */
[----:B------:R-:W2:Y:S01]  /*23fab0*/  LDL.LU.64 R56, [R1+0x1710] ;  /* 0x0017100001387983 */ /* 0x000ea20000300a00 */
[----:B------:R-:W-:-:S03]  /*23fac0*/  ISETP.LT.AND P6, PT, R23, UR4, !P1 ;  /* 0x0000000417007c0c */ /* 0x000fc6000cfc1270 */
[----:B------:R-:W2:Y:S04]  /*23fad0*/  LDL.LU.64 R52, [R1+0x16f0] ;  /* 0x0016f00001347983 */ /* 0x000ea80000300a00 */
[----:B------:R-:W2:Y:S01]  /*23fae0*/  LDL.LU.64 R24, [R1+0x16e8] ;  /* 0x0016e80001187983 */ /* 0x000ea20000300a00 */
[----:B------:R-:W-:Y:S01]  /*23faf0*/  ULDC UR4, c[0x0][0x228] ;  /* 0x00008a0000047ab9 */ /* 0x000fe20000000800 */
[----:B------:R-:W-:Y:S02]  /*23fb00*/  ULDC UR6, c[0x0][0x228] ;  /* 0x00008a0000067ab9 */ /* 0x000fe40000000800 */
[----:B---3--:R0:W-:Y:S01]  /*23fb10*/  @P2 STG.E.U8 desc[UR28][R44.64], R0 ;  /* 0x000000002c002986 */ /* 0x0081e2000c10111c */
[----:B------:R-:W-:Y:S02]  /*23fb20*/  ISETP.LT.AND P2, PT, R16, UR8, !P1 ;  /* 0x0000000810007c0c */ /* 0x000fe4000cf41270 */
[----:B----4-:R-:W-:-:S02]  /*23fb30*/  PRMT R4, R9, 0x7770, RZ ;  /* 0x0000777009047816 */ /* 0x010fc400000000ff */
[C---:B------:R-:W-:Y:S01]  /*23fb40*/  PRMT R3, R9.reuse, 0x7771, RZ ;  /* 0x0000777109037816 */ /* 0x040fe200000000ff */
[----:B------:R-:W-:Y:S01]  /*23fb50*/  @P4 STG.E.U8 desc[UR28][R54.64], R5 ;  /* 0x0000000536004986 */ /* 0x000fe2000c10111c */
[C---:B------:R-:W-:Y:S02]  /*23fb60*/  PRMT R2, R9.reuse, 0x7772, RZ ;  /* 0x0000777209027816 */ /* 0x040fe400000000ff */
[----:B------:R-:W-:Y:S01]  /*23fb70*/  ISETP.LT.AND P4, PT, R40, UR4, !P1 ;  /* 0x0000000428007c0c */ /* 0x000fe2000cf81270 */
[----:B------:R-:W-:Y:S01]  /*23fb80*/  ULDC UR4, c[0x0][0x228] ;  /* 0x00008a0000047ab9 */ /* 0x000fe20000000800 */
[----:B------:R-:W-:Y:S01]  /*23fb90*/  ULDC UR8, c[0x0][0x228] ;  /* 0x00008a0000087ab9 */ /* 0x000fe20000000800 */
[----:B0-----:R-:W3:Y:S01]  /*23fba0*/  LDL.LU.64 R44, [R1+0x16d8] ;  /* 0x0016d800012c7983 */ /* 0x001ee20000300a00 */
[----:B------:R-:W-:-:S03]  /*23fbb0*/  PRMT R0, R9, 0x7773, RZ ;  /* 0x0000777309007816 */ /* 0x000fc600000000ff */
[----:B--2---:R0:W-:Y:S04]  /*23fbc0*/  @P5 STG.E.U8 desc[UR28][R32.64], R4 ;  /* 0x0000000420005986 */ /* 0x0041e8000c10111c */
[----:B------:R-:W-:Y:S04]  /*23fbd0*/  @P6 STG.E.U8 desc[UR28][R46.64], R3 ;  /* 0x000000032e006986 */ /* 0x000fe8000c10111c */
[----:B------:R1:W-:Y:S04]  /*23fbe0*/  @P2 STG.E.U8 desc[UR28][R42.64], R2 ;  /* 0x000000022a002986 */ /* 0x0003e8000c10111c */
[----:B0-----:R-:W2:Y:S04]  /*23fbf0*/  LDL.LU R32, [R1+0x6dc] ;  /* 0x0006dc0001207983 */ /* 0x001ea80000300800 */
[----:B-1----:R-:W4:Y:S04]  /*23fc00*/  LDL.LU.64 R42, [R1+0x16d0] ;  /* 0x0016d000012a7983 */ /* 0x002f280000300a00 */
[----:B------:R-:W4:Y:S04]  /*23fc10*/  LDL.LU.64 R54, [R1+0x16e0] ;  /* 0x0016e00001367983 */ /* 0x000f280000300a00 */
[----:B------:R-:W4:Y:S04]  /*23fc20*/  LDL.LU.64 R46, [R1+0x16c8] ;  /* 0x0016c800012e7983 */ /* 0x000f280000300a00 */
[----:B------:R0:W-:Y:S04]  /*23fc30*/  @P4 STG.E.U8 desc[UR28][R38.64], R0 ;  /* 0x0000000026004986 */ /* 0x0001e8000c10111c */
[----:B0-----:R-:W4:Y:S01]  /*23fc40*/  LDL.LU.64 R38, [R1+0x16b8] ;  /* 0x0016b80001267983 */ /* 0x001f220000300a00 */
[----:B------:R-:W-:Y:S01]  /*23fc50*/  ISETP.LT.AND P6, PT, R30, UR4, !P1 ;  /* 0x000000041e007c0c */ /* 0x000fe2000cfc1270 */
[----:B------:R-:W-:-:S02]  /*23fc60*/  ULDC UR4, c[0x0][0x228] ;  /* 0x00008a0000047ab9 */ /* 0x000fc40000000800 */
[----:B------:R-:W-:Y:S01]  /*23fc70*/  ISETP.LT.AND P5, PT, R36, UR4, !P1 ;  /* 0x0000000424007c0c */ /* 0x000fe2000cfa1270 */
[----:B------:R-:W-:Y:S01]  /*23fc80*/  ULDC UR4, c[0x0][0x228] ;  /* 0x00008a0000047ab9 */ /* 0x000fe20000000800 */
[----:B------:R-:W-:Y:S02]  /*23fc90*/  ISETP.LT.AND P2, PT, R49, UR6, !P1 ;  /* 0x0000000631007c0c */ /* 0x000fe4000cf41270 */
[----:B------:R-:W-:Y:S02]  /*23fca0*/  ISETP.LT.AND P4, PT, R48, UR4, !P1 ;  /* 0x0000000430007c0c */ /* 0x000fe4000cf81270 */
[C---:B------:R-:W-:Y:S02]  /*23fcb0*/  PRMT R4, R11.reuse, 0x7770, RZ ;  /* 0x000077700b047816 */ /* 0x040fe400000000ff */
[C---:B------:R-:W-:Y:S02]  /*23fcc0*/  PRMT R3, R11.reuse, 0x7771, RZ ;  /* 0x000077710b037816 */ /* 0x040fe400000000ff */
[----:B------:R-:W-:-:S02]  /*23fcd0*/  PRMT R2, R11, 0x7772, RZ ;  /* 0x000077720b027816 */ /* 0x000fc400000000ff */
[----:B------:R-:W-:Y:S01]  /*23fce0*/  PRMT R0, R11, 0x7773, RZ ;  /* 0x000077730b007816 */ /* 0x000fe200000000ff */
[----:B------:R-:W-:Y:S01]  /*23fcf0*/  ULDC UR4, c[0x0][0x228] ;  /* 0x00008a0000047ab9 */ /* 0x000fe20000000800 */
[----:B------:R-:W4:Y:S04]  /*23fd00*/  LDL.LU R11, [R1+0x76c] ;  /* 0x00076c00010b7983 */ /* 0x000f280000300800 */
[----:B------:R-:W-:Y:S04]  /*23fd10*/  @P6 STG.E.U8 desc[UR28][R56.64], R4 ;  /* 0x0000000438006986 */ /* 0x000fe8000c10111c */
[----:B------:R0:W-:Y:S01]  /*23fd20*/  @P5 STG.E.U8 desc[UR28][R52.64], R3 ;  /* 0x0000000334005986 */ /* 0x0001e2000c10111c */
[----:B------:R-:W-:Y:S01]  /*23fd30*/  ISETP.LT.AND P5, PT, R22, UR4, !P1 ;  /* 0x0000000416007c0c */ /* 0x000fe2000cfa1270 */
[----:B------:R-:W-:Y:S01]  /*23fd40*/  ULDC UR4, c[0x0][0x228] ;  /* 0x00008a0000047ab9 */ /* 0x000fe20000000800 */
[----:B------:R-:W-:Y:S01]  /*23fd50*/  ULDC UR6, c[0x0][0x228] ;  /* 0x00008a0000067ab9 */ /* 0x000fe20000000800 */
[----:B------:R-:W-:Y:S01]  /*23fd60*/  @P2 STG.E.U8 desc[UR28][R24.64], R2 ;  /* 0x0000000218002986 */ /* 0x000fe2000c10111c */
[----:B------:R-:W-:Y:S01]  /*23fd70*/  ISETP.LT.AND P6, PT, R21, UR4, !P1 ;  /* 0x0000000415007c0c */ /* 0x000fe2000cfc1270 */
[----:B------:R-:W-:-:S02]  /*23fd80*/  ULDC UR4, c[0x0][0x228] ;  /* 0x00008a0000047ab9 */ /* 0x000fc40000000800 */
[----:B0-----:R-:W4:Y:S01]  /*23fd90*/  LDL.LU.64 R52, [R1+0x16c0] ;  /* 0x0016c00001347983 */ /* 0x001f220000300a00 */
[----:B------:R-:W-:Y:S01]  /*23fda0*/  ISETP.LT.AND P2, PT, R18, UR4, !P1 ;  /* 0x0000000412007c0c */ /* 0x000fe2000cf41270 */
[----:B------:R-:W-:Y:S02]  /*23fdb0*/  ULDC UR4, c[0x0][0x22c] ;  /* 0x00008b0000047ab9 */ /* 0x000fe40000000800 */
[----:B---3--:R0:W-:Y:S01]  /*23fdc0*/  @P4 STG.E.U8 desc[UR28][R44.64], R0 ;  /* 0x000000002c004986 */ /* 0x0081e2000c10111c */
[----:B------:R-:W-:Y:S01]  /*23fdd0*/  ISETP.LT.AND P4, PT, R20, UR6, !P1 ;  /* 0x0000000614007c0c */ /* 0x000fe2000cf81270 */
[----:B------:R-:W-:Y:S02]  /*23fde0*/  ULDC UR6, c[0x0][0x228] ;  /* 0x00008a0000067ab9 */ /* 0x000fe40000000800 */
[----:B0-----:R-:W3:Y:S01]  /*23fdf0*/  LDL.LU.64 R44, [R1+0x16b0] ;  /* 0x0016b000012c7983 */ /* 0x001ee20000300a00 */
[----:B------:R-:W-:Y:S01]  /*23fe00*/  VIADD R0, R51, 0x72 ;  /* 0x0000007233007836 */ /* 0x000fe20000000000 */
[----:B--2---:R-:W-:-:S02]  /*23fe10*/  PRMT R2, R32, 0x7770, RZ ;  /* 0x0000777020027816 */ /* 0x004fc400000000ff */
[----:B------:R-:W-:-:S03]  /*23fe20*/  PRMT R3, R32, 0x7771, RZ ;  /* 0x0000777120037816 */ /* 0x000fc600000000ff */
[----:B----4-:R0:W-:Y:S01]  /*23fe30*/  @P5 STG.E.U8 desc[UR28][R42.64], R2 ;  /* 0x000000022a005986 */ /* 0x0101e2000c10111c */
[----:B------:R-:W-:Y:S02]  /*23fe40*/  ISETP.GE.AND P5, PT, R0, UR4, PT ;  /* 0x0000000400007c0c */ /* 0x000fe4000bfa6270 */
[----:B------:R-:W-:Y:S01]  /*23fe50*/  PRMT R0, R32, 0x7773, RZ ;  /* 0x0000777320007816 */ /* 0x000fe200000000ff */
[----:B------:R-:W-:Y:S01]  /*23fe60*/  @P6 STG.E.U8 desc[UR28][R54.64], R3 ;  /* 0x0000000336006986 */ /* 0x000fe2000c10111c */
[----:B------:R-:W-:-:S03]  /*23fe70*/  ULDC UR4, c[0x0][0x228] ;  /* 0x00008a0000047ab9 */ /* 0x000fc60000000800 */
[----:B0-----:R-:W2:Y:S01]  /*23fe80*/  LDL.LU.64 R42, [R1+0x1698] ;  /* 0x00169800012a7983 */ /* 0x001ea20000300a00 */
[----:B------:R-:W-:-:S03]  /*23fe90*/  PRMT R2, R32, 0x7772, RZ ;  /* 0x0000777220027816 */ /* 0x000fc600000000ff */
[----:B------:R-:W4:Y:S04]  /*23fea0*/  LDL.LU.64 R24, [R1+0x1690] ;  /* 0x0016900001187983 */ /* 0x000f280000300a00 */
[----:B------:R-:W4:Y:S04]  /*23feb0*/  LDL.LU R32, [R1+0x7d0] ;  /* 0x0007d00001207983 */ /* 0x000f280000300800 */
[----:B------:R-:W-:Y:S04]  /*23fec0*/  @P4 STG.E.U8 desc[UR28][R46.64], R2 ;  /* 0x000000022e004986 */ /* 0x000fe8000c10111c */
[----:B------:R0:W-:Y:S04]  /*23fed0*/  @P2 STG.E.U8 desc[UR28][R38.64], R0 ;  /* 0x0000000026002986 */ /* 0x0001e8000c10111c */
[----:B0-----:R-:W4:Y:S01]  /*23fee0*/  LDL.LU.64 R38, [R1+0x1688] ;  /* 0x0016880001267983 */ /* 0x001f220000300a00 */
[----:B------:R-:W-:Y:S01]  /*23fef0*/  ISETP.LT.AND P4, PT, R35, UR4, !P1 ;  /* 0x0000000423007c0c */ /* 0x000fe2000cf81270 */
[----:B------:R-:W-:-:S02]  /*23ff00*/  ULDC UR4, c[0x0][0x228] ;  /* 0x00008a0000047ab9 */ /* 0x000fc40000000800 */
[----:B------:R-:W4:Y:S01]  /*23ff10*/  LDL.LU.64 R46, [R1+0x1680] ;  /* 0x00168000012e7983 */ /* 0x000f220000300a00 */
[----:B------:R-:W-:Y:S02]  /*23ff20*/  ISETP.LT.AND P2, PT, R34, UR4, !P1 ;  /* 0x0000000422007c0c */ /* 0x000fe4000cf41270 */
[----:B------:R-:W-:Y:S02]  /*23ff30*/  PRMT R4, R11, 0x7770, RZ ;  /* 0x000077700b047816 */ /* 0x000fe400000000ff */
[----:B------:R-:W-:Y:S01]  /*23ff40*/  ISETP.LT.AND P6, PT, R31, UR6, !P1 ;  /* 0x000000061f007c0c */ /* 0x000fe2000cfc1270 */
[----:B------:R-:W4:Y:S01]  /*23ff50*/  LDL.LU.64 R54, [R1+0x1678] ;  /* 0x0016780001367983 */ /* 0x000f220000300a00 */
[C---:B------:R-:W-:Y:S01]  /*23ff60*/  PRMT R3, R11.reuse, 0x7771, RZ ;  /* 0x000077710b037816 */ /* 0x040fe200000000ff */
[----:B------:R-:W-:Y:S01]  /*23ff70*/  ULDC UR4, c[0x0][0x228] ;  /* 0x00008a0000047ab9 */ /* 0x000fe20000000800 */
[----:B------:R-:W-:Y:S01]  /*23ff80*/  PRMT R2, R11, 0x7772, RZ ;  /* 0x000077720b027816 */ /* 0x000fe200000000ff */
[----:B------:R0:W-:Y:S01]  /*23ff90*/  @P4 STG.E.U8 desc[UR28][R52.64], R4 ;  /* 0x0000000434004986 */ /* 0x0001e2000c10111c */
[----:B------:R-:W-:Y:S01]  /*23ffa0*/  ISETP.LT.AND P1, PT, R29, UR4, !P1 ;  /* 0x000000041d007c0c */ /* 0x000fe2000cf21270 */
[----:B------:R-:W-:Y:S01]  /*23ffb0*/  ULDC UR4, c[0x0][0x228] ;  /* 0x00008a0000047ab9 */ /* 0x000fe20000000800 */
[----:B------:R-:W-:-:S02]  /*23ffc0*/  PRMT R0, R11, 0x7773, RZ ;  /* 0x000077730b007816 */ /* 0x000fc400000000ff */
[----:B------:R-:W-:Y:S01]  /*23ffd0*/  ISETP.LT.AND P4, PT, R41, UR4, !P3 ;  /* 0x0000000429007c0c */ /* 0x000fe2000df81270 */
[----:B------:R-:W-:Y:S01]  /*23ffe0*/  ULDC UR6, c[0x0][0x228] ;  /* 0x00008a0000067ab9 */ /* 0x000fe20000000800 */
[----:B------:R-:W-:Y:S01]  /*23fff0*/  ULDC UR4, c[0x0][0x228] ;  /* 0x00008a0000047ab9 */ /* 0x000fe20000000800 */
[----:B0-----:R-:W4:Y:S04]  /*240000*/  LDL.LU.64 R52, [R1+0x1670] ;  /* 0x0016700001347983 */ /* 0x001f280000300a00 */
[----:B------:R-:W4:Y:S04]  /*240010*/  LDL.LU R9, [R1+0x7c0] ;  /* 0x0007c00001097983 */ /* 0x000f280000300800 */
[----:B---3--:R0:W-:Y:S04]  /*240020*/  @P2 STG.E.U8 desc[UR28][R44.64], R3 ;  /* 0x000000032c002986 */ /* 0x0081e8000c10111c */
[----:B0-----:R-:W3:Y:S04]  /*240030*/  LDL.LU.64 R44, [R1+0x1668] ;  /* 0x00166800012c7983 */ /* 0x001ee80000300a00 */
[----:B--2---:R0:W-:Y:S04]  /*240040*/  @P6 STG.E.U8 desc[UR28][R42.64], R2 ;  /* 0x000000022a006986 */ /* 0x0041e8000c10111c */
[----:B----4-:R1:W-:Y:S04]  /*240050*/  @P1 STG.E.U8 desc[UR28][R24.64], R0 ;  /* 0x0000000018001986 */ /* 0x0103e8000c10111c */
[----:B0-----:R-:W2:Y:S01]  /*240060*/  LDL.LU.64 R42, [R1+0x1660] ;  /* 0x00166000012a7983 */ /* 0x001ea20000300a00 */
[----:B------:R-:W-:-:S03]  /*240070*/  PRMT R2, R32, 0x7770, RZ ;  /* 0x0000777020027816 */ /* 0x000fc600000000ff */
[----:B-1----:R-:W4:Y:S04]  /*240080*/  LDL.LU.64 R24, [R1+0x1658] ;  /* 0x0016580001187983 */ /* 0x002f280000300a00 */
[----:B------:R0:W-:Y:S04]  /*240090*/  @P4 STG.E.U8 desc[UR28][R38.64], R2 ;  /* 0x0000000226004986 */ /* 0x0001e8000c10111c */
[----:B0-----:R-:W4:Y:S01]  /*2400a0*/  LDL.LU.64 R38, [R1+0x1650] ;  /* 0x0016500001267983 */ /* 0x001f220000300a00 */
[----:B------:R-:W-:Y:S02]  /*2400b0*/  ISETP.LT.AND P2, PT, R23, UR6, !P3 ;  /* 0x0000000617007c0c */ /* 0x000fe4000df41270 */
[----:B------:R-:W-:-:S02]  /*2400c0*/  ISETP.LT.AND P6, PT, R16, UR4, !P3 ;  /* 0x0000000410007c0c */ /* 0x000fc4000dfc1270 */
[----:B------:R-:W-:Y:S01]  /*2400d0*/  PRMT R0, R32, 0x7771, RZ ;  /* 0x0000777120007816 */ /* 0x000fe200000000ff */
[----:B------:R-:W4:Y:S01]  /*2400e0*/  LDL.LU R11, [R1+0x6f0] ;  /* 0x0006f000010b7983 */ /* 0x000f220000300800 */
[----:B------:R-:W-:Y:S01]  /*2400f0*/  ULDC UR6, c[0x0][0x228] ;  /* 0x00008a0000067ab9 */ /* 0x000fe20000000800 */
[----:B------:R-:W-:Y:S01]  /*240100*/  ULDC UR4, c[0x0][0x228] ;  /* 0x00008a0000047ab9 */ /* 0x000fe20000000800 */
[----:B------:R-:W-:Y:S02]  /*240110*/  ISETP.LT.AND P1, PT, R40, UR6, !P3 ;  /* 0x0000000628007c0c */ /* 0x000fe4000df21270 */
[----:B------:R-:W-:Y:S02]  /*240120*/  ISETP.LT.AND P4, PT, R30, UR4, !P3 ;  /* 0x000000041e007c0c */ /* 0x000fe4000df81270 */
[----:B------:R-:W-:Y:S01]  /*240130*/  PRMT R2, R32, 0x7772, RZ ;  /* 0x0000777220027816 */ /* 0x000fe200000000ff */
[----:B------:R-:W-:Y:S01]  /*240140*/  ULDC UR6, c[0x0][0x228] ;  /* 0x00008a0000067ab9 */ /* 0x000fe20000000800 */
[----:B------:R-:W-:Y:S01]  /*240150*/  ULDC UR4, c[0x0][0x228] ;  /* 0x00008a0000047ab9 */ /* 0x000fe20000000800 */
[----:B------:R0:W-:Y:S01]  /*240160*/  @P2 STG.E.U8 desc[UR28][R46.64], R0 ;  /* 0x000000002e002986 */ /* 0x0001e2000c10111c */
[----:B------:R-:W-:-:S03]  /*240170*/  ISETP.LT.AND P2, PT, R36, UR6, !P3 ;  /* 0x0000000624007c0c */ /* 0x000fc6000df41270 */
[----:B------:R1:W-:Y:S01]  /*240180*/  @P6 STG.E.U8 desc[UR28][R54.64], R2 ;  /* 0x0000000236006986 */ /* 0x0003e2000c10111c */
[----:B------:R-:W-:Y:S01]  /*240190*/  ULDC UR6, c[0x0][0x228] ;  /* 0x00008a0000067ab9 */ /* 0x000fe20000000800 */
[----:B0-----:R-:W-:Y:S02]  /*2401a0*/  PRMT R0, R32, 0x7773, RZ ;  /* 0x0000777320007816 */ /* 0x001fe400000000ff */
[----:B------:R-:W4:Y:S04]  /*2401b0*/  LDL.LU.64 R46, [R1+0x1648] ;  /* 0x00164800012e7983 */ /* 0x000f280000300a00 */
[----:B------:R-:W4:Y:S01]  /*2401c0*/  LDL.LU.64 R32, [R1+0x1628] ;  /* 0x0016280001207983 */ /* 0x000f220000300a00 */
[----:B-1----:R-:W-:-:S03]  /*2401d0*/  PRMT R2, R9, 0x7770, RZ ;  /* 0x0000777009027816 */ /* 0x002fc600000000ff */
[----:B------:R0:W-:Y:S01]  /*2401e0*/  @P1 STG.E.U8 desc[UR28][R52.64], R0 ;  /* 0x0000000034001986 */ /* 0x0001e2000c10111c */
[----:B------:R-:W-:Y:S02]  /*2401f0*/  ISETP.LT.AND P6, PT, R49, UR4, !P3 ;  /* 0x0000000431007c0c */ /* 0x000fe4000dfc1270 */
[----:B------:R-:W-:Y:S01]  /*240200*/  ISETP.LT.AND P1, PT, R48, UR6, !P3 ;  /* 0x0000000630007c0c */ /* 0x000fe2000df21270 */
[----:B------:R-:W-:Y:S01]  /*240210*/  ULDC UR4, c[0x0][0x228] ;  /* 0x00008a0000047ab9 */ /* 0x000fe20000000800 */
[----:B------:R-:W-:Y:S01]  /*240220*/  ULDC UR6, c[0x0][0x228] ;  /* 0x00008a0000067ab9 */ /* 0x000fe20000000800 */
[C---:B0-----:R-:W-:Y:S01]  /*240230*/  PRMT R0, R9.reuse, 0x7771, RZ ;  /* 0x0000777109007816 */ /* 0x041fe200000000ff */
[----:B---3--:R0:W-:Y:S04]  /*240240*/  @P4 STG.E.U8 desc[UR28][R44.64], R2 ;  /* 0x000000022c004986 */ /* 0x0081e8000c10111c */
[----:B0-----:R-:W3:Y:S01]  /*240250*/  LDL.LU.64 R44, [R1+0x1640] ;  /* 0x00164000012c7983 */ /* 0x001ee20000300a00 */
[----:B------:R-:W-:-:S03]  /*240260*/  PRMT R2, R9, 0x7773, RZ ;  /* 0x0000777309027816 */ /* 0x000fc600000000ff */
[----:B--2---:R0:W-:Y:S04]  /*240270*/  @P2 STG.E.U8 desc[UR28][R42.64], R0 ;  /* 0x000000002a002986 */ /* 0x0041e8000c10111c */
[----:B0-----:R-:W2:Y:S01]  /*240280*/  LDL.LU.64 R42, [R1+0x1620] ;  /* 0x00162000012a7983 */ /* 0x001ea20000300a00 */
[----:B------:R-:W-:-:S03]  /*240290*/  PRMT R0, R9, 0x7772, RZ ;  /* 0x0000777209007816 */ /* 0x000fc600000000ff */
[----:B------:R-:W2:Y:S04]  /*2402a0*/  LDL.LU R37, [R1+0x7b0] ;  /* 0x0007b00001257983 */ /* 0x000ea80000300800 */
[----:B----4-:R0:W-:Y:S04]  /*2402b0*/  @P6 STG.E.U8 desc[UR28][R24.64], R0 ;  /* 0x0000000018006986 */ /* 0x0101e8000c10111c */
[----:B------:R1:W-:Y:S04]  /*2402c0*/  @P1 STG.E.U8 desc[UR28][R38.64], R2 ;  /* 0x0000000226001986 */ /* 0x0003e8000c10111c */
[----:B0-----:R-:W4:Y:S04]  /*2402d0*/  LDL.LU.64 R24, [R1+0x1618] ;  /* 0x0016180001187983 */ /* 0x001f280000300a00 */
[----:B-1----:R-:W4:Y:S01]  /*2402e0*/  LDL.LU.64 R38, [R1+0x1610] ;  /* 0x0016100001267983 */ /* 0x002f220000300a00 */
[----:B------:R-:W-:Y:S01]  /*2402f0*/  ISETP.LT.AND P4, PT, R22, UR4, !P3 ;  /* 0x0000000416007c0c */ /* 0x000fe2000df81270 */
[----:B------:R-:W-:-:S02]  /*240300*/  ULDC UR4, c[0x0][0x228] ;  /* 0x00008a0000047ab9 */ /* 0x000fc40000000800 */
[----:B------:R-:W-:Y:S02]  /*240310*/  ISETP.LT.AND P2, PT, R21, UR4, !P3 ;  /* 0x0000000415007c0c */ /* 0x000fe4000df41270 */
[C---:B------:R-:W-:Y:S02]  /*240320*/  PRMT R0, R11.reuse, 0x7770, RZ ;  /* 0x000077700b007816 */ /* 0x040fe400000000ff */
[C---:B------:R-:W-:Y:S01]  /*240330*/  PRMT R2, R11.reuse, 0x7771, RZ ;  /* 0x000077710b027816 */ /* 0x040fe200000000ff */
[----:B------:R-:W-:Y:S02]  /*240340*/  ULDC UR4, c[0x0][0x228] ;  /* 0x00008a0000047ab9 */ /* 0x000fe40000000800 */
[----:B------:R-:W-:Y:S02]  /*240350*/  ISETP.LT.AND P1, PT, R20, UR4, !P3 ;  /* 0x0000000414007c0c */ /* 0x000fe4000df21270 */
[----:B------:R-:W-:Y:S02]  /*240360*/  ISETP.LT.AND P6, PT, R34, UR8, !P3 ;  /* 0x0000000822007c0c */ /* 0x000fe4000dfc1270 */
[----:B------:R-:W-:Y:S01]  /*240370*/  PRMT R3, R11, 0x7773, RZ ;  /* 0x000077730b037816 */ /* 0x000fe200000000ff */
[----:B------:R-:W-:Y:S01]  /*240380*/  ULDC UR4, c[0x0][0x22c] ;  /* 0x00008b0000047ab9 */ /* 0x000fe20000000800 */
[----:B------:R-:W-:Y:S01]  /*240390*/  ULDC UR8, c[0x0][0x228] ;  /* 0x00008a0000087ab9 */ /* 0x000fe20000000800 */
[----:B------:R-:W-:Y:S04]  /*2403a0*/  @P4 STG.E.U8 desc[UR28][R46.64], R0 ;  /* 0x000000002e004986 */ /* 0x000fe8000c10111c */
[----:B------:R0:W-:Y:S01]  /*2403b0*/  @P2 STG.E.U8 desc[UR28][R32.64], R2 ;  /* 0x0000000220002986 */ /* 0x0001e2000c10111c */
[----:B------:R-:W-:Y:S01]  /*2403c0*/  ISETP.LT.AND P4, PT, R18, UR6, !P3 ;  /* 0x0000000612007c0c */ /* 0x000fe2000df81270 */
[----:B------:R-:W-:-:S02]  /*2403d0*/  ULDC UR6, c[0x0][0x228] ;  /* 0x00008a0000067ab9 */ /* 0x000fc40000000800 */
[----:B0-----:R-:W4:Y:S04]  /*2403e0*/  LDL.LU.64 R32, [R1+0x15f8] ;  /* 0x0015f80001207983 */ /* 0x001f280000300a00 */
[----:B------:R-:W4:Y:S01]  /*2403f0*/  LDL.LU.64 R46, [R1+0x15f0] ;  /* 0x0015f000012e7983 */ /* 0x000f220000300a00 */
[----:B------:R-:W-:-:S03]  /*240400*/  PRMT R2, R11, 0x7772, RZ ;  /* 0x000077720b027816 */ /* 0x000fc600000000ff */
[----:B------:R-:W4:Y:S01]  /*240410*/  LDL.LU R9, [R1+0x7a0] ;  /* 0x0007a00001097983 */ /* 0x000f220000300800 */
[----:B------:R-:W-:Y:S01]  /*240420*/  ISETP.LT.AND P2, PT, R35, UR6, !P3 ;  /* 0x0000000623007c0c */ /* 0x000fe2000df41270 */
[----:B------:R-:W-:Y:S01]  /*240430*/  VIADD R0, R51, 0x73 ;  /* 0x0000007333007836 */ /* 0x000fe20000000000 */
[----:B------:R-:W-:Y:S01]  /*240440*/  ULDC UR6, c[0x0][0x228] ;  /* 0x00008a0000067ab9 */ /* 0x000fe20000000800 */
[----:B---3--:R0:W-:Y:S03]  /*240450*/  @P1 STG.E.U8 desc[UR28][R44.64], R2 ;  /* 0x000000022c001986 */ /* 0x0081e6000c10111c */
[----:B------:R-:W-:Y:S01]  /*240460*/  ISETP.GE.AND P1, PT, R0, UR4, PT ;  /* 0x0000000400007c0c */ /* 0x000fe2000bf26270 */
[----:B------:R-:W-:Y:S01]  /*240470*/  ULDC UR4, c[0x0][0x228] ;  /* 0x00008a0000047ab9 */ /* 0x000fe20000000800 */
[----:B0-----:R-:W3:Y:S04]  /*240480*/  LDL.LU.64 R44, [R1+0x15e8] ;  /* 0x0015e800012c7983 */ /* 0x001ee80000300a00 */
[----:B--2---:R0:W-:Y:S01]  /*240490*/  @P4 STG.E.U8 desc[UR28][R42.64], R3 ;  /* 0x000000032a004986 */ /* 0x0041e2000c10111c */
[----:B------:R-:W-:-:S02]  /*2404a0*/  PRMT R0, R37, 0x7770, RZ ;  /* 0x0000777025007816 */ /* 0x000fc400000000ff */
[----:B------:R-:W-:Y:S01]  /*2404b0*/  PRMT R2, R37, 0x7771, RZ ;  /* 0x0000777125027816 */ /* 0x000fe200000000ff */
[----:B0-----:R-:W2:Y:S04]  /*2404c0*/  LDL.LU.64 R42, [R1+0x15e0] ;  /* 0x0015e000012a7983 */ /* 0x001ea80000300a00 */
[----:B------:R-:W2:Y:S04]  /*2404d0*/  LDL.LU.64 R54, [R1+0x15d8] ;  /* 0x0015d80001367983 */ /* 0x000ea80000300a00 */
[----:B------:R-:W2:Y:S04]  /*2404e0*/  LDL.LU.64 R52, [R1+0x15d0] ;  /* 0x0015d00001347983 */ /* 0x000ea80000300a00 */
[----:B------:R-:W2:Y:S04]  /*2404f0*/  LDL.LU R11, [R1+0x790] ;  /* 0x00079000010b7983 */ /* 0x000ea80000300800 */
[----:B----4-:R-:W-:Y:S04]  /*240500*/  @P2 STG.E.U8 desc[UR28][R24.64], R0 ;  /* 0x0000000018002986 */ /* 0x010fe8000c10111c */
[----:B------:R0:W-:Y:S04]  /*240510*/  @P6 STG.E.U8 desc[UR28][R38.64], R2 ;  /* 0x0000000226006986 */ /* 0x0001e8000c10111c */
[----:B0-----:R-:W4:Y:S01]  /*240520*/  LDL.LU.64 R38, [R1+0x15b8] ;  /* 0x0015b80001267983 */ /* 0x001f220000300a00 */
[----:B------:R-:W-:-:S02]  /*240530*/  ISETP.LT.AND P4, PT, R31, UR4, !P3 ;  /* 0x000000041f007c0c */ /* 0x000fc4000df81270 */
[----:B------:R-:W-:Y:S01]  /*240540*/  PRMT R0, R37, 0x7772, RZ ;  /* 0x0000777225007816 */ /* 0x000fe200000000ff */
        /* <DEDUP_REMOVED lines=8> */
[----:B------:R0:W-:Y:S01]  /*2405d0*/  @P4 STG.E.U8 desc[UR28][R32.64], R0 ;  /* 0x0000000020004986 */ /* 0x0001e2000c10111c */
[----:B------:R-:W-:-:S03]  /*2405e0*/  ISETP.LT.AND P4, PT, R16, UR4, !P0 ;  /* 0x0000000410007c0c */ /* 0x000fc6000c781270 */
[----:B------:R1:W-:Y:S01]  /*2405f0*/  @P3 STG.E.U8 desc[UR28][R46.64], R2 ;  /* 0x000000022e003986 */ /* 0x0003e2000c10111c */
[----:B------:R-:W-:-:S03]  /*240600*/  ULDC UR4, c[0x0][0x228] ;  /* 0x00008a0000047ab9 */ /* 0x000fc60000000800 */
[----:B0-----:R-:W4:Y:S01]  /*240610*/  LDL.LU.64 R32, [R1+0x15b0] ;  /* 0x0015b00001207983 */ /* 0x001f220000300a00 */
[----:B------:R-:W-:-:S03]  /*240620*/  PRMT R0, R9, 0x7770, RZ ;  /* 0x0000777009007816 */ /* 0x000fc600000000ff */
[----:B------:R-:W4:Y:S01]  /*240630*/  LDL.LU.64 R24, [R1+0x1598] ;  /* 0x0015980001187983 */ /* 0x000f220000300a00 */
[----:B------:R-:W-:Y:S02]  /*240640*/  ISETP.LT.AND P3, PT, R40, UR6, !P0 ;  /* 0x0000000628007c0c */ /* 0x000fe4000c761270 */
[C---:B-1----:R-:W-:Y:S01]  /*240650*/  PRMT R2, R9.reuse, 0x7771, RZ ;  /* 0x0000777109027816 */ /* 0x042fe200000000ff */
[----:B------:R-:W-:Y:S01]  /*240660*/  ULDC UR6, c[0x0][0x228] ;  /* 0x00008a0000067ab9 */ /* 0x000fe20000000800 */
[----:B---3--:R0:W-:Y:S01]  /*240670*/  @P6 STG.E.U8 desc[UR28][R44.64], R0 ;  /* 0x000000002c006986 */ /* 0x0081e2000c10111c */
[----:B------:R-:W-:Y:S01]  /*240680*/  ISETP.LT.AND P6, PT, R30, UR4, !P0 ;  /* 0x000000041e007c0c */ /* 0x000fe2000c7c1270 */
[----:B------:R-:W-:Y:S02]  /*240690*/  ULDC UR4, c[0x0][0x228] ;  /* 0x00008a0000047ab9 */ /* 0x000fe40000000800 */
[----:B0-----:R-:W3:Y:S04]  /*2406a0*/  LDL.LU.64 R44, [R1+0x1590] ;  /* 0x00159000012c7983 */ /* 0x001ee80000300a00 */
[----:B------:R-:W3:Y:S01]  /*2406b0*/  LDL.LU R37, [R1+0x780] ;  /* 0x0007800001257983 */ /* 0x000ee20000300800 */
[----:B------:R-:W-:-:S03]  /*2406c0*/  PRMT R0, R9, 0x7772, RZ ;  /* 0x0000777209007816 */ /* 0x000fc600000000ff */
[----:B------:R-:W3:Y:S04]  /*2406d0*/  LDL.LU.64 R46, [R1+0x1588] ;  /* 0x00158800012e7983 */ /* 0x000ee80000300a00 */
[----:B--2---:R0:W-:Y:S04]  /*2406e0*/  @P2 STG.E.U8 desc[UR28][R42.64], R2 ;  /* 0x000000022a002986 */ /* 0x0041e8000c10111c */
[----:B------:R1:W-:Y:S04]  /*2406f0*/  @P4 STG.E.U8 desc[UR28][R54.64], R0 ;  /* 0x0000000036004986 */ /* 0x0003e8000c10111c */
[----:B0-----:R-:W2:Y:S01]  /*240700*/  LDL.LU.64 R42, [R1+0x1578] ;  /* 0x00157800012a7983 */ /* 0x001ea20000300a00 */
[----:B------:R-:W-:-:S02]  /*240710*/  PRMT R2, R9, 0x7773, RZ ;  /* 0x0000777309027816 */ /* 0x000fc400000000ff */
[----:B-1----:R-:W-:-:S03]  /*240720*/  PRMT R0, R11, 0x7770, RZ ;  /* 0x000077700b007816 */ /* 0x002fc600000000ff */
[----:B------:R-:W-:Y:S04]  /*240730*/  @P3 STG.E.U8 desc[UR28][R52.64], R2 ;  /* 0x0000000234003986 */ /* 0x000fe8000c10111c */
[----:B----4-:R0:W-:Y:S04]  /*240740*/  @P6 STG.E.U8 desc[UR28][R38.64], R0 ;  /* 0x0000000026006986 */ /* 0x0101e8000c10111c */
[----:B0-----:R-:W4:Y:S01]  /*240750*/  LDL.LU.64 R38, [R1+0x1580] ;  /* 0x0015800001267983 */ /* 0x001f220000300a00 */
[----:B------:R-:W-:Y:S02]  /*240760*/  ISETP.LT.AND P2, PT, R36, UR6, !P0 ;  /* 0x0000000624007c0c */ /* 0x000fe4000c741270 */
[----:B------:R-:W-:Y:S01]  /*240770*/  PRMT R2, R11, 0x7771, RZ ;  /* 0x000077710b027816 */ /* 0x000fe200000000ff */
[----:B------:R-:W-:Y:S01]  /*240780*/  ULDC UR6, c[0x0][0x228] ;  /* 0x00008a0000067ab9 */ /* 0x000fe20000000800 */
[----:B------:R-:W-:-:S02]  /*240790*/  ISETP.LT.AND P4, PT, R49, UR4, !P0 ;  /* 0x0000000431007c0c */ /* 0x000fc4000c781270 */
        /* <DEDUP_REMOVED lines=8> */
[----:B0-----:R-:W4:Y:S04]  /*240820*/  LDL.LU.64 R32, [R1+0x1570] ;  /* 0x0015700001207983 */ /* 0x001f280000300a00 */
[----:B------:R-:W4:Y:S01]  /*240830*/  LDL.LU R9, [R1+0x770] ;  /* 0x0007700001097983 */ /* 0x000f220000300800 */
[----:B------:R-:W-:-:S03]  /*240840*/  PRMT R2, R11, 0x7773, RZ ;  /* 0x000077730b027816 */ /* 0x000fc600000000ff */
[----:B------:R0:W-:Y:S01]  /*240850*/  @P4 STG.E.U8 desc[UR28][R24.64], R0 ;  /* 0x0000000018004986 */ /* 0x0001e2000c10111c */
[----:B------:R-:W-:-:S03]  /*240860*/  ULDC UR4, c[0x0][0x228] ;  /* 0x00008a0000047ab9 */ /* 0x000fc60000000800 */
[----:B0-----:R-:W4:Y:S04]  /*240870*/  LDL.LU.64 R24, [R1+0x1438] ;  /* 0x0014380001187983 */ /* 0x001f280000300a00 */
[----:B---3--:R0:W-:Y:S01]  /*240880*/  @P3 STG.E.U8 desc[UR28][R44.64], R2 ;  /* 0x000000022c003986 */ /* 0x0081e2000c10111c */
[C---:B------:R-:W-:Y:S02]  /*240890*/  PRMT R0, R37.reuse, 0x7770, RZ ;  /* 0x0000777025007816 */ /* 0x040fe400000000ff */
[----:B------:R-:W-:Y:S02]  /*2408a0*/  ISETP.LT.AND P3, PT, R20, UR4, !P0 ;  /* 0x0000000414007c0c */ /* 0x000fe4000c761270 */
[----:B------:R-:W-:Y:S02]  /*2408b0*/  ISETP.LT.AND P4, PT, R18, UR6, !P0 ;  /* 0x0000000612007c0c */ /* 0x000fe4000c781270 */
[----:B------:R-:W-:Y:S01]  /*2408c0*/  PRMT R3, R37, 0x7773, RZ ;  /* 0x0000777325037816 */ /* 0x000fe200000000ff */
[----:B------:R-:W-:Y:S01]  /*2408d0*/  ULDC UR6, c[0x0][0x228] ;  /* 0x00008a0000067ab9 */ /* 0x000fe20000000800 */
[----:B------:R1:W-:Y:S01]  /*2408e0*/  @P6 STG.E.U8 desc[UR28][R46.64], R0 ;  /* 0x000000002e006986 */ /* 0x0003e2000c10111c */
[----:B------:R-:W-:-:S03]  /*2408f0*/  ULDC UR4, c[0x0][0x22c] ;  /* 0x00008b0000047ab9 */ /* 0x000fc60000000800 */
[----:B0-----:R-:W3:Y:S01]  /*240900*/  LDL.LU.64 R44, [R1+0x1430] ;  /* 0x00143000012c7983 */ /* 0x001ee20000300a00 */
[----:B------:R-:W-:-:S03]  /*240910*/  PRMT R2, R37, 0x7771, RZ ;  /* 0x0000777125027816 */ /* 0x000fc600000000ff */
[----:B-1----:R-:W3:Y:S04]  /*240920*/  LDL.LU.64 R46, [R1+0x1428] ;  /* 0x00142800012e7983 */ /* 0x002ee80000300a00 */
[----:B--2---:R0:W-:Y:S04]  /*240930*/  @P2 STG.E.U8 desc[UR28][R42.64], R2 ;  /* 0x000000022a002986 */ /* 0x0041e8000c10111c */
[----:B0-----:R-:W2:Y:S01]  /*240940*/  LDL.LU.64 R42, [R1+0x1420] ;  /* 0x00142000012a7983 */ /* 0x001ea20000300a00 */
[----:B------:R-:W-:-:S03]  /*240950*/  PRMT R2, R37, 0x7772, RZ ;  /* 0x0000777225027816 */ /* 0x000fc600000000ff */
[----:B------:R-:W2:Y:S04]  /*240960*/  LDL.LU R11, [R1+0x7d4] ;  /* 0x0007d400010b7983 */ /* 0x000ea80000300800 */
[----:B----4-:R0:W-:Y:S04]  /*240970*/  @P3 STG.E.U8 desc[UR28][R38.64], R2 ;  /* 0x0000000226003986 */ /* 0x0101e8000c10111c */
[----:B0-----:R-:W4:Y:S01]  /*240980*/  LDL.LU.64 R38, [R1+0x1418] ;  /* 0x0014180001267983 */ /* 0x001f220000300a00 */
[----:B------:R-:W-:Y:S01]  /*240990*/  VIADD R0, R51, 0x74 ;  /* 0x0000007433007836 */ /* 0x000fe20000000000 */
[----:B------:R-:W-:-:S02]  /*2409a0*/  ISETP.LT.AND P2, PT, R35, UR6, !P0 ;  /* 0x0000000623007c0c */ /* 0x000fc4000c741270 */
[----:B------:R-:W-:Y:S01]  /*2409b0*/  ISETP.LT.AND P6, PT, R34, UR8, !P0 ;  /* 0x0000000822007c0c */ /* 0x000fe2000c7c1270 */
[----:B------:R-:W-:Y:S01]  /*2409c0*/  ULDC UR6, c[0x0][0x228] ;  /* 0x00008a0000067ab9 */ /* 0x000fe20000000800 */
[----:B------:R-:W-:Y:S01]  /*2409d0*/  ULDC UR8, c[0x0][0x228] ;  /* 0x00008a0000087ab9 */ /* 0x000fe20000000800 */
[----:B------:R-:W-:Y:S01]  /*2409e0*/  ISETP.GE.AND P3, PT, R0, UR4, PT ;  /* 0x0000000400007c0c */ /* 0x000fe2000bf66270 */
[----:B------:R-:W-:Y:S01]  /*2409f0*/  ULDC UR4, c[0x0][0x228] ;  /* 0x00008a0000047ab9 */ /* 0x000fe20000000800 */
[----:B------:R0:W-:Y:S01]  /*240a00*/  @P4 STG.E.U8 desc[UR28][R32.64], R3 ;  /* 0x0000000320004986 */ /* 0x0001e2000c10111c */
[----:B------:R-:W-:Y:S02]  /*240a10*/  ISETP.LT.AND P4, PT, R31, UR4, !P0 ;  /* 0x000000041f007c0c */ /* 0x000fe4000c781270 */
[----:B------:R-:W-:Y:S02]  /*240a20*/  ISETP.LT.AND P0, PT, R29, UR6, !P0 ;  /* 0x000000061d007c0c */ /* 0x000fe4000c701270 */
[----:B------:R-:W-:-:S02]  /*240a30*/  PRMT R0, R9, 0x7770, RZ ;  /* 0x0000777009007816 */ /* 0x000fc400000000ff */
[C---:B------:R-:W-:Y:S01]  /*240a40*/  PRMT R2, R9.reuse, 0x7771, RZ ;  /* 0x0000777109027816 */ /* 0x040fe200000000ff */
[----:B------:R-:W-:Y:S01]  /*240a50*/  ULDC UR4, c[0x0][0x228] ;  /* 0x00008a0000047ab9 */ /* 0x000fe20000000800 */
[----:B------:R-:W-:Y:S01]  /*240a60*/  ULDC UR6, c[0x0][0x228] ;  /* 0x00008a0000067ab9 */ /* 0x000fe20000000800 */
[----:B0-----:R-:W4:Y:S04]  /*240a70*/  LDL.LU.64 R32, [R1+0x1410] ;  /* 0x0014100001207983 */ /* 0x001f280000300a00 */
[----:B------:R-:W4:Y:S04]  /*240a80*/  LDL.LU.64 R54, [R1+0x13f8] ;  /* 0x0013f80001367983 */ /* 0x000f280000300a00 */
[----:B------:R-:W4:Y:S04]  /*240a90*/  LDL.LU.64 R52, [R1+0x13f0] ;  /* 0x0013f00001347983 */ /* 0x000f280000300a00 */
[----:B------:R-:W4:Y:S04]  /*240aa0*/  LDL.LU R37, [R1+0x7c4] ;  /* 0x0007c40001257983 */ /* 0x000f280000300800 */
[----:B------:R0:W-:Y:S02]  /*240ab0*/  @P2 STG.E.U8 desc[UR28][R24.64], R0 ;  /* 0x0000000018002986 */ /* 0x0001e4000c10111c */
[----:B0-----:R-:W-:-:S02]  /*240ac0*/  PRMT R0, R9, 0x7772, RZ ;  /* 0x0000777209007816 */ /* 0x001fc400000000ff */
[----:B---3--:R0:W-:Y:S01]  /*240ad0*/  @P6 STG.E.U8 desc[UR28][R44.64], R2 ;  /* 0x000000022c006986 */ /* 0x0081e2000c10111c */
[----:B------:R-:W-:Y:S02]  /*240ae0*/  ISETP.LT.AND P6, PT, R41, UR4, !P5 ;  /* 0x0000000429007c0c */ /* 0x000fe4000efc1270 */
[----:B------:R-:W-:Y:S01]  /*240af0*/  ISETP.LT.AND P2, PT, R23, UR6, !P5 ;  /* 0x0000000617007c0c */ /* 0x000fe2000ef41270 */
[----:B------:R-:W-:Y:S01]  /*240b00*/  ULDC UR4, c[0x0][0x228] ;  /* 0x00008a0000047ab9 */ /* 0x000fe20000000800 */
[----:B------:R-:W-:Y:S01]  /*240b10*/  ULDC UR6, c[0x0][0x228] ;  /* 0x00008a0000067ab9 */ /* 0x000fe20000000800 */
[----:B------:R1:W-:Y:S01]  /*240b20*/  @P4 STG.E.U8 desc[UR28][R46.64], R0 ;  /* 0x000000002e004986 */ /* 0x0003e2000c10111c */
[----:B0-----:R-:W-:-:S03]  /*240b30*/  PRMT R2, R9, 0x7773, RZ ;  /* 0x0000777309027816 */ /* 0x001fc600000000ff */
[----:B------:R-:W3:Y:S04]  /*240b40*/  LDL.LU.64 R44, [R1+0x13e8] ;  /* 0x0013e800012c7983 */ /* 0x000ee80000300a00 */
[----:B--2---:R0:W-:Y:S01]  /*240b50*/  @P0 STG.E.U8 desc[UR28][R42.64], R2 ;  /* 0x000000022a000986 */ /* 0x0041e2000c10111c */
[----:B-1----:R-:W-:-:S03]  /*240b60*/  PRMT R0, R11, 0x7770, RZ ;  /* 0x000077700b007816 */ /* 0x002fc600000000ff */
[----:B0-----:R-:W2:Y:S04]  /*240b70*/  LDL.LU.64 R42, [R1+0x13e0] ;  /* 0x0013e000012a7983 */ /* 0x001ea80000300a00 */
[----:B------:R-:W2:Y:S04]  /*240b80*/  LDL.LU.64 R24, [R1+0x13d8] ;  /* 0x0013d80001187983 */ /* 0x000ea80000300a00 */
[----:B----4-:R0:W-:Y:S04]  /*240b90*/  @P6 STG.E.U8 desc[UR28][R38.64], R0 ;  /* 0x0000000026006986 */ /* 0x0101e8000c10111c */
[----:B0-----:R-:W4:Y:S01]  /*240ba0*/  LDL.LU.64 R38, [R1+0x13d0] ;  /* 0x0013d00001267983 */ /* 0x001f220000300a00 */
[----:B------:R-:W-:-:S02]  /*240bb0*/  ISETP.LT.AND P4, PT, R16, UR4, !P5 ;  /* 0x0000000410007c0c */ /* 0x000fc4000ef81270 */
[C---:B------:R-:W-:Y:S01]  /*240bc0*/  PRMT R2, R11.reuse, 0x7771, RZ ;  /* 0x000077710b027816 */ /* 0x040fe200000000ff */
[----:B------:R-:W4:Y:S01]  /*240bd0*/  LDL.LU R9, [R1+0x6f4] ;  /* 0x0006f40001097983 */ /* 0x000f220000300800 */
[----:B------:R-:W-:Y:S01]  /*240be0*/  ULDC UR4, c[0x0][0x228] ;  /* 0x00008a0000047ab9 */ /* 0x000fe20000000800 */
[----:B------:R-:W-:Y:S02]  /*240bf0*/  ISETP.LT.AND P0, PT, R40, UR6, !P5 ;  /* 0x0000000628007c0c */ /* 0x000fe4000ef01270 */
[----:B------:R-:W-:Y:S01]  /*240c00*/  ISETP.LT.AND P6, PT, R30, UR4, !P5 ;  /* 0x000000041e007c0c */ /* 0x000fe2000efc1270 */
[----:B------:R-:W4:Y:S01]  /*240c10*/  LDL.LU.64 R46, [R1+0x13c8] ;  /* 0x0013c800012e7983 */ /* 0x000f220000300a00 */
[----:B------:R-:W-:Y:S01]  /*240c20*/  PRMT R0, R11, 0x7772, RZ ;  /* 0x000077720b007816 */ /* 0x000fe200000000ff */
[----:B------:R-:W-:Y:S01]  /*240c30*/  ULDC UR6, c[0x0][0x228] ;  /* 0x00008a0000067ab9 */ /* 0x000fe20000000800 */
[----:B------:R-:W-:Y:S01]  /*240c40*/  ULDC UR4, c[0x0][0x228] ;  /* 0x00008a0000047ab9 */ /* 0x000fe20000000800 */
[----:B------:R0:W-:Y:S01]  /*240c50*/  @P2 STG.E.U8 desc[UR28][R32.64], R2 ;  /* 0x0000000220002986 */ /* 0x0001e2000c10111c */
[----:B------:R-:W-:-:S03]  /*240c60*/  ISETP.LT.AND P2, PT, R36, UR6, !P5 ;  /* 0x0000000624007c0c */ /* 0x000fc6000ef41270 */
[----:B------:R1:W-:Y:S01]  /*240c70*/  @P4 STG.E.U8 desc[UR28][R54.64], R0 ;  /* 0x0000000036004986 */ /* 0x0003e2000c10111c */
[----:B------:R-:W-:-:S03]  /*240c80*/  ULDC UR6, c[0x0][0x228] ;  /* 0x00008a0000067ab9 */ /* 0x000fc60000000800 */
[----:B0-----:R-:W4:Y:S01]  /*240c90*/  LDL.LU.64 R32, [R1+0x13a8] ;  /* 0x0013a80001207983 */ /* 0x001f220000300a00 */
[----:B------:R-:W-:Y:S02]  /*240ca0*/  PRMT R2, R11, 0x7773, RZ ;  /* 0x000077730b027816 */ /* 0x000fe400000000ff */
[----:B-1----:R-:W-:Y:S02]  /*240cb0*/  PRMT R0, R37, 0x7770, RZ ;  /* 0x0000777025007816 */ /* 0x002fe400000000ff */
[----:B------:R-:W-:Y:S01]  /*240cc0*/  ISETP.LT.AND P4, PT, R49, UR4, !P5 ;  /* 0x0000000431007c0c */ /* 0x000fe2000ef81270 */
[----:B------:R-:W-:Y:S01]  /*240cd0*/  ULDC UR4, c[0x0][0x228] ;  /* 0x00008a0000047ab9 */ /* 0x000fe20000000800 */
[----:B------:R0:W-:Y:S01]  /*240ce0*/  @P0 STG.E.U8 desc[UR28][R52.64], R2 ;  /* 0x0000000234000986 */ /* 0x0001e2000c10111c */
[----:B------:R-:W-:Y:S01]  /*240cf0*/  ISETP.LT.AND P0, PT, R48, UR6, !P5 ;  /* 0x0000000630007c0c */ /* 0x000fe2000ef01270 */
[----:B------:R-:W-:Y:S01]  /*240d00*/  ULDC UR6, c[0x0][0x228] ;  /* 0x00008a0000067ab9 */ /* 0x000fe20000000800 */
[C---:B0-----:R-:W-:Y:S01]  /*240d10*/  PRMT R2, R37.reuse, 0x7771, RZ ;  /* 0x0000777125027816 */ /* 0x041fe200000000ff */
[----:B---3--:R0:W-:Y:S04]  /*240d20*/  @P6 STG.E.U8 desc[UR28][R44.64], R0 ;  /* 0x000000002c006986 */ /* 0x0081e8000c10111c */
[----:B0-----:R-:W3:Y:S01]  /*240d30*/  LDL.LU.64 R44, [R1+0x13c0] ;  /* 0x0013c000012c7983 */ /* 0x001ee20000300a00 */
[----:B------:R-:W-:-:S03]  /*240d40*/  PRMT R0, R37, 0x7772, RZ ;  /* 0x0000777225007816 */ /* 0x000fc600000000ff */
[----:B--2---:R0:W-:Y:S04]  /*240d50*/  @P2 STG.E.U8 desc[UR28][R42.64], R2 ;  /* 0x000000022a002986 */ /* 0x0041e8000c10111c */
[----:B------:R1:W-:Y:S04]  /*240d60*/  @P4 STG.E.U8 desc[UR28][R24.64], R0 ;  /* 0x0000000018004986 */ /* 0x0003e8000c10111c */
[----:B0-----:R-:W2:Y:S04]  /*240d70*/  LDL.LU.64 R42, [R1+0x13a0] ;  /* 0x0013a000012a7983 */ /* 0x001ea80000300a00 */
[----:B------:R-:W2:Y:S01]  /*240d80*/  LDL.LU R11, [R1+0x7b4] ;  /* 0x0007b400010b7983 */ /* 0x000ea20000300800 */
[----:B------:R-:W-:-:S03]  /*240d90*/  PRMT R2, R37, 0x7773, RZ ;  /* 0x0000777325027816 */ /* 0x000fc600000000ff */
[----:B-1----:R-:W2:Y:S04]  /*240da0*/  LDL.LU.64 R24, [R1+0x1398] ;  /* 0x0013980001187983 */ /* 0x002ea80000300a00 */
[----:B----4-:R0:W-:Y:S04]  /*240db0*/  @P0 STG.E.U8 desc[UR28][R38.64], R2 ;  /* 0x0000000226000986 */ /* 0x0101e8000c10111c */
[----:B0-----:R-:W4:Y:S01]  /*240dc0*/  LDL.LU.64 R38, [R1+0x1390] ;  /* 0x0013900001267983 */ /* 0x001f220000300a00 */
[----:B------:R-:W-:Y:S01]  /*240dd0*/  ISETP.LT.AND P6, PT, R22, UR4, !P5 ;  /* 0x0000000416007c0c */ /* 0x000fe2000efc1270 */
[----:B------:R-:W-:-:S02]  /*240de0*/  ULDC UR4, c[0x0][0x228] ;  /* 0x00008a0000047ab9 */ /* 0x000fc40000000800 */
[----:B------:R-:W-:Y:S02]  /*240df0*/  ISETP.LT.AND P2, PT, R21, UR4, !P5 ;  /* 0x0000000415007c0c */ /* 0x000fe4000ef41270 */
[C---:B------:R-:W-:Y:S02]  /*240e00*/  PRMT R0, R9.reuse, 0x7770, RZ ;  /* 0x0000777009007816 */ /* 0x040fe400000000ff */
[C---:B------:R-:W-:Y:S01]  /*240e10*/  PRMT R2, R9.reuse, 0x7771, RZ ;  /* 0x0000777109027816 */ /* 0x040fe200000000ff */
[----:B------:R-:W-:Y:S02]  /*240e20*/  ULDC UR4, c[0x0][0x228] ;  /* 0x00008a0000047ab9 */ /* 0x000fe40000000800 */
[----:B------:R-:W-:Y:S02]  /*240e30*/  ISETP.LT.AND P0, PT, R20, UR4, !P5 ;  /* 0x0000000414007c0c */ /* 0x000fe4000ef01270 */
[----:B------:R-:W-:Y:S01]  /*240e40*/  ISETP.LT.AND P4, PT, R18, UR6, !P5 ;  /* 0x0000000612007c0c */ /* 0x000fe2000ef81270 */
[----:B------:R-:W-:Y:S01]  /*240e50*/  ULDC UR4, c[0x0][0x228] ;  /* 0x00008a0000047ab9 */ /* 0x000fe20000000800 */
[----:B------:R-:W-:Y:S01]  /*240e60*/  ULDC UR6, c[0x0][0x228] ;  /* 0x00008a0000067ab9 */ /* 0x000fe20000000800 */
[----:B------:R0:W-:Y:S04]  /*240e70*/  @P6 STG.E.U8 desc[UR28][R46.64], R0 ;  /* 0x000000002e006986 */ /* 0x0001e8000c10111c */
[----:B------:R1:W-:Y:S04]  /*240e80*/  @P2 STG.E.U8 desc[UR28][R32.64], R2 ;  /* 0x0000000220002986 */ /* 0x0003e8000c10111c */
[----:B0-----:R-:W4:Y:S04]  /*240e90*/  LDL.LU.64 R46, [R1+0x1388] ;  /* 0x00138800012e7983 */ /* 0x001f280000300a00 */
[----:B-1----:R-:W4:Y:S01]  /*240ea0*/  LDL.LU.64 R32, [R1+0x1380] ;  /* 0x0013800001207983 */ /* 0x002f220000300a00 */
[----:B------:R-:W-:-:S03]  /*240eb0*/  PRMT R2, R9, 0x7772, RZ ;  /* 0x0000777209027816 */ /* 0x000fc600000000ff */
[----:B------:R-:W4:Y:S01]  /*240ec0*/  LDL.LU R37, [R1+0x7a4] ;  /* 0x0007a40001257983 */ /* 0x000f220000300800 */
[----:B------:R-:W-:Y:S02]  /*240ed0*/  ISETP.LT.AND P2, PT, R35, UR4, !P5 ;  /* 0x0000000423007c0c */ /* 0x000fe4000ef41270 */
[----:B------:R-:W-:Y:S02]  /*240ee0*/  ISETP.LT.AND P6, PT, R34, UR6, !P5 ;  /* 0x0000000622007c0c */ /* 0x000fe4000efc1270 */
[----:B------:R-:W-:Y:S01]  /*240ef0*/  PRMT R3, R9, 0x7773, RZ ;  /* 0x0000777309037816 */ /* 0x000fe200000000ff */
[----:B------:R-:W-:Y:S01]  /*240f00*/  VIADD R0, R51, 0x75 ;  /* 0x0000007533007836 */ /* 0x000fe20000000000 */
[----:B------:R-:W-:Y:S01]  /*240f10*/  ULDC UR4, c[0x0][0x228] ;  /* 0x00008a0000047ab9 */ /* 0x000fe20000000800 */
[----:B------:R-:W-:Y:S01]  /*240f20*/  ULDC UR6, c[0x0][0x228] ;  /* 0x00008a0000067ab9 */ /* 0x000fe20000000800 */
[----:B---3--:R0:W-:Y:S02]  /*240f30*/  @P0 STG.E.U8 desc[UR28][R44.64], R2 ;  /* 0x000000022c000986 */ /* 0x0081e4000c10111c */
[----:B------:R-:W-:-:S02]  /*240f40*/  ISETP.GE.AND P0, PT, R0, UR25, PT ;  /* 0x0000001900007c0c */ /* 0x000fc4000bf06270 */
[----:B0-----:R-:W3:Y:S04]  /*240f50*/  LDL.LU.64 R44, [R1+0x1378] ;  /* 0x00137800012c7983 */ /* 0x001ee80000300a00 */
[----:B--2---:R0:W-:Y:S01]  /*240f60*/  @P4 STG.E.U8 desc[UR28][R42.64], R3 ;  /* 0x000000032a004986 */ /* 0x0041e2000c10111c */
[C---:B------:R-:W-:Y:S02]  /*240f70*/  PRMT R0, R11.reuse, 0x7770, RZ ;  /* 0x000077700b007816 */ /* 0x040fe400000000ff */
[----:B------:R-:W-:-:S03]  /*240f80*/  PRMT R2, R11, 0x7771, RZ ;  /* 0x000077710b027816 */ /* 0x000fc600000000ff */
[----:B------:R-:W-:Y:S04]  /*240f90*/  @P2 STG.E.U8 desc[UR28][R24.64], R0 ;  /* 0x0000000018002986 */ /* 0x000fe8000c10111c */
[----:B0-----:R-:W2:Y:S04]  /*240fa0*/  LDL.LU.64 R42, [R1+0x1370] ;  /* 0x00137000012a7983 */ /* 0x001ea80000300a00 */
[----:B------:R-:W2:Y:S04]  /*240fb0*/  LDL.LU.64 R54, [R1+0x1368] ;  /* 0x0013680001367983 */ /* 0x000ea80000300a00 */
[----:B------:R-:W2:Y:S04]  /*240fc0*/  LDL.LU.64 R52, [R1+0x1360] ;  /* 0x0013600001347983 */ /* 0x000ea80000300a00 */
[----:B------:R-:W2:Y:S04]  /*240fd0*/  LDL.LU R9, [R1+0x794] ;  /* 0x0007940001097983 */ /* 0x000ea80000300800 */
[----:B----4-:R0:W-:Y:S04]  /*240fe0*/  @P6 STG.E.U8 desc[UR28][R38.64], R2 ;  /* 0x0000000226006986 */ /* 0x0101e8000c10111c */
[----:B0-----:R-:W4:Y:S01]  /*240ff0*/  LDL.LU.64 R38, [R1+0x1358] ;  /* 0x0013580001267983 */ /* 0x001f220000300a00 */
[----:B------:R-:W-:-:S02]  /*241000*/  ISETP.LT.AND P4, PT, R31, UR4, !P5 ;  /* 0x000000041f007c0c */ /* 0x000fc4000ef81270 */
[----:B------:R-:W-:Y:S02]  /*241010*/  ISETP.LT.AND P5, PT, R29, UR6, !P5 ;  /* 0x000000061d007c0c */ /* 0x000fe4000efa1270 */
[C---:B------:R-:W-:Y:S02]  /*241020*/  PRMT R0, R11.reuse, 0x7772, RZ ;  /* 0x000077720b007816 */ /* 0x040fe400000000ff */
[----:B------:R-:W-:Y:S01]  /*241030*/  PRMT R2, R11, 0x7773, RZ ;  /* 0x000077730b027816 */ /* 0x000fe200000000ff */
[----:B------:R-:W-:Y:S01]  /*241040*/  ULDC UR4, c[0x0][0x228] ;  /* 0x00008a0000047ab9 */ /* 0x000fe20000000800 */
[----:B------:R-:W-:Y:S01]  /*241050*/  ULDC UR6, c[0x0][0x228] ;  /* 0x00008a0000067ab9 */ /* 0x000fe20000000800 */
[----:B------:R-:W-:Y:S01]  /*241060*/  ISETP.LT.AND P6, PT, R41, UR4, !P1 ;  /* 0x0000000429007c0c */ /* 0x000fe2000cfc1270 */
[----:B------:R-:W-:-:S03]  /*241070*/  ULDC UR4, c[0x0][0x228] ;  /* 0x00008a0000047ab9 */ /* 0x000fc60000000800 */
[----:B------:R-:W-:Y:S04]  /*241080*/  @P4 STG.E.U8 desc[UR28][R46.64], R0 ;  /* 0x000000002e004986 */ /* 0x000fe8000c10111c */
[----:B------:R0:W-:Y:S01]  /*241090*/  @P5 STG.E.U8 desc[UR28][R32.64], R2 ;  /* 0x0000000220005986 */ /* 0x0001e2000c10111c */
[----:B------:R-:W-:Y:S02]  /*2410a0*/  ISETP.LT.AND P2, PT, R23, UR6, !P1 ;  /* 0x0000000617007c0c */ /* 0x000fe4000cf41270 */
[----:B------:R-:W-:Y:S01]  /*2410b0*/  ISETP.LT.AND P5, PT, R16, UR4, !P1 ;  /* 0x0000000410007c0c */ /* 0x000fe2000cfa1270 */
[----:B------:R-:W-:Y:S01]  /*2410c0*/  ULDC UR6, c[0x0][0x228] ;  /* 0x00008a0000067ab9 */ /* 0x000fe20000000800 */
[----:B------:R-:W-:Y:S01]  /*2410d0*/  ULDC UR4, c[0x0][0x228] ;  /* 0x00008a0000047ab9 */ /* 0x000fe20000000800 */
[----:B0-----:R-:W4:Y:S01]  /*2410e0*/  LDL.LU.64 R32, [R1+0x1350] ;  /* 0x0013500001207983 */ /* 0x001f220000300a00 */
[----:B------:R-:W-:-:S03]  /*2410f0*/  PRMT R0, R37, 0x7770, RZ ;  /* 0x0000777025007816 */ /* 0x000fc600000000ff */
[----:B------:R-:W4:Y:S01]  /*241100*/  LDL.LU.64 R24, [R1+0x1348] ;  /* 0x0013480001187983 */ /* 0x000f220000300a00 */
[----:B------:R-:W-:-:S03]  /*241110*/  ISETP.LT.AND P4, PT, R40, UR6, !P1 ;  /* 0x0000000628007c0c */ /* 0x000fc6000cf81270 */
[----:B------:R-:W4:Y:S01]  /*241120*/  LDL.LU.64 R46, [R1+0x1340] ;  /* 0x00134000012e7983 */ /* 0x000f220000300a00 */
[----:B------:R-:W-:-:S03]  /*241130*/  PRMT R2, R37, 0x7771, RZ ;  /* 0x0000777125027816 */ /* 0x000fc600000000ff */
[----:B------:R-:W4:Y:S01]  /*241140*/  LDL.LU R11, [R1+0x784] ;  /* 0x00078400010b7983 */ /* 0x000f220000300800 */
[----:B------:R-:W-:-:S03]  /*241150*/  ULDC UR6, c[0x0][0x228] ;  /* 0x00008a0000067ab9 */ /* 0x000fc60000000800 */
[----:B---3--:R0:W-:Y:S01]  /*241160*/  @P6 STG.E.U8 desc[UR28][R44.64], R0 ;  /* 0x000000002c006986 */ /* 0x0081e2000c10111c */
[----:B------:R-:W-:Y:S01]  /*241170*/  ISETP.LT.AND P6, PT, R30, UR4, !P1 ;  /* 0x000000041e007c0c */ /* 0x000fe2000cfc1270 */
[----:B------:R-:W-:Y:S01]  /*241180*/  ULDC UR4, c[0x0][0x228] ;  /* 0x00008a0000047ab9 */ /* 0x000fe20000000800 */
[C---:B0-----:R-:W-:Y:S01]  /*241190*/  PRMT R0, R37.reuse, 0x7772, RZ ;  /* 0x0000777225007816 */ /* 0x041fe200000000ff */
[----:B------:R-:W3:Y:S04]  /*2411a0*/  LDL.LU.64 R44, [R1+0x1338] ;  /* 0x00133800012c7983 */ /* 0x000ee80000300a00 */
[----:B--2---:R0:W-:Y:S04]  /*2411b0*/  @P2 STG.E.U8 desc[UR28][R42.64], R2 ;  /* 0x000000022a002986 */ /* 0x0041e8000c10111c */
[----:B------:R1:W-:Y:S01]  /*2411c0*/  @P5 STG.E.U8 desc[UR28][R54.64], R0 ;  /* 0x0000000036005986 */ /* 0x0003e2000c10111c */
[----:B0-----:R-:W-:-:S03]  /*2411d0*/  PRMT R2, R37, 0x7773, RZ ;  /* 0x0000777325027816 */ /* 0x001fc600000000ff */
[----:B------:R-:W2:Y:S01]  /*2411e0*/  LDL.LU.64 R42, [R1+0x1328] ;  /* 0x00132800012a7983 */ /* 0x000ea20000300a00 */
        /* <DEDUP_REMOVED lines=18> */
[----:B0-----:R-:W4:Y:S04]  /*241310*/  LDL.LU.64 R32, [R1+0x1320] ;  /* 0x0013200001207983 */ /* 0x001f280000300a00 */
[----:B------:R-:W4:Y:S01]  /*241320*/  LDL.LU R37, [R1+0x774] ;  /* 0x0007740001257983 */ /* 0x000f220000300800 */
[----:B------:R-:W-:-:S03]  /*241330*/  PRMT R2, R9, 0x7773, RZ ;  /* 0x0000777309027816 */ /* 0x000fc600000000ff */
[----:B------:R-:W4:Y:S01]  /*241340*/  LDL.LU.64 R52, [R1+0x1318] ;  /* 0x0013180001347983 */ /* 0x000f220000300a00 */
[----:B-1----:R-:W-:-:S03]  /*241350*/  PRMT R0, R11, 0x7770, RZ ;  /* 0x000077700b007816 */ /* 0x002fc600000000ff */
[----:B------:R0:W-:Y:S01]  /*241360*/  @P4 STG.E.U8 desc[UR28][R46.64], R2 ;  /* 0x000000022e004986 */ /* 0x0001e2000c10111c */
[----:B------:R-:W-:Y:S02]  /*241370*/  ISETP.LT.AND P4, PT, R20, UR4, !P1 ;  /* 0x0000000414007c0c */ /* 0x000fe4000cf81270 */
[----:B------:R-:W-:Y:S02]  /*241380*/  ISETP.LT.AND P5, PT, R18, UR6, !P1 ;  /* 0x0000000612007c0c */ /* 0x000fe4000cfa1270 */
[C---:B------:R-:W-:Y:S01]  /*241390*/  PRMT R3, R11.reuse, 0x7773, RZ ;  /* 0x000077730b037816 */ /* 0x040fe200000000ff */
[----:B------:R-:W-:Y:S01]  /*2413a0*/  ULDC UR4, c[0x0][0x228] ;  /* 0x00008a0000047ab9 */ /* 0x000fe20000000800 */
[----:B------:R-:W-:Y:S01]  /*2413b0*/  ULDC UR6, c[0x0][0x228] ;  /* 0x00008a0000067ab9 */ /* 0x000fe20000000800 */
[----:B0-----:R-:W4:Y:S01]  /*2413c0*/  LDL.LU.64 R46, [R1+0x1310] ;  /* 0x00131000012e7983 */ /* 0x001f220000300a00 */
[----:B------:R-:W-:-:S03]  /*2413d0*/  PRMT R2, R11, 0x7771, RZ ;  /* 0x000077710b027816 */ /* 0x000fc600000000ff */
[----:B---3--:R0:W-:Y:S04]  /*2413e0*/  @P6 STG.E.U8 desc[UR28][R44.64], R0 ;  /* 0x000000002c006986 */ /* 0x0081e8000c10111c */
[----:B0-----:R-:W3:Y:S04]  /*2413f0*/  LDL.LU.64 R44, [R1+0x1308] ;  /* 0x00130800012c7983 */ /* 0x001ee80000300a00 */
[----:B--2---:R0:W-:Y:S04]  /*241400*/  @P2 STG.E.U8 desc[UR28][R42.64], R2 ;  /* 0x000000022a002986 */ /* 0x0041e8000c10111c */
[----:B0-----:R-:W2:Y:S01]  /*241410*/  LDL.LU.64 R42, [R1+0x1300] ;  /* 0x00130000012a7983 */ /* 0x001ea20000300a00 */
[----:B------:R-:W-:-:S03]  /*241420*/  PRMT R2, R11, 0x7772, RZ ;  /* 0x000077720b027816 */ /* 0x000fc600000000ff */
[----:B------:R-:W2:Y:S04]  /*241430*/  LDL.LU R9, [R1+0x7d8] ;  /* 0x0007d80001097983 */ /* 0x000ea80000300800 */
[----:B----4-:R0:W-:Y:S04]  /*241440*/  @P4 STG.E.U8 desc[UR28][R38.64], R2 ;  /* 0x0000000226004986 */ /* 0x0101e8000c10111c */
[----:B0-----:R-:W4:Y:S01]  /*241450*/  LDL.LU.64 R38, [R1+0x12f8] ;  /* 0x0012f80001267983 */ /* 0x001f220000300a00 */
[----:B------:R-:W-:Y:S02]  /*241460*/  ISETP.LT.AND P2, PT, R35, UR4, !P1 ;  /* 0x0000000423007c0c */ /* 0x000fe4000cf41270 */
[----:B------:R-:W-:Y:S01]  /*241470*/  ISETP.LT.AND P6, PT, R34, UR6, !P1 ;  /* 0x0000000622007c0c */ /* 0x000fe2000cfc1270 */
[----:B------:R-:W-:Y:S01]  /*241480*/  VIADD R0, R51, 0x76 ;  /* 0x0000007633007836 */ /* 0x000fe20000000000 */
[----:B------:R-:W-:Y:S01]  /*241490*/  ULDC UR4, c[0x0][0x228] ;  /* 0x00008a0000047ab9 */ /* 0x000fe20000000800 */
[----:B------:R-:W-:-:S03]  /*2414a0*/  ULDC UR6, c[0x0][0x228] ;  /* 0x00008a0000067ab9 */ /* 0x000fc60000000800 */
[----:B------:R-:W-:Y:S01]  /*2414b0*/  ISETP.GE.AND P4, PT, R0, UR23, PT ;  /* 0x0000001700007c0c */ /* 0x000fe2000bf86270 */
[----:B------:R0:W-:Y:S01]  /*2414c0*/  @P5 STG.E.U8 desc[UR28][R32.64], R3 ;  /* 0x0000000320005986 */ /* 0x0001e2000c10111c */
[C---:B------:R-:W-:Y:S02]  /*2414d0*/  PRMT R0, R37.reuse, 0x7770, RZ ;  /* 0x0000777025007816 */ /* 0x040fe400000000ff */
[----:B------:R-:W-:Y:S02]  /*2414e0*/  PRMT R2, R37, 0x7771, RZ ;  /* 0x0000777125027816 */ /* 0x000fe400000000ff */
[----:B------:R-:W-:Y:S01]  /*2414f0*/  ISETP.LT.AND P5, PT, R31, UR4, !P1 ;  /* 0x000000041f007c0c */ /* 0x000fe2000cfa1270 */
[----:B------:R-:W-:Y:S01]  /*241500*/  ULDC UR4, c[0x0][0x228] ;  /* 0x00008a0000047ab9 */ /* 0x000fe20000000800 */
[----:B0-----:R-:W4:Y:S04]  /*241510*/  LDL.LU.64 R32, [R1+0x12f0] ;  /* 0x0012f00001207983 */ /* 0x001f280000300a00 */
[----:B------:R-:W4:Y:S04]  /*241520*/  LDL.LU.64 R24, [R1+0x12e8] ;  /* 0x0012e80001187983 */ /* 0x000f280000300a00 */
[----:B------:R0:W-:Y:S01]  /*241530*/  @P2 STG.E.U8 desc[UR28][R52.64], R0 ;  /* 0x0000000034002986 */ /* 0x0001e2000c10111c */
[----:B------:R-:W-:Y:S01]  /*241540*/  ISETP.LT.AND P1, PT, R29, UR6, !P1 ;  /* 0x000000061d007c0c */ /* 0x000fe2000cf21270 */
[----:B------:R-:W-:-:S02]  /*241550*/  ULDC UR6, c[0x0][0x228] ;  /* 0x00008a0000067ab9 */ /* 0x000fc40000000800 */
[----:B------:R1:W-:Y:S01]  /*241560*/  @P6 STG.E.U8 desc[UR28][R46.64], R2 ;  /* 0x000000022e006986 */ /* 0x0003e2000c10111c */
[----:B------:R-:W-:Y:S02]  /*241570*/  ISETP.LT.AND P6, PT, R41, UR4, !P3 ;  /* 0x0000000429007c0c */ /* 0x000fe4000dfc1270 */
[----:B0-----:R-:W-:Y:S02]  /*241580*/  PRMT R0, R37, 0x7772, RZ ;  /* 0x0000777225007816 */ /* 0x001fe400000000ff */
[----:B------:R-:W-:Y:S01]  /*241590*/  ISETP.LT.AND P2, PT, R23, UR6, !P3 ;  /* 0x0000000617007c0c */ /* 0x000fe2000df41270 */
[----:B------:R-:W-:Y:S01]  /*2415a0*/  ULDC UR4, c[0x0][0x228] ;  /* 0x00008a0000047ab9 */ /* 0x000fe20000000800 */
[----:B------:R-:W-:Y:S01]  /*2415b0*/  ULDC UR6, c[0x0][0x228] ;  /* 0x00008a0000067ab9 */ /* 0x000fe20000000800 */
[----:B-1----:R-:W4:Y:S04]  /*2415c0*/  LDL.LU.64 R46, [R1+0x12c8] ;  /* 0x0012c800012e7983 */ /* 0x002f280000300a00 */
[----:B------:R-:W4:Y:S01]  /*2415d0*/  LDL.LU R11, [R1+0x7c8] ;  /* 0x0007c800010b7983 */ /* 0x000f220000300800 */
[----:B------:R-:W-:-:S03]  /*2415e0*/  PRMT R2, R37, 0x7773, RZ ;  /* 0x0000777325027816 */ /* 0x000fc600000000ff */
[----:B------:R-:W4:Y:S04]  /*2415f0*/  LDL.LU.64 R54, [R1+0x12e0] ;  /* 0x0012e00001367983 */ /* 0x000f280000300a00 */
[----:B---3--:R0:W-:Y:S04]  /*241600*/  @P5 STG.E.U8 desc[UR28][R44.64], R0 ;  /* 0x000000002c005986 */ /* 0x0081e8000c10111c */
[----:B0-----:R-:W3:Y:S01]  /*241610*/  LDL.LU.64 R44, [R1+0x12b0] ;  /* 0x0012b000012c7983 */ /* 0x001ee20000300a00 */
[----:B--2---:R-:W-:-:S03]  /*241620*/  PRMT R0, R9, 0x7770, RZ ;  /* 0x0000777009007816 */ /* 0x004fc600000000ff */
[----:B------:R0:W-:Y:S04]  /*241630*/  @P1 STG.E.U8 desc[UR28][R42.64], R2 ;  /* 0x000000022a001986 */ /* 0x0001e8000c10111c */
[----:B0-----:R-:W2:Y:S04]  /*241640*/  LDL.LU.64 R42, [R1+0x12a8] ;  /* 0x0012a800012a7983 */ /* 0x001ea80000300a00 */
[----:B----4-:R0:W-:Y:S04]  /*241650*/  @P6 STG.E.U8 desc[UR28][R38.64], R0 ;  /* 0x0000000026006986 */ /* 0x0101e8000c10111c */
[----:B0-----:R-:W4:Y:S01]  /*241660*/  LDL.LU.64 R38, [R1+0x1270] ;  /* 0x0012700001267983 */ /* 0x001f220000300a00 */
[----:B------:R-:W-:-:S02]  /*241670*/  PRMT R2, R9, 0x7771, RZ ;  /* 0x0000777109027816 */ /* 0x000fc400000000ff */
[----:B------:R-:W-:Y:S01]  /*241680*/  ISETP.LT.AND P5, PT, R16, UR4, !P3 ;  /* 0x0000000410007c0c */ /* 0x000fe2000dfa1270 */
[----:B------:R-:W-:Y:S02]  /*241690*/  ULDC UR4, c[0x0][0x228] ;  /* 0x00008a0000047ab9 */ /* 0x000fe40000000800 */
[----:B------:R-:W-:Y:S02]  /*2416a0*/  ISETP.LT.AND P1, PT, R40, UR4, !P3 ;  /* 0x0000000428007c0c */ /* 0x000fe4000df21270 */
[----:B------:R-:W-:Y:S01]  /*2416b0*/  PRMT R0, R9, 0x7772, RZ ;  /* 0x0000777209007816 */ /* 0x000fe200000000ff */
[----:B------:R-:W-:Y:S01]  /*2416c0*/  ULDC UR4, c[0x0][0x228] ;  /* 0x00008a0000047ab9 */ /* 0x000fe20000000800 */
[----:B------:R0:W-:Y:S01]  /*2416d0*/  @P2 STG.E.U8 desc[UR28][R32.64], R2 ;  /* 0x0000000220002986 */ /* 0x0001e2000c10111c */
[----:B------:R-:W-:-:S05]  /*2416e0*/  ISETP.LT.AND P2, PT, R30, UR4, !P3 ;  /* 0x000000041e007c0c */ /* 0x000fca000df41270 */
[----:B------:R1:W-:Y:S04]  /*2416f0*/  @P5 STG.E.U8 desc[UR28][R24.64], R0 ;  /* 0x0000000018005986 */ /* 0x0003e8000c10111c */
[----:B0-----:R-:W4:Y:S01]  /*241700*/  LDL.LU R32, [R1+0x6f8] ;  /* 0x0006f80001207983 */ /* 0x001f220000300800 */
[----:B------:R-:W-:-:S03]  /*241710*/  PRMT R2, R9, 0x7773, RZ ;  /* 0x0000777309027816 */ /* 0x000fc600000000ff */
[----:B------:R-:W4:Y:S04]  /*241720*/  LDL.LU R9, [R1+0x7dc] ;  /* 0x0007dc0001097983 */ /* 0x000f280000300800 */
[----:B------:R-:W4:Y:S01]  /*241730*/  LDL.LU.64 R52, [R1+0x12c0] ;  /* 0x0012c00001347983 */ /* 0x000f220000300a00 */
[----:B------:R-:W-:Y:S01]  /*241740*/  ISETP.LT.AND P5, PT, R36, UR6, !P3 ;  /* 0x0000000624007c0c */ /* 0x000fe2000dfa1270 */
[----:B------:R-:W-:Y:S02]  /*241750*/  ULDC UR4, c[0x0][0x228] ;  /* 0x00008a0000047ab9 */ /* 0x000fe40000000800 */
[----:B-1----:R-:W4:Y:S04]  /*241760*/  LDL.LU.64 R24, [R1+0x12b8] ;  /* 0x0012b80001187983 */ /* 0x002f280000300a00 */
[----:B------:R0:W-:Y:S01]  /*241770*/  @P1 STG.E.U8 desc[UR28][R46.64], R2 ;  /* 0x000000022e001986 */ /* 0x0001e2000c10111c */
[----:B------:R-:W-:Y:S01]  /*241780*/  ULDC UR6, c[0x0][0x228] ;  /* 0x00008a0000067ab9 */ /* 0x000fe20000000800 */
[----:B------:R-:W-:-:S02]  /*241790*/  ISETP.LT.AND P1, PT, R49, UR4, !P3 ;  /* 0x0000000431007c0c */ /* 0x000fc4000df21270 */
[----:B------:R-:W-:Y:S02]  /*2417a0*/  ISETP.LT.AND P6, PT, R48, UR6, !P3 ;  /* 0x0000000630007c0c */ /* 0x000fe4000dfc1270 */
[C---:B------:R-:W-:Y:S02]  /*2417b0*/  PRMT R0, R11.reuse, 0x7770, RZ ;  /* 0x000077700b007816 */ /* 0x040fe400000000ff */
[----:B------:R-:W-:Y:S01]  /*2417c0*/  PRMT R3, R11, 0x7771, RZ ;  /* 0x000077710b037816 */ /* 0x000fe200000000ff */
[----:B------:R-:W-:Y:S01]  /*2417d0*/  ULDC UR4, c[0x0][0x228] ;  /* 0x00008a0000047ab9 */ /* 0x000fe20000000800 */
[----:B------:R-:W-:Y:S01]  /*2417e0*/  ULDC UR6, c[0x0][0x228] ;  /* 0x00008a0000067ab9 */ /* 0x000fe20000000800 */
[----:B0-----:R-:W-:Y:S01]  /*2417f0*/  VIADD R2, R51, 0x77 ;  /* 0x0000007733027836 */ /* 0x001fe20000000000 */
[----:B------:R-:W4:Y:S04]  /*241800*/  LDL.LU.64 R46, [R1+0x1290] ;  /* 0x00129000012e7983 */ /* 0x000f280000300a00 */
[----:B------:R0:W-:Y:S01]  /*241810*/  @P2 STG.E.U8 desc[UR28][R54.64], R0 ;  /* 0x0000000036002986 */ /* 0x0001e2000c10111c */
[----:B------:R-:W-:-:S02]  /*241820*/  ISETP.GE.AND P2, PT, R2, UR21, PT ;  /* 0x0000001502007c0c */ /* 0x000fc4000bf46270 */
[C---:B------:R-:W-:Y:S02]  /*241830*/  PRMT R2, R11.reuse, 0x7773, RZ ;  /* 0x000077730b027816 */ /* 0x040fe400000000ff */
[----:B0-----:R-:W-:Y:S02]  /*241840*/  PRMT R0, R11, 0x7772, RZ ;  /* 0x000077720b007816 */ /* 0x001fe400000000ff */
[----:B------:R-:W4:Y:S04]  /*241850*/  LDL.LU R11, [R1+0x7cc] ;  /* 0x0007cc00010b7983 */ /* 0x000f280000300800 */
[----:B------:R-:W4:Y:S04]  /*241860*/  LDL.LU.64 R54, [R1+0x12d8] ;  /* 0x0012d80001367983 */ /* 0x000f280000300a00 */
[----:B---3--:R0:W-:Y:S04]  /*241870*/  @P5 STG.E.U8 desc[UR28][R44.64], R3 ;  /* 0x000000032c005986 */ /* 0x0081e8000c10111c */
[----:B0-----:R-:W3:Y:S04]  /*241880*/  LDL.LU.64 R44, [R1+0x12d0] ;  /* 0x0012d000012c7983 */ /* 0x001ee80000300a00 */
[----:B--2---:R-:W-:Y:S04]  /*241890*/  @P1 STG.E.U8 desc[UR28][R42.64], R0 ;  /* 0x000000002a001986 */ /* 0x004fe8000c10111c */
[----:B----4-:R0:W-:Y:S04]  /*2418a0*/  @P6 STG.E.U8 desc[UR28][R38.64], R2 ;  /* 0x0000000226006986 */ /* 0x0101e8000c10111c */
[----:B0-----:R-:W2:Y:S04]  /*2418b0*/  LDL.LU.64 R38, [R1+0x12a0] ;  /* 0x0012a00001267983 */ /* 0x001ea80000300a00 */
[----:B------:R-:W4:Y:S01]  /*2418c0*/  LDL.LU R43, [R1+0x7b8] ;  /* 0x0007b800012b7983 */ /* 0x000f220000300800 */
[----:B------:R-:W-:Y:S01]  /*2418d0*/  ISETP.LT.AND P5, PT, R22, UR4, !P3 ;  /* 0x0000000416007c0c */ /* 0x000fe2000dfa1270 */
[----:B------:R-:W-:-:S02]  /*2418e0*/  ULDC UR4, c[0x0][0x228] ;  /* 0x00008a0000047ab9 */ /* 0x000fc40000000800 */
[----:B------:R-:W-:Y:S02]  /*2418f0*/  ISETP.LT.AND P6, PT, R21, UR4, !P3 ;  /* 0x0000000415007c0c */ /* 0x000fe4000dfc1270 */
[----:B------:R-:W-:Y:S01]  /*241900*/  ISETP.LT.AND P1, PT, R20, UR6, !P3 ;  /* 0x0000000614007c0c */ /* 0x000fe2000df21270 */
[----:B------:R-:W-:Y:S01]  /*241910*/  ULDC UR4, c[0x0][0x228] ;  /* 0x00008a0000047ab9 */ /* 0x000fe20000000800 */
[----:B------:R-:W-:Y:S01]  /*241920*/  ULDC UR6, c[0x0][0x228] ;  /* 0x00008a0000067ab9 */ /* 0x000fe20000000800 */
[----:B------:R-:W-:-:S05]  /*241930*/  PRMT R4, R32, 0x7770, RZ ;  /* 0x0000777020047816 */ /* 0x000fca00000000ff */
[----:B------:R0:W-:Y:S01]  /*241940*/  @P5 STG.E.U8 desc[UR28][R52.64], R4 ;  /* 0x0000000434005986 */ /* 0x0001e2000c10111c */
[----:B------:R-:W-:Y:S02]  /*241950*/  PRMT R6, R32, 0x7772, RZ ;  /* 0x0000777220067816 */ /* 0x000fe400000000ff */
[----:B------:R-:W-:Y:S01]  /*241960*/  ISETP.LT.AND P5, PT, R18, UR4, !P3 ;  /* 0x0000000412007c0c */ /* 0x000fe2000dfa1270 */
[----:B------:R-:W-:Y:S01]  /*241970*/  ULDC UR4, c[0x0][0x228] ;  /* 0x00008a0000047ab9 */ /* 0x000fe20000000800 */
[C---:B0-----:R-:W-:Y:S01]  /*241980*/  PRMT R4, R32.reuse, 0x7771, RZ ;  /* 0x0000777120047816 */ /* 0x041fe200000000ff */
[----:B------:R-:W2:Y:S04]  /*241990*/  LDL.LU.64 R52, [R1+0x1298] ;  /* 0x0012980001347983 */ /* 0x000ea80000300a00 */
[----:B------:R0:W-:Y:S04]  /*2419a0*/  @P6 STG.E.U8 desc[UR28][R24.64], R4 ;  /* 0x0000000418006986 */ /* 0x0001e8000c10111c */
[----:B------:R1:W-:Y:S01]  /*2419b0*/  @P1 STG.E.U8 desc[UR28][R46.64], R6 ;  /* 0x000000062e001986 */ /* 0x0003e2000c10111c */
[----:B------:R-:W-:-:S02]  /*2419c0*/  PRMT R8, R32, 0x7773, RZ ;  /* 0x0000777320087816 */ /* 0x000fc400000000ff */
[----:B------:R-:W-:Y:S01]  /*2419d0*/  ISETP.LT.AND P1, PT, R35, UR4, !P3 ;  /* 0x0000000423007c0c */ /* 0x000fe2000df21270 */
[----:B0-----:R-:W2:Y:S04]  /*2419e0*/  LDL.LU.64 R24, [R1+0x1278] ;  /* 0x0012780001187983 */ /* 0x001ea80000300a00 */
[----:B------:R-:W2:Y:S04]  /*2419f0*/  LDL.LU R37, [R1+0x7a8] ;  /* 0x0007a80001257983 */ /* 0x000ea80000300800 */
[----:B-1----:R-:W2:Y:S04]  /*241a00*/  LDL.LU.64 R46, [R1+0x1268] ;  /* 0x00126800012e7983 */ /* 0x002ea80000300a00 */
[----:B------:R-:W2:Y:S01]  /*241a10*/  LDL.LU.64 R32, [R1+0x1258] ;  /* 0x0012580001207983 */ /* 0x000ea20000300a00 */
[----:B------:R-:W-:-:S02]  /*241a20*/  ISETP.LT.AND P6, PT, R34, UR6, !P3 ;  /* 0x0000000622007c0c */ /* 0x000fc4000dfc1270 */
[C---:B------:R-:W-:Y:S02]  /*241a30*/  PRMT R3, R9.reuse, 0x7770, RZ ;  /* 0x0000777009037816 */ /* 0x040fe400000000ff */
[C---:B------:R-:W-:Y:S02]  /*241a40*/  PRMT R2, R9.reuse, 0x7771, RZ ;  /* 0x0000777109027816 */ /* 0x040fe400000000ff */
[C---:B------:R-:W-:Y:S02]  /*241a50*/  PRMT R0, R9.reuse, 0x7772, RZ ;  /* 0x0000777209007816 */ /* 0x040fe400000000ff */
[----:B------:R-:W-:Y:S01]  /*241a60*/  PRMT R5, R9, 0x7773, RZ ;  /* 0x0000777309057816 */ /* 0x000fe200000000ff */
[----:B------:R4:W-:Y:S01]  /*241a70*/  @P5 STG.E.U8 desc[UR28][R54.64], R8 ;  /* 0x0000000836005986 */ /* 0x0009e2000c10111c */
[C---:B------:R-:W-:Y:S02]  /*241a80*/  PRMT R4, R11.reuse, 0x7770, RZ ;  /* 0x000077700b047816 */ /* 0x040fe400000000ff */
[----:B------:R-:W-:-:S02]  /*241a90*/  PRMT R7, R11, 0x7771, RZ ;  /* 0x000077710b077816 */ /* 0x000fc400000000ff */
[C---:B------:R-:W-:Y:S02]  /*241aa0*/  PRMT R6, R11.reuse, 0x7772, RZ ;  /* 0x000077720b067816 */ /* 0x040fe400000000ff */
[----:B------:R-:W-:Y:S01]  /*241ab0*/  PRMT R9, R11, 0x7773, RZ ;  /* 0x000077730b097816 */ /* 0x000fe200000000ff */
[----:B------:R-:W-:Y:S01]  /*241ac0*/  ULDC UR4, c[0x0][0x228] ;  /* 0x00008a0000047ab9 */ /* 0x000fe20000000800 */
[----:B------:R-:W-:Y:S01]  /*241ad0*/  ULDC UR6, c[0x0][0x228] ;  /* 0x00008a0000067ab9 */ /* 0x000fe20000000800 */
[C---:B----4-:R-:W-:Y:S02]  /*241ae0*/  PRMT R8, R43.reuse, 0x7770, RZ ;  /* 0x000077702b087816 */ /* 0x050fe400000000ff */
[----:B------:R-:W-:-:S03]  /*241af0*/  PRMT R11, R43, 0x7771, RZ ;  /* 0x000077712b0b7816 */ /* 0x000fc600000000ff */
[----:B---3--:R-:W-:Y:S04]  /*241b00*/  @P1 STG.E.U8 desc[UR28][R44.64], R8 ;  /* 0x000000082c001986 */ /* 0x008fe8000c10111c */
[----:B--2---:R0:W-:Y:S04]  /*241b10*/  @P6 STG.E.U8 desc[UR28][R38.64], R11 ;  /* 0x0000000b26006986 */ /* 0x0041e8000c10111c */
[----:B0-----:R-:W2:Y:S01]  /*241b20*/  LDL.LU.64 R38, [R1+0x1260] ;  /* 0x0012600001267983 */ /* 0x001ea20000300a00 */
[----:B------:R-:W-:Y:S02]  /*241b30*/  ISETP.LT.AND P5, PT, R31, UR4, !P3 ;  /* 0x000000041f007c0c */ /* 0x000fe4000dfa1270 */
[----:B------:R-:W-:Y:S01]  /*241b40*/  ISETP.LT.AND P3, PT, R29, UR6, !P3 ;  /* 0x000000061d007c0c */ /* 0x000fe2000df61270 */
[----:B------:R-:W-:Y:S01]  /*241b50*/  ULDC UR4, c[0x0][0x228] ;  /* 0x00008a0000047ab9 */ /* 0x000fe20000000800 */
[----:B------:R-:W-:Y:S01]  /*241b60*/  ULDC UR6, c[0x0][0x228] ;  /* 0x00008a0000067ab9 */ /* 0x000fe20000000800 */
[----:B------:R-:W-:-:S02]  /*241b70*/  ISETP.LT.AND P6, PT, R41, UR4, !P0 ;  /* 0x0000000429007c0c */ /* 0x000fc4000c7c1270 */
[----:B------:R-:W-:Y:S02]  /*241b80*/  ISETP.LT.AND P1, PT, R23, UR6, !P0 ;  /* 0x0000000617007c0c */ /* 0x000fe4000c721270 */
[C---:B------:R-:W-:Y:S01]  /*241b90*/  PRMT R8, R43.reuse, 0x7772, RZ ;  /* 0x000077722b087816 */ /* 0x040fe200000000ff */
[----:B------:R-:W3:Y:S01]  /*241ba0*/  LDL.LU.64 R44, [R1+0x1248] ;  /* 0x00124800012c7983 */ /* 0x000ee20000300a00 */
[----:B------:R-:W-:-:S03]  /*241bb0*/  PRMT R11, R43, 0x7773, RZ ;  /* 0x000077732b0b7816 */ /* 0x000fc600000000ff */
[----:B------:R-:W4:Y:S04]  /*241bc0*/  LDL.LU R42, [R1+0x798] ;  /* 0x00079800012a7983 */ /* 0x000f280000300800 */
[----:B------:R-:W3:Y:S04]  /*241bd0*/  LDL.LU.64 R26, [R1+0x1250] ;  /* 0x00125000011a7983 */ /* 0x000ee80000300a00 */
[----:B------:R-:W3:Y:S01]  /*241be0*/  LDL.LU.64 R56, [R1+0x1238] ;  /* 0x0012380001387983 */ /* 0x000ee20000300a00 */
[----:B------:R-:W-:Y:S01]  /*241bf0*/  ULDC UR4, c[0x0][0x228] ;  /* 0x00008a0000047ab9 */ /* 0x000fe20000000800 */
[----:B------:R-:W-:-:S02]  /*241c00*/  ULDC UR6, c[0x0][0x228] ;  /* 0x00008a0000067ab9 */ /* 0x000fc40000000800 */
[----:B------:R0:W-:Y:S01]  /*241c10*/  @P5 STG.E.U8 desc[UR28][R52.64], R8 ;  /* 0x0000000834005986 */ /* 0x0001e2000c10111c */
[----:B------:R-:W-:Y:S01]  /*241c20*/  ISETP.LT.AND P5, PT, R16, UR4, !P0 ;  /* 0x0000000410007c0c */ /* 0x000fe2000c7a1270 */
[----:B------:R-:W-:Y:S02]  /*241c30*/  ULDC UR4, c[0x0][0x228] ;  /* 0x00008a0000047ab9 */ /* 0x000fe40000000800 */
[----:B------:R1:W-:Y:S01]  /*241c40*/  @P3 STG.E.U8 desc[UR28][R24.64], R11 ;  /* 0x0000000b18003986 */ /* 0x0003e2000c10111c */
[----:B0-----:R-:W-:-:S05]  /*241c50*/  PRMT R8, R37, 0x7770, RZ ;  /* 0x0000777025087816 */ /* 0x001fca00000000ff */
[----:B------:R0:W-:Y:S01]  /*241c60*/  @P6 STG.E.U8 desc[UR28][R46.64], R8 ;  /* 0x000000082e006986 */ /* 0x0001e2000c10111c */
[----:B-1----:R-:W-:-:S05]  /*241c70*/  PRMT R11, R37, 0x7771, RZ ;  /* 0x00007771250b7816 */ /* 0x002fca00000000ff */
[----:B------:R1:W-:Y:S01]  /*241c80*/  @P1 STG.E.U8 desc[UR28][R32.64], R11 ;  /* 0x0000000b20001986 */ /* 0x0003e2000c10111c */
[----:B0-----:R-:W-:-:S03]  /*241c90*/  PRMT R8, R37, 0x7772, RZ ;  /* 0x0000777225087816 */ /* 0x001fc600000000ff */
[----:B-1----:R-:W3:Y:S04]  /*241ca0*/  LDL.LU.64 R32, [R1+0x1240] ;  /* 0x0012400001207983 */ /* 0x002ee80000300a00 */
[----:B------:R-:W3:Y:S04]  /*241cb0*/  LDL.LU.64 R54, [R1+0x1230] ;  /* 0x0012300001367983 */ /* 0x000ee80000300a00 */
[----:B------:R-:W3:Y:S04]  /*241cc0*/  LDL.LU R52, [R1+0x788] ;  /* 0x0007880001347983 */ /* 0x000ee80000300800 */
[----:B------:R-:W3:Y:S04]  /*241cd0*/  LDL.LU.64 R24, [R1+0x1228] ;  /* 0x0012280001187983 */ /* 0x000ee80000300a00 */
[----:B--2---:R0:W-:Y:S04]  /*241ce0*/  @P5 STG.E.U8 desc[UR28][R38.64], R8 ;  /* 0x0000000826005986 */ /* 0x0041e8000c10111c */
[----:B0-----:R-:W2:Y:S01]  /*241cf0*/  LDL.LU.64 R38, [R1+0x1220] ;  /* 0x0012200001267983 */ /* 0x001ea20000300a00 */
[----:B------:R-:W-:-:S02]  /*241d00*/  ISETP.LT.AND P3, PT, R40, UR6, !P0 ;  /* 0x0000000628007c0c */ /* 0x000fc4000c761270 */
[----:B------:R-:W-:Y:S01]  /*241d10*/  ISETP.LT.AND P6, PT, R30, UR4, !P0 ;  /* 0x000000041e007c0c */ /* 0x000fe2000c7c1270 */
[----:B------:R-:W-:Y:S01]  /*241d20*/  ULDC UR6, c[0x0][0x228] ;  /* 0x00008a0000067ab9 */ /* 0x000fe20000000800 */
[----:B------:R-:W-:Y:S01]  /*241d30*/  ULDC UR4, c[0x0][0x228] ;  /* 0x00008a0000047ab9 */ /* 0x000fe20000000800 */
[----:B------:R-:W-:Y:S02]  /*241d40*/  ISETP.LT.AND P1, PT, R36, UR6, !P0 ;  /* 0x0000000624007c0c */ /* 0x000fe4000c721270 */
[----:B------:R-:W-:Y:S02]  /*241d50*/  PRMT R11, R37, 0x7773, RZ ;  /* 0x00007773250b7816 */ /* 0x000fe400000000ff */
[----:B------:R-:W-:Y:S02]  /*241d60*/  ISETP.LT.AND P5, PT, R49, UR4, !P0 ;  /* 0x0000000431007c0c */ /* 0x000fe4000c7a1270 */
[----:B----4-:R-:W-:Y:S01]  /*241d70*/  PRMT R8, R42, 0x7770, RZ ;  /* 0x000077702a087816 */ /* 0x010fe200000000ff */
[----:B------:R-:W4:Y:S01]  /*241d80*/  LDL.LU.64 R46, [R1+0x1218] ;  /* 0x00121800012e7983 */ /* 0x000f220000300a00 */
[----:B------:R-:W-:Y:S01]  /*241d90*/  ULDC UR6, c[0x0][0x228] ;  /* 0x00008a0000067ab9 */ /* 0x000fe20000000800 */
[----:B------:R-:W-:-:S02]  /*241da0*/  ULDC UR4, c[0x0][0x228] ;  /* 0x00008a0000047ab9 */ /* 0x000fc40000000800 */
[----:B---3--:R0:W-:Y:S04]  /*241db0*/  @P3 STG.E.U8 desc[UR28][R44.64], R11 ;  /* 0x0000000b2c003986 */ /* 0x0081e8000c10111c */
[----:B------:R1:W-:Y:S01]  /*241dc0*/  @P6 STG.E.U8 desc[UR28][R26.64], R8 ;  /* 0x000000081a006986 */ /* 0x0003e2000c10111c */
[----:B------:R-:W-:Y:S01]  /*241dd0*/  ISETP.LT.AND P3, PT, R48, UR6, !P0 ;  /* 0x0000000630007c0c */ /* 0x000fe2000c761270 */
[----:B------:R-:W-:Y:S01]  /*241de0*/  ULDC UR6, c[0x0][0x228] ;  /* 0x00008a0000067ab9 */ /* 0x000fe20000000800 */
[C---:B0-----:R-:W-:Y:S01]  /*241df0*/  PRMT R11, R42.reuse, 0x7771, RZ ;  /* 0x000077712a0b7816 */ /* 0x041fe200000000ff */
[----:B------:R-:W3:Y:S04]  /*241e00*/  LDL.LU.64 R44, [R1+0x1210] ;  /* 0x00121000012c7983 */ /* 0x000ee80000300a00 */
[----:B------:R-:W3:Y:S01]  /*241e10*/  LDL.LU R37, [R1+0x778] ;  /* 0x0007780001257983 */ /* 0x000ee20000300800 */
[----:B-1----:R-:W-:-:S03]  /*241e20*/  PRMT R8, R42, 0x7772, RZ ;  /* 0x000077722a087816 */ /* 0x002fc600000000ff */
[----:B------:R0:W-:Y:S01]  /*241e30*/  @P1 STG.E.U8 desc[UR28][R56.64], R11 ;  /* 0x0000000b38001986 */ /* 0x0001e2000c10111c */
[----:B------:R-:W-:Y:S02]  /*241e40*/  ISETP.LT.AND P6, PT, R22, UR4, !P0 ;  /* 0x0000000416007c0c */ /* 0x000fe4000c7c1270 */
[----:B------:R-:W-:Y:S01]  /*241e50*/  ISETP.LT.AND P1, PT, R21, UR6, !P0 ;  /* 0x0000000615007c0c */ /* 0x000fe2000c721270 */
[----:B------:R-:W-:Y:S01]  /*241e60*/  ULDC UR4, c[0x0][0x228] ;  /* 0x00008a0000047ab9 */ /* 0x000fe20000000800 */
[----:B------:R-:W-:Y:S01]  /*241e70*/  ULDC UR6, c[0x0][0x228] ;  /* 0x00008a0000067ab9 */ /* 0x000fe20000000800 */
[----:B0-----:R-:W-:Y:S02]  /*241e80*/  PRMT R11, R42, 0x7773, RZ ;  /* 0x000077732a0b7816 */ /* 0x001fe400000000ff */
[----:B------:R-:W3:Y:S04]  /*241e90*/  LDL.LU.64 R42, [R1+0x1208] ;  /* 0x00120800012a7983 */ /* 0x000ee80000300a00 */
[----:B------:R0:W-:Y:S04]  /*241ea0*/  @P5 STG.E.U8 desc[UR28][R32.64], R8 ;  /* 0x0000000820005986 */ /* 0x0001e8000c10111c */
[----:B------:R1:W-:Y:S04]  /*241eb0*/  @P3 STG.E.U8 desc[UR28][R54.64], R11 ;  /* 0x0000000b36003986 */ /* 0x0003e8000c10111c */
[----:B0-----:R-:W3:Y:S01]  /*241ec0*/  LDL.LU.64 R32, [R1+0x1200] ;  /* 0x0012000001207983 */ /* 0x001ee20000300a00 */
[----:B------:R-:W-:-:S02]  /*241ed0*/  PRMT R8, R52, 0x7770, RZ ;  /* 0x0000777034087816 */ /* 0x000fc400000000ff */
[----:B-1----:R-:W-:-:S03]  /*241ee0*/  PRMT R11, R52, 0x7771, RZ ;  /* 0x00007771340b7816 */ /* 0x002fc600000000ff */
[----:B------:R0:W-:Y:S04]  /*241ef0*/  @P6 STG.E.U8 desc[UR28][R24.64], R8 ;  /* 0x0000000818006986 */ /* 0x0001e8000c10111c */
[----:B0-----:R-:W3:Y:S04]  /*241f00*/  LDL.LU.64 R24, [R1+0x11f8] ;  /* 0x0011f80001187983 */ /* 0x001ee80000300a00 */
[----:B--2---:R0:W-:Y:S04]  /*241f10*/  @P1 STG.E.U8 desc[UR28][R38.64], R11 ;  /* 0x0000000b26001986 */ /* 0x0041e8000c10111c */
[----:B0-----:R-:W2:Y:S01]  /*241f20*/  LDL.LU.64 R38, [R1+0x11f0] ;  /* 0x0011f00001267983 */ /* 0x001ea20000300a00 */
[----:B------:R-:W-:-:S02]  /*241f30*/  ISETP.LT.AND P5, PT, R20, UR4, !P0 ;  /* 0x0000000414007c0c */ /* 0x000fc4000c7a1270 */
[----:B------:R-:W-:Y:S01]  /*241f40*/  ISETP.LT.AND P3, PT, R18, UR6, !P0 ;  /* 0x0000000612007c0c */ /* 0x000fe2000c761270 */
[----:B------:R-:W-:Y:S01]  /*241f50*/  ULDC UR4, c[0x0][0x228] ;  /* 0x00008a0000047ab9 */ /* 0x000fe20000000800 */
[C---:B------:R-:W-:Y:S02]  /*241f60*/  PRMT R8, R52.reuse, 0x7772, RZ ;  /* 0x0000777234087816 */ /* 0x040fe400000000ff */
[----:B------:R-:W-:Y:S01]  /*241f70*/  ISETP.LT.AND P6, PT, R35, UR4, !P0 ;  /* 0x0000000423007c0c */ /* 0x000fe2000c7c1270 */
[----:B------:R-:W-:Y:S01]  /*241f80*/  ULDC UR4, c[0x0][0x228] ;  /* 0x00008a0000047ab9 */ /* 0x000fe20000000800 */
[----:B------:R-:W-:Y:S02]  /*241f90*/  PRMT R11, R52, 0x7773, RZ ;  /* 0x00007773340b7816 */ /* 0x000fe400000000ff */
[----:B------:R-:W-:Y:S01]  /*241fa0*/  ISETP.LT.AND P1, PT, R34, UR4, !P0 ;  /* 0x0000000422007c0c */ /* 0x000fe2000c721270 */
[----:B------:R-:W2:Y:S04]  /*241fb0*/  LDL.LU.64 R26, [R1+0x11e8] ;  /* 0x0011e800011a7983 */ /* 0x000ea80000300a00 */
[----:B------:R-:W2:Y:S01]  /*241fc0*/  LDL.LU.64 R56, [R1+0x11e0] ;  /* 0x0011e00001387983 */ /* 0x000ea20000300a00 */
[----:B------:R-:W-:Y:S01]  /*241fd0*/  ULDC UR4, c[0x0][0x228] ;  /* 0x00008a0000047ab9 */ /* 0x000fe20000000800 */
[----:B------:R-:W-:-:S02]  /*241fe0*/  ULDC UR6, c[0x0][0x228] ;  /* 0x00008a0000067ab9 */ /* 0x000fc40000000800 */
[----:B----4-:R0:W-:Y:S04]  /*241ff0*/  @P5 STG.E.U8 desc[UR28][R46.64], R8 ;  /* 0x000000082e005986 */ /* 0x0101e8000c10111c */
[----:B---3--:R1:W-:Y:S01]  /*242000*/  @P3 STG.E.U8 desc[UR28][R44.64], R11 ;  /* 0x0000000b2c003986 */ /* 0x0083e2000c10111c */
[----:B------:R-:W-:Y:S02]  /*242010*/  ISETP.LT.AND P3, PT, R31, UR4, !P0 ;  /* 0x000000041f007c0c */ /* 0x000fe4000c761270 */
[----:B------:R-:W-:Y:S01]  /*242020*/  ISETP.LT.AND P0, PT, R29, UR6, !P0 ;  /* 0x000000061d007c0c */ /* 0x000fe2000c701270 */
[----:B------:R-:W-:Y:S01]  /*242030*/  ULDC UR4, c[0x0][0x228] ;  /* 0x00008a0000047ab9 */ /* 0x000fe20000000800 */
[----:B------:R-:W-:Y:S01]  /*242040*/  ULDC UR6, c[0x0][0x228] ;  /* 0x00008a0000067ab9 */ /* 0x000fe20000000800 */
[C---:B0-----:R-:W-:Y:S01]  /*242050*/  PRMT R8, R37.reuse, 0x7770, RZ ;  /* 0x0000777025087816 */ /* 0x041fe200000000ff */
[----:B------:R-:W3:Y:S01]  /*242060*/  LDL.LU.64 R46, [R1+0x11d8] ;  /* 0x0011d800012e7983 */ /* 0x000ee20000300a00 */
[----:B-1----:R-:W-:-:S03]  /*242070*/  PRMT R11, R37, 0x7771, RZ ;  /* 0x00007771250b7816 */ /* 0x002fc600000000ff */
[----:B------:R-:W4:Y:S04]  /*242080*/  LDL.LU.64 R44, [R1+0x11d0] ;  /* 0x0011d000012c7983 */ /* 0x000f280000300a00 */
[----:B------:R0:W-:Y:S04]  /*242090*/  @P6 STG.E.U8 desc[UR28][R42.64], R8 ;  /* 0x000000082a006986 */ /* 0x0001e8000c10111c */
[----:B------:R1:W-:Y:S01]  /*2420a0*/  @P1 STG.E.U8 desc[UR28][R32.64], R11 ;  /* 0x0000000b20001986 */ /* 0x0003e2000c10111c */
[----:B0-----:R-:W-:-:S03]  /*2420b0*/  PRMT R8, R37, 0x7772, RZ ;  /* 0x0000777225087816 */ /* 0x001fc600000000ff */
[----:B-1----:R-:W4:Y:S04]  /*2420c0*/  LDL.LU.64 R32, [R1+0x11c8] ;  /* 0x0011c80001207983 */ /* 0x002f280000300a00 */
[----:B------:R-:W4:Y:S01]  /*2420d0*/  LDL.LU.64 R42, [R1+0x11c0] ;  /* 0x0011c000012a7983 */ /* 0x000f220000300a00 */
[----:B------:R-:W-:-:S03]  /*2420e0*/  PRMT R11, R37, 0x7773, RZ ;  /* 0x00007773250b7816 */ /* 0x000fc600000000ff */
[----:B------:R-:W4:Y:S04]  /*2420f0*/  LDL.LU R37, [R1+0x6fc] ;  /* 0x0006fc0001257983 */ /* 0x000f280000300800 */
[----:B------:R-:W4:Y:S04]  /*242100*/  LDL.LU.64 R54, [R1+0x11b8] ;  /* 0x0011b80001367983 */ /* 0x000f280000300a00 */
[----:B------:R0:W-:Y:S04]  /*242110*/  @P3 STG.E.U8 desc[UR28][R24.64], R8 ;  /* 0x0000000818003986 */ /* 0x0001e8000c10111c */
[----:B------:R-:W4:Y:S04]  /*242120*/  LDL.LU.64 R52, [R1+0x11a8] ;  /* 0x0011a80001347983 */ /* 0x000f280000300a00 */
[----:B0-----:R-:W4:Y:S04]  /*242130*/  LDL.LU.64 R24, [R1+0x11b0] ;  /* 0x0011b00001187983 */ /* 0x001f280000300a00 */
[----:B--2---:R0:W-:Y:S04]  /*242140*/  @P0 STG.E.U8 desc[UR28][R38.64], R11 ;  /* 0x0000000b26000986 */ /* 0x0041e8000c10111c */
[----:B0-----:R-:W2:Y:S01]  /*242150*/  LDL.LU.64 R38, [R1+0x1198] ;  /* 0x0011980001267983 */ /* 0x001ea20000300a00 */
[----:B------:R-:W-:Y:S01]  /*242160*/  ISETP.LT.AND P6, PT, R41, UR4, !P4 ;  /* 0x0000000429007c0c */ /* 0x000fe2000e7c1270 */
[----:B------:R-:W-:Y:S01]  /*242170*/  ULDC UR4, c[0x0][0x228] ;  /* 0x00008a0000047ab9 */ /* 0x000fe20000000800 */
[----:B------:R-:W-:-:S02]  /*242180*/  ISETP.LT.AND P1, PT, R23, UR6, !P4 ;  /* 0x0000000617007c0c */ /* 0x000fc4000e721270 */
[----:B------:R-:W-:Y:S01]  /*242190*/  ISETP.LT.AND P5, PT, R16, UR4, !P4 ;  /* 0x0000000410007c0c */ /* 0x000fe2000e7a1270 */
[----:B------:R-:W-:Y:S01]  /*2421a0*/  ULDC UR4, c[0x0][0x228] ;  /* 0x00008a0000047ab9 */ /* 0x000fe20000000800 */
[----:B------:R-:W-:Y:S01]  /*2421b0*/  ULDC UR6, c[0x0][0x228] ;  /* 0x00008a0000067ab9 */ /* 0x000fe20000000800 */
[----:B------:R-:W-:Y:S02]  /*2421c0*/  ISETP.LT.AND P0, PT, R40, UR4, !P4 ;  /* 0x0000000428007c0c */ /* 0x000fe4000e701270 */
[----:B------:R-:W-:Y:S01]  /*2421d0*/  ISETP.LT.AND P3, PT, R30, UR6, !P4 ;  /* 0x000000061e007c0c */ /* 0x000fe2000e761270 */
[----:B------:R-:W-:Y:S01]  /*2421e0*/  ULDC UR4, c[0x0][0x228] ;  /* 0x00008a0000047ab9 */ /* 0x000fe20000000800 */
[----:B------:R-:W-:Y:S02]  /*2421f0*/  ULDC UR6, c[0x0][0x228] ;  /* 0x00008a0000067ab9 */ /* 0x000fe40000000800 */
[----:B------:R-:W-:Y:S04]  /*242200*/  @P6 STG.E.U8 desc[UR28][R26.64], R3 ;  /* 0x000000031a006986 */ /* 0x000fe8000c10111c */
[----:B------:R-:W-:Y:S04]  /*242210*/  @P1 STG.E.U8 desc[UR28][R56.64], R2 ;  /* 0x0000000238001986 */ /* 0x000fe8000c10111c */
[----:B---3--:R0:W-:Y:S01]  /*242220*/  @P5 STG.E.U8 desc[UR28][R46.64], R0 ;  /* 0x000000002e005986 */ /* 0x0081e2000c10111c */
[----:B------:R-:W-:Y:S01]  /*242230*/  ISETP.LT.AND P5, PT, R36, UR4, !P4 ;  /* 0x0000000424007c0c */ /* 0x000fe2000e7a1270 */
[----:B------:R-:W-:-:S02]  /*242240*/  ULDC UR4, c[0x0][0x228] ;  /* 0x00008a0000047ab9 */ /* 0x000fc40000000800 */
[----:B----4-:R-:W-:Y:S01]  /*242250*/  @P0 STG.E.U8 desc[UR28][R44.64], R5 ;  /* 0x000000052c000986 */ /* 0x010fe2000c10111c */
[----:B------:R-:W-:Y:S02]  /*242260*/  ISETP.LT.AND P0, PT, R48, UR4, !P4 ;  /* 0x0000000430007c0c */ /* 0x000fe4000e701270 */
[----:B------:R-:W-:Y:S01]  /*242270*/  ISETP.LT.AND P1, PT, R49, UR6, !P4 ;  /* 0x0000000631007c0c */ /* 0x000fe2000e721270 */
[----:B------:R-:W-:Y:S01]  /*242280*/  ULDC UR4, c[0x0][0x228] ;  /* 0x00008a0000047ab9 */ /* 0x000fe20000000800 */
[----:B------:R-:W-:Y:S01]  /*242290*/  ULDC UR6, c[0x0][0x228] ;  /* 0x00008a0000067ab9 */ /* 0x000fe20000000800 */
[----:B0-----:R-:W3:Y:S01]  /*2422a0*/  LDL.LU.64 R46, [R1+0x1190] ;  /* 0x00119000012e7983 */ /* 0x001ee20000300a00 */
[----:B------:R-:W-:Y:S01]  /*2422b0*/  ISETP.LT.AND P6, PT, R21, UR6, !P4 ;  /* 0x0000000615007c0c */ /* 0x000fe2000e7c1270 */
[----:B------:R-:W-:Y:S01]  /*2422c0*/  VIADD R0, R51, 0x78 ;  /* 0x0000007833007836 */ /* 0x000fe20000000000 */
[----:B------:R-:W-:Y:S01]  /*2422d0*/  ULDC UR6, c[0x0][0x228] ;  /* 0x00008a0000067ab9 */ /* 0x000fe20000000800 */
[----:B------:R0:W-:Y:S01]  /*2422e0*/  @P3 STG.E.U8 desc[UR28][R32.64], R4 ;  /* 0x0000000420003986 */ /* 0x0001e2000c10111c */
[----:B------:R-:W-:-:S03]  /*2422f0*/  ISETP.LT.AND P3, PT, R22, UR4, !P4 ;  /* 0x0000000416007c0c */ /* 0x000fc6000e761270 */
[----:B------:R1:W-:Y:S01]  /*242300*/  @P5 STG.E.U8 desc[UR28][R42.64], R7 ;  /* 0x000000072a005986 */ /* 0x0003e2000c10111c */
[----:B------:R-:W-:-:S03]  /*242310*/  ISETP.GE.AND P5, PT, R0, UR19, PT ;  /* 0x0000001300007c0c */ /* 0x000fc6000bfa6270 */
[----:B0-----:R-:W4:Y:S04]  /*242320*/  LDL.LU R32, [R1+0x7bc] ;  /* 0x0007bc0001207983 */ /* 0x001f280000300800 */
[----:B------:R-:W4:Y:S01]  /*242330*/  LDL.LU.64 R44, [R1+0x11a0] ;  /* 0x0011a000012c7983 */ /* 0x000f220000300a00 */
[C---:B------:R-:W-:Y:S02]  /*242340*/  PRMT R0, R37.reuse, 0x7770, RZ ;  /* 0x0000777025007816 */ /* 0x040fe400000000ff */
[C---:B------:R-:W-:Y:S01]  /*242350*/  PRMT R2, R37.reuse, 0x7771, RZ ;  /* 0x0000777125027816 */ /* 0x040fe200000000ff */
[----:B------:R-:W-:Y:S04]  /*242360*/  @P1 STG.E.U8 desc[UR28][R54.64], R6 ;  /* 0x0000000636001986 */ /* 0x000fe8000c10111c */
[----:B------:R-:W-:Y:S04]  /*242370*/  @P0 STG.E.U8 desc[UR28][R52.64], R9 ;  /* 0x0000000934000986 */ /* 0x000fe8000c10111c */
[----:B------:R-:W-:Y:S04]  /*242380*/  @P3 STG.E.U8 desc[UR28][R24.64], R0 ;  /* 0x0000000018003986 */ /* 0x000fe8000c10111c */
[----:B-1----:R-:W4:Y:S01]  /*242390*/  LDL.LU.64 R42, [R1+0x1188] ;  /* 0x00118800012a7983 */ /* 0x002f220000300a00 */
[----:B------:R-:W-:Y:S01]  /*2423a0*/  ULDC UR4, c[0x0][0x228] ;  /* 0x00008a0000047ab9 */ /* 0x000fe20000000800 */
[----:B------:R-:W-:-:S02]  /*2423b0*/  PRMT R4, R37, 0x7773, RZ ;  /* 0x0000777325047816 */ /* 0x000fc400000000ff */
[----:B------:R-:W0:Y:S04]  /*2423c0*/  LDS.128 R8, [R10] ;  /* 0x000000000a087984 */ /* 0x000e280000000c00 */
[----:B--2---:R1:W-:Y:S04]  /*2423d0*/  @P6 STG.E.U8 desc[UR28][R38.64], R2 ;  /* 0x0000000226006986 */ /* 0x0043e8000c10111c */
[----:B-1----:R-:W2:Y:S01]  /*2423e0*/  LDL.LU.64 R38, [R1+0x1170] ;  /* 0x0011700001267983 */ /* 0x002ea20000300a00 */
[----:B------:R-:W-:Y:S01]  /*2423f0*/  ISETP.LT.AND P1, PT, R20, UR4, !P4 ;  /* 0x0000000414007c0c */ /* 0x000fe2000e721270 */
[----:B------:R-:W-:-:S02]  /*242400*/  ULDC UR4, c[0x0][0x228] ;  /* 0x00008a0000047ab9 */ /* 0x000fc40000000800 */
[----:B------:R-:W2:Y:S01]  /*242410*/  LDL.LU R33, [R1+0x7ac] ;  /* 0x0007ac0001217983 */ /* 0x000ea20000300800 */
[----:B------:R-:W-:-:S03]  /*242420*/  ISETP.LT.AND P6, PT, R18, UR4, !P4 ;  /* 0x0000000412007c0c */ /* 0x000fc6000e7c1270 */
[----:B------:R-:W2:Y:S01]  /*242430*/  LDL.LU.64 R26, [R1+0x1180] ;  /* 0x00118000011a7983 */ /* 0x000ea20000300a00 */
[----:B------:R-:W-:-:S03]  /*242440*/  PRMT R0, R37, 0x7772, RZ ;  /* 0x0000777225007816 */ /* 0x000fc600000000ff */
[----:B------:R-:W2:Y:S04]  /*242450*/  LDL.LU.64 R54, [R1+0x1178] ;  /* 0x0011780001367983 */ /* 0x000ea80000300a00 */
[----:B------:R-:W2:Y:S01]  /*242460*/  LDL.LU.64 R24, [R1+0x1168] ;  /* 0x0011680001187983 */ /* 0x000ea20000300a00 */
[----:B------:R-:W-:Y:S01]  /*242470*/  ULDC UR4, c[0x0][0x228] ;  /* 0x00008a0000047ab9 */ /* 0x000fe20000000800 */
[----:B------:R-:W-:Y:S01]  /*242480*/  ISETP.LT.AND P3, PT, R35, UR6, !P4 ;  /* 0x0000000623007c0c */ /* 0x000fe2000e761270 */
[----:B------:R-:W-:Y:S01]  /*242490*/  VIADD R2, R51, 0x79 ;  /* 0x0000007933027836 */ /* 0x000fe20000000000 */
[----:B------:R-:W-:Y:S01]  /*2424a0*/  ULDC UR6, c[0x0][0x228] ;  /* 0x00008a0000067ab9 */ /* 0x000fe20000000800 */
[----:B---3--:R1:W-:Y:S01]  /*2424b0*/  @P1 STG.E.U8 desc[UR28][R46.64], R0 ;  /* 0x000000002e001986 */ /* 0x0083e2000c10111c */
[----:B------:R-:W-:-:S02]  /*2424c0*/  ISETP.LT.AND P1, PT, R34, UR4, !P4 ;  /* 0x0000000422007c0c */ /* 0x000fc4000e721270 */
[----:B------:R-:W-:Y:S01]  /*2424d0*/  ISETP.GE.AND P0, PT, R2, UR17, PT ;  /* 0x0000001102007c0c */ /* 0x000fe2000bf06270 */
[----:B------:R-:W-:Y:S01]  /*2424e0*/  ULDC UR4, c[0x0][0x228] ;  /* 0x00008a0000047ab9 */ /* 0x000fe20000000800 */
[----:B-1----:R-:W3:Y:S04]  /*2424f0*/  LDL.LU.64 R46, [R1+0x1160] ;  /* 0x00116000012e7983 */ /* 0x002ee80000300a00 */
[----:B----4-:R1:W-:Y:S01]  /*242500*/  @P6 STG.E.U8 desc[UR28][R44.64], R4 ;  /* 0x000000042c006986 */ /* 0x0103e2000c10111c */
[C---:B------:R-:W-:Y:S02]  /*242510*/  PRMT R3, R32.reuse, 0x7770, RZ ;  /* 0x0000777020037816 */ /* 0x040fe400000000ff */
[C---:B------:R-:W-:Y:S02]  /*242520*/  PRMT R2, R32.reuse, 0x7771, RZ ;  /* 0x0000777120027816 */ /* 0x040fe400000000ff */
[----:B------:R-:W-:-:S02]  /*242530*/  PRMT R0, R32, 0x7772, RZ ;  /* 0x0000777220007816 */ /* 0x000fc400000000ff */
[----:B------:R-:W-:Y:S01]  /*242540*/  PRMT R5, R32, 0x7773, RZ ;  /* 0x0000777320057816 */ /* 0x000fe200000000ff */
[----:B-1----:R-:W4:Y:S04]  /*242550*/  LDL.LU.64 R44, [R1+0x1158] ;  /* 0x00115800012c7983 */ /* 0x002f280000300a00 */
[----:B------:R-:W4:Y:S04]  /*242560*/  LDL.LU R32, [R1+0x79c] ;  /* 0x00079c0001207983 */ /* 0x000f280000300800 */
[----:B------:R-:W4:Y:S04]  /*242570*/  LDL.LU.64 R56, [R1+0x1150] ;  /* 0x0011500001387983 */ /* 0x000f280000300a00 */
[----:B------:R1:W-:Y:S04]  /*242580*/  @P3 STG.E.U8 desc[UR28][R42.64], R3 ;  /* 0x000000032a003986 */ /* 0x0003e8000c10111c */
[----:B------:R-:W4:Y:S04]  /*242590*/  LDL.LU.64 R52, [R1+0x1148] ;  /* 0x0011480001347983 */ /* 0x000f280000300a00 */
[----:B-1----:R-:W4:Y:S04]  /*2425a0*/  LDL.LU.64 R42, [R1+0x1140] ;  /* 0x00114000012a7983 */ /* 0x002f280000300a00 */
[----:B--2---:R1:W-:Y:S04]  /*2425b0*/  @P1 STG.E.U8 desc[UR28][R38.64], R2 ;  /* 0x0000000226001986 */ /* 0x0043e8000c10111c */
[----:B-1----:R-:W2:Y:S01]  /*2425c0*/  LDL.LU.64 R38, [R1+0x1138] ;  /* 0x0011380001267983 */ /* 0x002ea20000300a00 */
[----:B------:R-:W-:Y:S01]  /*2425d0*/  ISETP.LT.AND P3, PT, R31, UR4, !P4 ;  /* 0x000000041f007c0c */ /* 0x000fe2000e761270 */
[----:B------:R-:W-:Y:S01]  /*2425e0*/  ULDC UR4, c[0x0][0x228] ;  /* 0x00008a0000047ab9 */ /* 0x000fe20000000800 */
[----:B------:R-:W-:-:S02]  /*2425f0*/  ISETP.LT.AND P4, PT, R29, UR6, !P4 ;  /* 0x000000061d007c0c */ /* 0x000fc4000e781270 */
[----:B------:R-:W-:Y:S01]  /*242600*/  ISETP.LT.AND P6, PT, R41, UR4, !P2 ;  /* 0x0000000429007c0c */ /* 0x000fe2000d7c1270 */
[----:B------:R-:W-:Y:S01]  /*242610*/  ULDC UR4, c[0x0][0x228] ;  /* 0x00008a0000047ab9 */ /* 0x000fe20000000800 */
[----:B------:R-:W-:Y:S02]  /*242620*/  ISETP.LT.AND P1, PT, R23, UR8, !P2 ;  /* 0x0000000817007c0c */ /* 0x000fe4000d721270 */
[C---:B------:R-:W-:Y:S02]  /*242630*/  PRMT R4, R33.reuse, 0x7770, RZ ;  /* 0x0000777021047816 */ /* 0x040fe400000000ff */
[C---:B------:R-:W-:Y:S02]  /*242640*/  PRMT R3, R33.reuse, 0x7771, RZ ;  /* 0x0000777121037816 */ /* 0x040fe400000000ff */
[C---:B------:R-:W-:Y:S02]  /*242650*/  PRMT R2, R33.reuse, 0x7772, RZ ;  /* 0x0000777221027816 */ /* 0x040fe400000000ff */
[----:B------:R-:W-:Y:S01]  /*242660*/  PRMT R6, R33, 0x7773, RZ ;  /* 0x0000777321067816 */ /* 0x000fe200000000ff */
[----:B------:R-:W-:Y:S01]  /*242670*/  ULDC UR6, c[0x0][0x228] ;  /* 0x00008a0000067ab9 */ /* 0x000fe20000000800 */
[----:B------:R-:W2:Y:S04]  /*242680*/  LDL.LU R33, [R1+0x78c] ;  /* 0x00078c0001217983 */ /* 0x000ea80000300800 */
[----:B------:R-:W-:Y:S01]  /*242690*/  @P3 STG.E.U8 desc[UR28][R26.64], R0 ;  /* 0x000000001a003986 */ /* 0x000fe2000c10111c */
[----:B------:R-:W-:-:S03]  /*2426a0*/  ISETP.LT.AND P3, PT, R16, UR4, !P2 ;  /* 0x0000000410007c0c */ /* 0x000fc6000d761270 */
[----:B------:R-:W-:Y:S01]  /*2426b0*/  @P4 STG.E.U8 desc[UR28][R54.64], R5 ;  /* 0x0000000536004986 */ /* 0x000fe2000c10111c */
[----:B------:R-:W-:-:S03]  /*2426c0*/  ULDC UR4, c[0x0][0x228] ;  /* 0x00008a0000047ab9 */ /* 0x000fc60000000800 */
[----:B------:R1:W-:Y:S01]  /*2426d0*/  @P6 STG.E.U8 desc[UR28][R24.64], R4 ;  /* 0x0000000418006986 */ /* 0x0003e2000c10111c */
[----:B------:R-:W-:-:S03]  /*2426e0*/  ISETP.LT.AND P4, PT, R40, UR4, !P2 ;  /* 0x0000000428007c0c */ /* 0x000fc6000d781270 */
[----:B---3--:R3:W-:Y:S01]  /*2426f0*/  @P1 STG.E.U8 desc[UR28][R46.64], R3 ;  /* 0x000000032e001986 */ /* 0x0087e2000c10111c */
[----:B------:R-:W-:Y:S01]  /*242700*/  ISETP.LT.AND P6, PT, R30, UR6, !P2 ;  /* 0x000000061e007c0c */ /* 0x000fe2000d7c1270 */
[----:B------:R-:W-:Y:S01]  /*242710*/  ULDC UR4, c[0x0][0x228] ;  /* 0x00008a0000047ab9 */ /* 0x000fe20000000800 */
[----:B------:R-:W-:Y:S01]  /*242720*/  ULDC UR6, c[0x0][0x228] ;  /* 0x00008a0000067ab9 */ /* 0x000fe20000000800 */
[----:B------:R-:W-:Y:S01]  /*242730*/  ISETP.LT.AND P1, PT, R36, UR4, !P2 ;  /* 0x0000000424007c0c */ /* 0x000fe2000d721270 */
[----:B------:R-:W-:Y:S01]  /*242740*/  ULDC UR4, c[0x0][0x228] ;  /* 0x00008a0000047ab9 */ /* 0x000fe20000000800 */
[----:B-1----:R-:W2:Y:S04]  /*242750*/  LDL.LU.64 R24, [R1+0x1130] ;  /* 0x0011300001187983 */ /* 0x002ea80000300a00 */
[----:B------:R-:W2:Y:S04]  /*242760*/  LDL.LU.64 R54, [R1+0x1128] ;  /* 0x0011280001367983 */ /* 0x000ea80000300a00 */
[----:B----4-:R1:W-:Y:S01]  /*242770*/  @P3 STG.E.U8 desc[UR28][R44.64], R2 ;  /* 0x000000022c003986 */ /* 0x0103e2000c10111c */
[----:B------:R-:W-:-:S02]  /*242780*/  ISETP.LT.AND P3, PT, R49, UR6, !P2 ;  /* 0x0000000631007c0c */ /* 0x000fc4000d761270 */
[C---:B---3--:R-:W-:Y:S02]  /*242790*/  PRMT R3, R32.reuse, 0x7770, RZ ;  /* 0x0000777020037816 */ /* 0x048fe400000000ff */
[C---:B------:R-:W-:Y:S01]  /*2427a0*/  PRMT R0, R32.reuse, 0x7772, RZ ;  /* 0x0000777220007816 */ /* 0x040fe200000000ff */
[----:B-1----:R-:W3:Y:S04]  /*2427b0*/  LDL.LU.64 R44, [R1+0x1120] ;  /* 0x00112000012c7983 */ /* 0x002ee80000300a00 */
[----:B------:R-:W4:Y:S01]  /*2427c0*/  LDL.LU.64 R46, [R1+0x1118] ;  /* 0x00111800012e7983 */ /* 0x000f220000300a00 */
[C---:B------:R-:W-:Y:S02]  /*2427d0*/  PRMT R2, R32.reuse, 0x7771, RZ ;  /* 0x0000777120027816 */ /* 0x040fe400000000ff */
[----:B------:R-:W-:Y:S01]  /*2427e0*/  PRMT R4, R32, 0x7773, RZ ;  /* 0x0000777320047816 */ /* 0x000fe200000000ff */
[----:B------:R-:W-:Y:S04]  /*2427f0*/  @P4 STG.E.U8 desc[UR28][R56.64], R6 ;  /* 0x0000000638004986 */ /* 0x000fe8000c10111c */
[----:B------:R-:W4:Y:S04]  /*242800*/  LDL.LU R32, [R1+0x77c] ;  /* 0x00077c0001207983 */ /* 0x000f280000300800 */
[----:B------:R-:W-:Y:S04]  /*242810*/  @P6 STG.E.U8 desc[UR28][R52.64], R3 ;  /* 0x0000000334006986 */ /* 0x000fe8000c10111c */
[----:B------:R1:W-:Y:S01]  /*242820*/  @P1 STG.E.U8 desc[UR28][R42.64], R2 ;  /* 0x000000022a001986 */ /* 0x0003e2000c10111c */
[----:B------:R-:W-:-:S03]  /*242830*/  ULDC UR6, c[0x0][0x228] ;  /* 0x00008a0000067ab9 */ /* 0x000fc60000000800 */
        /* <DEDUP_REMOVED lines=8> */
[C---:B------:R-:W-:Y:S02]  /*2428c0*/  PRMT R0, R33.reuse, 0x7770, RZ ;  /* 0x0000777021007816 */ /* 0x040fe400000000ff */
[----:B------:R-:W-:Y:S02]  /*2428d0*/  ISETP.LT.AND P4, PT, R20, UR4, !P2 ;  /* 0x0000000414007c0c */ /* 0x000fe4000d781270 */
[C---:B------:R-:W-:Y:S01]  /*2428e0*/  PRMT R2, R33.reuse, 0x7771, RZ ;  /* 0x0000777121027816 */ /* 0x040fe200000000ff */
[----:B------:R-:W-:Y:S01]  /*2428f0*/  ULDC UR4, c[0x0][0x228] ;  /* 0x00008a0000047ab9 */ /* 0x000fe20000000800 */
[C---:B------:R-:W-:Y:S02]  /*242900*/  PRMT R3, R33.reuse, 0x7772, RZ ;  /* 0x0000777221037816 */ /* 0x040fe400000000ff */
[----:B------:R-:W-:Y:S01]  /*242910*/  PRMT R5, R33, 0x7773, RZ ;  /* 0x0000777321057816 */ /* 0x000fe200000000ff */
[----:B------:R-:W-:Y:S01]  /*242920*/  ULDC UR6, c[0x0][0x228] ;  /* 0x00008a0000067ab9 */ /* 0x000fe20000000800 */
[----:B------:R1:W-:Y:S01]  /*242930*/  @P1 STG.E.U8 desc[UR28][R24.64], R4 ;  /* 0x0000000418001986 */ /* 0x0003e2000c10111c */
[----:B------:R-:W-:-:S03]  /*242940*/  ISETP.LT.AND P1, PT, R18, UR4, !P2 ;  /* 0x0000000412007c0c */ /* 0x000fc6000d721270 */
[----:B------:R0:W-:Y:S01]  /*242950*/  @P6 STG.E.U8 desc[UR28][R54.64], R0 ;  /* 0x0000000036006986 */ /* 0x0001e2000c10111c */
[----:B------:R-:W-:Y:S02]  /*242960*/  ULDC UR4, c[0x0][0x228] ;  /* 0x00008a0000047ab9 */ /* 0x000fe40000000800 */
[----:B------:R-:W-:Y:S01]  /*242970*/  ISETP.LT.AND P6, PT, R35, UR4, !P2 ;  /* 0x0000000423007c0c */ /* 0x000fe2000d7c1270 */
[----:B------:R-:W-:Y:S01]  /*242980*/  ULDC UR4, c[0x0][0x228] ;  /* 0x00008a0000047ab9 */ /* 0x000fe20000000800 */
[----:B-1----:R-:W2:Y:S04]  /*242990*/  LDL.LU.64 R24, [R1+0x1108] ;  /* 0x0011080001187983 */ /* 0x002ea80000300a00 */
[----:B------:R-:W2:Y:S04]  /*2429a0*/  LDL.LU.64 R52, [R1+0x10f8] ;  /* 0x0010f80001347983 */ /* 0x000ea80000300a00 */
[----:B------:R-:W2:Y:S01]  /*2429b0*/  LDL.LU R37, [R1+0x6e0] ;  /* 0x0006e00001257983 */ /* 0x000ea20000300800 */
[----:B0-----:R-:W-:-:S03]  /*2429c0*/  VIADD R0, R51, 0x7a ;  /* 0x0000007a33007836 */ /* 0x001fc60000000000 */
[----:B---3--:R0:W-:Y:S04]  /*2429d0*/  @P3 STG.E.U8 desc[UR28][R44.64], R2 ;  /* 0x000000022c003986 */ /* 0x0081e8000c10111c */
[----:B----4-:R1:W-:Y:S04]  /*2429e0*/  @P4 STG.E.U8 desc[UR28][R46.64], R3 ;  /* 0x000000032e004986 */ /* 0x0103e8000c10111c */
[----:B0-----:R-:W3:Y:S04]  /*2429f0*/  LDL.LU.64 R44, [R1+0x10f0] ;  /* 0x0010f000012c7983 */ /* 0x001ee80000300a00 */
[----:B-1----:R-:W4:Y:S01]  /*242a00*/  LDL.LU.64 R46, [R1+0x10e8] ;  /* 0x0010e800012e7983 */ /* 0x002f220000300a00 */
[----:B------:R-:W-:-:S03]  /*242a10*/  PRMT R2, R32, 0x7770, RZ ;  /* 0x0000777020027816 */ /* 0x000fc600000000ff */
[----:B------:R-:W4:Y:S01]  /*242a20*/  LDL.LU.64 R56, [R1+0x10e0] ;  /* 0x0010e00001387983 */ /* 0x000f220000300a00 */
[----:B------:R-:W-:-:S03]  /*242a30*/  PRMT R3, R32, 0x7773, RZ ;  /* 0x0000777320037816 */ /* 0x000fc600000000ff */
[----:B------:R-:W-:Y:S01]  /*242a40*/  @P1 STG.E.U8 desc[UR28][R42.64], R5 ;  /* 0x000000052a001986 */ /* 0x000fe2000c10111c */
[----:B------:R-:W-:Y:S02]  /*242a50*/  ISETP.GE.AND P1, PT, R0, UR15, PT ;  /* 0x0000000f00007c0c */ /* 0x000fe4000bf26270 */
[C---:B------:R-:W-:Y:S01]  /*242a60*/  PRMT R0, R32.reuse, 0x7772, RZ ;  /* 0x0000777220007816 */ /* 0x040fe200000000ff */
[----:B--2---:R0:W-:Y:S04]  /*242a70*/  @P6 STG.E.U8 desc[UR28][R38.64], R2 ;  /* 0x0000000226006986 */ /* 0x0041e8000c10111c */
[----:B0-----:R-:W2:Y:S04]  /*242a80*/  LDL.LU.64 R38, [R1+0x10d8] ;  /* 0x0010d80001267983 */ /* 0x001ea80000300a00 */
[----:B------:R-:W2:Y:S01]  /*242a90*/  LDL.LU R42, [R1+0x6c0] ;  /* 0x0006c000012a7983 */ /* 0x000ea20000300800 */
[----:B------:R-:W-:-:S03]  /*242aa0*/  PRMT R2, R32, 0x7771, RZ ;  /* 0x0000777120027816 */ /* 0x000fc600000000ff */
[----:B------:R-:W2:Y:S01]  /*242ab0*/  LDL.LU.64 R32, [R1+0x10d0] ;  /* 0x0010d00001207983 */ /* 0x000ea20000300a00 */
[----:B------:R-:W-:Y:S02]  /*242ac0*/  ISETP.LT.AND P3, PT, R34, UR4, !P2 ;  /* 0x0000000422007c0c */ /* 0x000fe4000d761270 */
[----:B------:R-:W-:Y:S01]  /*242ad0*/  ISETP.LT.AND P4, PT, R31, UR6, !P2 ;  /* 0x000000061f007c0c */ /* 0x000fe2000d781270 */
[----:B------:R-:W-:Y:S01]  /*242ae0*/  ULDC UR4, c[0x0][0x228] ;  /* 0x00008a0000047ab9 */ /* 0x000fe20000000800 */
[----:B------:R-:W-:Y:S01]  /*242af0*/  ULDC UR6, c[0x0][0x228] ;  /* 0x00008a0000067ab9 */ /* 0x000fe20000000800 */
[----:B------:R-:W-:Y:S02]  /*242b00*/  ISETP.LT.AND P2, PT, R29, UR4, !P2 ;  /* 0x000000041d007c0c */ /* 0x000fe4000d741270 */
[----:B------:R-:W-:Y:S01]  /*242b10*/  ISETP.LT.AND P6, PT, R41, UR6, !P5 ;  /* 0x0000000629007c0c */ /* 0x000fe2000efc1270 */
[----:B------:R-:W-:Y:S01]  /*242b20*/  ULDC UR4, c[0x0][0x228] ;  /* 0x00008a0000047ab9 */ /* 0x000fe20000000800 */
[----:B------:R-:W-:-:S04]  /*242b30*/  ULDC UR6, c[0x0][0x228] ;  /* 0x00008a0000067ab9 */ /* 0x000fc80000000800 */
[----:B------:R0:W-:Y:S04]  /*242b40*/  @P3 STG.E.U8 desc[UR28][R24.64], R2 ;  /* 0x0000000218003986 */ /* 0x0001e8000c10111c */
[----:B------:R1:W-:Y:S01]  /*242b50*/  @P4 STG.E.U8 desc[UR28][R52.64], R0 ;  /* 0x0000000034004986 */ /* 0x0003e2000c10111c */
[----:B------:R-:W-:Y:S01]  /*242b60*/  ISETP.LT.AND P4, PT, R23, UR4, !P5 ;  /* 0x0000000417007c0c */ /* 0x000fe2000ef81270 */
[----:B------:R-:W-:Y:S01]  /*242b70*/  ULDC UR4, c[0x0][0x228] ;  /* 0x00008a0000047ab9 */ /* 0x000fe20000000800 */
[----:B------:R-:W-:Y:S01]  /*242b80*/  ISETP.LT.AND P3, PT, R16, UR6, !P5 ;  /* 0x0000000610007c0c */ /* 0x000fe2000ef61270 */
[----:B------:R-:W-:Y:S01]  /*242b90*/  ULDC UR6, c[0x0][0x228] ;  /* 0x00008a0000067ab9 */ /* 0x000fe20000000800 */
[----:B0-----:R-:W2:Y:S01]  /*242ba0*/  LDL.LU.64 R24, [R1+0x10c8] ;  /* 0x0010c80001187983 */ /* 0x001ea20000300a00 */
[----:B-1----:R-:W-:-:S02]  /*242bb0*/  PRMT R0, R37, 0x7770, RZ ;  /* 0x0000777025007816 */ /* 0x002fc400000000ff */
[----:B------:R-:W-:Y:S01]  /*242bc0*/  PRMT R2, R37, 0x7772, RZ ;  /* 0x0000777225027816 */ /* 0x000fe200000000ff */
[----:B---3--:R0:W-:Y:S04]  /*242bd0*/  @P2 STG.E.U8 desc[UR28][R44.64], R3 ;  /* 0x000000032c002986 */ /* 0x0081e8000c10111c */
[----:B----4-:R1:W-:Y:S01]  /*242be0*/  @P6 STG.E.U8 desc[UR28][R46.64], R0 ;  /* 0x000000002e006986 */ /* 0x0103e2000c10111c */
[----:B------:R-:W-:-:S03]  /*242bf0*/  ISETP.LT.AND P6, PT, R40, UR4, !P5 ;  /* 0x0000000428007c0c */ /* 0x000fc6000efc1270 */
[----:B0-----:R-:W3:Y:S04]  /*242c00*/  LDL.LU.64 R44, [R1+0x10c0] ;  /* 0x0010c000012c7983 */ /* 0x001ee80000300a00 */
[----:B------:R-:W4:Y:S04]  /*242c10*/  LDL.LU.64 R54, [R1+0x10b8] ;  /* 0x0010b80001367983 */ /* 0x000f280000300a00 */
[----:B------:R-:W4:Y:S04]  /*242c20*/  LDL.LU.64 R52, [R1+0x10b0] ;  /* 0x0010b00001347983 */ /* 0x000f280000300a00 */
[----:B-1----:R-:W4:Y:S01]  /*242c30*/  LDL.LU.64 R46, [R1+0x10a8] ;  /* 0x0010a800012e7983 */ /* 0x002f220000300a00 */
[----:B------:R-:W-:-:S03]  /*242c40*/  PRMT R0, R37, 0x7771, RZ ;  /* 0x0000777125007816 */ /* 0x000fc600000000ff */
[----:B------:R-:W4:Y:S01]  /*242c50*/  LDL.LU R43, [R1+0x6b0] ;  /* 0x0006b000012b7983 */ /* 0x000f220000300800 */
[----:B------:R-:W-:Y:S01]  /*242c60*/  ISETP.LT.AND P2, PT, R30, UR6, !P5 ;  /* 0x000000061e007c0c */ /* 0x000fe2000ef41270 */
[----:B------:R-:W-:Y:S01]  /*242c70*/  ULDC UR4, c[0x0][0x228] ;  /* 0x00008a0000047ab9 */ /* 0x000fe20000000800 */
[----:B------:R-:W-:Y:S01]  /*242c80*/  ULDC UR6, c[0x0][0x228] ;  /* 0x00008a0000067ab9 */ /* 0x000fe20000000800 */
[----:B------:R0:W-:Y:S02]  /*242c90*/  @P4 STG.E.U8 desc[UR28][R56.64], R0 ;  /* 0x0000000038004986 */ /* 0x0001e4000c10111c */
[----:B0-----:R-:W-:Y:S02]  /*242ca0*/  PRMT R0, R37, 0x7773, RZ ;  /* 0x0000777325007816 */ /* 0x001fe400000000ff */
[----:B--2---:R0:W-:Y:S04]  /*242cb0*/  @P3 STG.E.U8 desc[UR28][R38.64], R2 ;  /* 0x0000000226003986 */ /* 0x0041e8000c10111c */
[----:B------:R1:W-:Y:S04]  /*242cc0*/  @P6 STG.E.U8 desc[UR28][R32.64], R0 ;  /* 0x0000000020006986 */ /* 0x0003e8000c10111c */
[----:B0-----:R-:W2:Y:S04]  /*242cd0*/  LDL.LU.64 R38, [R1+0x10a0] ;  /* 0x0010a00001267983 */ /* 0x001ea80000300a00 */
[----:B-1----:R-:W2:Y:S01]  /*242ce0*/  LDL.LU.64 R32, [R1+0x1090] ;  /* 0x0010900001207983 */ /* 0x002ea20000300a00 */
[----:B------:R-:W-:-:S02]  /*242cf0*/  ISETP.LT.AND P4, PT, R36, UR4, !P5 ;  /* 0x0000000424007c0c */ /* 0x000fc4000ef81270 */
[----:B------:R-:W-:Y:S02]  /*242d00*/  ISETP.LT.AND P3, PT, R49, UR6, !P5 ;  /* 0x0000000631007c0c */ /* 0x000fe4000ef61270 */
[C---:B------:R-:W-:Y:S01]  /*242d10*/  PRMT R2, R42.reuse, 0x7770, RZ ;  /* 0x000077702a027816 */ /* 0x040fe200000000ff */
[----:B------:R-:W-:Y:S01]  /*242d20*/  ULDC UR4, c[0x0][0x228] ;  /* 0x00008a0000047ab9 */ /* 0x000fe20000000800 */
[----:B------:R-:W-:Y:S01]  /*242d30*/  PRMT R0, R42, 0x7771, RZ ;  /* 0x000077712a007816 */ /* 0x000fe200000000ff */
[----:B------:R-:W-:Y:S01]  /*242d40*/  ULDC UR6, c[0x0][0x228] ;  /* 0x00008a0000067ab9 */ /* 0x000fe20000000800 */
[----:B------:R-:W-:Y:S01]  /*242d50*/  ISETP.LT.AND P6, PT, R48, UR4, !P5 ;  /* 0x0000000430007c0c */ /* 0x000fe2000efc1270 */
[----:B------:R-:W2:Y:S01]  /*242d60*/  LDL.LU R37, [R1+0x690] ;  /* 0x0006900001257983 */ /* 0x000ea20000300800 */
[----:B------:R-:W-:-:S03]  /*242d70*/  ULDC UR4, c[0x0][0x228] ;  /* 0x00008a0000047ab9 */ /* 0x000fc60000000800 */
[----:B------:R0:W-:Y:S01]  /*242d80*/  @P2 STG.E.U8 desc[UR28][R24.64], R2 ;  /* 0x0000000218002986 */ /* 0x0001e2000c10111c */
[----:B------:R-:W-:Y:S01]  /*242d90*/  ISETP.LT.AND P2, PT, R22, UR6, !P5 ;  /* 0x0000000616007c0c */ /* 0x000fe2000ef41270 */
[----:B------:R-:W-:Y:S01]  /*242da0*/  ULDC UR6, c[0x0][0x228] ;  /* 0x00008a0000067ab9 */ /* 0x000fe20000000800 */
[----:B0-----:R-:W-:Y:S01]  /*242db0*/  PRMT R2, R42, 0x7772, RZ ;  /* 0x000077722a027816 */ /* 0x001fe200000000ff */
[----:B------:R-:W2:Y:S04]  /*242dc0*/  LDL.LU.64 R24, [R1+0x1098] ;  /* 0x0010980001187983 */ /* 0x000ea80000300a00 */
[----:B---3--:R0:W-:Y:S01]  /*242dd0*/  @P4 STG.E.U8 desc[UR28][R44.64], R0 ;  /* 0x000000002c004986 */ /* 0x0081e2000c10111c */
[----:B------:R-:W-:Y:S01]  /*242de0*/  ISETP.LT.AND P4, PT, R21, UR4, !P5 ;  /* 0x0000000415007c0c */ /* 0x000fe2000ef81270 */
[----:B------:R-:W-:-:S02]  /*242df0*/  ULDC UR4, c[0x0][0x228] ;  /* 0x00008a0000047ab9 */ /* 0x000fc40000000800 */
[----:B----4-:R1:W-:Y:S01]  /*242e00*/  @P3 STG.E.U8 desc[UR28][R54.64], R2 ;  /* 0x0000000236003986 */ /* 0x0103e2000c10111c */
[----:B------:R-:W-:Y:S01]  /*242e10*/  ISETP.LT.AND P3, PT, R20, UR4, !P5 ;  /* 0x0000000414007c0c */ /* 0x000fe2000ef61270 */
[----:B------:R-:W-:Y:S02]  /*242e20*/  ULDC UR4, c[0x0][0x228] ;  /* 0x00008a0000047ab9 */ /* 0x000fe40000000800 */
[----:B0-----:R-:W3:Y:S01]  /*242e30*/  LDL.LU.64 R44, [R1+0x1078] ;  /* 0x00107800012c7983 */ /* 0x001ee20000300a00 */
[----:B------:R-:W-:Y:S02]  /*242e40*/  PRMT R0, R42, 0x7773, RZ ;  /* 0x000077732a007816 */ /* 0x000fe400000000ff */
[----:B-1----:R-:W-:-:S03]  /*242e50*/  PRMT R2, R43, 0x7770, RZ ;  /* 0x000077702b027816 */ /* 0x002fc600000000ff */
[----:B------:R0:W-:Y:S04]  /*242e60*/  @P6 STG.E.U8 desc[UR28][R52.64], R0 ;  /* 0x0000000034006986 */ /* 0x0001e8000c10111c */
[----:B------:R1:W-:Y:S04]  /*242e70*/  @P2 STG.E.U8 desc[UR28][R46.64], R2 ;  /* 0x000000022e002986 */ /* 0x0003e8000c10111c */
[----:B0-----:R-:W4:Y:S01]  /*242e80*/  LDL.LU.64 R52, [R1+0x1088] ;  /* 0x0010880001347983 */ /* 0x001f220000300a00 */
[----:B------:R-:W-:-:S03]  /*242e90*/  PRMT R0, R43, 0x7771, RZ ;  /* 0x000077712b007816 */ /* 0x000fc600000000ff */
[----:B-1----:R-:W4:Y:S01]  /*242ea0*/  LDL.LU.64 R46, [R1+0x1070] ;  /* 0x00107000012e7983 */ /* 0x002f220000300a00 */
[----:B------:R-:W-:-:S03]  /*242eb0*/  PRMT R2, R43, 0x7772, RZ ;  /* 0x000077722b027816 */ /* 0x000fc600000000ff */
[----:B------:R-:W4:Y:S04]  /*242ec0*/  LDL.LU R42, [R1+0x680] ;  /* 0x00068000012a7983 */ /* 0x000f280000300800 */
[----:B--2---:R0:W-:Y:S04]  /*242ed0*/  @P4 STG.E.U8 desc[UR28][R38.64], R0 ;  /* 0x0000000026004986 */ /* 0x0041e8000c10111c */
[----:B------:R1:W-:Y:S04]  /*242ee0*/  @P3 STG.E.U8 desc[UR28][R32.64], R2 ;  /* 0x0000000220003986 */ /* 0x0003e8000c10111c */
[----:B0-----:R-:W2:Y:S04]  /*242ef0*/  LDL.LU.64 R38, [R1+0x1080] ;  /* 0x0010800001267983 */ /* 0x001ea80000300a00 */
[----:B-1----:R-:W2:Y:S01]  /*242f00*/  LDL.LU.64 R32, [R1+0x1058] ;  /* 0x0010580001207983 */ /* 0x002ea20000300a00 */
[----:B------:R-:W-:-:S02]  /*242f10*/  ISETP.LT.AND P2, PT, R18, UR4, !P5 ;  /* 0x0000000412007c0c */ /* 0x000fc4000ef41270 */
[----:B------:R-:W-:Y:S01]  /*242f20*/  ISETP.LT.AND P4, PT, R35, UR6, !P5 ;  /* 0x0000000623007c0c */ /* 0x000fe2000ef81270 */
[----:B------:R-:W-:Y:S01]  /*242f30*/  ULDC UR4, c[0x0][0x228] ;  /* 0x00008a0000047ab9 */ /* 0x000fe20000000800 */
[----:B------:R-:W-:Y:S01]  /*242f40*/  ULDC UR6, c[0x0][0x228] ;  /* 0x00008a0000067ab9 */ /* 0x000fe20000000800 */
[----:B------:R-:W-:Y:S02]  /*242f50*/  ISETP.LT.AND P6, PT, R34, UR4, !P5 ;  /* 0x0000000422007c0c */ /* 0x000fe4000efc1270 */
[----:B------:R-:W-:Y:S01]  /*242f60*/  PRMT R2, R43, 0x7773, RZ ;  /* 0x000077732b027816 */ /* 0x000fe200000000ff */
[----:B------:R-:W-:Y:S01]  /*242f70*/  VIADD R0, R51, 0x7b ;  /* 0x0000007b33007836 */ /* 0x000fe20000000000 */
[----:B------:R-:W-:Y:S02]  /*242f80*/  ISETP.LT.AND P3, PT, R31, UR6, !P5 ;  /* 0x000000061f007c0c */ /* 0x000fe4000ef61270 */
[----:B------:R-:W-:Y:S01]  /*242f90*/  PRMT R3, R37, 0x7770, RZ ;  /* 0x0000777025037816 */ /* 0x000fe200000000ff */
[----:B------:R-:W-:Y:S01]  /*242fa0*/  ULDC UR4, c[0x0][0x228] ;  /* 0x00008a0000047ab9 */ /* 0x000fe20000000800 */
[----:B------:R-:W-:Y:S01]  /*242fb0*/  ULDC UR6, c[0x0][0x228] ;  /* 0x00008a0000067ab9 */ /* 0x000fe20000000800 */
[----:B------:R-:W2:Y:S04]  /*242fc0*/  LDL.LU.64 R26, [R1+0x1068] ;  /* 0x00106800011a7983 */ /* 0x000ea80000300a00 */
[----:B------:R0:W-:Y:S01]  /*242fd0*/  @P2 STG.E.U8 desc[UR28][R24.64], R2 ;  /* 0x0000000218002986 */ /* 0x0001e2000c10111c */
[----:B------:R-:W-:-:S02]  /*242fe0*/  ISETP.GE.AND P2, PT, R0, UR13, PT ;  /* 0x0000000d00007c0c */ /* 0x000fc4000bf46270 */
[----:B------:R-:W-:Y:S02]  /*242ff0*/  ISETP.LT.AND P5, PT, R29, UR4, !P5 ;  /* 0x000000041d007c0c */ /* 0x000fe4000efa1270 */
[C---:B------:R-:W-:Y:S01]  /*243000*/  PRMT R0, R37.reuse, 0x7771, RZ ;  /* 0x0000777125007816 */ /* 0x040fe200000000ff */
[----:B------:R-:W-:Y:S01]  /*243010*/  ULDC UR4, c[0x0][0x228] ;  /* 0x00008a0000047ab9 */ /* 0x000fe20000000800 */
[----:B0-----:R-:W-:Y:S01]  /*243020*/  PRMT R2, R37, 0x7772, RZ ;  /* 0x0000777225027816 */ /* 0x001fe200000000ff */
[----:B---3--:R0:W-:Y:S01]  /*243030*/  @P4 STG.E.U8 desc[UR28][R44.64], R3 ;  /* 0x000000032c004986 */ /* 0x0081e2000c10111c */
[----:B------:R-:W-:Y:S01]  /*243040*/  ISETP.LT.AND P4, PT, R41, UR6, !P0 ;  /* 0x0000000629007c0c */ /* 0x000fe2000c781270 */
[----:B------:R-:W-:Y:S02]  /*243050*/  ULDC UR6, c[0x0][0x228] ;  /* 0x00008a0000067ab9 */ /* 0x000fe40000000800 */
[----:B0-----:R-:W3:Y:S04]  /*243060*/  LDL.LU.64 R44, [R1+0x1048] ;  /* 0x00104800012c7983 */ /* 0x001ee80000300a00 */
[----:B------:R-:W3:Y:S04]  /*243070*/  LDL.LU R24, [R1+0x670] ;  /* 0x0006700001187983 */ /* 0x000ee80000300800 */
[----:B------:R-:W3:Y:S04]  /*243080*/  LDL.LU.64 R56, [R1+0x1060] ;  /* 0x0010600001387983 */ /* 0x000ee80000300a00 */
[----:B----4-:R0:W-:Y:S04]  /*243090*/  @P6 STG.E.U8 desc[UR28][R52.64], R0 ;  /* 0x0000000034006986 */ /* 0x0101e8000c10111c */
[----:B------:R1:W-:Y:S04]  /*2430a0*/  @P3 STG.E.U8 desc[UR28][R46.64], R2 ;  /* 0x000000022e003986 */ /* 0x0003e8000c10111c */
[----:B0-----:R-:W4:Y:S01]  /*2430b0*/  LDL.LU.64 R52, [R1+0x1040] ;  /* 0x0010400001347983 */ /* 0x001f220000300a00 */
[----:B------:R-:W-:-:S02]  /*2430c0*/  PRMT R0, R37, 0x7773, RZ ;  /* 0x0000777325007816 */ /* 0x000fc400000000ff */
[----:B-1----:R-:W-:Y:S01]  /*2430d0*/  PRMT R2, R42, 0x7770, RZ ;  /* 0x000077702a027816 */ /* 0x002fe200000000ff */
[----:B------:R-:W4:Y:S04]  /*2430e0*/  LDL.LU.64 R46, [R1+0x1050] ;  /* 0x00105000012e7983 */ /* 0x000f280000300a00 */
[----:B------:R-:W4:Y:S04]  /*2430f0*/  LDL.LU.64 R54, [R1+0x1038] ;  /* 0x0010380001367983 */ /* 0x000f280000300a00 */
[----:B--2---:R0:W-:Y:S04]  /*243100*/  @P5 STG.E.U8 desc[UR28][R38.64], R0 ;  /* 0x0000000026005986 */ /* 0x0041e8000c10111c */
[----:B------:R1:W-:Y:S04]  /*243110*/  @P4 STG.E.U8 desc[UR28][R32.64], R2 ;  /* 0x0000000220004986 */ /* 0x0003e8000c10111c */
[----:B0-----:R-:W2:Y:S04]  /*243120*/  LDL.LU.64 R38, [R1+0x1030] ;  /* 0x0010300001267983 */ /* 0x001ea80000300a00 */
[----:B-1----:R-:W2:Y:S04]  /*243130*/  LDL.LU.64 R32, [R1+0x1028] ;  /* 0x0010280001207983 */ /* 0x002ea80000300a00 */
[----:B------:R-:W2:Y:S01]  /*243140*/  LDL.LU R37, [R1+0x6a0] ;  /* 0x0006a00001257983 */ /* 0x000ea20000300800 */
[----:B------:R-:W-:-:S02]  /*243150*/  ISETP.LT.AND P6, PT, R23, UR4, !P0 ;  /* 0x0000000417007c0c */ /* 0x000fc4000c7c1270 */
[----:B------:R-:W-:Y:S01]  /*243160*/  ISETP.LT.AND P3, PT, R16, UR6, !P0 ;  /* 0x0000000610007c0c */ /* 0x000fe2000c761270 */
[----:B------:R-:W-:Y:S01]  /*243170*/  ULDC UR4, c[0x0][0x228] ;  /* 0x00008a0000047ab9 */ /* 0x000fe20000000800 */
[----:B------:R-:W-:Y:S01]  /*243180*/  ULDC UR6, c[0x0][0x228] ;  /* 0x00008a0000067ab9 */ /* 0x000fe20000000800 */
[----:B------:R-:W-:Y:S02]  /*243190*/  ISETP.LT.AND P5, PT, R40, UR4, !P0 ;  /* 0x0000000428007c0c */ /* 0x000fe4000c7a1270 */
[----:B------:R-:W-:Y:S02]  /*2431a0*/  ISETP.LT.AND P4, PT, R30, UR6, !P0 ;  /* 0x000000061e007c0c */ /* 0x000fe4000c781270 */
[C---:B------:R-:W-:Y:S02]  /*2431b0*/  PRMT R0, R42.reuse, 0x7771, RZ ;  /* 0x000077712a007816 */ /* 0x040fe400000000ff */
[----:B------:R-:W-:Y:S01]  /*2431c0*/  PRMT R2, R42, 0x7772, RZ ;  /* 0x000077722a027816 */ /* 0x000fe200000000ff */
[----:B------:R-:W-:Y:S01]  /*2431d0*/  ULDC UR4, c[0x0][0x228] ;  /* 0x00008a0000047ab9 */ /* 0x000fe20000000800 */
[----:B------:R-:W-:Y:S01]  /*2431e0*/  ULDC UR6, c[0x0][0x228] ;  /* 0x00008a0000067ab9 */ /* 0x000fe20000000800 */
[----:B------:R0:W-:Y:S01]  /*2431f0*/  @P6 STG.E.U8 desc[UR28][R26.64], R0 ;  /* 0x000000001a006986 */ /* 0x0001e2000c10111c */
[----:B------:R-:W-:Y:S01]  /*243200*/  ISETP.LT.AND P6, PT, R36, UR4, !P0 ;  /* 0x0000000424007c0c */ /* 0x000fe2000c7c1270 */
[----:B------:R-:W-:Y:S01]  /*243210*/  ULDC UR4, c[0x0][0x228] ;  /* 0x00008a0000047ab9 */ /* 0x000fe20000000800 */
[----:B0-----:R-:W-:Y:S01]  /*243220*/  PRMT R0, R42, 0x7773, RZ ;  /* 0x000077732a007816 */ /* 0x001fe200000000ff */
[----:B---3--:R0:W-:Y:S01]  /*243230*/  @P3 STG.E.U8 desc[UR28][R44.64], R2 ;  /* 0x000000022c003986 */ /* 0x0081e2000c10111c */
[----:B------:R-:W-:-:S03]  /*243240*/  ISETP.LT.AND P3, PT, R49, UR6, !P0 ;  /* 0x0000000631007c0c */ /* 0x000fc6000c761270 */
[----:B------:R1:W-:Y:S01]  /*243250*/  @P5 STG.E.U8 desc[UR28][R56.64], R0 ;  /* 0x0000000038005986 */ /* 0x0003e2000c10111c */
[----:B------:R-:W-:Y:S01]  /*243260*/  ULDC UR6, c[0x0][0x228] ;  /* 0x00008a0000067ab9 */ /* 0x000fe20000000800 */
[----:B------:R-:W-:Y:S01]  /*243270*/  ISETP.LT.AND P5, PT, R48, UR4, !P0 ;  /* 0x0000000430007c0c */ /* 0x000fe2000c7a1270 */
[----:B------:R-:W-:Y:S01]  /*243280*/  ULDC UR4, c[0x0][0x228] ;  /* 0x00008a0000047ab9 */ /* 0x000fe20000000800 */
[C---:B0-----:R-:W-:Y:S01]  /*243290*/  PRMT R2, R24.reuse, 0x7770, RZ ;  /* 0x0000777018027816 */ /* 0x041fe200000000ff */
[----:B------:R-:W3:Y:S04]  /*2432a0*/  LDL.LU.64 R44, [R1+0x1020] ;  /* 0x00102000012c7983 */ /* 0x000ee80000300a00 */
[----:B------:R-:W3:Y:S01]  /*2432b0*/  LDL.LU.64 R42, [R1+0x1010] ;  /* 0x00101000012a7983 */ /* 0x000ee20000300a00 */
[----:B-1----:R-:W-:-:S03]  /*2432c0*/  PRMT R0, R24, 0x7771, RZ ;  /* 0x0000777118007816 */ /* 0x002fc600000000ff */
[----:B----4-:R0:W-:Y:S01]  /*2432d0*/  @P4 STG.E.U8 desc[UR28][R52.64], R2 ;  /* 0x0000000234004986 */ /* 0x0101e2000c10111c */
[----:B------:R-:W-:-:S03]  /*2432e0*/  ISETP.LT.AND P4, PT, R22, UR6, !P0 ;  /* 0x0000000616007c0c */ /* 0x000fc6000c781270 */
[----:B------:R1:W-:Y:S01]  /*2432f0*/  @P6 STG.E.U8 desc[UR28][R46.64], R0 ;  /* 0x000000002e006986 */ /* 0x0003e2000c10111c */
[----:B------:R-:W-:Y:S01]  /*243300*/  ULDC UR6, c[0x0][0x228] ;  /* 0x00008a0000067ab9 */ /* 0x000fe20000000800 */
[C---:B0-----:R-:W-:Y:S02]  /*243310*/  PRMT R2, R24.reuse, 0x7772, RZ ;  /* 0x0000777218027816 */ /* 0x041fe400000000ff */
[----:B------:R-:W4:Y:S01]  /*243320*/  LDL.LU.64 R52, [R1+0x1018] ;  /* 0x0010180001347983 */ /* 0x000f220000300a00 */
[----:B-1----:R-:W-:-:S03]  /*243330*/  PRMT R0, R24, 0x7773, RZ ;  /* 0x0000777318007816 */ /* 0x002fc600000000ff */
[----:B------:R-:W4:Y:S04]  /*243340*/  LDL.LU.64 R46, [R1+0x1008] ;  /* 0x00100800012e7983 */ /* 0x000f280000300a00 */
[----:B------:R0:W-:Y:S04]  /*243350*/  @P3 STG.E.U8 desc[UR28][R54.64], R2 ;  /* 0x0000000236003986 */ /* 0x0001e8000c10111c */
[----:B--2---:R-:W-:Y:S01]  /*243360*/  @P5 STG.E.U8 desc[UR28][R38.64], R0 ;  /* 0x0000000026005986 */ /* 0x004fe2000c10111c */
[----:B0-----:R-:W-:-:S05]  /*243370*/  PRMT R2, R37, 0x7770, RZ ;  /* 0x0000777025027816 */ /* 0x001fca00000000ff */
[----:B------:R0:W-:Y:S04]  /*243380*/  @P4 STG.E.U8 desc[UR28][R32.64], R2 ;  /* 0x0000000220004986 */ /* 0x0001e8000c10111c */
[----:B0-----:R-:W2:Y:S01]  /*243390*/  LDL.LU.64 R32, [R1+0x1000] ;  /* 0x0010000001207983 */ /* 0x001ea20000300a00 */
[----:B------:R-:W-:Y:S01]  /*2433a0*/  ISETP.LT.AND P6, PT, R21, UR4, !P0 ;  /* 0x0000000415007c0c */ /* 0x000fe2000c7c1270 */
[----:B------:R-:W-:Y:S01]  /*2433b0*/  ULDC UR4, c[0x0][0x228] ;  /* 0x00008a0000047ab9 */ /* 0x000fe20000000800 */
[C---:B------:R-:W-:Y:S02]  /*2433c0*/  PRMT R0, R37.reuse, 0x7771, RZ ;  /* 0x0000777125007816 */ /* 0x040fe400000000ff */
[----:B------:R-:W-:Y:S01]  /*2433d0*/  ISETP.LT.AND P3, PT, R20, UR4, !P0 ;  /* 0x0000000414007c0c */ /* 0x000fe2000c761270 */
[----:B------:R-:W-:Y:S01]  /*2433e0*/  ULDC UR4, c[0x0][0x228] ;  /* 0x00008a0000047ab9 */ /* 0x000fe20000000800 */
[----:B------:R-:W-:-:S02]  /*2433f0*/  PRMT R2, R37, 0x7772, RZ ;  /* 0x0000777225027816 */ /* 0x000fc400000000ff */
[----:B------:R-:W-:Y:S01]  /*243400*/  ISETP.LT.AND P4, PT, R18, UR4, !P0 ;  /* 0x0000000412007c0c */ /* 0x000fe2000c781270 */
[----:B------:R-:W2:Y:S04]  /*243410*/  LDL.LU.64 R24, [R1+0xff0] ;  /* 0x000ff00001187983 */ /* 0x000ea80000300a00 */
[----:B------:R-:W2:Y:S01]  /*243420*/  LDL.LU R39, [R1+0x6e4] ;  /* 0x0006e40001277983 */ /* 0x000ea20000300800 */
[----:B------:R-:W-:Y:S01]  /*243430*/  ISETP.LT.AND P5, PT, R35, UR6, !P0 ;  /* 0x0000000623007c0c */ /* 0x000fe2000c7a1270 */
[----:B------:R-:W-:Y:S01]  /*243440*/  ULDC UR4, c[0x0][0x228] ;  /* 0x00008a0000047ab9 */ /* 0x000fe20000000800 */
[----:B------:R-:W-:Y:S01]  /*243450*/  PRMT R3, R8, 0x7770, RZ ;  /* 0x0000777008037816 */ /* 0x000fe200000000ff */
[----:B------:R-:W-:Y:S01]  /*243460*/  ULDC UR6, c[0x0][0x228] ;  /* 0x00008a0000067ab9 */ /* 0x000fe20000000800 */
[----:B---3--:R0:W-:Y:S04]  /*243470*/  @P6 STG.E.U8 desc[UR28][R44.64], R0 ;  /* 0x000000002c006986 */ /* 0x0081e8000c10111c */
[----:B------:R1:W-:Y:S01]  /*243480*/  @P3 STG.E.U8 desc[UR28][R42.64], R2 ;  /* 0x000000022a003986 */ /* 0x0003e2000c10111c */
[----:B------:R-:W-:Y:S01]  /*243490*/  ISETP.LT.AND P3, PT, R34, UR4, !P0 ;  /* 0x0000000422007c0c */ /* 0x000fe2000c761270 */
[----:B0-----:R-:W-:-:S02]  /*2434a0*/  VIADD R0, R51, 0x7c ;  /* 0x0000007c33007836 */ /* 0x001fc40000000000 */
[----:B-1----:R-:W3:Y:S04]  /*2434b0*/  LDL.LU.64 R42, [R1+0xff8] ;  /* 0x000ff800012a7983 */ /* 0x002ee80000300a00 */
[----:B------:R-:W3:Y:S01]  /*2434c0*/  LDL.LU.64 R44, [R1+0xfe0] ;  /* 0x000fe000012c7983 */ /* 0x000ee20000300a00 */
[----:B------:R-:W-:-:S03]  /*2434d0*/  PRMT R2, R37, 0x7773, RZ ;  /* 0x0000777325027816 */ /* 0x000fc600000000ff */
[----:B------:R-:W3:Y:S01]  /*2434e0*/  LDL.LU.64 R56, [R1+0xfe8] ;  /* 0x000fe80001387983 */ /* 0x000ee20000300a00 */
[----:B------:R-:W-:Y:S01]  /*2434f0*/  ISETP.LT.AND P6, PT, R31, UR6, !P0 ;  /* 0x000000061f007c0c */ /* 0x000fe2000c7c1270 */
[----:B------:R-:W-:Y:S01]  /*243500*/  ULDC UR4, c[0x0][0x228] ;  /* 0x00008a0000047ab9 */ /* 0x000fe20000000800 */
[----:B------:R-:W-:Y:S01]  /*243510*/  ULDC UR6, c[0x0][0x228] ;  /* 0x00008a0000067ab9 */ /* 0x000fe20000000800 */
[----:B----4-:R-:W-:Y:S01]  /*243520*/  @P4 STG.E.U8 desc[UR28][R52.64], R2 ;  /* 0x0000000234004986 */ /* 0x010fe2000c10111c */
[----:B------:R-:W-:Y:S02]  /*243530*/  ISETP.GE.AND P4, PT, R0, UR11, PT ;  /* 0x0000000b00007c0c */ /* 0x000fe4000bf86270 */
[----:B------:R-:W-:Y:S01]  /*243540*/  PRMT R0, R8, 0x7771, RZ ;  /* 0x0000777108007816 */ /* 0x000fe200000000ff */
[----:B------:R0:W-:Y:S04]  /*243550*/  @P5 STG.E.U8 desc[UR28][R46.64], R3 ;  /* 0x000000032e005986 */ /* 0x0001e8000c10111c */
[----:B0-----:R-:W4:Y:S04]  /*243560*/  LDL.LU.64 R46, [R1+0xfd8] ;  /* 0x000fd800012e7983 */ /* 0x001f280000300a00 */
[----:B------:R-:W4:Y:S04]  /*243570*/  LDL.LU R38, [R1+0x6c4] ;  /* 0x0006c40001267983 */ /* 0x000f280000300800 */
[----:B--2---:R0:W-:Y:S04]  /*243580*/  @P3 STG.E.U8 desc[UR28][R32.64], R0 ;  /* 0x0000000020003986 */ /* 0x0041e8000c10111c */
[----:B0-----:R-:W2:Y:S01]  /*243590*/  LDL.LU.64 R32, [R1+0xfd0] ;  /* 0x000fd00001207983 */ /* 0x001ea20000300a00 */
[----:B------:R-:W-:-:S02]  /*2435a0*/  ISETP.LT.AND P0, PT, R29, UR4, !P0 ;  /* 0x000000041d007c0c */ /* 0x000fc4000c701270 */
[----:B------:R-:W-:Y:S02]  /*2435b0*/  ISETP.LT.AND P5, PT, R41, UR6, !P1 ;  /* 0x0000000629007c0c */ /* 0x000fe4000cfa1270 */
[C---:B------:R-:W-:Y:S02]  /*2435c0*/  PRMT R2, R8.reuse, 0x7772, RZ ;  /* 0x0000777208027816 */ /* 0x040fe400000000ff */
[----:B------:R-:W-:Y:S01]  /*2435d0*/  PRMT R8, R8, 0x7773, RZ ;  /* 0x0000777308087816 */ /* 0x000fe200000000ff */
[----:B------:R-:W-:Y:S01]  /*2435e0*/  ULDC UR4, c[0x0][0x228] ;  /* 0x00008a0000047ab9 */ /* 0x000fe20000000800 */
[----:B------:R-:W2:Y:S04]  /*2435f0*/  LDL.LU.64 R52, [R1+0xfc8] ;  /* 0x000fc80001347983 */ /* 0x000ea80000300a00 */
[----:B------:R0:W-:Y:S01]  /*243600*/  @P6 STG.E.U8 desc[UR28][R24.64], R2 ;  /* 0x0000000218006986 */ /* 0x0001e2000c10111c */
[----:B------:R-:W-:-:S02]  /*243610*/  ISETP.LT.AND P6, PT, R23, UR4, !P1 ;  /* 0x0000000417007c0c */ /* 0x000fc4000cfc1270 */
[C---:B------:R-:W-:Y:S01]  /*243620*/  PRMT R0, R39.reuse, 0x7770, RZ ;  /* 0x0000777027007816 */ /* 0x040fe200000000ff */
[----:B------:R-:W-:Y:S01]  /*243630*/  ULDC UR6, c[0x0][0x228] ;  /* 0x00008a0000067ab9 */ /* 0x000fe20000000800 */
[----:B------:R-:W-:Y:S01]  /*243640*/  ULDC UR4, c[0x0][0x228] ;  /* 0x00008a0000047ab9 */ /* 0x000fe20000000800 */
[----:B------:R-:W-:Y:S01]  /*243650*/  ISETP.LT.AND P3, PT, R16, UR6, !P1 ;  /* 0x0000000610007c0c */ /* 0x000fe2000cf61270 */
[----:B------:R-:W-:Y:S01]  /*243660*/  ULDC UR6, c[0x0][0x228] ;  /* 0x00008a0000067ab9 */ /* 0x000fe20000000800 */
[----:B0-----:R-:W-:Y:S01]  /*243670*/  PRMT R2, R39, 0x7772, RZ ;  /* 0x0000777227027816 */ /* 0x001fe200000000ff */
[----:B---3--:R0:W-:Y:S04]  /*243680*/  @P0 STG.E.U8 desc[UR28][R42.64], R8 ;  /* 0x000000082a000986 */ /* 0x0081e8000c10111c */
[----:B------:R1:W-:Y:S01]  /*243690*/  @P5 STG.E.U8 desc[UR28][R44.64], R0 ;  /* 0x000000002c005986 */ /* 0x0003e2000c10111c */
[----:B------:R-:W-:-:S03]  /*2436a0*/  ISETP.LT.AND P5, PT, R40, UR4, !P1 ;  /* 0x0000000428007c0c */ /* 0x000fc6000cfa1270 */
[----:B0-----:R-:W3:Y:S04]  /*2436b0*/  LDL.LU.64 R42, [R1+0xfc0] ;  /* 0x000fc000012a7983 */ /* 0x001ee80000300a00 */
[----:B------:R-:W3:Y:S04]  /*2436c0*/  LDL.LU.64 R54, [R1+0xfb0] ;  /* 0x000fb00001367983 */ /* 0x000ee80000300a00 */
[----:B------:R-:W3:Y:S04]  /*2436d0*/  LDL.LU.64 R24, [R1+0xfb8] ;  /* 0x000fb80001187983 */ /* 0x000ee80000300a00 */
[----:B-1----:R-:W3:Y:S01]  /*2436e0*/  LDL.LU.64 R44, [R1+0xfa0] ;  /* 0x000fa000012c7983 */ /* 0x002ee20000300a00 */
[----:B------:R-:W-:-:S03]  /*2436f0*/  PRMT R0, R39, 0x7771, RZ ;  /* 0x0000777127007816 */ /* 0x000fc600000000ff */
[----:B------:R-:W3:Y:S01]  /*243700*/  LDL.LU R37, [R1+0x6b4] ;  /* 0x0006b40001257983 */ /* 0x000ee20000300800 */
[----:B------:R-:W-:Y:S01]  /*243710*/  ISETP.LT.AND P0, PT, R30, UR6, !P1 ;  /* 0x000000061e007c0c */ /* 0x000fe2000cf01270 */
[----:B------:R-:W-:Y:S01]  /*243720*/  ULDC UR4, c[0x0][0x228] ;  /* 0x00008a0000047ab9 */ /* 0x000fe20000000800 */
[----:B------:R-:W-:Y:S01]  /*243730*/  ULDC UR6, c[0x0][0x228] ;  /* 0x00008a0000067ab9 */ /* 0x000fe20000000800 */
[----:B------:R0:W-:Y:S04]  /*243740*/  @P6 STG.E.U8 desc[UR28][R56.64], R0 ;  /* 0x0000000038006986 */ /* 0x0001e8000c10111c */
[----:B----4-:R1:W-:Y:S01]  /*243750*/  @P3 STG.E.U8 desc[UR28][R46.64], R2 ;  /* 0x000000022e003986 */ /* 0x0103e2000c10111c */
[----:B0-----:R-:W-:-:S03]  /*243760*/  PRMT R0, R39, 0x7773, RZ ;  /* 0x0000777327007816 */ /* 0x001fc600000000ff */
[----:B-1----:R-:W4:Y:S04]  /*243770*/  LDL.LU.64 R46, [R1+0xfa8] ;  /* 0x000fa800012e7983 */ /* 0x002f280000300a00 */
[----:B--2---:R0:W-:Y:S04]  /*243780*/  @P5 STG.E.U8 desc[UR28][R32.64], R0 ;  /* 0x0000000020005986 */ /* 0x0041e8000c10111c */
[----:B0-----:R-:W2:Y:S01]  /*243790*/  LDL.LU.64 R32, [R1+0xf90] ;  /* 0x000f900001207983 */ /* 0x001ea20000300a00 */
[----:B------:R-:W-:Y:S02]  /*2437a0*/  ISETP.LT.AND P6, PT, R36, UR4, !P1 ;  /* 0x0000000424007c0c */ /* 0x000fe4000cfc1270 */
[----:B------:R-:W-:-:S02]  /*2437b0*/  ISETP.LT.AND P3, PT, R49, UR6, !P1 ;  /* 0x0000000631007c0c */ /* 0x000fc4000cf61270 */
[C---:B------:R-:W-:Y:S01]  /*2437c0*/  PRMT R2, R38.reuse, 0x7770, RZ ;  /* 0x0000777026027816 */ /* 0x040fe200000000ff */
[----:B------:R-:W-:Y:S01]  /*2437d0*/  ULDC UR4, c[0x0][0x228] ;  /* 0x00008a0000047ab9 */ /* 0x000fe20000000800 */
[----:B------:R-:W-:Y:S01]  /*2437e0*/  PRMT R0, R38, 0x7771, RZ ;  /* 0x0000777126007816 */ /* 0x000fe200000000ff */
[----:B------:R-:W-:Y:S01]  /*2437f0*/  ULDC UR6, c[0x0][0x228] ;  /* 0x00008a0000067ab9 */ /* 0x000fe20000000800 */
[----:B------:R-:W-:Y:S01]  /*243800*/  ISETP.LT.AND P5, PT, R48, UR4, !P1 ;  /* 0x0000000430007c0c */ /* 0x000fe2000cfa1270 */
[----:B------:R0:W-:Y:S01]  /*243810*/  @P0 STG.E.U8 desc[UR28][R52.64], R2 ;  /* 0x0000000234000986 */ /* 0x0001e2000c10111c */
[----:B------:R-:W-:-:S03]  /*243820*/  ISETP.LT.AND P0, PT, R22, UR6, !P1 ;  /* 0x0000000616007c0c */ /* 0x000fc6000cf01270 */
[----:B------:R-:W2:Y:S01]  /*243830*/  LDL.LU R39, [R1+0x694] ;  /* 0x0006940001277983 */ /* 0x000ea20000300800 */
[----:B------:R-:W-:Y:S01]  /*243840*/  ULDC UR4, c[0x0][0x228] ;  /* 0x00008a0000047ab9 */ /* 0x000fe20000000800 */
[----:B------:R-:W-:Y:S01]  /*243850*/  ULDC UR6, c[0x0][0x228] ;  /* 0x00008a0000067ab9 */ /* 0x000fe20000000800 */
[----:B0-----:R-:W-:Y:S01]  /*243860*/  PRMT R2, R38, 0x7772, RZ ;  /* 0x0000777226027816 */ /* 0x001fe200000000ff */
[----:B------:R-:W2:Y:S04]  /*243870*/  LDL.LU.64 R52, [R1+0xf98] ;  /* 0x000f980001347983 */ /* 0x000ea80000300a00 */
[----:B---3--:R0:W-:Y:S01]  /*243880*/  @P6 STG.E.U8 desc[UR28][R42.64], R0 ;  /* 0x000000002a006986 */ /* 0x0081e2000c10111c */
[----:B------:R-:W-:Y:S01]  /*243890*/  ISETP.LT.AND P6, PT, R21, UR4, !P1 ;  /* 0x0000000415007c0c */ /* 0x000fe2000cfc1270 */
[----:B------:R-:W-:-:S02]  /*2438a0*/  ULDC UR4, c[0x0][0x228] ;  /* 0x00008a0000047ab9 */ /* 0x000fc40000000800 */
[----:B------:R1:W-:Y:S01]  /*2438b0*/  @P3 STG.E.U8 desc[UR28][R54.64], R2 ;  /* 0x0000000236003986 */ /* 0x0003e2000c10111c */
[----:B------:R-:W-:Y:S01]  /*2438c0*/  ISETP.LT.AND P3, PT, R20, UR4, !P1 ;  /* 0x0000000414007c0c */ /* 0x000fe2000cf61270 */
[----:B------:R-:W-:Y:S02]  /*2438d0*/  ULDC UR4, c[0x0][0x228] ;  /* 0x00008a0000047ab9 */ /* 0x000fe40000000800 */
[----:B0-----:R-:W3:Y:S01]  /*2438e0*/  LDL.LU.64 R42, [R1+0xf80] ;  /* 0x000f8000012a7983 */ /* 0x001ee20000300a00 */
[----:B------:R-:W-:Y:S02]  /*2438f0*/  PRMT R0, R38, 0x7773, RZ ;  /* 0x0000777326007816 */ /* 0x000fe400000000ff */
[----:B-1----:R-:W-:-:S03]  /*243900*/  PRMT R2, R37, 0x7770, RZ ;  /* 0x0000777025027816 */ /* 0x002fc600000000ff */
[----:B------:R0:W-:Y:S04]  /*243910*/  @P5 STG.E.U8 desc[UR28][R24.64], R0 ;  /* 0x0000000018005986 */ /* 0x0001e8000c10111c */
[----:B------:R1:W-:Y:S04]  /*243920*/  @P0 STG.E.U8 desc[UR28][R44.64], R2 ;  /* 0x000000022c000986 */ /* 0x0003e8000c10111c */
[----:B0-----:R-:W3:Y:S01]  /*243930*/  LDL.LU.64 R24, [R1+0xf88] ;  /* 0x000f880001187983 */ /* 0x001ee20000300a00 */
[----:B------:R-:W-:-:S03]  /*243940*/  PRMT R0, R37, 0x7771, RZ ;  /* 0x0000777125007816 */ /* 0x000fc600000000ff */
[----:B-1----:R-:W3:Y:S01]  /*243950*/  LDL.LU.64 R44, [R1+0xf70] ;  /* 0x000f7000012c7983 */ /* 0x002ee20000300a00 */
[----:B------:R-:W-:-:S03]  /*243960*/  PRMT R2, R37, 0x7772, RZ ;  /* 0x0000777225027816 */ /* 0x000fc600000000ff */
[----:B------:R-:W3:Y:S04]  /*243970*/  LDL.LU R38, [R1+0x684] ;  /* 0x0006840001267983 */ /* 0x000ee80000300800 */
[----:B----4-:R0:W-:Y:S04]  /*243980*/  @P6 STG.E.U8 desc[UR28][R46.64], R0 ;  /* 0x000000002e006986 */ /* 0x0101e8000c10111c */
[----:B0-----:R-:W4:Y:S04]  /*243990*/  LDL.LU.64 R46, [R1+0xf78] ;  /* 0x000f7800012e7983 */ /* 0x001f280000300a00 */
[----:B--2---:R0:W-:Y:S04]  /*2439a0*/  @P3 STG.E.U8 desc[UR28][R32.64], R2 ;  /* 0x0000000220003986 */ /* 0x0041e8000c10111c */
[----:B0-----:R-:W2:Y:S01]  /*2439b0*/  LDL.LU.64 R32, [R1+0xf60] ;  /* 0x000f600001207983 */ /* 0x001ea20000300a00 */
        /* <DEDUP_REMOVED lines=24> */
[----:B------:R0:W-:Y:S04]  /*243b40*/  @P3 STG.E.U8 desc[UR28][R24.64], R0 ;  /* 0x0000000018003986 */ /* 0x0001e8000c10111c */
[----:B------:R1:W-:Y:S04]  /*243b50*/  @P6 STG.E.U8 desc[UR28][R44.64], R2 ;  /* 0x000000022c006986 */ /* 0x0003e8000c10111c */
[----:B0-----:R-:W3:Y:S01]  /*243b60*/  LDL.LU.64 R24, [R1+0xf48] ;  /* 0x000f480001187983 */ /* 0x001ee20000300a00 */
[----:B------:R-:W-:-:S02]  /*243b70*/  PRMT R0, R39, 0x7773, RZ ;  /* 0x0000777327007816 */ /* 0x000fc400000000ff */
[----:B-1----:R-:W-:Y:S01]  /*243b80*/  PRMT R2, R38, 0x7770, RZ ;  /* 0x0000777026027816 */ /* 0x002fe200000000ff */
[----:B------:R-:W3:Y:S04]  /*243b90*/  LDL.LU.64 R44, [R1+0xf40] ;  /* 0x000f4000012c7983 */ /* 0x000ee80000300a00 */
[----:B------:R-:W3:Y:S04]  /*243ba0*/  LDL.LU.64 R54, [R1+0xf38] ;  /* 0x000f380001367983 */ /* 0x000ee80000300a00 */
[----:B----4-:R0:W-:Y:S04]  /*243bb0*/  @P1 STG.E.U8 desc[UR28][R46.64], R0 ;  /* 0x000000002e001986 */ /* 0x0101e8000c10111c */
[----:B0-----:R-:W4:Y:S04]  /*243bc0*/  LDL.LU.64 R46, [R1+0xf30] ;  /* 0x000f3000012e7983 */ /* 0x001f280000300a00 */
[----:B--2---:R0:W-:Y:S04]  /*243bd0*/  @P5 STG.E.U8 desc[UR28][R32.64], R2 ;  /* 0x0000000220005986 */ /* 0x0041e8000c10111c */
[----:B0-----:R-:W2:Y:S04]  /*243be0*/  LDL.LU.64 R32, [R1+0xf28] ;  /* 0x000f280001207983 */ /* 0x001ea80000300a00 */
        /* <DEDUP_REMOVED lines=25> */
[----:B------:R0:W-:Y:S01]  /*243d80*/  @P1 STG.E.U8 desc[UR28][R24.64], R2 ;  /* 0x0000000218001986 */ /* 0x0001e2000c10111c */
[----:B------:R-:W-:-:S03]  /*243d90*/  ISETP.LT.AND P1, PT, R22, UR6, !P2 ;  /* 0x0000000616007c0c */ /* 0x000fc6000d721270 */
[----:B------:R1:W-:Y:S01]  /*243da0*/  @P6 STG.E.U8 desc[UR28][R44.64], R0 ;  /* 0x000000002c006986 */ /* 0x0003e2000c10111c */
[----:B------:R-:W-:Y:S01]  /*243db0*/  ULDC UR6, c[0x0][0x228] ;  /* 0x00008a0000067ab9 */ /* 0x000fe20000000800 */
[C---:B0-----:R-:W-:Y:S02]  /*243dc0*/  PRMT R2, R37.reuse, 0x7772, RZ ;  /* 0x0000777225027816 */ /* 0x041fe400000000ff */
[----:B------:R-:W3:Y:S01]  /*243dd0*/  LDL.LU.64 R24, [R1+0xf18] ;  /* 0x000f180001187983 */ /* 0x000ee20000300a00 */
[----:B-1----:R-:W-:-:S03]  /*243de0*/  PRMT R0, R37, 0x7773, RZ ;  /* 0x0000777325007816 */ /* 0x002fc600000000ff */
[----:B------:R-:W3:Y:S04]  /*243df0*/  LDL.LU.64 R44, [R1+0xf08] ;  /* 0x000f0800012c7983 */ /* 0x000ee80000300a00 */
[----:B------:R2:W-:Y:S04]  /*243e00*/  @P3 STG.E.U8 desc[UR28][R54.64], R2 ;  /* 0x0000000236003986 */ /* 0x0005e8000c10111c */
[----:B----4-:R-:W-:Y:S01]  /*243e10*/  @P5 STG.E.U8 desc[UR28][R46.64], R0 ;  /* 0x000000002e005986 */ /* 0x010fe2000c10111c */
[----:B--2---:R-:W-:-:S05]  /*243e20*/  PRMT R2, R52, 0x7770, RZ ;  /* 0x0000777034027816 */ /* 0x004fca00000000ff */
[----:B------:R0:W-:Y:S04]  /*243e30*/  @P1 STG.E.U8 desc[UR28][R32.64], R2 ;  /* 0x0000000220001986 */ /* 0x0001e8000c10111c */
[----:B0-----:R-:W2:Y:S01]  /*243e40*/  LDL.LU.64 R32, [R1+0xf00] ;  /* 0x000f000001207983 */ /* 0x001ea20000300a00 */
[----:B------:R-:W-:Y:S01]  /*243e50*/  ISETP.LT.AND P6, PT, R21, UR4, !P2 ;  /* 0x0000000415007c0c */ /* 0x000fe2000d7c1270 */
[----:B------:R-:W-:Y:S01]  /*243e60*/  ULDC UR4, c[0x0][0x228] ;  /* 0x00008a0000047ab9 */ /* 0x000fe20000000800 */
[----:B------:R-:W-:Y:S02]  /*243e70*/  PRMT R0, R52, 0x7771, RZ ;  /* 0x0000777134007816 */ /* 0x000fe400000000ff */
[----:B------:R-:W-:Y:S01]  /*243e80*/  ISETP.LT.AND P3, PT, R20, UR4, !P2 ;  /* 0x0000000414007c0c */ /* 0x000fe2000d761270 */
[----:B------:R-:W-:Y:S01]  /*243e90*/  ULDC UR4, c[0x0][0x228] ;  /* 0x00008a0000047ab9 */ /* 0x000fe20000000800 */
[----:B------:R-:W4:Y:S01]  /*243ea0*/  LDL.LU.64 R46, [R1+0xef8] ;  /* 0x000ef800012e7983 */ /* 0x000f220000300a00 */
[----:B------:R-:W-:-:S02]  /*243eb0*/  ISETP.LT.AND P1, PT, R18, UR4, !P2 ;  /* 0x0000000412007c0c */ /* 0x000fc4000d721270 */
[----:B------:R-:W-:Y:S01]  /*243ec0*/  PRMT R2, R52, 0x7772, RZ ;  /* 0x0000777234027816 */ /* 0x000fe200000000ff */
[----:B------:R-:W4:Y:S01]  /*243ed0*/  LDL.LU R37, [R1+0x6e8] ;  /* 0x0006e80001257983 */ /* 0x000f220000300800 */
[----:B------:R-:W-:Y:S01]  /*243ee0*/  ULDC UR4, c[0x0][0x228] ;  /* 0x00008a0000047ab9 */ /* 0x000fe20000000800 */
[----:B------:R-:W-:Y:S02]  /*243ef0*/  ISETP.LT.AND P5, PT, R35, UR6, !P2 ;  /* 0x0000000623007c0c */ /* 0x000fe4000d7a1270 */
[----:B------:R-:W-:Y:S01]  /*243f00*/  PRMT R3, R9, 0x7770, RZ ;  /* 0x0000777009037816 */ /* 0x000fe200000000ff */
[----:B------:R-:W-:Y:S01]  /*243f10*/  ULDC UR6, c[0x0][0x228] ;  /* 0x00008a0000067ab9 */ /* 0x000fe20000000800 */
[----:B---3--:R0:W-:Y:S04]  /*243f20*/  @P6 STG.E.U8 desc[UR28][R42.64], R0 ;  /* 0x000000002a006986 */ /* 0x0081e8000c10111c */
[----:B------:R1:W-:Y:S01]  /*243f30*/  @P3 STG.E.U8 desc[UR28][R38.64], R2 ;  /* 0x0000000226003986 */ /* 0x0003e2000c10111c */
[----:B------:R-:W-:-:S03]  /*243f40*/  ISETP.LT.AND P6, PT, R34, UR4, !P2 ;  /* 0x0000000422007c0c */ /* 0x000fc6000d7c1270 */
[----:B0-----:R-:W3:Y:S04]  /*243f50*/  LDL.LU.64 R42, [R1+0xef0] ;  /* 0x000ef000012a7983 */ /* 0x001ee80000300a00 */
[----:B-1----:R-:W3:Y:S01]  /*243f60*/  LDL.LU.64 R38, [R1+0xee8] ;  /* 0x000ee80001267983 */ /* 0x002ee20000300a00 */
[----:B------:R-:W-:Y:S01]  /*243f70*/  PRMT R2, R52, 0x7773, RZ ;  /* 0x0000777334027816 */ /* 0x000fe200000000ff */
[----:B------:R-:W-:Y:S02]  /*243f80*/  VIADD R0, R51, 0x7e ;  /* 0x0000007e33007836 */ /* 0x000fe40000000000 */
[----:B------:R-:W3:Y:S04]  /*243f90*/  LDL.LU.64 R56, [R1+0xee0] ;  /* 0x000ee00001387983 */ /* 0x000ee80000300a00 */
[----:B------:R0:W-:Y:S01]  /*243fa0*/  @P1 STG.E.U8 desc[UR28][R24.64], R2 ;  /* 0x0000000218001986 */ /* 0x0001e2000c10111c */
[----:B------:R-:W-:Y:S01]  /*243fb0*/  ISETP.LT.AND P3, PT, R31, UR6, !P2 ;  /* 0x000000061f007c0c */ /* 0x000fe2000d761270 */
[----:B------:R-:W-:Y:S01]  /*243fc0*/  ULDC UR4, c[0x0][0x228] ;  /* 0x00008a0000047ab9 */ /* 0x000fe20000000800 */
[----:B------:R-:W-:-:S02]  /*243fd0*/  ISETP.GE.AND P1, PT, R0, UR7, PT ;  /* 0x0000000700007c0c */ /* 0x000fc4000bf26270 */
[----:B------:R-:W-:Y:S01]  /*243fe0*/  PRMT R0, R9, 0x7771, RZ ;  /* 0x0000777109007816 */ /* 0x000fe200000000ff */
[----:B------:R1:W-:Y:S01]  /*243ff0*/  @P5 STG.E.U8 desc[UR28][R44.64], R3 ;  /* 0x000000032c005986 */ /* 0x0003e2000c10111c */
[----:B------:R-:W-:-:S03]  /*244000*/  ULDC UR6, c[0x0][0x228] ;  /* 0x00008a0000067ab9 */ /* 0x000fc60000000800 */
[----:B0-----:R-:W3:Y:S04]  /*244010*/  LDL.LU.64 R24, [R1+0xed8] ;  /* 0x000ed80001187983 */ /* 0x001ee80000300a00 */
[----:B-1----:R-:W3:Y:S04]  /*244020*/  LDL.LU R44, [R1+0x6c8] ;  /* 0x0006c800012c7983 */ /* 0x002ee80000300800 */
[----:B--2---:R0:W-:Y:S04]  /*244030*/  @P6 STG.E.U8 desc[UR28][R32.64], R0 ;  /* 0x0000000020006986 */ /* 0x0041e8000c10111c */
[----:B0-----:R-:W2:Y:S01]  /*244040*/  LDL.LU.64 R32, [R1+0xed0] ;  /* 0x000ed00001207983 */ /* 0x001ea20000300a00 */
[----:B------:R-:W-:-:S02]  /*244050*/  ISETP.LT.AND P2, PT, R29, UR4, !P2 ;  /* 0x000000041d007c0c */ /* 0x000fc4000d741270 */
[----:B------:R-:W-:Y:S02]  /*244060*/  ISETP.LT.AND P5, PT, R41, UR6, !P4 ;  /* 0x0000000629007c0c */ /* 0x000fe4000e7a1270 */
[C---:B------:R-:W-:Y:S01]  /*244070*/  PRMT R2, R9.reuse, 0x7772, RZ ;  /* 0x0000777209027816 */ /* 0x040fe200000000ff */
[----:B------:R-:W2:Y:S01]  /*244080*/  LDL.LU.64 R52, [R1+0xec8] ;  /* 0x000ec80001347983 */ /* 0x000ea20000300a00 */
[----:B------:R-:W-:Y:S01]  /*244090*/  ULDC UR4, c[0x0][0x228] ;  /* 0x00008a0000047ab9 */ /* 0x000fe20000000800 */
[----:B------:R-:W-:Y:S02]  /*2440a0*/  PRMT R9, R9, 0x7773, RZ ;  /* 0x0000777309097816 */ /* 0x000fe400000000ff */
[----:B------:R-:W-:Y:S01]  /*2440b0*/  ISETP.LT.AND P6, PT, R23, UR4, !P4 ;  /* 0x0000000417007c0c */ /* 0x000fe2000e7c1270 */
[----:B----4-:R0:W-:Y:S01]  /*2440c0*/  @P3 STG.E.U8 desc[UR28][R46.64], R2 ;  /* 0x000000022e003986 */ /* 0x0101e2000c10111c */
[C---:B------:R-:W-:Y:S01]  /*2440d0*/  PRMT R0, R37.reuse, 0x7770, RZ ;  /* 0x0000777025007816 */ /* 0x040fe200000000ff */
[----:B------:R-:W-:Y:S01]  /*2440e0*/  ULDC UR6, c[0x0][0x228] ;  /* 0x00008a0000067ab9 */ /* 0x000fe20000000800 */
[----:B------:R-:W-:Y:S01]  /*2440f0*/  ULDC UR4, c[0x0][0x228] ;  /* 0x00008a0000047ab9 */ /* 0x000fe20000000800 */
[----:B------:R-:W-:Y:S01]  /*244100*/  ISETP.LT.AND P3, PT, R16, UR6, !P4 ;  /* 0x0000000610007c0c */ /* 0x000fe2000e761270 */
[----:B------:R-:W-:Y:S01]  /*244110*/  ULDC UR6, c[0x0][0x228] ;  /* 0x00008a0000067ab9 */ /* 0x000fe20000000800 */
[----:B0-----:R-:W4:Y:S04]  /*244120*/  LDL.LU.64 R46, [R1+0xec0] ;  /* 0x000ec000012e7983 */ /* 0x001f280000300a00 */
[----:B------:R-:W4:Y:S01]  /*244130*/  LDL.LU.64 R54, [R1+0xeb0] ;  /* 0x000eb00001367983 */ /* 0x000f220000300a00 */
[----:B------:R-:W-:-:S03]  /*244140*/  PRMT R2, R37, 0x7772, RZ ;  /* 0x0000777225027816 */ /* 0x000fc600000000ff */
[----:B---3--:R0:W-:Y:S04]  /*244150*/  @P2 STG.E.U8 desc[UR28][R42.64], R9 ;  /* 0x000000092a002986 */ /* 0x0081e8000c10111c */
[----:B------:R1:W-:Y:S01]  /*244160*/  @P5 STG.E.U8 desc[UR28][R38.64], R0 ;  /* 0x0000000026005986 */ /* 0x0003e2000c10111c */
[----:B------:R-:W-:-:S03]  /*244170*/  ISETP.LT.AND P5, PT, R40, UR4, !P4 ;  /* 0x0000000428007c0c */ /* 0x000fc6000e7a1270 */
[----:B0-----:R-:W3:Y:S04]  /*244180*/  LDL.LU.64 R42, [R1+0xeb8] ;  /* 0x000eb800012a7983 */ /* 0x001ee80000300a00 */
[----:B-1----:R-:W3:Y:S04]  /*244190*/  LDL.LU.64 R38, [R1+0xea0] ;  /* 0x000ea00001267983 */ /* 0x002ee80000300a00 */
[----:B------:R-:W3:Y:S01]  /*2441a0*/  LDL.LU R45, [R1+0x6b8] ;  /* 0x0006b800012d7983 */ /* 0x000ee20000300800 */
[C---:B------:R-:W-:Y:S02]  /*2441b0*/  PRMT R0, R37.reuse, 0x7771, RZ ;  /* 0x0000777125007816 */ /* 0x040fe400000000ff */
[----:B------:R-:W-:Y:S01]  /*2441c0*/  ISETP.LT.AND P2, PT, R30, UR6, !P4 ;  /* 0x000000061e007c0c */ /* 0x000fe2000e741270 */
[----:B------:R-:W-:Y:S01]  /*2441d0*/  ULDC UR4, c[0x0][0x228] ;  /* 0x00008a0000047ab9 */ /* 0x000fe20000000800 */
[----:B------:R-:W-:Y:S01]  /*2441e0*/  ULDC UR6, c[0x0][0x228] ;  /* 0x00008a0000067ab9 */ /* 0x000fe20000000800 */
[----:B------:R0:W-:Y:S04]  /*2441f0*/  @P6 STG.E.U8 desc[UR28][R56.64], R0 ;  /* 0x0000000038006986 */ /* 0x0001e8000c10111c */
[----:B------:R1:W-:Y:S01]  /*244200*/  @P3 STG.E.U8 desc[UR28][R24.64], R2 ;  /* 0x0000000218003986 */ /* 0x0003e2000c10111c */
[----:B0-----:R-:W-:-:S03]  /*244210*/  PRMT R0, R37, 0x7773, RZ ;  /* 0x0000777325007816 */ /* 0x001fc600000000ff */
[----:B-1----:R-:W3:Y:S04]  /*244220*/  LDL.LU.64 R24, [R1+0xea8] ;  /* 0x000ea80001187983 */ /* 0x002ee80000300a00 */
[----:B--2---:R0:W-:Y:S04]  /*244230*/  @P5 STG.E.U8 desc[UR28][R32.64], R0 ;  /* 0x0000000020005986 */ /* 0x0041e8000c10111c */
[----:B0-----:R-:W2:Y:S01]  /*244240*/  LDL.LU.64 R32, [R1+0xe90] ;  /* 0x000e900001207983 */ /* 0x001ea20000300a00 */
[----:B------:R-:W-:Y:S01]  /*244250*/  ISETP.LT.AND P6, PT, R36, UR4, !P4 ;  /* 0x0000000424007c0c */ /* 0x000fe2000e7c1270 */
[----:B------:R-:W-:Y:S01]  /*244260*/  ULDC UR4, c[0x0][0x228] ;  /* 0x00008a0000047ab9 */ /* 0x000fe20000000800 */
[----:B------:R-:W-:-:S02]  /*244270*/  PRMT R2, R44, 0x7770, RZ ;  /* 0x000077702c027816 */ /* 0x000fc400000000ff */
[----:B------:R-:W-:Y:S02]  /*244280*/  ISETP.LT.AND P3, PT, R49, UR6, !P4 ;  /* 0x0000000631007c0c */ /* 0x000fe4000e761270 */
[----:B------:R-:W-:Y:S02]  /*244290*/  ISETP.LT.AND P5, PT, R48, UR4, !P4 ;  /* 0x0000000430007c0c */ /* 0x000fe4000e7a1270 */
[----:B------:R-:W-:Y:S01]  /*2442a0*/  PRMT R0, R44, 0x7771, RZ ;  /* 0x000077712c007816 */ /* 0x000fe200000000ff */
[----:B------:R-:W2:Y:S01]  /*2442b0*/  LDL.LU R37, [R1+0x698] ;  /* 0x0006980001257983 */ /* 0x000ea20000300800 */
[----:B------:R-:W-:-:S03]  /*2442c0*/  ULDC UR6, c[0x0][0x228] ;  /* 0x00008a0000067ab9 */ /* 0x000fc60000000800 */
[----:B------:R0:W-:Y:S01]  /*2442d0*/  @P2 STG.E.U8 desc[UR28][R52.64], R2 ;  /* 0x0000000234002986 */ /* 0x0001e2000c10111c */
[----:B------:R-:W-:Y:S01]  /*2442e0*/  ISETP.LT.AND P2, PT, R22, UR6, !P4 ;  /* 0x0000000616007c0c */ /* 0x000fe2000e741270 */
[----:B------:R-:W-:Y:S01]  /*2442f0*/  ULDC UR4, c[0x0][0x228] ;  /* 0x00008a0000047ab9 */ /* 0x000fe20000000800 */
[----:B------:R-:W-:Y:S01]  /*244300*/  ULDC UR6, c[0x0][0x228] ;  /* 0x00008a0000067ab9 */ /* 0x000fe20000000800 */
[----:B----4-:R1:W-:Y:S01]  /*244310*/  @P6 STG.E.U8 desc[UR28][R46.64], R0 ;  /* 0x000000002e006986 */ /* 0x0103e2000c10111c */
[----:B------:R-:W-:Y:S01]  /*244320*/  ISETP.LT.AND P6, PT, R21, UR4, !P4 ;  /* 0x0000000415007c0c */ /* 0x000fe2000e7c1270 */
[----:B------:R-:W-:Y:S01]  /*244330*/  ULDC UR4, c[0x0][0x228] ;  /* 0x00008a0000047ab9 */ /* 0x000fe20000000800 */
[C---:B0-----:R-:W-:Y:S01]  /*244340*/  PRMT R2, R44.reuse, 0x7772, RZ ;  /* 0x000077722c027816 */ /* 0x041fe200000000ff */
[----:B------:R-:W4:Y:S04]  /*244350*/  LDL.LU.64 R52, [R1+0xe98] ;  /* 0x000e980001347983 */ /* 0x000f280000300a00 */
[----:B-1----:R-:W4:Y:S01]  /*244360*/  LDL.LU.64 R46, [R1+0xe88] ;  /* 0x000e8800012e7983 */ /* 0x002f220000300a00 */
[----:B------:R-:W-:-:S03]  /*244370*/  PRMT R0, R44, 0x7773, RZ ;  /* 0x000077732c007816 */ /* 0x000fc600000000ff */
[----:B------:R0:W-:Y:S01]  /*244380*/  @P3 STG.E.U8 desc[UR28][R54.64], R2 ;  /* 0x0000000236003986 */ /* 0x0001e2000c10111c */
[----:B------:R-:W-:Y:S01]  /*244390*/  ISETP.LT.AND P3, PT, R20, UR4, !P4 ;  /* 0x0000000414007c0c */ /* 0x000fe2000e761270 */
[----:B------:R-:W-:Y:S02]  /*2443a0*/  ULDC UR4, c[0x0][0x228] ;  /* 0x00008a0000047ab9 */ /* 0x000fe40000000800 */
[----:B---3--:R1:W-:Y:S01]  /*2443b0*/  @P5 STG.E.U8 desc[UR28][R42.64], R0 ;  /* 0x000000002a005986 */ /* 0x0083e2000c10111c */
[----:B0-----:R-:W-:-:S05]  /*2443c0*/  PRMT R2, R45, 0x7770, RZ ;  /* 0x000077702d027816 */ /* 0x001fca00000000ff */
[----:B------:R0:W-:Y:S04]  /*2443d0*/  @P2 STG.E.U8 desc[UR28][R38.64], R2 ;  /* 0x0000000226002986 */ /* 0x0001e8000c10111c */
[----:B-1----:R-:W3:Y:S01]  /*2443e0*/  LDL.LU.64 R42, [R1+0xe80] ;  /* 0x000e8000012a7983 */ /* 0x002ee20000300a00 */
[----:B------:R-:W-:-:S03]  /*2443f0*/  PRMT R0, R45, 0x7771, RZ ;  /* 0x000077712d007816 */ /* 0x000fc600000000ff */
[----:B0-----:R-:W3:Y:S01]  /*244400*/  LDL.LU.64 R38, [R1+0xe78] ;  /* 0x000e780001267983 */ /* 0x001ee20000300a00 */
[----:B------:R-:W-:-:S03]  /*244410*/  PRMT R2, R45, 0x7772, RZ ;  /* 0x000077722d027816 */ /* 0x000fc600000000ff */
[----:B------:R-:W3:Y:S04]  /*244420*/  LDL.LU R44, [R1+0x688] ;  /* 0x00068800012c7983 */ /* 0x000ee80000300800 */
[----:B------:R0:W-:Y:S04]  /*244430*/  @P6 STG.E.U8 desc[UR28][R24.64], R0 ;  /* 0x0000000018006986 */ /* 0x0001e8000c10111c */
[----:B0-----:R-:W3:Y:S04]  /*244440*/  LDL.LU.64 R24, [R1+0xe70] ;  /* 0x000e700001187983 */ /* 0x001ee80000300a00 */
[----:B--2---:R0:W-:Y:S04]  /*244450*/  @P3 STG.E.U8 desc[UR28][R32.64], R2 ;  /* 0x0000000220003986 */ /* 0x0041e8000c10111c */
[----:B0-----:R-:W2:Y:S01]  /*244460*/  LDL.LU.64 R32, [R1+0xe68] ;  /* 0x000e680001207983 */ /* 0x001ea20000300a00 */
[----:B------:R-:W-:-:S02]  /*244470*/  ISETP.LT.AND P2, PT, R18, UR4, !P4 ;  /* 0x0000000412007c0c */ /* 0x000fc4000e741270 */
[----:B------:R-:W-:Y:S01]  /*244480*/  ISETP.LT.AND P5, PT, R35, UR6, !P4 ;  /* 0x0000000623007c0c */ /* 0x000fe2000e7a1270 */
[----:B------:R-:W-:Y:S01]  /*244490*/  ULDC UR4, c[0x0][0x228] ;  /* 0x00008a0000047ab9 */ /* 0x000fe20000000800 */
[----:B------:R-:W-:Y:S02]  /*2444a0*/  PRMT R2, R45, 0x7773, RZ ;  /* 0x000077732d027816 */ /* 0x000fe400000000ff */
[----:B------:R-:W-:Y:S01]  /*2444b0*/  ISETP.LT.AND P3, PT, R34, UR4, !P4 ;  /* 0x0000000422007c0c */ /* 0x000fe2000e761270 */
[----:B------:R-:W-:Y:S01]  /*2444c0*/  VIADD R0, R51, 0x7f ;  /* 0x0000007f33007836 */ /* 0x000fe20000000000 */
[----:B------:R-:W-:Y:S01]  /*2444d0*/  PRMT R3, R37, 0x7770, RZ ;  /* 0x0000777025037816 */ /* 0x000fe200000000ff */
[----:B------:R-:W-:Y:S01]  /*2444e0*/  ULDC UR6, c[0x0][0x228] ;  /* 0x00008a0000067ab9 */ /* 0x000fe20000000800 */
[----:B------:R-:W2:Y:S01]  /*2444f0*/  LDL.LU.64 R56, [R1+0xe60] ;  /* 0x000e600001387983 */ /* 0x000ea20000300a00 */
[----:B------:R-:W-:Y:S01]  /*244500*/  ISETP.LT.AND P6, PT, R31, UR6, !P4 ;  /* 0x000000061f007c0c */ /* 0x000fe2000e7c1270 */
[----:B------:R-:W-:Y:S01]  /*244510*/  ULDC UR4, c[0x0][0x228] ;  /* 0x00008a0000047ab9 */ /* 0x000fe20000000800 */
[----:B------:R-:W-:Y:S01]  /*244520*/  ULDC UR6, c[0x0][0x228] ;  /* 0x00008a0000067ab9 */ /* 0x000fe20000000800 */
[----:B----4-:R-:W-:Y:S01]  /*244530*/  @P2 STG.E.U8 desc[UR28][R52.64], R2 ;  /* 0x0000000234002986 */ /* 0x010fe2000c10111c */
[----:B------:R-:W-:-:S03]  /*244540*/  ISETP.GE.AND P2, PT, R0, UR5, PT ;  /* 0x0000000500007c0c */ /* 0x000fc6000bf46270 */
[----:B------:R0:W-:Y:S01]  /*244550*/  @P5 STG.E.U8 desc[UR28][R46.64], R3 ;  /* 0x000000032e005986 */ /* 0x0001e2000c10111c */
[----:B------:R-:W-:Y:S01]  /*244560*/  PRMT R0, R37, 0x7771, RZ ;  /* 0x0000777125007816 */ /* 0x000fe200000000ff */
[----:B------:R-:W-:Y:S01]  /*244570*/  ULDC UR5, c[0x0][0x228] ;  /* 0x00008a0000057ab9 */ /* 0x000fe20000000800 */
[----:B------:R-:W-:Y:S02]  /*244580*/  ISETP.LT.AND P4, PT, R29, UR4, !P4 ;  /* 0x000000041d007c0c */ /* 0x000fe4000e781270 */
[----:B------:R-:W-:Y:S01]  /*244590*/  ISETP.LT.AND P5, PT, R41, UR5, !P0 ;  /* 0x0000000529007c0c */ /* 0x000fe2000c7a1270 */
[----:B------:R-:W-:Y:S01]  /*2445a0*/  ULDC UR4, c[0x0][0x228] ;  /* 0x00008a0000047ab9 */ /* 0x000fe20000000800 */
[----:B------:R-:W-:Y:S01]  /*2445b0*/  ULDC UR5, c[0x0][0x228] ;  /* 0x00008a0000057ab9 */ /* 0x000fe20000000800 */
[----:B0-----:R-:W4:Y:S04]  /*2445c0*/  LDL.LU.64 R46, [R1+0xe50] ;  /* 0x000e5000012e7983 */ /* 0x001f280000300a00 */
[----:B------:R-:W4:Y:S01]  /*2445d0*/  LDL.LU R51, [R1+0x678] ;  /* 0x0006780001337983 */ /* 0x000f220000300800 */
[----:B------:R-:W-:-:S03]  /*2445e0*/  PRMT R2, R37, 0x7772, RZ ;  /* 0x0000777225027816 */ /* 0x000fc600000000ff */
[----:B---3--:R0:W-:Y:S04]  /*2445f0*/  @P3 STG.E.U8 desc[UR28][R42.64], R0 ;  /* 0x000000002a003986 */ /* 0x0081e8000c10111c */
[----:B------:R1:W-:Y:S04]  /*244600*/  @P6 STG.E.U8 desc[UR28][R38.64], R2 ;  /* 0x0000000226006986 */ /* 0x0003e8000c10111c */
[----:B0-----:R-:W3:Y:S01]  /*244610*/  LDL.LU.64 R42, [R1+0xe58] ;  /* 0x000e5800012a7983 */ /* 0x001ee20000300a00 */
[----:B------:R-:W-:-:S03]  /*244620*/  PRMT R0, R37, 0x7773, RZ ;  /* 0x0000777325007816 */ /* 0x000fc600000000ff */
[----:B-1----:R-:W3:Y:S01]  /*244630*/  LDL.LU.64 R38, [R1+0xe48] ;  /* 0x000e480001267983 */ /* 0x002ee20000300a00 */
[----:B------:R-:W-:-:S03]  /*244640*/  PRMT R2, R44, 0x7770, RZ ;  /* 0x000077702c027816 */ /* 0x000fc600000000ff */
[----:B------:R-:W3:Y:S04]  /*244650*/  LDL.LU.64 R54, [R1+0xe40] ;  /* 0x000e400001367983 */ /* 0x000ee80000300a00 */
[----:B------:R0:W-:Y:S04]  /*244660*/  @P4 STG.E.U8 desc[UR28][R24.64], R0 ;  /* 0x0000000018004986 */ /* 0x0001e8000c10111c */
[----:B------:R-:W3:Y:S04]  /*244670*/  LDL.LU.64 R52, [R1+0xe38] ;  /* 0x000e380001347983 */ /* 0x000ee80000300a00 */
[----:B0-----:R-:W3:Y:S04]  /*244680*/  LDL.LU.64 R24, [R1+0xe30] ;  /* 0x000e300001187983 */ /* 0x001ee80000300a00 */
[----:B--2---:R0:W-:Y:S04]  /*244690*/  @P5 STG.E.U8 desc[UR28][R32.64], R2 ;  /* 0x0000000220005986 */ /* 0x0041e8000c10111c */
[----:B0-----:R-:W2:Y:S04]  /*2446a0*/  LDL.LU.64 R32, [R1+0xe28] ;  /* 0x000e280001207983 */ /* 0x001ea80000300a00 */
[----:B------:R-:W2:Y:S01]  /*2446b0*/  LDL.LU R37, [R1+0x6a8] ;  /* 0x0006a80001257983 */ /* 0x000ea20000300800 */
[----:B------:R-:W-:-:S02]  /*2446c0*/  ISETP.LT.AND P6, PT, R23, UR4, !P0 ;  /* 0x0000000417007c0c */ /* 0x000fc4000c7c1270 */
[----:B------:R-:W-:Y:S01]  /*2446d0*/  ISETP.LT.AND P3, PT, R16, UR5, !P0 ;  /* 0x0000000510007c0c */ /* 0x000fe2000c761270 */
[----:B------:R-:W-:Y:S01]  /*2446e0*/  ULDC UR4, c[0x0][0x228] ;  /* 0x00008a0000047ab9 */ /* 0x000fe20000000800 */
[----:B------:R-:W-:Y:S02]  /*2446f0*/  PRMT R0, R44, 0x7771, RZ ;  /* 0x000077712c007816 */ /* 0x000fe400000000ff */
[----:B------:R-:W-:Y:S02]  /*244700*/  ISETP.LT.AND P5, PT, R40, UR4, !P0 ;  /* 0x0000000428007c0c */ /* 0x000fe4000c7a1270 */
[----:B------:R-:W-:Y:S01]  /*244710*/  PRMT R2, R44, 0x7772, RZ ;  /* 0x000077722c027816 */ /* 0x000fe200000000ff */
[----:B------:R-:W-:Y:S01]  /*244720*/  ULDC UR5, c[0x0][0x228] ;  /* 0x00008a0000057ab9 */ /* 0x000fe20000000800 */
[----:B------:R-:W-:Y:S01]  /*244730*/  ULDC UR4, c[0x0][0x228] ;  /* 0x00008a0000047ab9 */ /* 0x000fe20000000800 */
[----:B------:R-:W-:Y:S01]  /*244740*/  ISETP.LT.AND P4, PT, R30, UR5, !P0 ;  /* 0x000000051e007c0c */ /* 0x000fe2000c781270 */
[----:B------:R-:W-:Y:S01]  /*244750*/  ULDC UR5, c[0x0][0x228] ;  /* 0x00008a0000057ab9 */ /* 0x000fe20000000800 */
[----:B------:R0:W-:Y:S04]  /*244760*/  @P6 STG.E.U8 desc[UR28][R56.64], R0 ;  /* 0x0000000038006986 */ /* 0x0001e8000c10111c */
[----:B----4-:R1:W-:Y:S01]  /*244770*/  @P3 STG.E.U8 desc[UR28][R46.64], R2 ;  /* 0x000000022e003986 */ /* 0x0103e2000c10111c */
[----:B------:R-:W-:-:S02]  /*244780*/  ISETP.LT.AND P6, PT, R36, UR4, !P0 ;  /* 0x0000000424007c0c */ /* 0x000fc4000c7c1270 */
[----:B------:R-:W-:Y:S01]  /*244790*/  ISETP.LT.AND P3, PT, R49, UR5, !P0 ;  /* 0x0000000531007c0c */ /* 0x000fe2000c761270 */
[----:B------:R-:W-:Y:S01]  /*2447a0*/  ULDC UR4, c[0x0][0x228] ;  /* 0x00008a0000047ab9 */ /* 0x000fe20000000800 */
[----:B------:R-:W-:Y:S01]  /*2447b0*/  ULDC UR5, c[0x0][0x228] ;  /* 0x00008a0000057ab9 */ /* 0x000fe20000000800 */
[----:B0-----:R-:W-:Y:S01]  /*2447c0*/  PRMT R0, R44, 0x7773, RZ ;  /* 0x000077732c007816 */ /* 0x001fe200000000ff */
[----:B-1----:R-:W4:Y:S04]  /*2447d0*/  LDL.LU.64 R46, [R1+0xe20] ;  /* 0x000e2000012e7983 */ /* 0x002f280000300a00 */
[----:B------:R-:W4:Y:S01]  /*2447e0*/  LDL.LU.64 R44, [R1+0xe10] ;  /* 0x000e1000012c7983 */ /* 0x000f220000300a00 */
[----:B------:R-:W-:-:S03]  /*2447f0*/  PRMT R2, R51, 0x7770, RZ ;  /* 0x0000777033027816 */ /* 0x000fc600000000ff */
[----:B---3--:R0:W-:Y:S01]  /*244800*/  @P5 STG.E.U8 desc[UR28][R42.64], R0 ;  /* 0x000000002a005986 */ /* 0x0081e2000c10111c */
[----:B------:R-:W-:Y:S01]  /*244810*/  ISETP.LT.AND P5, PT, R48, UR4, !P0 ;  /* 0x0000000430007c0c */ /* 0x000fe2000c7a1270 */
[----:B------:R-:W-:Y:S02]  /*244820*/  ULDC UR4, c[0x0][0x228] ;  /* 0x00008a0000047ab9 */ /* 0x000fe40000000800 */
[----:B------:R1:W-:Y:S04]  /*244830*/  @P4 STG.E.U8 desc[UR28][R38.64], R2 ;  /* 0x0000000226004986 */ /* 0x0003e8000c10111c */
[----:B0-----:R-:W3:Y:S01]  /*244840*/  LDL.LU.64 R42, [R1+0xe08] ;  /* 0x000e0800012a7983 */ /* 0x001ee20000300a00 */
[----:B------:R-:W-:Y:S02]  /*244850*/  ISETP.LT.AND P4, PT, R22, UR5, !P0 ;  /* 0x0000000516007c0c */ /* 0x000fe4000c781270 */
[C---:B------:R-:W-:Y:S01]  /*244860*/  PRMT R0, R51.reuse, 0x7771, RZ ;  /* 0x0000777133007816 */ /* 0x040fe200000000ff */
[----:B------:R-:W-:Y:S01]  /*244870*/  ULDC UR5, c[0x0][0x228] ;  /* 0x00008a0000057ab9 */ /* 0x000fe20000000800 */
[----:B-1----:R-:W-:-:S03]  /*244880*/  PRMT R2, R51, 0x7772, RZ ;  /* 0x0000777233027816 */ /* 0x002fc600000000ff */
[----:B------:R0:W-:Y:S04]  /*244890*/  @P6 STG.E.U8 desc[UR28][R54.64], R0 ;  /* 0x0000000036006986 */ /* 0x0001e8000c10111c */
[----:B------:R-:W3:Y:S04]  /*2448a0*/  LDL.LU.64 R38, [R1+0xe00] ;  /* 0x000e000001267983 */ /* 0x000ee80000300a00 */
[----:B------:R-:W-:Y:S01]  /*2448b0*/  @P3 STG.E.U8 desc[UR28][R52.64], R2 ;  /* 0x0000000234003986 */ /* 0x000fe2000c10111c */
[----:B0-----:R-:W-:-:S05]  /*2448c0*/  PRMT R0, R51, 0x7773, RZ ;  /* 0x0000777333007816 */ /* 0x001fca00000000ff */
[----:B------:R0:W-:Y:S04]  /*2448d0*/  @P5 STG.E.U8 desc[UR28][R24.64], R0 ;  /* 0x0000000018005986 */ /* 0x0001e8000c10111c */
[----:B0-----:R-:W3:Y:S01]  /*2448e0*/  LDL.LU.64 R24, [R1+0xdf8] ;  /* 0x000df80001187983 */ /* 0x001ee20000300a00 */
[----:B--2---:R-:W-:-:S05]  /*2448f0*/  PRMT R2, R37, 0x7770, RZ ;  /* 0x0000777025027816 */ /* 0x004fca00000000ff */
[----:B------:R0:W-:Y:S04]  /*244900*/  @P4 STG.E.U8 desc[UR28][R32.64], R2 ;  /* 0x0000000220004986 */ /* 0x0001e8000c10111c */
[----:B0-----:R-:W2:Y:S01]  /*244910*/  LDL.LU.64 R32, [R1+0xdf0] ;  /* 0x000df00001207983 */ /* 0x001ea20000300a00 */
[----:B------:R-:W-:Y:S01]  /*244920*/  ISETP.LT.AND P6, PT, R21, UR4, !P0 ;  /* 0x0000000415007c0c */ /* 0x000fe2000c7c1270 */
[----:B------:R-:W-:Y:S01]  /*244930*/  ULDC UR4, c[0x0][0x228] ;  /* 0x00008a0000047ab9 */ /* 0x000fe20000000800 */
[----:B------:R-:W-:Y:S02]  /*244940*/  ISETP.LT.AND P3, PT, R20, UR5, !P0 ;  /* 0x0000000514007c0c */ /* 0x000fe4000c761270 */
[----:B------:R-:W-:Y:S02]  /*244950*/  ISETP.LT.AND P5, PT, R18, UR4, !P0 ;  /* 0x0000000412007c0c */ /* 0x000fe4000c7a1270 */
[----:B------:R-:W-:-:S02]  /*244960*/  PRMT R0, R37, 0x7771, RZ ;  /* 0x0000777125007816 */ /* 0x000fc400000000ff */
[----:B------:R-:W-:Y:S01]  /*244970*/  PRMT R2, R37, 0x7772, RZ ;  /* 0x0000777225027816 */ /* 0x000fe200000000ff */
[----:B------:R-:W-:Y:S01]  /*244980*/  ULDC UR4, c[0x0][0x228] ;  /* 0x00008a0000047ab9 */ /* 0x000fe20000000800 */
[----:B------:R-:W-:-:S03]  /*244990*/  ULDC UR5, c[0x0][0x228] ;  /* 0x00008a0000057ab9 */ /* 0x000fc60000000800 */
[----:B----4-:R0:W-:Y:S04]  /*2449a0*/  @P6 STG.E.U8 desc[UR28][R46.64], R0 ;  /* 0x000000002e006986 */ /* 0x0101e8000c10111c */
[----:B------:R1:W-:Y:S01]  /*2449b0*/  @P3 STG.E.U8 desc[UR28][R44.64], R2 ;  /* 0x000000022c003986 */ /* 0x0003e2000c10111c */
[----:B------:R-:W-:Y:S01]  /*2449c0*/  ISETP.LT.AND P4, PT, R35, UR4, !P0 ;  /* 0x0000000423007c0c */ /* 0x000fe2000c781270 */
[----:B------:R-:W-:Y:S01]  /*2449d0*/  ULDC UR4, c[0x0][0x228] ;  /* 0x00008a0000047ab9 */ /* 0x000fe20000000800 */
[----:B0-----:R-:W-:Y:S01]  /*2449e0*/  PRMT R0, R37, 0x7773, RZ ;  /* 0x0000777325007816 */ /* 0x001fe200000000ff */
[----:B-1----:R-:W4:Y:S04]  /*2449f0*/  LDL.LU.64 R44, [R1+0xde8] ;  /* 0x000de800012c7983 */ /* 0x002f280000300a00 */
[----:B---3--:R0:W-:Y:S01]  /*244a00*/  @P5 STG.E.U8 desc[UR28][R42.64], R0 ;  /* 0x000000002a005986 */ /* 0x0081e2000c10111c */
[----:B------:R-:W-:-:S02]  /*244a10*/  ISETP.LT.AND P3, PT, R34, UR4, !P0 ;  /* 0x0000000422007c0c */ /* 0x000fc4000c761270 */
[----:B------:R-:W-:Y:S02]  /*244a20*/  ISETP.LT.AND P5, PT, R31, UR5, !P0 ;  /* 0x000000051f007c0c */ /* 0x000fe4000c7a1270 */
[C---:B------:R-:W-:Y:S01]  /*244a30*/  PRMT R2, R10.reuse, 0x7770, RZ ;  /* 0x000077700a027816 */ /* 0x040fe200000000ff */
[----:B------:R-:W-:Y:S01]  /*244a40*/  ULDC UR4, c[0x0][0x228] ;  /* 0x00008a0000047ab9 */ /* 0x000fe20000000800 */
[----:B------:R-:W-:Y:S01]  /*244a50*/  ULDC UR5, c[0x0][0x228] ;  /* 0x00008a0000057ab9 */ /* 0x000fe20000000800 */
[----:B0-----:R-:W3:Y:S04]  /*244a60*/  LDL.LU R42, [R1+0x6ec] ;  /* 0x0006ec00012a7983 */ /* 0x001ee80000300800 */
[----:B------:R-:W3:Y:S04]  /*244a70*/  LDL.LU.64 R56, [R1+0xdd8] ;  /* 0x000dd80001387983 */ /* 0x000ee80000300a00 */
[----:B------:R-:W3:Y:S04]  /*244a80*/  LDL.LU.64 R54, [R1+0xda8] ;  /* 0x000da80001367983 */ /* 0x000ee80000300a00 */
[----:B------:R0:W-:Y:S04]  /*244a90*/  @P4 STG.E.U8 desc[UR28][R38.64], R2 ;  /* 0x0000000226004986 */ /* 0x0001e8000c10111c */
[----:B------:R-:W3:Y:S01]  /*244aa0*/  LDL.LU.64 R46, [R1+0xd18] ;  /* 0x000d1800012e7983 */ /* 0x000ee20000300a00 */
[----:B------:R-:W-:-:S03]  /*244ab0*/  PRMT R0, R10, 0x7771, RZ ;  /* 0x000077710a007816 */ /* 0x000fc600000000ff */
[----:B0-----:R-:W3:Y:S01]  /*244ac0*/  LDL.LU.64 R38, [R1+0xd10] ;  /* 0x000d100001267983 */ /* 0x001ee20000300a00 */
[----:B------:R-:W-:-:S03]  /*244ad0*/  PRMT R2, R10, 0x7772, RZ ;  /* 0x000077720a027816 */ /* 0x000fc600000000ff */
[----:B------:R-:W3:Y:S04]  /*244ae0*/  LDL.LU R37, [R1+0x6cc] ;  /* 0x0006cc0001257983 */ /* 0x000ee80000300800 */
[----:B------:R-:W-:Y:S04]  /*244af0*/  @P3 STG.E.U8 desc[UR28][R24.64], R0 ;  /* 0x0000000018003986 */ /* 0x000fe8000c10111c */
[----:B--2---:R0:W-:Y:S04]  /*244b00*/  @P5 STG.E.U8 desc[UR28][R32.64], R2 ;  /* 0x0000000220005986 */ /* 0x0041e8000c10111c */
[----:B0-----:R-:W2:Y:S01]  /*244b10*/  LDL.LU.64 R32, [R1+0xcd0] ;  /* 0x000cd00001207983 */ /* 0x001ea20000300a00 */
[----:B------:R-:W-:-:S02]  /*244b20*/  ISETP.LT.AND P0, PT, R29, UR4, !P0 ;  /* 0x000000041d007c0c */ /* 0x000fc4000c701270 */
[C---:B------:R-:W-:Y:S02]  /*244b30*/  ISETP.LT.AND P6, PT, R41.reuse, UR5, !P1 ;  /* 0x0000000529007c0c */ /* 0x040fe4000cfc1270 */
[----:B------:R-:W-:Y:S01]  /*244b40*/  PRMT R10, R10, 0x7773, RZ ;  /* 0x000077730a0a7816 */ /* 0x000fe200000000ff */
[----:B------:R-:W-:Y:S01]  /*244b50*/  ULDC UR4, c[0x0][0x228] ;  /* 0x00008a0000047ab9 */ /* 0x000fe20000000800 */
[----:B------:R-:W-:Y:S01]  /*244b60*/  ISETP.LT.AND P4, PT, R41, UR6, !P2 ;  /* 0x0000000629007c0c */ /* 0x000fe2000d781270 */
[----:B------:R-:W-:Y:S01]  /*244b70*/  ULDC UR5, c[0x0][0x228] ;  /* 0x00008a0000057ab9 */ /* 0x000fe20000000800 */
[----:B------:R-:W-:Y:S01]  /*244b80*/  ULDC UR6, c[0x0][0x228] ;  /* 0x00008a0000067ab9 */ /* 0x000fe20000000800 */
[----:B------:R-:W-:Y:S01]  /*244b90*/  ISETP.LT.AND P3, PT, R23, UR4, !P1 ;  /* 0x0000000417007c0c */ /* 0x000fe2000cf61270 */
[----:B------:R-:W2:Y:S01]  /*244ba0*/  LDL.LU.64 R52, [R1+0xc98] ;  /* 0x000c980001347983 */ /* 0x000ea20000300a00 */
[----:B------:R-:W-:-:S03]  /*244bb0*/  ISETP.LT.AND P5, PT, R16, UR5, !P1 ;  /* 0x0000000510007c0c */ /* 0x000fc6000cfa1270 */
[----:B------:R-:W2:Y:S01]  /*244bc0*/  LDL.LU.64 R24, [R1+0xc48] ;  /* 0x000c480001187983 */ /* 0x000ea20000300a00 */
[----:B------:R-:W-:Y:S01]  /*244bd0*/  ULDC UR4, c[0x0][0x228] ;  /* 0x00008a0000047ab9 */ /* 0x000fe20000000800 */
[----:B------:R-:W-:Y:S02]  /*244be0*/  ULDC UR5, c[0x0][0x228] ;  /* 0x00008a0000057ab9 */ /* 0x000fe40000000800 */
[----:B----4-:R0:W-:Y:S01]  /*244bf0*/  @P0 STG.E.U8 desc[UR28][R44.64], R10 ;  /* 0x0000000a2c000986 */ /* 0x0101e2000c10111c */
[----:B------:R-:W-:Y:S01]  /*244c00*/  ISETP.LT.AND P0, PT, R40, UR6, !P1 ;  /* 0x0000000628007c0c */ /* 0x000fe2000cf01270 */
[----:B------:R-:W-:Y:S02]  /*244c10*/  ULDC UR6, c[0x0][0x228] ;  /* 0x00008a0000067ab9 */ /* 0x000fe40000000800 */
[----:B0-----:R-:W4:Y:S04]  /*244c20*/  LDL.LU.64 R44, [R1+0xc18] ;  /* 0x000c1800012c7983 */ /* 0x001f280000300a00 */
[----:B------:R-:W4:Y:S01]  /*244c30*/  LDL.LU R41, [R1+0x6bc] ;  /* 0x0006bc0001297983 */ /* 0x000f220000300800 */
[----:B---3--:R-:W-:-:S02]  /*244c40*/  PRMT R0, R42, 0x7770, RZ ;  /* 0x000077702a007816 */ /* 0x008fc400000000ff */
[C---:B------:R-:W-:Y:S02]  /*244c50*/  PRMT R2, R42.reuse, 0x7771, RZ ;  /* 0x000077712a027816 */ /* 0x040fe400000000ff */
[C---:B------:R-:W-:Y:S02]  /*244c60*/  PRMT R3, R42.reuse, 0x7772, RZ ;  /* 0x000077722a037816 */ /* 0x040fe400000000ff */
[----:B------:R-:W-:Y:S01]  /*244c70*/  PRMT R4, R42, 0x7773, RZ ;  /* 0x000077732a047816 */ /* 0x000fe200000000ff */
[----:B------:R0:W-:Y:S04]  /*244c80*/  @P6 STG.E.U8 desc[UR28][R56.64], R0 ;  /* 0x0000000038006986 */ /* 0x0001e8000c10111c */
[----:B------:R-:W3:Y:S01]  /*244c90*/  LDL.LU.64 R42, [R1+0xc08] ;  /* 0x000c0800012a7983 */ /* 0x000ee20000300a00 */
[----:B------:R-:W-:-:S03]  /*244ca0*/  ISETP.LT.AND P6, PT, R30, UR4, !P1 ;  /* 0x000000041e007c0c */ /* 0x000fc6000cfc1270 */
[----:B------:R-:W-:Y:S04]  /*244cb0*/  @P3 STG.E.U8 desc[UR28][R54.64], R2 ;  /* 0x0000000236003986 */ /* 0x000fe8000c10111c */
[----:B------:R-:W-:Y:S01]  /*244cc0*/  @P5 STG.E.U8 desc[UR28][R46.64], R3 ;  /* 0x000000032e005986 */ /* 0x000fe2000c10111c */
[----:B------:R-:W-:-:S03]  /*244cd0*/  ULDC UR4, c[0x0][0x228] ;  /* 0x00008a0000047ab9 */ /* 0x000fc60000000800 */
[----:B------:R1:W-:Y:S01]  /*244ce0*/  @P0 STG.E.U8 desc[UR28][R38.64], R4 ;  /* 0x0000000426000986 */ /* 0x0003e2000c10111c */
[----:B0-----:R-:W-:-:S03]  /*244cf0*/  PRMT R0, R37, 0x7770, RZ ;  /* 0x0000777025007816 */ /* 0x001fc600000000ff */
[----:B-1----:R-:W3:Y:S04]  /*244d00*/  LDL.LU.64 R38, [R1+0xbd8] ;  /* 0x000bd80001267983 */ /* 0x002ee80000300a00 */
[----:B------:R-:W3:Y:S04]  /*244d10*/  LDL.LU.64 R46, [R1+0xb78] ;  /* 0x000b7800012e7983 */ /* 0x000ee80000300a00 */
        /* <DEDUP_REMOVED lines=8> */
[C---:B------:R-:W-:Y:S02]  /*244da0*/  PRMT R2, R37.reuse, 0x7772, RZ ;  /* 0x0000777225027816 */ /* 0x040fe400000000ff */
[----:B------:R-:W-:Y:S02]  /*244db0*/  ISETP.LT.AND P5, PT, R22, UR4, !P1 ;  /* 0x0000000416007c0c */ /* 0x000fe4000cfa1270 */
[----:B------:R-:W-:Y:S01]  /*244dc0*/  PRMT R3, R37, 0x7773, RZ ;  /* 0x0000777325037816 */ /* 0x000fe200000000ff */
[----:B------:R-:W-:Y:S01]  /*244dd0*/  ULDC UR4, c[0x0][0x228] ;  /* 0x00008a0000047ab9 */ /* 0x000fe20000000800 */
[----:B------:R-:W2:Y:S04]  /*244de0*/  LDL.LU R37, [R1+0x69c] ;  /* 0x00069c0001257983 */ /* 0x000ea80000300800 */
[----:B------:R0:W-:Y:S04]  /*244df0*/  @P3 STG.E.U8 desc[UR28][R52.64], R0 ;  /* 0x0000000034003986 */ /* 0x0001e8000c10111c */
[----:B------:R-:W-:Y:S01]  /*244e00*/  @P0 STG.E.U8 desc[UR28][R24.64], R2 ;  /* 0x0000000218000986 */ /* 0x000fe2000c10111c */
[----:B------:R-:W-:Y:S01]  /*244e10*/  ISETP.LT.AND P0, PT, R21, UR4, !P1 ;  /* 0x0000000415007c0c */ /* 0x000fe2000cf01270 */
[----:B------:R-:W-:Y:S01]  /*244e20*/  ULDC UR4, c[0x0][0x228] ;  /* 0x00008a0000047ab9 */ /* 0x000fe20000000800 */
[----:B------:R-:W-:Y:S01]  /*244e30*/  ULDC UR5, c[0x0][0x228] ;  /* 0x00008a0000057ab9 */ /* 0x000fe20000000800 */
[----:B----4-:R1:W-:Y:S01]  /*244e40*/  @P6 STG.E.U8 desc[UR28][R44.64], R3 ;  /* 0x000000032c006986 */ /* 0x0103e2000c10111c */
[----:B------:R-:W-:Y:S01]  /*244e50*/  ISETP.LT.AND P6, PT, R20, UR4, !P1 ;  /* 0x0000000414007c0c */ /* 0x000fe2000cfc1270 */
[----:B------:R-:W-:Y:S01]  /*244e60*/  ULDC UR4, c[0x0][0x228] ;  /* 0x00008a0000047ab9 */ /* 0x000fe20000000800 */
[----:B0-----:R-:W-:Y:S01]  /*244e70*/  PRMT R0, R41, 0x7770, RZ ;  /* 0x0000777029007816 */ /* 0x001fe200000000ff */
[----:B-1----:R-:W4:Y:S04]  /*244e80*/  LDL.LU.64 R44, [R1+0xa98] ;  /* 0x000a9800012c7983 */ /* 0x002f280000300a00 */
[----:B---3--:R0:W-:Y:S01]  /*244e90*/  @P5 STG.E.U8 desc[UR28][R42.64], R0 ;  /* 0x000000002a005986 */ /* 0x0081e2000c10111c */
[----:B------:R-:W-:-:S02]  /*244ea0*/  ISETP.LT.AND P5, PT, R18, UR4, !P1 ;  /* 0x0000000412007c0c */ /* 0x000fc4000cfa1270 */
[----:B------:R-:W-:Y:S02]  /*244eb0*/  PRMT R2, R41, 0x7772, RZ ;  /* 0x0000777229027816 */ /* 0x000fe400000000ff */
[----:B------:R-:W-:Y:S02]  /*244ec0*/  ISETP.LT.AND P3, PT, R23, UR5, !P2 ;  /* 0x0000000517007c0c */ /* 0x000fe4000d761270 */
[C---:B------:R-:W-:Y:S01]  /*244ed0*/  PRMT R3, R41.reuse, 0x7773, RZ ;  /* 0x0000777329037816 */ /* 0x040fe200000000ff */
[----:B------:R-:W-:Y:S01]  /*244ee0*/  ULDC UR4, c[0x0][0x228] ;  /* 0x00008a0000047ab9 */ /* 0x000fe20000000800 */
[----:B------:R-:W-:Y:S01]  /*244ef0*/  ULDC UR5, c[0x0][0x228] ;  /* 0x00008a0000057ab9 */ /* 0x000fe20000000800 */
[----:B0-----:R-:W3:Y:S01]  /*244f00*/  LDL.LU.64 R42, [R1+0xa48] ;  /* 0x000a4800012a7983 */ /* 0x001ee20000300a00 */
[----:B------:R-:W-:-:S03]  /*244f10*/  PRMT R0, R41, 0x7771, RZ ;  /* 0x0000777129007816 */ /* 0x000fc600000000ff */
[----:B------:R-:W3:Y:S04]  /*244f20*/  LDL.LU.64 R52, [R1+0xa88] ;  /* 0x000a880001347983 */ /* 0x000ee80000300a00 */
[----:B------:R0:W-:Y:S04]  /*244f30*/  @P0 STG.E.U8 desc[UR28][R38.64], R0 ;  /* 0x0000000026000986 */ /* 0x0001e8000c10111c */
[----:B------:R-:W-:Y:S04]  /*244f40*/  @P6 STG.E.U8 desc[UR28][R46.64], R2 ;  /* 0x000000022e006986 */ /* 0x000fe8000c10111c */
[----:B0-----:R-:W3:Y:S04]  /*244f50*/  LDL.LU.64 R38, [R1+0x9e0] ;  /* 0x0009e00001267983 */ /* 0x001ee80000300a00 */
[----:B------:R-:W3:Y:S04]  /*244f60*/  LDL.LU R23, [R1+0x68c] ;  /* 0x00068c0001177983 */ /* 0x000ee80000300800 */
[----:B--2---:R0:W-:Y:S04]  /*244f70*/  @P5 STG.E.U8 desc[UR28][R32.64], R3 ;  /* 0x0000000320005986 */ /* 0x0041e8000c10111c */
[----:B0-----:R-:W2:Y:S01]  /*244f80*/  LDL.LU.64 R32, [R1+0xe18] ;  /* 0x000e180001207983 */ /* 0x001ea20000300a00 */
[----:B------:R-:W-:-:S02]  /*244f90*/  ISETP.LT.AND P0, PT, R35, UR4, !P1 ;  /* 0x0000000423007c0c */ /* 0x000fc4000cf01270 */
[----:B------:R-:W-:Y:S02]  /*244fa0*/  ISETP.LT.AND P6, PT, R34, UR5, !P1 ;  /* 0x0000000522007c0c */ /* 0x000fe4000cfc1270 */
[----:B------:R-:W-:Y:S01]  /*244fb0*/  PRMT R4, R37, 0x7770, RZ ;  /* 0x0000777025047816 */ /* 0x000fe200000000ff */
[----:B------:R-:W-:Y:S01]  /*244fc0*/  ULDC UR4, c[0x0][0x228] ;  /* 0x00008a0000047ab9 */ /* 0x000fe20000000800 */
[----:B------:R-:W-:Y:S01]  /*244fd0*/  ULDC UR5, c[0x0][0x228] ;  /* 0x00008a0000057ab9 */ /* 0x000fe20000000800 */
[----:B------:R-:W2:Y:S01]  /*244fe0*/  LDL.LU.64 R24, [R1+0xde0] ;  /* 0x000de00001187983 */ /* 0x000ea20000300a00 */
[----:B------:R-:W-:Y:S02]  /*244ff0*/  ISETP.LT.AND P5, PT, R31, UR4, !P1 ;  /* 0x000000041f007c0c */ /* 0x000fe4000cfa1270 */
[----:B------:R-:W-:Y:S01]  /*245000*/  ISETP.LT.AND P1, PT, R29, UR5, !P1 ;  /* 0x000000051d007c0c */ /* 0x000fe2000cf21270 */
[----:B------:R-:W2:Y:S01]  /*245010*/  LDL.LU.64 R46, [R1+0xdd0] ;  /* 0x000dd000012e7983 */ /* 0x000ea20000300a00 */
[----:B------:R-:W-:-:S02]  /*245020*/  PRMT R0, R37, 0x7771, RZ ;  /* 0x0000777125007816 */ /* 0x000fc400000000ff */
[C---:B------:R-:W-:Y:S01]  /*245030*/  PRMT R2, R37.reuse, 0x7772, RZ ;  /* 0x0000777225027816 */ /* 0x040fe200000000ff */
[----:B------:R-:W-:Y:S01]  /*245040*/  ULDC UR4, c[0x0][0x228] ;  /* 0x00008a0000047ab9 */ /* 0x000fe20000000800 */
[----:B----4-:R0:W-:Y:S01]  /*245050*/  @P0 STG.E.U8 desc[UR28][R44.64], R4 ;  /* 0x000000042c000986 */ /* 0x0101e2000c10111c */
[----:B------:R-:W-:Y:S02]  /*245060*/  ISETP.LT.AND P0, PT, R16, UR6, !P2 ;  /* 0x0000000610007c0c */ /* 0x000fe4000d701270 */
[----:B------:R-:W-:Y:S01]  /*245070*/  PRMT R3, R37, 0x7773, RZ ;  /* 0x0000777325037816 */ /* 0x000fe200000000ff */
[----:B0-----:R-:W4:Y:S04]  /*245080*/  LDL.LU.64 R44, [R1+0xda0] ;  /* 0x000da000012c7983 */ /* 0x001f280000300a00 */
[----:B------:R-:W4:Y:S04]  /*245090*/  LDL.LU R16, [R1+0x67c] ;  /* 0x00067c0001107983 */ /* 0x000f280000300800 */
[----:B---3--:R0:W-:Y:S01]  /*2450a0*/  @P6 STG.E.U8 desc[UR28][R42.64], R0 ;  /* 0x000000002a006986 */ /* 0x0081e2000c10111c */
[----:B------:R-:W-:Y:S01]  /*2450b0*/  ISETP.LT.AND P6, PT, R40, UR4, !P2 ;  /* 0x0000000428007c0c */ /* 0x000fe2000d7c1270 */
[----:B------:R-:W-:-:S02]  /*2450c0*/  ULDC UR4, c[0x0][0x228] ;  /* 0x00008a0000047ab9 */ /* 0x000fc40000000800 */
[----:B------:R-:W-:Y:S01]  /*2450d0*/  @P5 STG.E.U8 desc[UR28][R52.64], R2 ;  /* 0x0000000234005986 */ /* 0x000fe2000c10111c */
[----:B------:R-:W-:Y:S01]  /*2450e0*/  ISETP.LT.AND P5, PT, R30, UR4, !P2 ;  /* 0x000000041e007c0c */ /* 0x000fe2000d7a1270 */
[----:B------:R-:W-:Y:S02]  /*2450f0*/  ULDC UR4, c[0x0][0x228] ;  /* 0x00008a0000047ab9 */ /* 0x000fe40000000800 */
[----:B0-----:R-:W3:Y:S04]  /*245100*/  LDL.LU.64 R42, [R1+0xcd8] ;  /* 0x000cd800012a7983 */ /* 0x001ee80000300a00 */
[----:B------:R-:W3:Y:S04]  /*245110*/  LDL.LU.64 R40, [R1+0xc90] ;  /* 0x000c900001287983 */ /* 0x000ee80000300a00 */
[----:B------:R0:W-:Y:S01]  /*245120*/  @P1 STG.E.U8 desc[UR28][R38.64], R3 ;  /* 0x0000000326001986 */ /* 0x0001e2000c10111c */
[----:B------:R-:W-:-:S02]  /*245130*/  PRMT R4, R23, 0x7770, RZ ;  /* 0x0000777017047816 */ /* 0x000fc400000000ff */
[----:B------:R-:W-:Y:S02]  /*245140*/  ISETP.LT.AND P1, PT, R36, UR4, !P2 ;  /* 0x0000000424007c0c */ /* 0x000fe4000d721270 */
[----:B------:R-:W-:Y:S01]  /*245150*/  PRMT R0, R23, 0x7771, RZ ;  /* 0x0000777117007816 */ /* 0x000fe200000000ff */
[----:B------:R-:W-:Y:S01]  /*245160*/  ULDC UR4, c[0x0][0x228] ;  /* 0x00008a0000047ab9 */ /* 0x000fe20000000800 */
[----:B0-----:R-:W3:Y:S04]  /*245170*/  LDL.LU.64 R38, [R1+0xc40] ;  /* 0x000c400001267983 */ /* 0x001ee80000300a00 */
[----:B------:R-:W3:Y:S04]  /*245180*/  LDL.LU R30, [R1+0x6ac] ;  /* 0x0006ac00011e7983 */ /* 0x000ee80000300800 */
[----:B------:R-:W3:Y:S04]  /*245190*/  LDL.LU.64 R36, [R1+0xc10] ;  /* 0x000c100001247983 */ /* 0x000ee80000300a00 */
[----:B--2---:R0:W-:Y:S04]  /*2451a0*/  @P4 STG.E.U8 desc[UR28][R32.64], R4 ;  /* 0x0000000420004986 */ /* 0x0041e8000c10111c */
[----:B0-----:R-:W2:Y:S01]  /*2451b0*/  LDL.LU.64 R32, [R1+0xc00] ;  /* 0x000c000001207983 */ /* 0x001ea20000300a00 */
[----:B------:R-:W-:-:S02]  /*2451c0*/  ISETP.LT.AND P4, PT, R49, UR4, !P2 ;  /* 0x0000000431007c0c */ /* 0x000fc4000d781270 */
[C---:B------:R-:W-:Y:S01]  /*2451d0*/  PRMT R2, R23.reuse, 0x7772, RZ ;  /* 0x0000777217027816 */ /* 0x040fe200000000ff */
[----:B------:R-:W-:Y:S01]  /*2451e0*/  ULDC UR4, c[0x0][0x228] ;  /* 0x00008a0000047ab9 */ /* 0x000fe20000000800 */
[----:B------:R0:W-:Y:S01]  /*2451f0*/  @P3 STG.E.U8 desc[UR28][R24.64], R0 ;  /* 0x0000000018003986 */ /* 0x0001e2000c10111c */
[----:B------:R-:W-:Y:S02]  /*245200*/  ISETP.LT.AND P3, PT, R48, UR4, !P2 ;  /* 0x0000000430007c0c */ /* 0x000fe4000d761270 */
[----:B------:R-:W-:Y:S01]  /*245210*/  PRMT R3, R23, 0x7773, RZ ;  /* 0x0000777317037816 */ /* 0x000fe200000000ff */
[----:B------:R-:W-:Y:S01]  /*245220*/  ULDC UR4, c[0x0][0x228] ;  /* 0x00008a0000047ab9 */ /* 0x000fe20000000800 */
[----:B------:R1:W-:Y:S01]  /*245230*/  @P0 STG.E.U8 desc[UR28][R46.64], R2 ;  /* 0x000000022e000986 */ /* 0x0003e2000c10111c */
[----:B------:R-:W-:Y:S01]  /*245240*/  ISETP.LT.AND P0, PT, R22, UR4, !P2 ;  /* 0x0000000416007c0c */ /* 0x000fe2000d701270 */
[----:B------:R-:W-:Y:S01]  /*245250*/  ULDC UR4, c[0x0][0x228] ;  /* 0x00008a0000047ab9 */ /* 0x000fe20000000800 */
[----:B----4-:R-:W-:Y:S01]  /*245260*/  PRMT R4, R16, 0x7770, RZ ;  /* 0x0000777010047816 */ /* 0x010fe200000000ff */
[----:B------:R4:W-:Y:S01]  /*245270*/  @P6 STG.E.U8 desc[UR28][R44.64], R3 ;  /* 0x000000032c006986 */ /* 0x0009e2000c10111c */
[----:B------:R-:W-:-:S02]  /*245280*/  ISETP.LT.AND P6, PT, R21, UR4, !P2 ;  /* 0x0000000415007c0c */ /* 0x000fc4000d7c1270 */
[C---:B0-----:R-:W-:Y:S01]  /*245290*/  PRMT R0, R16.reuse, 0x7771, RZ ;  /* 0x0000777110007816 */ /* 0x041fe200000000ff */
[----:B------:R-:W-:Y:S01]  /*2452a0*/  ULDC UR4, c[0x0][0x228] ;  /* 0x00008a0000047ab9 */ /* 0x000fe20000000800 */
[----:B-1----:R-:W-:Y:S01]  /*2452b0*/  PRMT R2, R16, 0x7772, RZ ;  /* 0x0000777210027816 */ /* 0x002fe200000000ff */
[----:B---3--:R0:W-:Y:S01]  /*2452c0*/  @P5 STG.E.U8 desc[UR28][R42.64], R4 ;  /* 0x000000042a005986 */ /* 0x0081e2000c10111c */
[----:B------:R-:W-:Y:S01]  /*2452d0*/  ISETP.LT.AND P5, PT, R20, UR4, !P2 ;  /* 0x0000000414007c0c */ /* 0x000fe2000d7a1270 */
[----:B------:R-:W-:Y:S02]  /*2452e0*/  ULDC UR4, c[0x0][0x228] ;  /* 0x00008a0000047ab9 */ /* 0x000fe40000000800 */
[----:B------:R1:W-:Y:S01]  /*2452f0*/  @P1 STG.E.U8 desc[UR28][R40.64], R0 ;  /* 0x0000000028001986 */ /* 0x0003e2000c10111c */
[----:B------:R-:W-:Y:S02]  /*245300*/  ISETP.LT.AND P1, PT, R18, UR4, !P2 ;  /* 0x0000000412007c0c */ /* 0x000fe4000d721270 */
[----:B----4-:R-:W-:Y:S01]  /*245310*/  PRMT R3, R16, 0x7773, RZ ;  /* 0x0000777310037816 */ /* 0x010fe200000000ff */
[----:B------:R-:W-:Y:S01]  /*245320*/  ULDC UR4, c[0x0][0x228] ;  /* 0x00008a0000047ab9 */ /* 0x000fe20000000800 */
[----:B------:R3:W-:Y:S01]  /*245330*/  @P4 STG.E.U8 desc[UR28][R38.64], R2 ;  /* 0x0000000226004986 */ /* 0x0007e2000c10111c */
[----:B------:R-:W-:-:S02]  /*245340*/  ISETP.LT.AND P4, PT, R35, UR4, !P2 ;  /* 0x0000000423007c0c */ /* 0x000fc4000d781270 */
[----:B0-----:R-:W-:Y:S01]  /*245350*/  PRMT R4, R30, 0x7770, RZ ;  /* 0x000077701e047816 */ /* 0x001fe200000000ff */
[----:B------:R-:W-:Y:S01]  /*245360*/  ULDC UR4, c[0x0][0x228] ;  /* 0x00008a0000047ab9 */ /* 0x000fe20000000800 */
[----:B------:R0:W-:Y:S01]  /*245370*/  @P3 STG.E.U8 desc[UR28][R36.64], R3 ;  /* 0x0000000324003986 */ /* 0x0001e2000c10111c */
[----:B------:R-:W-:Y:S01]  /*245380*/  ISETP.LT.AND P3, PT, R34, UR4, !P2 ;  /* 0x0000000422007c0c */ /* 0x000fe2000d761270 */
[----:B------:R-:W-:Y:S01]  /*245390*/  ULDC UR4, c[0x0][0x228] ;  /* 0x00008a0000047ab9 */ /* 0x000fe20000000800 */
[C---:B-1----:R-:W-:Y:S02]  /*2453a0*/  PRMT R0, R30.reuse, 0x7771, RZ ;  /* 0x000077711e007816 */ /* 0x042fe400000000ff */
[C---:B------:R-:W-:Y:S02]  /*2453b0*/  PRMT R5, R30.reuse, 0x7772, RZ ;  /* 0x000077721e057816 */ /* 0x040fe400000000ff */
[----:B---3--:R-:W-:Y:S01]  /*2453c0*/  PRMT R2, R30, 0x7773, RZ ;  /* 0x000077731e027816 */ /* 0x008fe200000000ff */
[----:B--2---:R1:W-:Y:S01]  /*2453d0*/  @P0 STG.E.U8 desc[UR28][R32.64], R4 ;  /* 0x0000000420000986 */ /* 0x0043e2000c10111c */
[----:B------:R-:W-:-:S03]  /*2453e0*/  ISETP.LT.AND P0, PT, R31, UR4, !P2 ;  /* 0x000000041f007c0c */ /* 0x000fc6000d701270 */
[----:B------:R-:W2:Y:S04]  /*2453f0*/  LDL.LU.64 R40, [R1+0xbd0] ;  /* 0x000bd00001287983 */ /* 0x000ea80000300a00 */
[----:B------:R-:W3:Y:S04]  /*245400*/  LDL.LU.64 R38, [R1+0xb70] ;  /* 0x000b700001267983 */ /* 0x000ee80000300a00 */
[----:B0-----:R-:W4:Y:S04]  /*245410*/  LDL.LU.64 R36, [R1+0xac0] ;  /* 0x000ac00001247983 */ /* 0x001f280000300a00 */
[----:B------:R-:W4:Y:S04]  /*245420*/  LDL.LU.64 R34, [R1+0xa90] ;  /* 0x000a900001227983 */ /* 0x000f280000300a00 */
[----:B-1----:R-:W4:Y:S04]  /*245430*/  LDL.LU.64 R32, [R1+0xa40] ;  /* 0x000a400001207983 */ /* 0x002f280000300a00 */
[----:B------:R-:W4:Y:S01]  /*245440*/  LDL.LU.64 R30, [R1+0xa80] ;  /* 0x000a8000011e7983 */ /* 0x000f220000300a00 */
[----:B------:R-:W-:-:S02]  /*245450*/  PRMT R3, R11, 0x7770, RZ ;  /* 0x000077700b037816 */ /* 0x000fc400000000ff */
[C---:B------:R-:W-:Y:S02]  /*245460*/  PRMT R4, R11.reuse, 0x7771, RZ ;  /* 0x000077710b047816 */ /* 0x040fe400000000ff */
[----:B------:R-:W-:Y:S02]  /*245470*/  PRMT R6, R11, 0x7772, RZ ;  /* 0x000077720b067816 */ /* 0x000fe400000000ff */
[----:B------:R-:W-:Y:S02]  /*245480*/  ISETP.LT.AND P2, PT, R29, UR4, !P2 ;  /* 0x000000041d007c0c */ /* 0x000fe4000d741270 */
[----:B------:R-:W-:Y:S01]  /*245490*/  PRMT R11, R11, 0x7773, RZ ;  /* 0x000077730b0b7816 */ /* 0x000fe200000000ff */
[----:B--2---:R0:W-:Y:S04]  /*2454a0*/  @P6 STG.E.U8 desc[UR28][R40.64], R0 ;  /* 0x0000000028006986 */ /* 0x0041e8000c10111c */
[----:B---3--:R0:W-:Y:S04]  /*2454b0*/  @P5 STG.E.U8 desc[UR28][R38.64], R5 ;  /* 0x0000000526005986 */ /* 0x0081e8000c10111c */
[----:B----4-:R0:W-:Y:S04]  /*2454c0*/  @P1 STG.E.U8 desc[UR28][R36.64], R2 ;  /* 0x0000000224001986 */ /* 0x0101e8000c10111c */
[----:B------:R0:W-:Y:S04]  /*2454d0*/  @P4 STG.E.U8 desc[UR28][R34.64], R3 ;  /* 0x0000000322004986 */ /* 0x0001e8000c10111c */
[----:B------:R0:W-:Y:S04]  /*2454e0*/  @P3 STG.E.U8 desc[UR28][R32.64], R4 ;  /* 0x0000000420003986 */ /* 0x0001e8000c10111c */
[----:B------:R0:W-:Y:S01]  /*2454f0*/  @P0 STG.E.U8 desc[UR28][R30.64], R6 ;  /* 0x000000061e000986 */ /* 0x0001e2000c10111c */
[----:B------:R-:W-:Y:S05]  /*245500*/  @!P2 EXIT ;  /* 0x000000000000a94d */ /* 0x000fea0003800000 */
[----:B0-----:R-:W2:Y:S04]  /*245510*/  LDL.LU.64 R30, [R1+0x9e8] ;  /* 0x0009e800011e7983 */ /* 0x001ea80000300a00 */
[----:B--2---:R-:W-:Y:S01]  /*245520*/  STG.E.U8 desc[UR28][R30.64], R11 ;  /* 0x0000000b1e007986 */ /* 0x004fe2000c10111c */
[----:B------:R-:W-:Y:S05]  /*245530*/  EXIT ;  /* 0x000000000000794d */ /* 0x000fea0003800000 */
.L_x_2:
[----:B------:R-:W-:-:S00]  /*245540*/  BRA `(.L_x_2) ;  /* 0xfffffffc00fc7947 */ /* 0x000fc0000383ffff */
[----:B------:R-:W-:-:S00]  /*245550*/  NOP ;  /* 0x0000000000007918 */ /* 0x000fc00000000000 */
        /* <DEDUP_REMOVED lines=10> */
.L_x_3:


//--------------------- .nv.shared.matmul_kernel  --------------------------
	.section	.nv.shared.matmul_kernel,"aw",@nobits
	.sectionflags	@""
	.align	16
	.zero		1024


//--------------------- .nv.shared.reserved.0     --------------------------
	.section	.nv.shared.reserved.0,"aw",@nobits
	.weak		__nv_reservedSMEM_offset_0_alias
	.size		__nv_reservedSMEM_offset_0_alias, 0, 0
	.other		__nv_reservedSMEM_offset_0_alias,@"STO_CUDA_RESERVED_SHARED STV_DEFAULT"
__nv_reservedSMEM_offset_0_alias:
	.zero		0


//--------------------- .nv.constant0.matmul_kernel --------------------------
	.section	.nv.constant0.matmul_kernel,"a",@progbits
	.sectionflags	@""
	.align	4
.nv.constant0.matmul_kernel:
	.zero		608


//--------------------- SYMBOLS --------------------------

	.type		.nv.reservedSmem.offset0,@object
	.size		.nv.reservedSmem.offset0,0x4
